//
// Generated by NVIDIA NVVM Compiler
//
// Compiler Build ID: CL-36424714
// Cuda compilation tools, release 13.0, V13.0.88
// Based on NVVM 20.0.0
//

.version 9.0
.target sm_100
.address_size 64

	// .globl	_Z17generateProposalsILi3EEvP14SudokuProposalIXmlT_T_EES2_PiS3_iS3_
// _ZZ22generateProposalsLocalILi3ELi24EEvP14SudokuProposalIXmlT_T_EES2_PiS3_iS3_E12shared_cells has been demoted
// _ZZ22generateProposalsLocalILi3ELi24EEvP14SudokuProposalIXmlT_T_EES2_PiS3_iS3_E12shared_count has been demoted
// _ZZ22generateProposalsLocalILi3ELi24EEvP14SudokuProposalIXmlT_T_EES2_PiS3_iS3_E10shared_idx has been demoted
// _ZZN3cub18CUB_300001_SM_10006detail4scan16DeviceScanKernelINS2_10policy_hubIiiijN4cuda3std3__44plusIvEEE10Policy1000EN6thrust24THRUST_300001_SM_1000_NS6detail15normal_iteratorINSD_10device_ptrIiEEEESI_NS0_13ScanTileStateIiLb1EEES9_NS1_10InputValueIiPiEEjiLb0EiEEvT0_T1_T2_iT3_T4_T5_E12temp_storage has been demoted
// _ZZN3cub18CUB_300001_SM_10006detail4scan16DeviceScanKernelINS2_10policy_hubIiiimN4cuda3std3__44plusIvEEE10Policy1000EN6thrust24THRUST_300001_SM_1000_NS6detail15normal_iteratorINSD_10device_ptrIiEEEESI_NS0_13ScanTileStateIiLb1EEES9_NS1_10InputValueIiPiEEmiLb0EiEEvT0_T1_T2_iT3_T4_T5_E12temp_storage has been demoted
// _ZZ22generateProposalsLocalILi4ELi16EEvP14SudokuProposalIXmlT_T_EES2_PiS3_iS3_E12shared_cells has been demoted
// _ZZ22generateProposalsLocalILi4ELi16EEvP14SudokuProposalIXmlT_T_EES2_PiS3_iS3_E12shared_count has been demoted
// _ZZ22generateProposalsLocalILi4ELi16EEvP14SudokuProposalIXmlT_T_EES2_PiS3_iS3_E10shared_idx has been demoted
// _ZZ22generateProposalsLocalILi5ELi8EEvP14SudokuProposalIXmlT_T_EES2_PiS3_iS3_E12shared_cells has been demoted
// _ZZ22generateProposalsLocalILi5ELi8EEvP14SudokuProposalIXmlT_T_EES2_PiS3_iS3_E12shared_count has been demoted
// _ZZ22generateProposalsLocalILi5ELi8EEvP14SudokuProposalIXmlT_T_EES2_PiS3_iS3_E10shared_idx has been demoted
.global .align 1 .b8 _ZN34_INTERNAL_e3f9b351_4_k_cu_ac91facf4cuda3std3__45__cpo5beginE[1];
.global .align 1 .b8 _ZN34_INTERNAL_e3f9b351_4_k_cu_ac91facf4cuda3std3__45__cpo3endE[1];
.global .align 1 .b8 _ZN34_INTERNAL_e3f9b351_4_k_cu_ac91facf4cuda3std3__45__cpo6cbeginE[1];
.global .align 1 .b8 _ZN34_INTERNAL_e3f9b351_4_k_cu_ac91facf4cuda3std3__45__cpo4cendE[1];
.global .align 1 .b8 _ZN34_INTERNAL_e3f9b351_4_k_cu_ac91facf4cuda3std3__45__cpo6rbeginE[1];
.global .align 1 .b8 _ZN34_INTERNAL_e3f9b351_4_k_cu_ac91facf4cuda3std3__45__cpo4rendE[1];
.global .align 1 .b8 _ZN34_INTERNAL_e3f9b351_4_k_cu_ac91facf4cuda3std3__45__cpo7crbeginE[1];
.global .align 1 .b8 _ZN34_INTERNAL_e3f9b351_4_k_cu_ac91facf4cuda3std3__45__cpo5crendE[1];
.global .align 1 .b8 _ZN34_INTERNAL_e3f9b351_4_k_cu_ac91facf4cuda3std3__436_GLOBAL__N__e3f9b351_4_k_cu_ac91facf6ignoreE[1];
.global .align 1 .b8 _ZN34_INTERNAL_e3f9b351_4_k_cu_ac91facf4cuda3std3__419piecewise_constructE[1];
.global .align 1 .b8 _ZN34_INTERNAL_e3f9b351_4_k_cu_ac91facf4cuda3std3__48in_placeE[1];
.global .align 1 .b8 _ZN34_INTERNAL_e3f9b351_4_k_cu_ac91facf4cuda3std3__420unreachable_sentinelE[1];
.global .align 1 .b8 _ZN34_INTERNAL_e3f9b351_4_k_cu_ac91facf4cuda3std3__47nulloptE[1];
.global .align 1 .b8 _ZN34_INTERNAL_e3f9b351_4_k_cu_ac91facf4cuda3std3__48unexpectE[1];
.global .align 1 .b8 _ZN34_INTERNAL_e3f9b351_4_k_cu_ac91facf4cuda3std6ranges3__45__cpo4swapE[1];
.global .align 1 .b8 _ZN34_INTERNAL_e3f9b351_4_k_cu_ac91facf4cuda3std6ranges3__45__cpo9iter_moveE[1];
.global .align 1 .b8 _ZN34_INTERNAL_e3f9b351_4_k_cu_ac91facf4cuda3std6ranges3__45__cpo5beginE[1];
.global .align 1 .b8 _ZN34_INTERNAL_e3f9b351_4_k_cu_ac91facf4cuda3std6ranges3__45__cpo3endE[1];
.global .align 1 .b8 _ZN34_INTERNAL_e3f9b351_4_k_cu_ac91facf4cuda3std6ranges3__45__cpo6cbeginE[1];
.global .align 1 .b8 _ZN34_INTERNAL_e3f9b351_4_k_cu_ac91facf4cuda3std6ranges3__45__cpo4cendE[1];
.global .align 1 .b8 _ZN34_INTERNAL_e3f9b351_4_k_cu_ac91facf4cuda3std6ranges3__45__cpo7advanceE[1];
.global .align 1 .b8 _ZN34_INTERNAL_e3f9b351_4_k_cu_ac91facf4cuda3std6ranges3__45__cpo9iter_swapE[1];
.global .align 1 .b8 _ZN34_INTERNAL_e3f9b351_4_k_cu_ac91facf4cuda3std6ranges3__45__cpo4nextE[1];
.global .align 1 .b8 _ZN34_INTERNAL_e3f9b351_4_k_cu_ac91facf4cuda3std6ranges3__45__cpo4prevE[1];
.global .align 1 .b8 _ZN34_INTERNAL_e3f9b351_4_k_cu_ac91facf4cuda3std6ranges3__45__cpo4dataE[1];
.global .align 1 .b8 _ZN34_INTERNAL_e3f9b351_4_k_cu_ac91facf4cuda3std6ranges3__45__cpo5cdataE[1];
.global .align 1 .b8 _ZN34_INTERNAL_e3f9b351_4_k_cu_ac91facf4cuda3std6ranges3__45__cpo4sizeE[1];
.global .align 1 .b8 _ZN34_INTERNAL_e3f9b351_4_k_cu_ac91facf4cuda3std6ranges3__45__cpo5ssizeE[1];
.global .align 1 .b8 _ZN34_INTERNAL_e3f9b351_4_k_cu_ac91facf4cuda3std6ranges3__45__cpo8distanceE[1];
.global .align 1 .b8 _ZN34_INTERNAL_e3f9b351_4_k_cu_ac91facf6thrust24THRUST_300001_SM_1000_NS8cuda_cub3parE[1];
.global .align 1 .b8 _ZN34_INTERNAL_e3f9b351_4_k_cu_ac91facf6thrust24THRUST_300001_SM_1000_NS8cuda_cub10par_nosyncE[1];
.global .align 1 .b8 _ZN34_INTERNAL_e3f9b351_4_k_cu_ac91facf6thrust24THRUST_300001_SM_1000_NS6system6detail10sequential3seqE[1];
.global .align 1 .b8 _ZN34_INTERNAL_e3f9b351_4_k_cu_ac91facf6thrust24THRUST_300001_SM_1000_NS6system3cpp3parE[1];
.global .align 1 .b8 _ZN34_INTERNAL_e3f9b351_4_k_cu_ac91facf6thrust24THRUST_300001_SM_1000_NS12placeholders2_1E[1];
.global .align 1 .b8 _ZN34_INTERNAL_e3f9b351_4_k_cu_ac91facf6thrust24THRUST_300001_SM_1000_NS12placeholders2_2E[1];
.global .align 1 .b8 _ZN34_INTERNAL_e3f9b351_4_k_cu_ac91facf6thrust24THRUST_300001_SM_1000_NS12placeholders2_3E[1];
.global .align 1 .b8 _ZN34_INTERNAL_e3f9b351_4_k_cu_ac91facf6thrust24THRUST_300001_SM_1000_NS12placeholders2_4E[1];
.global .align 1 .b8 _ZN34_INTERNAL_e3f9b351_4_k_cu_ac91facf6thrust24THRUST_300001_SM_1000_NS12placeholders2_5E[1];
.global .align 1 .b8 _ZN34_INTERNAL_e3f9b351_4_k_cu_ac91facf6thrust24THRUST_300001_SM_1000_NS12placeholders2_6E[1];
.global .align 1 .b8 _ZN34_INTERNAL_e3f9b351_4_k_cu_ac91facf6thrust24THRUST_300001_SM_1000_NS12placeholders2_7E[1];
.global .align 1 .b8 _ZN34_INTERNAL_e3f9b351_4_k_cu_ac91facf6thrust24THRUST_300001_SM_1000_NS12placeholders2_8E[1];
.global .align 1 .b8 _ZN34_INTERNAL_e3f9b351_4_k_cu_ac91facf6thrust24THRUST_300001_SM_1000_NS12placeholders2_9E[1];
.global .align 1 .b8 _ZN34_INTERNAL_e3f9b351_4_k_cu_ac91facf6thrust24THRUST_300001_SM_1000_NS12placeholders3_10E[1];
.global .align 1 .b8 _ZN34_INTERNAL_e3f9b351_4_k_cu_ac91facf6thrust24THRUST_300001_SM_1000_NS3seqE[1];
.global .align 1 .b8 _ZN34_INTERNAL_e3f9b351_4_k_cu_ac91facf6thrust24THRUST_300001_SM_1000_NS6deviceE[1];

.visible .entry _Z17generateProposalsILi3EEvP14SudokuProposalIXmlT_T_EES2_PiS3_iS3_(
	.param .u64 .ptr .align 1 _Z17generateProposalsILi3EEvP14SudokuProposalIXmlT_T_EES2_PiS3_iS3__param_0,
	.param .u64 .ptr .align 1 _Z17generateProposalsILi3EEvP14SudokuProposalIXmlT_T_EES2_PiS3_iS3__param_1,
	.param .u64 .ptr .align 1 _Z17generateProposalsILi3EEvP14SudokuProposalIXmlT_T_EES2_PiS3_iS3__param_2,
	.param .u64 .ptr .align 1 _Z17generateProposalsILi3EEvP14SudokuProposalIXmlT_T_EES2_PiS3_iS3__param_3,
	.param .u32 _Z17generateProposalsILi3EEvP14SudokuProposalIXmlT_T_EES2_PiS3_iS3__param_4,
	.param .u64 .ptr .align 1 _Z17generateProposalsILi3EEvP14SudokuProposalIXmlT_T_EES2_PiS3_iS3__param_5
)
{
	.local .align 16 .b8 	__local_depot0[544];
	.reg .b64 	%SP;
	.reg .b64 	%SPL;
	.reg .pred 	%p<1955>;
	.reg .b16 	%rs<1223>;
	.reg .b32 	%r<4523>;
	.reg .b64 	%rd<262>;

	mov.u64 	%SPL, __local_depot0;
	ld.param.u64 	%rd101, [_Z17generateProposalsILi3EEvP14SudokuProposalIXmlT_T_EES2_PiS3_iS3__param_0];
	ld.param.u64 	%rd105, [_Z17generateProposalsILi3EEvP14SudokuProposalIXmlT_T_EES2_PiS3_iS3__param_3];
	cvta.to.global.u64 	%rd106, %rd105;
	add.u64 	%rd1, %SPL, 0;
	add.u64 	%rd2, %SPL, 0;
	add.u64 	%rd3, %SPL, 0;
	add.u64 	%rd4, %SPL, 128;
	add.u64 	%rd5, %SPL, 212;
	mov.u32 	%r1487, %ctaid.x;
	mov.u32 	%r1488, %ntid.x;
	mov.u32 	%r1489, %tid.x;
	mad.lo.s32 	%r1, %r1487, %r1488, %r1489;
	ld.global.u32 	%r1490, [%rd106];
	setp.ge.s32 	%p1, %r1, %r1490;
	@%p1 bra 	$L__BB0_928;
	cvta.to.global.u64 	%rd112, %rd101;
	mul.wide.s32 	%rd113, %r1, 81;
	add.s64 	%rd114, %rd112, %rd113;
	ld.global.u8 	%rs82, [%rd114];
	ld.global.u8 	%rs83, [%rd114+1];
	ld.global.u8 	%rs84, [%rd114+2];
	ld.global.u8 	%rs85, [%rd114+3];
	ld.global.u8 	%rs86, [%rd114+4];
	ld.global.u8 	%rs87, [%rd114+5];
	ld.global.u8 	%rs88, [%rd114+6];
	ld.global.u8 	%rs89, [%rd114+7];
	ld.global.u8 	%rs90, [%rd114+8];
	ld.global.u8 	%rs91, [%rd114+9];
	ld.global.u8 	%rs92, [%rd114+10];
	ld.global.u8 	%rs93, [%rd114+11];
	ld.global.u8 	%rs94, [%rd114+12];
	ld.global.u8 	%rs95, [%rd114+13];
	ld.global.u8 	%rs96, [%rd114+14];
	ld.global.u8 	%rs97, [%rd114+15];
	ld.global.u8 	%rs98, [%rd114+16];
	ld.global.u8 	%rs99, [%rd114+17];
	ld.global.u8 	%rs100, [%rd114+18];
	ld.global.u8 	%rs101, [%rd114+19];
	ld.global.u8 	%rs102, [%rd114+20];
	ld.global.u8 	%rs103, [%rd114+21];
	ld.global.u8 	%rs104, [%rd114+22];
	ld.global.u8 	%rs105, [%rd114+23];
	ld.global.u8 	%rs106, [%rd114+24];
	ld.global.u8 	%rs107, [%rd114+25];
	ld.global.u8 	%rs108, [%rd114+26];
	ld.global.u8 	%rs109, [%rd114+27];
	ld.global.u8 	%rs110, [%rd114+28];
	ld.global.u8 	%rs111, [%rd114+29];
	ld.global.u8 	%rs112, [%rd114+30];
	ld.global.u8 	%rs113, [%rd114+31];
	ld.global.u8 	%rs114, [%rd114+32];
	ld.global.u8 	%rs115, [%rd114+33];
	ld.global.u8 	%rs116, [%rd114+34];
	ld.global.u8 	%rs117, [%rd114+35];
	ld.global.u8 	%rs118, [%rd114+36];
	ld.global.u8 	%rs119, [%rd114+37];
	ld.global.u8 	%rs120, [%rd114+38];
	ld.global.u8 	%rs121, [%rd114+39];
	ld.global.u8 	%rs122, [%rd114+40];
	ld.global.u8 	%rs123, [%rd114+41];
	ld.global.u8 	%rs124, [%rd114+42];
	ld.global.u8 	%rs125, [%rd114+43];
	ld.global.u8 	%rs126, [%rd114+44];
	ld.global.u8 	%rs127, [%rd114+45];
	ld.global.u8 	%rs128, [%rd114+46];
	ld.global.u8 	%rs129, [%rd114+47];
	ld.global.u8 	%rs130, [%rd114+48];
	ld.global.u8 	%rs131, [%rd114+49];
	ld.global.u8 	%rs132, [%rd114+50];
	ld.global.u8 	%rs133, [%rd114+51];
	ld.global.u8 	%rs134, [%rd114+52];
	ld.global.u8 	%rs135, [%rd114+53];
	ld.global.u8 	%rs136, [%rd114+54];
	ld.global.u8 	%rs137, [%rd114+55];
	ld.global.u8 	%rs138, [%rd114+56];
	ld.global.u8 	%rs139, [%rd114+57];
	ld.global.u8 	%rs140, [%rd114+58];
	ld.global.u8 	%rs141, [%rd114+59];
	ld.global.u8 	%rs142, [%rd114+60];
	ld.global.u8 	%rs143, [%rd114+61];
	ld.global.u8 	%rs144, [%rd114+62];
	ld.global.u8 	%rs145, [%rd114+63];
	ld.global.u8 	%rs146, [%rd114+64];
	ld.global.u8 	%rs147, [%rd114+65];
	ld.global.u8 	%rs148, [%rd114+66];
	ld.global.u8 	%rs149, [%rd114+67];
	ld.global.u8 	%rs150, [%rd114+68];
	ld.global.u8 	%rs151, [%rd114+69];
	ld.global.u8 	%rs152, [%rd114+70];
	ld.global.u8 	%rs153, [%rd114+71];
	ld.global.u8 	%rs154, [%rd114+72];
	ld.global.u8 	%rs155, [%rd114+73];
	ld.global.u8 	%rs156, [%rd114+74];
	ld.global.u8 	%rs157, [%rd114+75];
	ld.global.u8 	%rs158, [%rd114+76];
	ld.global.u8 	%rs159, [%rd114+77];
	ld.global.u8 	%rs160, [%rd114+78];
	ld.global.u8 	%rs161, [%rd114+79];
	ld.global.u8 	%rs162, [%rd114+80];
	st.local.u8 	[%rd4], %rs82;
	st.local.u8 	[%rd4+1], %rs83;
	st.local.u8 	[%rd4+2], %rs84;
	st.local.u8 	[%rd4+3], %rs85;
	st.local.u8 	[%rd4+4], %rs86;
	st.local.u8 	[%rd4+5], %rs87;
	st.local.u8 	[%rd4+6], %rs88;
	st.local.u8 	[%rd4+7], %rs89;
	st.local.u8 	[%rd4+8], %rs90;
	st.local.u8 	[%rd4+9], %rs91;
	st.local.u8 	[%rd4+10], %rs92;
	st.local.u8 	[%rd4+11], %rs93;
	st.local.u8 	[%rd4+12], %rs94;
	st.local.u8 	[%rd4+13], %rs95;
	st.local.u8 	[%rd4+14], %rs96;
	st.local.u8 	[%rd4+15], %rs97;
	st.local.u8 	[%rd4+16], %rs98;
	st.local.u8 	[%rd4+17], %rs99;
	st.local.u8 	[%rd4+18], %rs100;
	st.local.u8 	[%rd4+19], %rs101;
	st.local.u8 	[%rd4+20], %rs102;
	st.local.u8 	[%rd4+21], %rs103;
	st.local.u8 	[%rd4+22], %rs104;
	st.local.u8 	[%rd4+23], %rs105;
	st.local.u8 	[%rd4+24], %rs106;
	st.local.u8 	[%rd4+25], %rs107;
	st.local.u8 	[%rd4+26], %rs108;
	st.local.u8 	[%rd4+27], %rs109;
	st.local.u8 	[%rd4+28], %rs110;
	st.local.u8 	[%rd4+29], %rs111;
	st.local.u8 	[%rd4+30], %rs112;
	st.local.u8 	[%rd4+31], %rs113;
	st.local.u8 	[%rd4+32], %rs114;
	st.local.u8 	[%rd4+33], %rs115;
	st.local.u8 	[%rd4+34], %rs116;
	st.local.u8 	[%rd4+35], %rs117;
	st.local.u8 	[%rd4+36], %rs118;
	st.local.u8 	[%rd4+37], %rs119;
	st.local.u8 	[%rd4+38], %rs120;
	st.local.u8 	[%rd4+39], %rs121;
	st.local.u8 	[%rd4+40], %rs122;
	st.local.u8 	[%rd4+41], %rs123;
	st.local.u8 	[%rd4+42], %rs124;
	st.local.u8 	[%rd4+43], %rs125;
	st.local.u8 	[%rd4+44], %rs126;
	st.local.u8 	[%rd4+45], %rs127;
	st.local.u8 	[%rd4+46], %rs128;
	st.local.u8 	[%rd4+47], %rs129;
	st.local.u8 	[%rd4+48], %rs130;
	st.local.u8 	[%rd4+49], %rs131;
	st.local.u8 	[%rd4+50], %rs132;
	st.local.u8 	[%rd4+51], %rs133;
	st.local.u8 	[%rd4+52], %rs134;
	st.local.u8 	[%rd4+53], %rs135;
	st.local.u8 	[%rd4+54], %rs136;
	st.local.u8 	[%rd4+55], %rs137;
	st.local.u8 	[%rd4+56], %rs138;
	st.local.u8 	[%rd4+57], %rs139;
	st.local.u8 	[%rd4+58], %rs140;
	st.local.u8 	[%rd4+59], %rs141;
	st.local.u8 	[%rd4+60], %rs142;
	st.local.u8 	[%rd4+61], %rs143;
	st.local.u8 	[%rd4+62], %rs144;
	st.local.u8 	[%rd4+63], %rs145;
	st.local.u8 	[%rd4+64], %rs146;
	st.local.u8 	[%rd4+65], %rs147;
	st.local.u8 	[%rd4+66], %rs148;
	st.local.u8 	[%rd4+67], %rs149;
	st.local.u8 	[%rd4+68], %rs150;
	st.local.u8 	[%rd4+69], %rs151;
	st.local.u8 	[%rd4+70], %rs152;
	st.local.u8 	[%rd4+71], %rs153;
	st.local.u8 	[%rd4+72], %rs154;
	st.local.u8 	[%rd4+73], %rs155;
	st.local.u8 	[%rd4+74], %rs156;
	st.local.u8 	[%rd4+75], %rs157;
	st.local.u8 	[%rd4+76], %rs158;
	st.local.u8 	[%rd4+77], %rs159;
	st.local.u8 	[%rd4+78], %rs160;
	st.local.u8 	[%rd4+79], %rs161;
	st.local.u8 	[%rd4+80], %rs162;
	setp.eq.s16 	%p2, %rs82, 0;
	cvt.u32.u16 	%r1492, %rs82;
	cvt.s32.s8 	%r1493, %r1492;
	add.s32 	%r1494, %r1493, -1;
	mov.b32 	%r1495, 1;
	shl.b32 	%r1496, %r1495, %r1494;
	or.b32  	%r1497, %r1496, -2147483648;
	selp.b32 	%r1498, 511, %r1497, %p2;
	setp.eq.s16 	%p3, %rs83, 0;
	cvt.u32.u16 	%r1499, %rs83;
	cvt.s32.s8 	%r1500, %r1499;
	add.s32 	%r1501, %r1500, -1;
	shl.b32 	%r1502, %r1495, %r1501;
	or.b32  	%r1503, %r1502, -2147483648;
	selp.b32 	%r1504, 511, %r1503, %p3;
	setp.eq.s16 	%p4, %rs84, 0;
	cvt.u32.u16 	%r1505, %rs84;
	cvt.s32.s8 	%r1506, %r1505;
	add.s32 	%r1507, %r1506, -1;
	shl.b32 	%r1508, %r1495, %r1507;
	or.b32  	%r1509, %r1508, -2147483648;
	selp.b32 	%r1510, 511, %r1509, %p4;
	setp.eq.s16 	%p5, %rs85, 0;
	cvt.u32.u16 	%r1511, %rs85;
	cvt.s32.s8 	%r1512, %r1511;
	add.s32 	%r1513, %r1512, -1;
	shl.b32 	%r1514, %r1495, %r1513;
	or.b32  	%r1515, %r1514, -2147483648;
	selp.b32 	%r1516, 511, %r1515, %p5;
	setp.eq.s16 	%p6, %rs86, 0;
	cvt.u32.u16 	%r1517, %rs86;
	cvt.s32.s8 	%r1518, %r1517;
	add.s32 	%r1519, %r1518, -1;
	shl.b32 	%r1520, %r1495, %r1519;
	or.b32  	%r1521, %r1520, -2147483648;
	selp.b32 	%r1522, 511, %r1521, %p6;
	setp.eq.s16 	%p7, %rs87, 0;
	cvt.u32.u16 	%r1523, %rs87;
	cvt.s32.s8 	%r1524, %r1523;
	add.s32 	%r1525, %r1524, -1;
	shl.b32 	%r1526, %r1495, %r1525;
	or.b32  	%r1527, %r1526, -2147483648;
	selp.b32 	%r1528, 511, %r1527, %p7;
	setp.eq.s16 	%p8, %rs88, 0;
	cvt.u32.u16 	%r1529, %rs88;
	cvt.s32.s8 	%r1530, %r1529;
	add.s32 	%r1531, %r1530, -1;
	shl.b32 	%r1532, %r1495, %r1531;
	or.b32  	%r1533, %r1532, -2147483648;
	selp.b32 	%r1534, 511, %r1533, %p8;
	setp.eq.s16 	%p9, %rs89, 0;
	cvt.u32.u16 	%r1535, %rs89;
	cvt.s32.s8 	%r1536, %r1535;
	add.s32 	%r1537, %r1536, -1;
	shl.b32 	%r1538, %r1495, %r1537;
	or.b32  	%r1539, %r1538, -2147483648;
	selp.b32 	%r1540, 511, %r1539, %p9;
	setp.eq.s16 	%p10, %rs90, 0;
	cvt.u32.u16 	%r1541, %rs90;
	cvt.s32.s8 	%r1542, %r1541;
	add.s32 	%r1543, %r1542, -1;
	shl.b32 	%r1544, %r1495, %r1543;
	or.b32  	%r1545, %r1544, -2147483648;
	selp.b32 	%r1546, 511, %r1545, %p10;
	setp.eq.s16 	%p11, %rs91, 0;
	cvt.u32.u16 	%r1547, %rs91;
	cvt.s32.s8 	%r1548, %r1547;
	add.s32 	%r1549, %r1548, -1;
	shl.b32 	%r1550, %r1495, %r1549;
	or.b32  	%r1551, %r1550, -2147483648;
	selp.b32 	%r1552, 511, %r1551, %p11;
	setp.eq.s16 	%p12, %rs92, 0;
	cvt.u32.u16 	%r1553, %rs92;
	cvt.s32.s8 	%r1554, %r1553;
	add.s32 	%r1555, %r1554, -1;
	shl.b32 	%r1556, %r1495, %r1555;
	or.b32  	%r1557, %r1556, -2147483648;
	selp.b32 	%r1558, 511, %r1557, %p12;
	setp.eq.s16 	%p13, %rs93, 0;
	cvt.u32.u16 	%r1559, %rs93;
	cvt.s32.s8 	%r1560, %r1559;
	add.s32 	%r1561, %r1560, -1;
	shl.b32 	%r1562, %r1495, %r1561;
	or.b32  	%r1563, %r1562, -2147483648;
	selp.b32 	%r1564, 511, %r1563, %p13;
	setp.eq.s16 	%p14, %rs94, 0;
	cvt.u32.u16 	%r1565, %rs94;
	cvt.s32.s8 	%r1566, %r1565;
	add.s32 	%r1567, %r1566, -1;
	shl.b32 	%r1568, %r1495, %r1567;
	or.b32  	%r1569, %r1568, -2147483648;
	selp.b32 	%r1570, 511, %r1569, %p14;
	setp.eq.s16 	%p15, %rs95, 0;
	cvt.u32.u16 	%r1571, %rs95;
	cvt.s32.s8 	%r1572, %r1571;
	add.s32 	%r1573, %r1572, -1;
	shl.b32 	%r1574, %r1495, %r1573;
	or.b32  	%r1575, %r1574, -2147483648;
	selp.b32 	%r1576, 511, %r1575, %p15;
	setp.eq.s16 	%p16, %rs96, 0;
	cvt.u32.u16 	%r1577, %rs96;
	cvt.s32.s8 	%r1578, %r1577;
	add.s32 	%r1579, %r1578, -1;
	shl.b32 	%r1580, %r1495, %r1579;
	or.b32  	%r1581, %r1580, -2147483648;
	selp.b32 	%r1582, 511, %r1581, %p16;
	setp.eq.s16 	%p17, %rs97, 0;
	cvt.u32.u16 	%r1583, %rs97;
	cvt.s32.s8 	%r1584, %r1583;
	add.s32 	%r1585, %r1584, -1;
	shl.b32 	%r1586, %r1495, %r1585;
	or.b32  	%r1587, %r1586, -2147483648;
	selp.b32 	%r1588, 511, %r1587, %p17;
	setp.eq.s16 	%p18, %rs98, 0;
	cvt.u32.u16 	%r1589, %rs98;
	cvt.s32.s8 	%r1590, %r1589;
	add.s32 	%r1591, %r1590, -1;
	shl.b32 	%r1592, %r1495, %r1591;
	or.b32  	%r1593, %r1592, -2147483648;
	selp.b32 	%r1594, 511, %r1593, %p18;
	setp.eq.s16 	%p19, %rs99, 0;
	cvt.u32.u16 	%r1595, %rs99;
	cvt.s32.s8 	%r1596, %r1595;
	add.s32 	%r1597, %r1596, -1;
	shl.b32 	%r1598, %r1495, %r1597;
	or.b32  	%r1599, %r1598, -2147483648;
	selp.b32 	%r1600, 511, %r1599, %p19;
	setp.eq.s16 	%p20, %rs100, 0;
	cvt.u32.u16 	%r1601, %rs100;
	cvt.s32.s8 	%r1602, %r1601;
	add.s32 	%r1603, %r1602, -1;
	shl.b32 	%r1604, %r1495, %r1603;
	or.b32  	%r1605, %r1604, -2147483648;
	selp.b32 	%r1606, 511, %r1605, %p20;
	setp.eq.s16 	%p21, %rs101, 0;
	cvt.u32.u16 	%r1607, %rs101;
	cvt.s32.s8 	%r1608, %r1607;
	add.s32 	%r1609, %r1608, -1;
	shl.b32 	%r1610, %r1495, %r1609;
	or.b32  	%r1611, %r1610, -2147483648;
	selp.b32 	%r1612, 511, %r1611, %p21;
	setp.eq.s16 	%p22, %rs102, 0;
	cvt.u32.u16 	%r1613, %rs102;
	cvt.s32.s8 	%r1614, %r1613;
	add.s32 	%r1615, %r1614, -1;
	shl.b32 	%r1616, %r1495, %r1615;
	or.b32  	%r1617, %r1616, -2147483648;
	selp.b32 	%r1618, 511, %r1617, %p22;
	setp.eq.s16 	%p23, %rs103, 0;
	cvt.u32.u16 	%r1619, %rs103;
	cvt.s32.s8 	%r1620, %r1619;
	add.s32 	%r1621, %r1620, -1;
	shl.b32 	%r1622, %r1495, %r1621;
	or.b32  	%r1623, %r1622, -2147483648;
	selp.b32 	%r1624, 511, %r1623, %p23;
	setp.eq.s16 	%p24, %rs104, 0;
	cvt.u32.u16 	%r1625, %rs104;
	cvt.s32.s8 	%r1626, %r1625;
	add.s32 	%r1627, %r1626, -1;
	shl.b32 	%r1628, %r1495, %r1627;
	or.b32  	%r1629, %r1628, -2147483648;
	selp.b32 	%r1630, 511, %r1629, %p24;
	setp.eq.s16 	%p25, %rs105, 0;
	cvt.u32.u16 	%r1631, %rs105;
	cvt.s32.s8 	%r1632, %r1631;
	add.s32 	%r1633, %r1632, -1;
	shl.b32 	%r1634, %r1495, %r1633;
	or.b32  	%r1635, %r1634, -2147483648;
	selp.b32 	%r1636, 511, %r1635, %p25;
	setp.eq.s16 	%p26, %rs106, 0;
	cvt.u32.u16 	%r1637, %rs106;
	cvt.s32.s8 	%r1638, %r1637;
	add.s32 	%r1639, %r1638, -1;
	shl.b32 	%r1640, %r1495, %r1639;
	or.b32  	%r1641, %r1640, -2147483648;
	selp.b32 	%r1642, 511, %r1641, %p26;
	setp.eq.s16 	%p27, %rs107, 0;
	cvt.u32.u16 	%r1643, %rs107;
	cvt.s32.s8 	%r1644, %r1643;
	add.s32 	%r1645, %r1644, -1;
	shl.b32 	%r1646, %r1495, %r1645;
	or.b32  	%r1647, %r1646, -2147483648;
	selp.b32 	%r1648, 511, %r1647, %p27;
	setp.eq.s16 	%p28, %rs108, 0;
	cvt.u32.u16 	%r1649, %rs108;
	cvt.s32.s8 	%r1650, %r1649;
	add.s32 	%r1651, %r1650, -1;
	shl.b32 	%r1652, %r1495, %r1651;
	or.b32  	%r1653, %r1652, -2147483648;
	selp.b32 	%r1654, 511, %r1653, %p28;
	setp.eq.s16 	%p29, %rs109, 0;
	cvt.u32.u16 	%r1655, %rs109;
	cvt.s32.s8 	%r1656, %r1655;
	add.s32 	%r1657, %r1656, -1;
	shl.b32 	%r1658, %r1495, %r1657;
	or.b32  	%r1659, %r1658, -2147483648;
	selp.b32 	%r1660, 511, %r1659, %p29;
	setp.eq.s16 	%p30, %rs110, 0;
	cvt.u32.u16 	%r1661, %rs110;
	cvt.s32.s8 	%r1662, %r1661;
	add.s32 	%r1663, %r1662, -1;
	shl.b32 	%r1664, %r1495, %r1663;
	or.b32  	%r1665, %r1664, -2147483648;
	selp.b32 	%r1666, 511, %r1665, %p30;
	setp.eq.s16 	%p31, %rs111, 0;
	cvt.u32.u16 	%r1667, %rs111;
	cvt.s32.s8 	%r1668, %r1667;
	add.s32 	%r1669, %r1668, -1;
	shl.b32 	%r1670, %r1495, %r1669;
	or.b32  	%r1671, %r1670, -2147483648;
	selp.b32 	%r1672, 511, %r1671, %p31;
	setp.eq.s16 	%p32, %rs112, 0;
	cvt.u32.u16 	%r1673, %rs112;
	cvt.s32.s8 	%r1674, %r1673;
	add.s32 	%r1675, %r1674, -1;
	shl.b32 	%r1676, %r1495, %r1675;
	or.b32  	%r1677, %r1676, -2147483648;
	selp.b32 	%r1678, 511, %r1677, %p32;
	setp.eq.s16 	%p33, %rs113, 0;
	cvt.u32.u16 	%r1679, %rs113;
	cvt.s32.s8 	%r1680, %r1679;
	add.s32 	%r1681, %r1680, -1;
	shl.b32 	%r1682, %r1495, %r1681;
	or.b32  	%r1683, %r1682, -2147483648;
	selp.b32 	%r1684, 511, %r1683, %p33;
	setp.eq.s16 	%p34, %rs114, 0;
	cvt.u32.u16 	%r1685, %rs114;
	cvt.s32.s8 	%r1686, %r1685;
	add.s32 	%r1687, %r1686, -1;
	shl.b32 	%r1688, %r1495, %r1687;
	or.b32  	%r1689, %r1688, -2147483648;
	selp.b32 	%r1690, 511, %r1689, %p34;
	setp.eq.s16 	%p35, %rs115, 0;
	cvt.u32.u16 	%r1691, %rs115;
	cvt.s32.s8 	%r1692, %r1691;
	add.s32 	%r1693, %r1692, -1;
	shl.b32 	%r1694, %r1495, %r1693;
	or.b32  	%r1695, %r1694, -2147483648;
	selp.b32 	%r1696, 511, %r1695, %p35;
	setp.eq.s16 	%p36, %rs116, 0;
	cvt.u32.u16 	%r1697, %rs116;
	cvt.s32.s8 	%r1698, %r1697;
	add.s32 	%r1699, %r1698, -1;
	shl.b32 	%r1700, %r1495, %r1699;
	or.b32  	%r1701, %r1700, -2147483648;
	selp.b32 	%r1702, 511, %r1701, %p36;
	setp.eq.s16 	%p37, %rs117, 0;
	cvt.u32.u16 	%r1703, %rs117;
	cvt.s32.s8 	%r1704, %r1703;
	add.s32 	%r1705, %r1704, -1;
	shl.b32 	%r1706, %r1495, %r1705;
	or.b32  	%r1707, %r1706, -2147483648;
	selp.b32 	%r1708, 511, %r1707, %p37;
	setp.eq.s16 	%p38, %rs118, 0;
	cvt.u32.u16 	%r1709, %rs118;
	cvt.s32.s8 	%r1710, %r1709;
	add.s32 	%r1711, %r1710, -1;
	shl.b32 	%r1712, %r1495, %r1711;
	or.b32  	%r1713, %r1712, -2147483648;
	selp.b32 	%r1714, 511, %r1713, %p38;
	setp.eq.s16 	%p39, %rs119, 0;
	cvt.u32.u16 	%r1715, %rs119;
	cvt.s32.s8 	%r1716, %r1715;
	add.s32 	%r1717, %r1716, -1;
	shl.b32 	%r1718, %r1495, %r1717;
	or.b32  	%r1719, %r1718, -2147483648;
	selp.b32 	%r1720, 511, %r1719, %p39;
	setp.eq.s16 	%p40, %rs120, 0;
	cvt.u32.u16 	%r1721, %rs120;
	cvt.s32.s8 	%r1722, %r1721;
	add.s32 	%r1723, %r1722, -1;
	shl.b32 	%r1724, %r1495, %r1723;
	or.b32  	%r1725, %r1724, -2147483648;
	selp.b32 	%r1726, 511, %r1725, %p40;
	setp.eq.s16 	%p41, %rs121, 0;
	cvt.u32.u16 	%r1727, %rs121;
	cvt.s32.s8 	%r1728, %r1727;
	add.s32 	%r1729, %r1728, -1;
	shl.b32 	%r1730, %r1495, %r1729;
	or.b32  	%r1731, %r1730, -2147483648;
	selp.b32 	%r1732, 511, %r1731, %p41;
	setp.eq.s16 	%p42, %rs122, 0;
	cvt.u32.u16 	%r1733, %rs122;
	cvt.s32.s8 	%r1734, %r1733;
	add.s32 	%r1735, %r1734, -1;
	shl.b32 	%r1736, %r1495, %r1735;
	or.b32  	%r1737, %r1736, -2147483648;
	selp.b32 	%r1738, 511, %r1737, %p42;
	setp.eq.s16 	%p43, %rs123, 0;
	cvt.u32.u16 	%r1739, %rs123;
	cvt.s32.s8 	%r1740, %r1739;
	add.s32 	%r1741, %r1740, -1;
	shl.b32 	%r1742, %r1495, %r1741;
	or.b32  	%r1743, %r1742, -2147483648;
	selp.b32 	%r1744, 511, %r1743, %p43;
	setp.eq.s16 	%p44, %rs124, 0;
	cvt.u32.u16 	%r1745, %rs124;
	cvt.s32.s8 	%r1746, %r1745;
	add.s32 	%r1747, %r1746, -1;
	shl.b32 	%r1748, %r1495, %r1747;
	or.b32  	%r1749, %r1748, -2147483648;
	selp.b32 	%r1750, 511, %r1749, %p44;
	setp.eq.s16 	%p45, %rs125, 0;
	cvt.u32.u16 	%r1751, %rs125;
	cvt.s32.s8 	%r1752, %r1751;
	add.s32 	%r1753, %r1752, -1;
	shl.b32 	%r1754, %r1495, %r1753;
	or.b32  	%r1755, %r1754, -2147483648;
	selp.b32 	%r1756, 511, %r1755, %p45;
	setp.eq.s16 	%p46, %rs126, 0;
	cvt.u32.u16 	%r1757, %rs126;
	cvt.s32.s8 	%r1758, %r1757;
	add.s32 	%r1759, %r1758, -1;
	shl.b32 	%r1760, %r1495, %r1759;
	or.b32  	%r1761, %r1760, -2147483648;
	selp.b32 	%r1762, 511, %r1761, %p46;
	setp.eq.s16 	%p47, %rs127, 0;
	cvt.u32.u16 	%r1763, %rs127;
	cvt.s32.s8 	%r1764, %r1763;
	add.s32 	%r1765, %r1764, -1;
	shl.b32 	%r1766, %r1495, %r1765;
	or.b32  	%r1767, %r1766, -2147483648;
	selp.b32 	%r1768, 511, %r1767, %p47;
	setp.eq.s16 	%p48, %rs128, 0;
	cvt.u32.u16 	%r1769, %rs128;
	cvt.s32.s8 	%r1770, %r1769;
	add.s32 	%r1771, %r1770, -1;
	shl.b32 	%r1772, %r1495, %r1771;
	or.b32  	%r1773, %r1772, -2147483648;
	selp.b32 	%r1774, 511, %r1773, %p48;
	setp.eq.s16 	%p49, %rs129, 0;
	cvt.u32.u16 	%r1775, %rs129;
	cvt.s32.s8 	%r1776, %r1775;
	add.s32 	%r1777, %r1776, -1;
	shl.b32 	%r1778, %r1495, %r1777;
	or.b32  	%r1779, %r1778, -2147483648;
	selp.b32 	%r1780, 511, %r1779, %p49;
	setp.eq.s16 	%p50, %rs130, 0;
	cvt.u32.u16 	%r1781, %rs130;
	cvt.s32.s8 	%r1782, %r1781;
	add.s32 	%r1783, %r1782, -1;
	shl.b32 	%r1784, %r1495, %r1783;
	or.b32  	%r1785, %r1784, -2147483648;
	selp.b32 	%r1786, 511, %r1785, %p50;
	setp.eq.s16 	%p51, %rs131, 0;
	cvt.u32.u16 	%r1787, %rs131;
	cvt.s32.s8 	%r1788, %r1787;
	add.s32 	%r1789, %r1788, -1;
	shl.b32 	%r1790, %r1495, %r1789;
	or.b32  	%r1791, %r1790, -2147483648;
	selp.b32 	%r1792, 511, %r1791, %p51;
	setp.eq.s16 	%p52, %rs132, 0;
	cvt.u32.u16 	%r1793, %rs132;
	cvt.s32.s8 	%r1794, %r1793;
	add.s32 	%r1795, %r1794, -1;
	shl.b32 	%r1796, %r1495, %r1795;
	or.b32  	%r1797, %r1796, -2147483648;
	selp.b32 	%r1798, 511, %r1797, %p52;
	setp.eq.s16 	%p53, %rs133, 0;
	cvt.u32.u16 	%r1799, %rs133;
	cvt.s32.s8 	%r1800, %r1799;
	add.s32 	%r1801, %r1800, -1;
	shl.b32 	%r1802, %r1495, %r1801;
	or.b32  	%r1803, %r1802, -2147483648;
	selp.b32 	%r1804, 511, %r1803, %p53;
	setp.eq.s16 	%p54, %rs134, 0;
	cvt.u32.u16 	%r1805, %rs134;
	cvt.s32.s8 	%r1806, %r1805;
	add.s32 	%r1807, %r1806, -1;
	shl.b32 	%r1808, %r1495, %r1807;
	or.b32  	%r1809, %r1808, -2147483648;
	selp.b32 	%r1810, 511, %r1809, %p54;
	setp.eq.s16 	%p55, %rs135, 0;
	cvt.u32.u16 	%r1811, %rs135;
	cvt.s32.s8 	%r1812, %r1811;
	add.s32 	%r1813, %r1812, -1;
	shl.b32 	%r1814, %r1495, %r1813;
	or.b32  	%r1815, %r1814, -2147483648;
	selp.b32 	%r1816, 511, %r1815, %p55;
	setp.eq.s16 	%p56, %rs136, 0;
	cvt.u32.u16 	%r1817, %rs136;
	cvt.s32.s8 	%r1818, %r1817;
	add.s32 	%r1819, %r1818, -1;
	shl.b32 	%r1820, %r1495, %r1819;
	or.b32  	%r1821, %r1820, -2147483648;
	selp.b32 	%r1822, 511, %r1821, %p56;
	setp.eq.s16 	%p57, %rs137, 0;
	cvt.u32.u16 	%r1823, %rs137;
	cvt.s32.s8 	%r1824, %r1823;
	add.s32 	%r1825, %r1824, -1;
	shl.b32 	%r1826, %r1495, %r1825;
	or.b32  	%r1827, %r1826, -2147483648;
	selp.b32 	%r1828, 511, %r1827, %p57;
	setp.eq.s16 	%p58, %rs138, 0;
	cvt.u32.u16 	%r1829, %rs138;
	cvt.s32.s8 	%r1830, %r1829;
	add.s32 	%r1831, %r1830, -1;
	shl.b32 	%r1832, %r1495, %r1831;
	or.b32  	%r1833, %r1832, -2147483648;
	selp.b32 	%r1834, 511, %r1833, %p58;
	setp.eq.s16 	%p59, %rs139, 0;
	cvt.u32.u16 	%r1835, %rs139;
	cvt.s32.s8 	%r1836, %r1835;
	add.s32 	%r1837, %r1836, -1;
	shl.b32 	%r1838, %r1495, %r1837;
	or.b32  	%r1839, %r1838, -2147483648;
	selp.b32 	%r1840, 511, %r1839, %p59;
	setp.eq.s16 	%p60, %rs140, 0;
	cvt.u32.u16 	%r1841, %rs140;
	cvt.s32.s8 	%r1842, %r1841;
	add.s32 	%r1843, %r1842, -1;
	shl.b32 	%r1844, %r1495, %r1843;
	or.b32  	%r1845, %r1844, -2147483648;
	selp.b32 	%r1846, 511, %r1845, %p60;
	setp.eq.s16 	%p61, %rs141, 0;
	cvt.u32.u16 	%r1847, %rs141;
	cvt.s32.s8 	%r1848, %r1847;
	add.s32 	%r1849, %r1848, -1;
	shl.b32 	%r1850, %r1495, %r1849;
	or.b32  	%r1851, %r1850, -2147483648;
	selp.b32 	%r1852, 511, %r1851, %p61;
	setp.eq.s16 	%p62, %rs142, 0;
	cvt.u32.u16 	%r1853, %rs142;
	cvt.s32.s8 	%r1854, %r1853;
	add.s32 	%r1855, %r1854, -1;
	shl.b32 	%r1856, %r1495, %r1855;
	or.b32  	%r1857, %r1856, -2147483648;
	selp.b32 	%r1858, 511, %r1857, %p62;
	setp.eq.s16 	%p63, %rs143, 0;
	cvt.u32.u16 	%r1859, %rs143;
	cvt.s32.s8 	%r1860, %r1859;
	add.s32 	%r1861, %r1860, -1;
	shl.b32 	%r1862, %r1495, %r1861;
	or.b32  	%r1863, %r1862, -2147483648;
	selp.b32 	%r1864, 511, %r1863, %p63;
	setp.eq.s16 	%p64, %rs144, 0;
	cvt.u32.u16 	%r1865, %rs144;
	cvt.s32.s8 	%r1866, %r1865;
	add.s32 	%r1867, %r1866, -1;
	shl.b32 	%r1868, %r1495, %r1867;
	or.b32  	%r1869, %r1868, -2147483648;
	selp.b32 	%r1870, 511, %r1869, %p64;
	setp.eq.s16 	%p65, %rs145, 0;
	cvt.u32.u16 	%r1871, %rs145;
	cvt.s32.s8 	%r1872, %r1871;
	add.s32 	%r1873, %r1872, -1;
	shl.b32 	%r1874, %r1495, %r1873;
	or.b32  	%r1875, %r1874, -2147483648;
	selp.b32 	%r1876, 511, %r1875, %p65;
	setp.eq.s16 	%p66, %rs146, 0;
	cvt.u32.u16 	%r1877, %rs146;
	cvt.s32.s8 	%r1878, %r1877;
	add.s32 	%r1879, %r1878, -1;
	shl.b32 	%r1880, %r1495, %r1879;
	or.b32  	%r1881, %r1880, -2147483648;
	selp.b32 	%r1882, 511, %r1881, %p66;
	setp.eq.s16 	%p67, %rs147, 0;
	cvt.u32.u16 	%r1883, %rs147;
	cvt.s32.s8 	%r1884, %r1883;
	add.s32 	%r1885, %r1884, -1;
	shl.b32 	%r1886, %r1495, %r1885;
	or.b32  	%r1887, %r1886, -2147483648;
	selp.b32 	%r1888, 511, %r1887, %p67;
	setp.eq.s16 	%p68, %rs148, 0;
	cvt.u32.u16 	%r1889, %rs148;
	cvt.s32.s8 	%r1890, %r1889;
	add.s32 	%r1891, %r1890, -1;
	shl.b32 	%r1892, %r1495, %r1891;
	or.b32  	%r1893, %r1892, -2147483648;
	selp.b32 	%r1894, 511, %r1893, %p68;
	setp.eq.s16 	%p69, %rs149, 0;
	cvt.u32.u16 	%r1895, %rs149;
	cvt.s32.s8 	%r1896, %r1895;
	add.s32 	%r1897, %r1896, -1;
	shl.b32 	%r1898, %r1495, %r1897;
	or.b32  	%r1899, %r1898, -2147483648;
	selp.b32 	%r1900, 511, %r1899, %p69;
	setp.eq.s16 	%p70, %rs150, 0;
	cvt.u32.u16 	%r1901, %rs150;
	cvt.s32.s8 	%r1902, %r1901;
	add.s32 	%r1903, %r1902, -1;
	shl.b32 	%r1904, %r1495, %r1903;
	or.b32  	%r1905, %r1904, -2147483648;
	selp.b32 	%r1906, 511, %r1905, %p70;
	setp.eq.s16 	%p71, %rs151, 0;
	cvt.u32.u16 	%r1907, %rs151;
	cvt.s32.s8 	%r1908, %r1907;
	add.s32 	%r1909, %r1908, -1;
	shl.b32 	%r1910, %r1495, %r1909;
	or.b32  	%r1911, %r1910, -2147483648;
	selp.b32 	%r1912, 511, %r1911, %p71;
	setp.eq.s16 	%p72, %rs152, 0;
	cvt.u32.u16 	%r1913, %rs152;
	cvt.s32.s8 	%r1914, %r1913;
	add.s32 	%r1915, %r1914, -1;
	shl.b32 	%r1916, %r1495, %r1915;
	or.b32  	%r1917, %r1916, -2147483648;
	selp.b32 	%r1918, 511, %r1917, %p72;
	setp.eq.s16 	%p73, %rs153, 0;
	cvt.u32.u16 	%r1919, %rs153;
	cvt.s32.s8 	%r1920, %r1919;
	add.s32 	%r1921, %r1920, -1;
	shl.b32 	%r1922, %r1495, %r1921;
	or.b32  	%r1923, %r1922, -2147483648;
	selp.b32 	%r1924, 511, %r1923, %p73;
	setp.eq.s16 	%p74, %rs154, 0;
	cvt.u32.u16 	%r1925, %rs154;
	cvt.s32.s8 	%r1926, %r1925;
	add.s32 	%r1927, %r1926, -1;
	shl.b32 	%r1928, %r1495, %r1927;
	or.b32  	%r1929, %r1928, -2147483648;
	selp.b32 	%r1930, 511, %r1929, %p74;
	setp.eq.s16 	%p75, %rs155, 0;
	cvt.u32.u16 	%r1931, %rs155;
	cvt.s32.s8 	%r1932, %r1931;
	add.s32 	%r1933, %r1932, -1;
	shl.b32 	%r1934, %r1495, %r1933;
	or.b32  	%r1935, %r1934, -2147483648;
	selp.b32 	%r1936, 511, %r1935, %p75;
	setp.eq.s16 	%p76, %rs156, 0;
	cvt.u32.u16 	%r1937, %rs156;
	cvt.s32.s8 	%r1938, %r1937;
	add.s32 	%r1939, %r1938, -1;
	shl.b32 	%r1940, %r1495, %r1939;
	or.b32  	%r1941, %r1940, -2147483648;
	selp.b32 	%r1942, 511, %r1941, %p76;
	setp.eq.s16 	%p77, %rs157, 0;
	cvt.u32.u16 	%r1943, %rs157;
	cvt.s32.s8 	%r1944, %r1943;
	add.s32 	%r1945, %r1944, -1;
	shl.b32 	%r1946, %r1495, %r1945;
	or.b32  	%r1947, %r1946, -2147483648;
	selp.b32 	%r1948, 511, %r1947, %p77;
	setp.eq.s16 	%p78, %rs158, 0;
	cvt.u32.u16 	%r1949, %rs158;
	cvt.s32.s8 	%r1950, %r1949;
	add.s32 	%r1951, %r1950, -1;
	shl.b32 	%r1952, %r1495, %r1951;
	or.b32  	%r1953, %r1952, -2147483648;
	selp.b32 	%r1954, 511, %r1953, %p78;
	setp.eq.s16 	%p79, %rs159, 0;
	cvt.u32.u16 	%r1955, %rs159;
	cvt.s32.s8 	%r1956, %r1955;
	add.s32 	%r1957, %r1956, -1;
	shl.b32 	%r1958, %r1495, %r1957;
	or.b32  	%r1959, %r1958, -2147483648;
	selp.b32 	%r1960, 511, %r1959, %p79;
	setp.eq.s16 	%p80, %rs160, 0;
	cvt.u32.u16 	%r1961, %rs160;
	cvt.s32.s8 	%r1962, %r1961;
	add.s32 	%r1963, %r1962, -1;
	shl.b32 	%r1964, %r1495, %r1963;
	or.b32  	%r1965, %r1964, -2147483648;
	selp.b32 	%r1966, 511, %r1965, %p80;
	setp.eq.s16 	%p81, %rs161, 0;
	cvt.u32.u16 	%r1967, %rs161;
	cvt.s32.s8 	%r1968, %r1967;
	add.s32 	%r1969, %r1968, -1;
	shl.b32 	%r1970, %r1495, %r1969;
	or.b32  	%r1971, %r1970, -2147483648;
	selp.b32 	%r1972, 511, %r1971, %p81;
	setp.eq.s16 	%p82, %rs162, 0;
	cvt.u32.u16 	%r1973, %rs162;
	cvt.s32.s8 	%r1974, %r1973;
	add.s32 	%r1975, %r1974, -1;
	shl.b32 	%r1976, %r1495, %r1975;
	or.b32  	%r1977, %r1976, -2147483648;
	selp.b32 	%r1978, 511, %r1977, %p82;
	st.local.u32 	[%rd5], %r1498;
	st.local.u32 	[%rd5+4], %r1504;
	st.local.u32 	[%rd5+8], %r1510;
	st.local.u32 	[%rd5+12], %r1516;
	add.s64 	%rd260, %rd5, 16;
	st.local.u32 	[%rd5+16], %r1522;
	st.local.u32 	[%rd5+20], %r1528;
	st.local.u32 	[%rd5+24], %r1534;
	st.local.u32 	[%rd5+28], %r1540;
	st.local.u32 	[%rd5+32], %r1546;
	st.local.u32 	[%rd5+36], %r1552;
	add.s64 	%rd7, %rd5, 40;
	st.local.u32 	[%rd5+40], %r1558;
	st.local.u32 	[%rd5+44], %r1564;
	st.local.u32 	[%rd5+48], %r1570;
	st.local.u32 	[%rd5+52], %r1576;
	st.local.u32 	[%rd5+56], %r1582;
	st.local.u32 	[%rd5+60], %r1588;
	st.local.u32 	[%rd5+64], %r1594;
	st.local.u32 	[%rd5+68], %r1600;
	st.local.u32 	[%rd5+72], %r1606;
	st.local.u32 	[%rd5+76], %r1612;
	st.local.u32 	[%rd5+80], %r1618;
	st.local.u32 	[%rd5+84], %r1624;
	st.local.u32 	[%rd5+88], %r1630;
	st.local.u32 	[%rd5+92], %r1636;
	st.local.u32 	[%rd5+96], %r1642;
	st.local.u32 	[%rd5+100], %r1648;
	st.local.u32 	[%rd5+104], %r1654;
	st.local.u32 	[%rd5+108], %r1660;
	st.local.u32 	[%rd5+112], %r1666;
	st.local.u32 	[%rd5+116], %r1672;
	st.local.u32 	[%rd5+120], %r1678;
	st.local.u32 	[%rd5+124], %r1684;
	st.local.u32 	[%rd5+128], %r1690;
	st.local.u32 	[%rd5+132], %r1696;
	st.local.u32 	[%rd5+136], %r1702;
	st.local.u32 	[%rd5+140], %r1708;
	st.local.u32 	[%rd5+144], %r1714;
	st.local.u32 	[%rd5+148], %r1720;
	st.local.u32 	[%rd5+152], %r1726;
	st.local.u32 	[%rd5+156], %r1732;
	st.local.u32 	[%rd5+160], %r1738;
	st.local.u32 	[%rd5+164], %r1744;
	st.local.u32 	[%rd5+168], %r1750;
	st.local.u32 	[%rd5+172], %r1756;
	st.local.u32 	[%rd5+176], %r1762;
	st.local.u32 	[%rd5+180], %r1768;
	st.local.u32 	[%rd5+184], %r1774;
	st.local.u32 	[%rd5+188], %r1780;
	st.local.u32 	[%rd5+192], %r1786;
	st.local.u32 	[%rd5+196], %r1792;
	st.local.u32 	[%rd5+200], %r1798;
	st.local.u32 	[%rd5+204], %r1804;
	st.local.u32 	[%rd5+208], %r1810;
	st.local.u32 	[%rd5+212], %r1816;
	st.local.u32 	[%rd5+216], %r1822;
	st.local.u32 	[%rd5+220], %r1828;
	st.local.u32 	[%rd5+224], %r1834;
	st.local.u32 	[%rd5+228], %r1840;
	st.local.u32 	[%rd5+232], %r1846;
	st.local.u32 	[%rd5+236], %r1852;
	st.local.u32 	[%rd5+240], %r1858;
	st.local.u32 	[%rd5+244], %r1864;
	st.local.u32 	[%rd5+248], %r1870;
	st.local.u32 	[%rd5+252], %r1876;
	st.local.u32 	[%rd5+256], %r1882;
	st.local.u32 	[%rd5+260], %r1888;
	st.local.u32 	[%rd5+264], %r1894;
	st.local.u32 	[%rd5+268], %r1900;
	st.local.u32 	[%rd5+272], %r1906;
	st.local.u32 	[%rd5+276], %r1912;
	st.local.u32 	[%rd5+280], %r1918;
	st.local.u32 	[%rd5+284], %r1924;
	st.local.u32 	[%rd5+288], %r1930;
	st.local.u32 	[%rd5+292], %r1936;
	st.local.u32 	[%rd5+296], %r1942;
	st.local.u32 	[%rd5+300], %r1948;
	st.local.u32 	[%rd5+304], %r1954;
	st.local.u32 	[%rd5+308], %r1960;
	st.local.u32 	[%rd5+312], %r1966;
	st.local.u32 	[%rd5+316], %r1972;
	st.local.u32 	[%rd5+320], %r1978;
	mov.b32 	%r4145, 0;
	mov.u64 	%rd256, %rd260;
	mov.u32 	%r4098, %r4145;
$L__BB0_2:
	ld.local.u32 	%r4109, [%rd256+-16];
	min.s32 	%r1979, %r4109, 0;
	and.b32  	%r4100, %r1979, 2147483647;
	ld.local.u32 	%r4111, [%rd256+-4];
	setp.gt.s32 	%p83, %r4111, -1;
	@%p83 bra 	$L__BB0_4;
	and.b32  	%r1980, %r4111, 2147483647;
	and.b32  	%r1981, %r4111, %r4100;
	setp.eq.s32 	%p84, %r1981, 0;
	selp.b32 	%r1982, %r1980, -2147483648, %p84;
	or.b32  	%r4100, %r1982, %r4100;
$L__BB0_4:
	ld.local.u32 	%r4113, [%rd256+8];
	setp.gt.s32 	%p85, %r4113, -1;
	@%p85 bra 	$L__BB0_6;
	and.b32  	%r1983, %r4113, 2147483647;
	and.b32  	%r1984, %r1983, %r4100;
	setp.eq.s32 	%p86, %r1984, 0;
	selp.b32 	%r1985, %r1983, -2147483648, %p86;
	or.b32  	%r4100, %r1985, %r4100;
$L__BB0_6:
	ld.local.u32 	%r4115, [%rd256+-12];
	setp.gt.s32 	%p87, %r4115, -1;
	@%p87 bra 	$L__BB0_8;
	and.b32  	%r1986, %r4115, 2147483647;
	and.b32  	%r1987, %r1986, %r4100;
	setp.eq.s32 	%p88, %r1987, 0;
	selp.b32 	%r1988, %r1986, -2147483648, %p88;
	or.b32  	%r4100, %r1988, %r4100;
$L__BB0_8:
	ld.local.u32 	%r4117, [%rd256];
	setp.gt.s32 	%p89, %r4117, -1;
	@%p89 bra 	$L__BB0_10;
	and.b32  	%r1989, %r4117, 2147483647;
	and.b32  	%r1990, %r1989, %r4100;
	setp.eq.s32 	%p90, %r1990, 0;
	selp.b32 	%r1991, %r1989, -2147483648, %p90;
	or.b32  	%r4100, %r1991, %r4100;
$L__BB0_10:
	ld.local.u32 	%r4119, [%rd256+12];
	setp.gt.s32 	%p91, %r4119, -1;
	@%p91 bra 	$L__BB0_12;
	and.b32  	%r1992, %r4119, 2147483647;
	and.b32  	%r1993, %r1992, %r4100;
	setp.eq.s32 	%p92, %r1993, 0;
	selp.b32 	%r1994, %r1992, -2147483648, %p92;
	or.b32  	%r4100, %r1994, %r4100;
$L__BB0_12:
	ld.local.u32 	%r4121, [%rd256+-8];
	setp.gt.s32 	%p93, %r4121, -1;
	@%p93 bra 	$L__BB0_14;
	and.b32  	%r1995, %r4121, 2147483647;
	and.b32  	%r1996, %r1995, %r4100;
	setp.eq.s32 	%p94, %r1996, 0;
	selp.b32 	%r1997, %r1995, -2147483648, %p94;
	or.b32  	%r4100, %r1997, %r4100;
$L__BB0_14:
	ld.local.u32 	%r4123, [%rd256+4];
	setp.gt.s32 	%p95, %r4123, -1;
	@%p95 bra 	$L__BB0_16;
	and.b32  	%r1998, %r4123, 2147483647;
	and.b32  	%r1999, %r1998, %r4100;
	setp.eq.s32 	%p96, %r1999, 0;
	selp.b32 	%r2000, %r1998, -2147483648, %p96;
	or.b32  	%r4100, %r2000, %r4100;
$L__BB0_16:
	ld.local.u32 	%r4125, [%rd256+16];
	setp.gt.s32 	%p97, %r4125, -1;
	@%p97 bra 	$L__BB0_18;
	and.b32  	%r2001, %r4125, 2147483647;
	and.b32  	%r2002, %r2001, %r4100;
	setp.eq.s32 	%p98, %r2002, 0;
	selp.b32 	%r2003, %r2001, -2147483648, %p98;
	or.b32  	%r4100, %r2003, %r4100;
$L__BB0_18:
	setp.gt.s32 	%p99, %r4100, -1;
	mov.b32 	%r4110, 0;
	@%p99 bra 	$L__BB0_20;
	mov.b32 	%r2006, 0;
	st.local.u32 	[%rd5], %r2006;
	ld.local.u32 	%r4109, [%rd256+-16];
	mov.b32 	%r4110, 3;
$L__BB0_20:
	not.b32 	%r33, %r4100;
	setp.lt.s32 	%p100, %r4109, 0;
	@%p100 bra 	$L__BB0_22;
	and.b32  	%r2007, %r4109, %r33;
	popc.b32 	%r2008, %r2007;
	setp.eq.s32 	%p101, %r2008, 1;
	or.b32  	%r2009, %r2007, -2147483648;
	selp.b32 	%r34, %r2009, %r2007, %p101;
	st.local.u32 	[%rd256+-16], %r34;
	setp.ne.s32 	%p102, %r4109, %r34;
	selp.u32 	%r2010, 1, 0, %p102;
	or.b32  	%r4110, %r4110, %r2010;
	mov.u32 	%r4109, %r34;
$L__BB0_22:
	setp.lt.s32 	%p103, %r4111, 0;
	@%p103 bra 	$L__BB0_24;
	and.b32  	%r2011, %r4111, %r33;
	popc.b32 	%r2012, %r2011;
	setp.eq.s32 	%p104, %r2012, 1;
	or.b32  	%r2013, %r2011, -2147483648;
	selp.b32 	%r38, %r2013, %r2011, %p104;
	st.local.u32 	[%rd256+-4], %r38;
	setp.ne.s32 	%p105, %r4111, %r38;
	selp.u32 	%r2014, 1, 0, %p105;
	or.b32  	%r4110, %r4110, %r2014;
	mov.u32 	%r4111, %r38;
$L__BB0_24:
	setp.lt.s32 	%p106, %r4113, 0;
	@%p106 bra 	$L__BB0_26;
	and.b32  	%r2015, %r4113, %r33;
	popc.b32 	%r2016, %r2015;
	setp.eq.s32 	%p107, %r2016, 1;
	or.b32  	%r2017, %r2015, -2147483648;
	selp.b32 	%r42, %r2017, %r2015, %p107;
	st.local.u32 	[%rd256+8], %r42;
	setp.ne.s32 	%p108, %r4113, %r42;
	selp.u32 	%r2018, 1, 0, %p108;
	or.b32  	%r4110, %r4110, %r2018;
	mov.u32 	%r4113, %r42;
$L__BB0_26:
	setp.lt.s32 	%p109, %r4115, 0;
	@%p109 bra 	$L__BB0_28;
	and.b32  	%r2019, %r4115, %r33;
	popc.b32 	%r2020, %r2019;
	setp.eq.s32 	%p110, %r2020, 1;
	or.b32  	%r2021, %r2019, -2147483648;
	selp.b32 	%r46, %r2021, %r2019, %p110;
	st.local.u32 	[%rd256+-12], %r46;
	setp.ne.s32 	%p111, %r4115, %r46;
	selp.u32 	%r2022, 1, 0, %p111;
	or.b32  	%r4110, %r4110, %r2022;
	mov.u32 	%r4115, %r46;
$L__BB0_28:
	setp.lt.s32 	%p112, %r4117, 0;
	@%p112 bra 	$L__BB0_30;
	and.b32  	%r2023, %r4117, %r33;
	popc.b32 	%r2024, %r2023;
	setp.eq.s32 	%p113, %r2024, 1;
	or.b32  	%r2025, %r2023, -2147483648;
	selp.b32 	%r50, %r2025, %r2023, %p113;
	st.local.u32 	[%rd256], %r50;
	setp.ne.s32 	%p114, %r4117, %r50;
	selp.u32 	%r2026, 1, 0, %p114;
	or.b32  	%r4110, %r4110, %r2026;
	mov.u32 	%r4117, %r50;
$L__BB0_30:
	setp.lt.s32 	%p115, %r4119, 0;
	@%p115 bra 	$L__BB0_32;
	and.b32  	%r2027, %r4119, %r33;
	popc.b32 	%r2028, %r2027;
	setp.eq.s32 	%p116, %r2028, 1;
	or.b32  	%r2029, %r2027, -2147483648;
	selp.b32 	%r54, %r2029, %r2027, %p116;
	st.local.u32 	[%rd256+12], %r54;
	setp.ne.s32 	%p117, %r4119, %r54;
	selp.u32 	%r2030, 1, 0, %p117;
	or.b32  	%r4110, %r4110, %r2030;
	mov.u32 	%r4119, %r54;
$L__BB0_32:
	setp.lt.s32 	%p118, %r4121, 0;
	@%p118 bra 	$L__BB0_34;
	and.b32  	%r2031, %r4121, %r33;
	popc.b32 	%r2032, %r2031;
	setp.eq.s32 	%p119, %r2032, 1;
	or.b32  	%r2033, %r2031, -2147483648;
	selp.b32 	%r58, %r2033, %r2031, %p119;
	st.local.u32 	[%rd256+-8], %r58;
	setp.ne.s32 	%p120, %r4121, %r58;
	selp.u32 	%r2034, 1, 0, %p120;
	or.b32  	%r4110, %r4110, %r2034;
	mov.u32 	%r4121, %r58;
$L__BB0_34:
	setp.lt.s32 	%p121, %r4123, 0;
	@%p121 bra 	$L__BB0_36;
	and.b32  	%r2035, %r4123, %r33;
	popc.b32 	%r2036, %r2035;
	setp.eq.s32 	%p122, %r2036, 1;
	or.b32  	%r2037, %r2035, -2147483648;
	selp.b32 	%r62, %r2037, %r2035, %p122;
	st.local.u32 	[%rd256+4], %r62;
	setp.ne.s32 	%p123, %r4123, %r62;
	selp.u32 	%r2038, 1, 0, %p123;
	or.b32  	%r4110, %r4110, %r2038;
	mov.u32 	%r4123, %r62;
$L__BB0_36:
	setp.lt.s32 	%p124, %r4125, 0;
	@%p124 bra 	$L__BB0_38;
	and.b32  	%r2039, %r4125, %r33;
	popc.b32 	%r2040, %r2039;
	setp.eq.s32 	%p125, %r2040, 1;
	or.b32  	%r2041, %r2039, -2147483648;
	selp.b32 	%r66, %r2041, %r2039, %p125;
	st.local.u32 	[%rd256+16], %r66;
	setp.ne.s32 	%p126, %r4125, %r66;
	selp.u32 	%r2042, 1, 0, %p126;
	or.b32  	%r4110, %r4110, %r2042;
	mov.u32 	%r4125, %r66;
$L__BB0_38:
	mov.b32 	%r2043, 0;
	st.local.v4.u32 	[%rd3], {%r2043, %r2043, %r2043, %r2043};
	st.local.v4.u32 	[%rd3+16], {%r2043, %r2043, %r2043, %r2043};
	st.local.v4.u32 	[%rd3+32], {%r2043, %r2043, %r2043, %r2043};
	st.local.v4.u32 	[%rd3+48], {%r2043, %r2043, %r2043, %r2043};
	st.local.v4.u32 	[%rd3+64], {%r2043, %r2043, %r2043, %r2043};
	st.local.v4.u32 	[%rd3+80], {%r2043, %r2043, %r2043, %r2043};
	st.local.v4.u32 	[%rd3+96], {%r2043, %r2043, %r2043, %r2043};
	st.local.v4.u32 	[%rd3+112], {%r2043, %r2043, %r2043, %r2043};
	popc.b32 	%r70, %r4109;
	setp.lt.s32 	%p127, %r4109, 0;
	setp.ne.s32 	%p128, %r70, 2;
	or.pred  	%p129, %p127, %p128;
	mov.u32 	%r4127, %r2043;
	@%p129 bra 	$L__BB0_41;
	clz.b32 	%r2044, %r4109;
	mov.b32 	%r2045, -2147483648;
	shr.u32 	%r71, %r2045, %r2044;
	xor.b32  	%r2046, %r71, %r4109;
	clz.b32 	%r2047, %r2046;
	sub.s32 	%r2048, 31, %r2047;
	mul.wide.u32 	%rd115, %r2048, 4;
	add.s64 	%rd9, %rd3, %rd115;
	ld.local.u32 	%r72, [%rd9];
	and.b32  	%r2049, %r72, %r71;
	setp.ne.s32 	%p130, %r2049, 0;
	mov.u32 	%r4127, %r4109;
	@%p130 bra 	$L__BB0_41;
	or.b32  	%r2051, %r72, %r71;
	st.local.u32 	[%rd9], %r2051;
	mov.u32 	%r4127, %r2043;
$L__BB0_41:
	popc.b32 	%r74, %r4111;
	setp.lt.s32 	%p131, %r4111, 0;
	setp.ne.s32 	%p132, %r74, 2;
	or.pred  	%p133, %p131, %p132;
	@%p133 bra 	$L__BB0_45;
	clz.b32 	%r2052, %r4111;
	mov.b32 	%r2053, -2147483648;
	shr.u32 	%r75, %r2053, %r2052;
	xor.b32  	%r2054, %r75, %r4111;
	clz.b32 	%r2055, %r2054;
	sub.s32 	%r2056, 31, %r2055;
	mul.wide.u32 	%rd116, %r2056, 4;
	add.s64 	%rd10, %rd3, %rd116;
	ld.local.u32 	%r76, [%rd10];
	and.b32  	%r2057, %r76, %r75;
	setp.eq.s32 	%p134, %r2057, 0;
	@%p134 bra 	$L__BB0_44;
	or.b32  	%r4127, %r4111, %r4127;
	bra.uni 	$L__BB0_45;
$L__BB0_44:
	or.b32  	%r2058, %r76, %r75;
	st.local.u32 	[%rd10], %r2058;
$L__BB0_45:
	popc.b32 	%r79, %r4113;
	setp.lt.s32 	%p135, %r4113, 0;
	setp.ne.s32 	%p136, %r79, 2;
	or.pred  	%p137, %p135, %p136;
	@%p137 bra 	$L__BB0_49;
	clz.b32 	%r2059, %r4113;
	mov.b32 	%r2060, -2147483648;
	shr.u32 	%r80, %r2060, %r2059;
	xor.b32  	%r2061, %r80, %r4113;
	clz.b32 	%r2062, %r2061;
	sub.s32 	%r2063, 31, %r2062;
	mul.wide.u32 	%rd117, %r2063, 4;
	add.s64 	%rd11, %rd3, %rd117;
	ld.local.u32 	%r81, [%rd11];
	and.b32  	%r2064, %r81, %r80;
	setp.eq.s32 	%p138, %r2064, 0;
	@%p138 bra 	$L__BB0_48;
	or.b32  	%r4127, %r4113, %r4127;
	bra.uni 	$L__BB0_49;
$L__BB0_48:
	or.b32  	%r2065, %r81, %r80;
	st.local.u32 	[%rd11], %r2065;
$L__BB0_49:
	popc.b32 	%r84, %r4115;
	setp.lt.s32 	%p139, %r4115, 0;
	setp.ne.s32 	%p140, %r84, 2;
	or.pred  	%p141, %p139, %p140;
	@%p141 bra 	$L__BB0_53;
	clz.b32 	%r2066, %r4115;
	mov.b32 	%r2067, -2147483648;
	shr.u32 	%r85, %r2067, %r2066;
	xor.b32  	%r2068, %r85, %r4115;
	clz.b32 	%r2069, %r2068;
	sub.s32 	%r2070, 31, %r2069;
	mul.wide.u32 	%rd118, %r2070, 4;
	add.s64 	%rd12, %rd3, %rd118;
	ld.local.u32 	%r86, [%rd12];
	and.b32  	%r2071, %r86, %r85;
	setp.eq.s32 	%p142, %r2071, 0;
	@%p142 bra 	$L__BB0_52;
	or.b32  	%r4127, %r4115, %r4127;
	bra.uni 	$L__BB0_53;
$L__BB0_52:
	or.b32  	%r2072, %r86, %r85;
	st.local.u32 	[%rd12], %r2072;
$L__BB0_53:
	popc.b32 	%r89, %r4117;
	setp.lt.s32 	%p143, %r4117, 0;
	setp.ne.s32 	%p144, %r89, 2;
	or.pred  	%p145, %p143, %p144;
	@%p145 bra 	$L__BB0_57;
	clz.b32 	%r2073, %r4117;
	mov.b32 	%r2074, -2147483648;
	shr.u32 	%r90, %r2074, %r2073;
	xor.b32  	%r2075, %r90, %r4117;
	clz.b32 	%r2076, %r2075;
	sub.s32 	%r2077, 31, %r2076;
	mul.wide.u32 	%rd119, %r2077, 4;
	add.s64 	%rd13, %rd3, %rd119;
	ld.local.u32 	%r91, [%rd13];
	and.b32  	%r2078, %r91, %r90;
	setp.eq.s32 	%p146, %r2078, 0;
	@%p146 bra 	$L__BB0_56;
	or.b32  	%r4127, %r4117, %r4127;
	bra.uni 	$L__BB0_57;
$L__BB0_56:
	or.b32  	%r2079, %r91, %r90;
	st.local.u32 	[%rd13], %r2079;
$L__BB0_57:
	popc.b32 	%r94, %r4119;
	setp.lt.s32 	%p147, %r4119, 0;
	setp.ne.s32 	%p148, %r94, 2;
	or.pred  	%p149, %p147, %p148;
	@%p149 bra 	$L__BB0_61;
	clz.b32 	%r2080, %r4119;
	mov.b32 	%r2081, -2147483648;
	shr.u32 	%r95, %r2081, %r2080;
	xor.b32  	%r2082, %r95, %r4119;
	clz.b32 	%r2083, %r2082;
	sub.s32 	%r2084, 31, %r2083;
	mul.wide.u32 	%rd120, %r2084, 4;
	add.s64 	%rd14, %rd3, %rd120;
	ld.local.u32 	%r96, [%rd14];
	and.b32  	%r2085, %r96, %r95;
	setp.eq.s32 	%p150, %r2085, 0;
	@%p150 bra 	$L__BB0_60;
	or.b32  	%r4127, %r4119, %r4127;
	bra.uni 	$L__BB0_61;
$L__BB0_60:
	or.b32  	%r2086, %r96, %r95;
	st.local.u32 	[%rd14], %r2086;
$L__BB0_61:
	popc.b32 	%r99, %r4121;
	setp.lt.s32 	%p151, %r4121, 0;
	setp.ne.s32 	%p152, %r99, 2;
	or.pred  	%p153, %p151, %p152;
	@%p153 bra 	$L__BB0_65;
	clz.b32 	%r2087, %r4121;
	mov.b32 	%r2088, -2147483648;
	shr.u32 	%r100, %r2088, %r2087;
	xor.b32  	%r2089, %r100, %r4121;
	clz.b32 	%r2090, %r2089;
	sub.s32 	%r2091, 31, %r2090;
	mul.wide.u32 	%rd121, %r2091, 4;
	add.s64 	%rd15, %rd3, %rd121;
	ld.local.u32 	%r101, [%rd15];
	and.b32  	%r2092, %r101, %r100;
	setp.eq.s32 	%p154, %r2092, 0;
	@%p154 bra 	$L__BB0_64;
	or.b32  	%r4127, %r4121, %r4127;
	bra.uni 	$L__BB0_65;
$L__BB0_64:
	or.b32  	%r2093, %r101, %r100;
	st.local.u32 	[%rd15], %r2093;
$L__BB0_65:
	popc.b32 	%r104, %r4123;
	setp.lt.s32 	%p155, %r4123, 0;
	setp.ne.s32 	%p156, %r104, 2;
	or.pred  	%p157, %p155, %p156;
	@%p157 bra 	$L__BB0_69;
	clz.b32 	%r2094, %r4123;
	mov.b32 	%r2095, -2147483648;
	shr.u32 	%r105, %r2095, %r2094;
	xor.b32  	%r2096, %r105, %r4123;
	clz.b32 	%r2097, %r2096;
	sub.s32 	%r2098, 31, %r2097;
	mul.wide.u32 	%rd122, %r2098, 4;
	add.s64 	%rd16, %rd3, %rd122;
	ld.local.u32 	%r106, [%rd16];
	and.b32  	%r2099, %r106, %r105;
	setp.eq.s32 	%p158, %r2099, 0;
	@%p158 bra 	$L__BB0_68;
	or.b32  	%r4127, %r4123, %r4127;
	bra.uni 	$L__BB0_69;
$L__BB0_68:
	or.b32  	%r2100, %r106, %r105;
	st.local.u32 	[%rd16], %r2100;
$L__BB0_69:
	popc.b32 	%r109, %r4125;
	setp.lt.s32 	%p159, %r4125, 0;
	setp.ne.s32 	%p160, %r109, 2;
	or.pred  	%p161, %p159, %p160;
	@%p161 bra 	$L__BB0_71;
	clz.b32 	%r2101, %r4125;
	mov.b32 	%r2102, -2147483648;
	shr.u32 	%r2103, %r2102, %r2101;
	xor.b32  	%r2104, %r2103, %r4125;
	clz.b32 	%r2105, %r2104;
	sub.s32 	%r2106, 31, %r2105;
	mul.wide.u32 	%rd123, %r2106, 4;
	add.s64 	%rd124, %rd3, %rd123;
	ld.local.u32 	%r2107, [%rd124];
	and.b32  	%r2108, %r2107, %r2103;
	setp.eq.s32 	%p162, %r2108, 0;
	selp.b32 	%r2109, 0, %r4125, %p162;
	or.b32  	%r4127, %r4127, %r2109;
$L__BB0_71:
	setp.eq.s32 	%p163, %r4127, 0;
	mov.b32 	%r4137, 0;
	@%p163 bra 	$L__BB0_90;
	not.b32 	%r112, %r4127;
	setp.gt.s32 	%p164, %r4109, -1;
	setp.eq.s32 	%p165, %r70, 2;
	and.b32  	%r2113, %r4109, %r4127;
	setp.eq.s32 	%p166, %r2113, %r4109;
	and.pred  	%p167, %p165, %p166;
	mov.b32 	%r4137, 0;
	and.pred  	%p168, %p167, %p164;
	@%p168 bra 	$L__BB0_74;
	and.b32  	%r2114, %r4109, %r112;
	popc.b32 	%r2115, %r2114;
	setp.eq.s32 	%p169, %r2115, 1;
	or.b32  	%r2116, %r2114, -2147483648;
	selp.b32 	%r2117, %r2116, %r2114, %p169;
	st.local.u32 	[%rd256+-16], %r2117;
	setp.ne.s32 	%p170, %r4109, %r2117;
	selp.u32 	%r4137, 1, 0, %p170;
$L__BB0_74:
	setp.gt.s32 	%p171, %r4111, -1;
	setp.eq.s32 	%p172, %r74, 2;
	and.b32  	%r2119, %r4111, %r4127;
	setp.eq.s32 	%p173, %r2119, %r4111;
	and.pred  	%p174, %p172, %p173;
	and.pred  	%p175, %p174, %p171;
	@%p175 bra 	$L__BB0_76;
	and.b32  	%r2120, %r4111, %r112;
	popc.b32 	%r2121, %r2120;
	setp.eq.s32 	%p176, %r2121, 1;
	or.b32  	%r2122, %r2120, -2147483648;
	selp.b32 	%r2123, %r2122, %r2120, %p176;
	st.local.u32 	[%rd256+-4], %r2123;
	setp.ne.s32 	%p177, %r4111, %r2123;
	selp.u32 	%r2124, 1, 0, %p177;
	or.b32  	%r4137, %r4137, %r2124;
$L__BB0_76:
	setp.gt.s32 	%p178, %r4113, -1;
	setp.eq.s32 	%p179, %r79, 2;
	and.b32  	%r2126, %r4113, %r4127;
	setp.eq.s32 	%p180, %r2126, %r4113;
	and.pred  	%p181, %p179, %p180;
	and.pred  	%p182, %p181, %p178;
	@%p182 bra 	$L__BB0_78;
	and.b32  	%r2127, %r4113, %r112;
	popc.b32 	%r2128, %r2127;
	setp.eq.s32 	%p183, %r2128, 1;
	or.b32  	%r2129, %r2127, -2147483648;
	selp.b32 	%r2130, %r2129, %r2127, %p183;
	st.local.u32 	[%rd256+8], %r2130;
	setp.ne.s32 	%p184, %r4113, %r2130;
	selp.u32 	%r2131, 1, 0, %p184;
	or.b32  	%r4137, %r4137, %r2131;
$L__BB0_78:
	setp.gt.s32 	%p185, %r4115, -1;
	setp.eq.s32 	%p186, %r84, 2;
	and.b32  	%r2133, %r4115, %r4127;
	setp.eq.s32 	%p187, %r2133, %r4115;
	and.pred  	%p188, %p186, %p187;
	and.pred  	%p189, %p188, %p185;
	@%p189 bra 	$L__BB0_80;
	and.b32  	%r2134, %r4115, %r112;
	popc.b32 	%r2135, %r2134;
	setp.eq.s32 	%p190, %r2135, 1;
	or.b32  	%r2136, %r2134, -2147483648;
	selp.b32 	%r2137, %r2136, %r2134, %p190;
	st.local.u32 	[%rd256+-12], %r2137;
	setp.ne.s32 	%p191, %r4115, %r2137;
	selp.u32 	%r2138, 1, 0, %p191;
	or.b32  	%r4137, %r4137, %r2138;
$L__BB0_80:
	setp.gt.s32 	%p192, %r4117, -1;
	setp.eq.s32 	%p193, %r89, 2;
	and.b32  	%r2140, %r4117, %r4127;
	setp.eq.s32 	%p194, %r2140, %r4117;
	and.pred  	%p195, %p193, %p194;
	and.pred  	%p196, %p195, %p192;
	@%p196 bra 	$L__BB0_82;
	and.b32  	%r2141, %r4117, %r112;
	popc.b32 	%r2142, %r2141;
	setp.eq.s32 	%p197, %r2142, 1;
	or.b32  	%r2143, %r2141, -2147483648;
	selp.b32 	%r2144, %r2143, %r2141, %p197;
	st.local.u32 	[%rd256], %r2144;
	setp.ne.s32 	%p198, %r4117, %r2144;
	selp.u32 	%r2145, 1, 0, %p198;
	or.b32  	%r4137, %r4137, %r2145;
$L__BB0_82:
	setp.gt.s32 	%p199, %r4119, -1;
	setp.eq.s32 	%p200, %r94, 2;
	and.b32  	%r2147, %r4119, %r4127;
	setp.eq.s32 	%p201, %r2147, %r4119;
	and.pred  	%p202, %p200, %p201;
	and.pred  	%p203, %p202, %p199;
	@%p203 bra 	$L__BB0_84;
	and.b32  	%r2148, %r4119, %r112;
	popc.b32 	%r2149, %r2148;
	setp.eq.s32 	%p204, %r2149, 1;
	or.b32  	%r2150, %r2148, -2147483648;
	selp.b32 	%r2151, %r2150, %r2148, %p204;
	st.local.u32 	[%rd256+12], %r2151;
	setp.ne.s32 	%p205, %r4119, %r2151;
	selp.u32 	%r2152, 1, 0, %p205;
	or.b32  	%r4137, %r4137, %r2152;
$L__BB0_84:
	setp.gt.s32 	%p206, %r4121, -1;
	setp.eq.s32 	%p207, %r99, 2;
	and.b32  	%r2154, %r4121, %r4127;
	setp.eq.s32 	%p208, %r2154, %r4121;
	and.pred  	%p209, %p207, %p208;
	and.pred  	%p210, %p209, %p206;
	@%p210 bra 	$L__BB0_86;
	and.b32  	%r2155, %r4121, %r112;
	popc.b32 	%r2156, %r2155;
	setp.eq.s32 	%p211, %r2156, 1;
	or.b32  	%r2157, %r2155, -2147483648;
	selp.b32 	%r2158, %r2157, %r2155, %p211;
	st.local.u32 	[%rd256+-8], %r2158;
	setp.ne.s32 	%p212, %r4121, %r2158;
	selp.u32 	%r2159, 1, 0, %p212;
	or.b32  	%r4137, %r4137, %r2159;
$L__BB0_86:
	setp.gt.s32 	%p213, %r4123, -1;
	setp.eq.s32 	%p214, %r104, 2;
	and.b32  	%r2161, %r4123, %r4127;
	setp.eq.s32 	%p215, %r2161, %r4123;
	and.pred  	%p216, %p214, %p215;
	and.pred  	%p217, %p216, %p213;
	@%p217 bra 	$L__BB0_88;
	and.b32  	%r2162, %r4123, %r112;
	popc.b32 	%r2163, %r2162;
	setp.eq.s32 	%p218, %r2163, 1;
	or.b32  	%r2164, %r2162, -2147483648;
	selp.b32 	%r2165, %r2164, %r2162, %p218;
	st.local.u32 	[%rd256+4], %r2165;
	setp.ne.s32 	%p219, %r4123, %r2165;
	selp.u32 	%r2166, 1, 0, %p219;
	or.b32  	%r4137, %r4137, %r2166;
$L__BB0_88:
	setp.gt.s32 	%p220, %r4125, -1;
	setp.eq.s32 	%p221, %r109, 2;
	and.b32  	%r2168, %r4125, %r4127;
	setp.eq.s32 	%p222, %r2168, %r4125;
	and.pred  	%p223, %p221, %p222;
	and.pred  	%p224, %p223, %p220;
	@%p224 bra 	$L__BB0_90;
	and.b32  	%r2169, %r4125, %r112;
	popc.b32 	%r2170, %r2169;
	setp.eq.s32 	%p225, %r2170, 1;
	or.b32  	%r2171, %r2169, -2147483648;
	selp.b32 	%r2172, %r2171, %r2169, %p225;
	st.local.u32 	[%rd256+16], %r2172;
	setp.ne.s32 	%p226, %r4125, %r2172;
	selp.u32 	%r2173, 1, 0, %p226;
	or.b32  	%r4137, %r4137, %r2173;
$L__BB0_90:
	or.b32  	%r2174, %r4145, %r4137;
	or.b32  	%r4145, %r2174, %r4110;
	add.s32 	%r4098, %r4098, 1;
	add.s64 	%rd256, %rd256, 36;
	setp.ne.s32 	%p227, %r4098, 9;
	@%p227 bra 	$L__BB0_2;
	setp.eq.s32 	%p228, %r4145, 3;
	@%p228 bra 	$L__BB0_825;
	mov.b32 	%r4146, 0;
$L__BB0_93:
	mul.wide.u32 	%rd125, %r4146, 4;
	add.s64 	%rd18, %rd5, %rd125;
	ld.local.u32 	%r4157, [%rd18];
	min.s32 	%r2176, %r4157, 0;
	and.b32  	%r4148, %r2176, 2147483647;
	ld.local.u32 	%r4159, [%rd18+108];
	setp.gt.s32 	%p229, %r4159, -1;
	@%p229 bra 	$L__BB0_95;
	and.b32  	%r2177, %r4159, 2147483647;
	and.b32  	%r2178, %r4159, %r4148;
	setp.eq.s32 	%p230, %r2178, 0;
	selp.b32 	%r2179, %r2177, -2147483648, %p230;
	or.b32  	%r4148, %r2179, %r4148;
$L__BB0_95:
	ld.local.u32 	%r4161, [%rd18+216];
	setp.gt.s32 	%p231, %r4161, -1;
	@%p231 bra 	$L__BB0_97;
	and.b32  	%r2180, %r4161, 2147483647;
	and.b32  	%r2181, %r2180, %r4148;
	setp.eq.s32 	%p232, %r2181, 0;
	selp.b32 	%r2182, %r2180, -2147483648, %p232;
	or.b32  	%r4148, %r2182, %r4148;
$L__BB0_97:
	ld.local.u32 	%r4163, [%rd18+36];
	setp.gt.s32 	%p233, %r4163, -1;
	@%p233 bra 	$L__BB0_99;
	and.b32  	%r2183, %r4163, 2147483647;
	and.b32  	%r2184, %r2183, %r4148;
	setp.eq.s32 	%p234, %r2184, 0;
	selp.b32 	%r2185, %r2183, -2147483648, %p234;
	or.b32  	%r4148, %r2185, %r4148;
$L__BB0_99:
	ld.local.u32 	%r4165, [%rd18+144];
	setp.gt.s32 	%p235, %r4165, -1;
	@%p235 bra 	$L__BB0_101;
	and.b32  	%r2186, %r4165, 2147483647;
	and.b32  	%r2187, %r2186, %r4148;
	setp.eq.s32 	%p236, %r2187, 0;
	selp.b32 	%r2188, %r2186, -2147483648, %p236;
	or.b32  	%r4148, %r2188, %r4148;
$L__BB0_101:
	ld.local.u32 	%r4167, [%rd18+252];
	setp.gt.s32 	%p237, %r4167, -1;
	@%p237 bra 	$L__BB0_103;
	and.b32  	%r2189, %r4167, 2147483647;
	and.b32  	%r2190, %r2189, %r4148;
	setp.eq.s32 	%p238, %r2190, 0;
	selp.b32 	%r2191, %r2189, -2147483648, %p238;
	or.b32  	%r4148, %r2191, %r4148;
$L__BB0_103:
	ld.local.u32 	%r4169, [%rd18+72];
	setp.gt.s32 	%p239, %r4169, -1;
	@%p239 bra 	$L__BB0_105;
	and.b32  	%r2192, %r4169, 2147483647;
	and.b32  	%r2193, %r2192, %r4148;
	setp.eq.s32 	%p240, %r2193, 0;
	selp.b32 	%r2194, %r2192, -2147483648, %p240;
	or.b32  	%r4148, %r2194, %r4148;
$L__BB0_105:
	ld.local.u32 	%r4171, [%rd18+180];
	setp.gt.s32 	%p241, %r4171, -1;
	@%p241 bra 	$L__BB0_107;
	and.b32  	%r2195, %r4171, 2147483647;
	and.b32  	%r2196, %r2195, %r4148;
	setp.eq.s32 	%p242, %r2196, 0;
	selp.b32 	%r2197, %r2195, -2147483648, %p242;
	or.b32  	%r4148, %r2197, %r4148;
$L__BB0_107:
	ld.local.u32 	%r4173, [%rd18+288];
	setp.gt.s32 	%p243, %r4173, -1;
	@%p243 bra 	$L__BB0_109;
	and.b32  	%r2198, %r4173, 2147483647;
	and.b32  	%r2199, %r2198, %r4148;
	setp.eq.s32 	%p244, %r2199, 0;
	selp.b32 	%r2200, %r2198, -2147483648, %p244;
	or.b32  	%r4148, %r2200, %r4148;
$L__BB0_109:
	setp.gt.s32 	%p245, %r4148, -1;
	mov.b32 	%r4158, 0;
	@%p245 bra 	$L__BB0_111;
	mov.b32 	%r2203, 0;
	st.local.u32 	[%rd5], %r2203;
	ld.local.u32 	%r4157, [%rd18];
	mov.b32 	%r4158, 3;
$L__BB0_111:
	not.b32 	%r164, %r4148;
	setp.lt.s32 	%p246, %r4157, 0;
	@%p246 bra 	$L__BB0_113;
	and.b32  	%r2204, %r4157, %r164;
	popc.b32 	%r2205, %r2204;
	setp.eq.s32 	%p247, %r2205, 1;
	or.b32  	%r2206, %r2204, -2147483648;
	selp.b32 	%r165, %r2206, %r2204, %p247;
	st.local.u32 	[%rd18], %r165;
	setp.ne.s32 	%p248, %r4157, %r165;
	selp.u32 	%r2207, 1, 0, %p248;
	or.b32  	%r4158, %r4158, %r2207;
	mov.u32 	%r4157, %r165;
$L__BB0_113:
	setp.lt.s32 	%p249, %r4159, 0;
	@%p249 bra 	$L__BB0_115;
	and.b32  	%r2208, %r4159, %r164;
	popc.b32 	%r2209, %r2208;
	setp.eq.s32 	%p250, %r2209, 1;
	or.b32  	%r2210, %r2208, -2147483648;
	selp.b32 	%r169, %r2210, %r2208, %p250;
	st.local.u32 	[%rd18+108], %r169;
	setp.ne.s32 	%p251, %r4159, %r169;
	selp.u32 	%r2211, 1, 0, %p251;
	or.b32  	%r4158, %r4158, %r2211;
	mov.u32 	%r4159, %r169;
$L__BB0_115:
	setp.lt.s32 	%p252, %r4161, 0;
	@%p252 bra 	$L__BB0_117;
	and.b32  	%r2212, %r4161, %r164;
	popc.b32 	%r2213, %r2212;
	setp.eq.s32 	%p253, %r2213, 1;
	or.b32  	%r2214, %r2212, -2147483648;
	selp.b32 	%r173, %r2214, %r2212, %p253;
	st.local.u32 	[%rd18+216], %r173;
	setp.ne.s32 	%p254, %r4161, %r173;
	selp.u32 	%r2215, 1, 0, %p254;
	or.b32  	%r4158, %r4158, %r2215;
	mov.u32 	%r4161, %r173;
$L__BB0_117:
	setp.lt.s32 	%p255, %r4163, 0;
	@%p255 bra 	$L__BB0_119;
	and.b32  	%r2216, %r4163, %r164;
	popc.b32 	%r2217, %r2216;
	setp.eq.s32 	%p256, %r2217, 1;
	or.b32  	%r2218, %r2216, -2147483648;
	selp.b32 	%r177, %r2218, %r2216, %p256;
	st.local.u32 	[%rd18+36], %r177;
	setp.ne.s32 	%p257, %r4163, %r177;
	selp.u32 	%r2219, 1, 0, %p257;
	or.b32  	%r4158, %r4158, %r2219;
	mov.u32 	%r4163, %r177;
$L__BB0_119:
	setp.lt.s32 	%p258, %r4165, 0;
	@%p258 bra 	$L__BB0_121;
	and.b32  	%r2220, %r4165, %r164;
	popc.b32 	%r2221, %r2220;
	setp.eq.s32 	%p259, %r2221, 1;
	or.b32  	%r2222, %r2220, -2147483648;
	selp.b32 	%r181, %r2222, %r2220, %p259;
	st.local.u32 	[%rd18+144], %r181;
	setp.ne.s32 	%p260, %r4165, %r181;
	selp.u32 	%r2223, 1, 0, %p260;
	or.b32  	%r4158, %r4158, %r2223;
	mov.u32 	%r4165, %r181;
$L__BB0_121:
	setp.lt.s32 	%p261, %r4167, 0;
	@%p261 bra 	$L__BB0_123;
	and.b32  	%r2224, %r4167, %r164;
	popc.b32 	%r2225, %r2224;
	setp.eq.s32 	%p262, %r2225, 1;
	or.b32  	%r2226, %r2224, -2147483648;
	selp.b32 	%r185, %r2226, %r2224, %p262;
	st.local.u32 	[%rd18+252], %r185;
	setp.ne.s32 	%p263, %r4167, %r185;
	selp.u32 	%r2227, 1, 0, %p263;
	or.b32  	%r4158, %r4158, %r2227;
	mov.u32 	%r4167, %r185;
$L__BB0_123:
	setp.lt.s32 	%p264, %r4169, 0;
	@%p264 bra 	$L__BB0_125;
	and.b32  	%r2228, %r4169, %r164;
	popc.b32 	%r2229, %r2228;
	setp.eq.s32 	%p265, %r2229, 1;
	or.b32  	%r2230, %r2228, -2147483648;
	selp.b32 	%r189, %r2230, %r2228, %p265;
	st.local.u32 	[%rd18+72], %r189;
	setp.ne.s32 	%p266, %r4169, %r189;
	selp.u32 	%r2231, 1, 0, %p266;
	or.b32  	%r4158, %r4158, %r2231;
	mov.u32 	%r4169, %r189;
$L__BB0_125:
	setp.lt.s32 	%p267, %r4171, 0;
	@%p267 bra 	$L__BB0_127;
	and.b32  	%r2232, %r4171, %r164;
	popc.b32 	%r2233, %r2232;
	setp.eq.s32 	%p268, %r2233, 1;
	or.b32  	%r2234, %r2232, -2147483648;
	selp.b32 	%r193, %r2234, %r2232, %p268;
	st.local.u32 	[%rd18+180], %r193;
	setp.ne.s32 	%p269, %r4171, %r193;
	selp.u32 	%r2235, 1, 0, %p269;
	or.b32  	%r4158, %r4158, %r2235;
	mov.u32 	%r4171, %r193;
$L__BB0_127:
	setp.lt.s32 	%p270, %r4173, 0;
	@%p270 bra 	$L__BB0_129;
	and.b32  	%r2236, %r4173, %r164;
	popc.b32 	%r2237, %r2236;
	setp.eq.s32 	%p271, %r2237, 1;
	or.b32  	%r2238, %r2236, -2147483648;
	selp.b32 	%r197, %r2238, %r2236, %p271;
	st.local.u32 	[%rd18+288], %r197;
	setp.ne.s32 	%p272, %r4173, %r197;
	selp.u32 	%r2239, 1, 0, %p272;
	or.b32  	%r4158, %r4158, %r2239;
	mov.u32 	%r4173, %r197;
$L__BB0_129:
	mov.b32 	%r2240, 0;
	st.local.v4.u32 	[%rd2], {%r2240, %r2240, %r2240, %r2240};
	st.local.v4.u32 	[%rd2+16], {%r2240, %r2240, %r2240, %r2240};
	st.local.v4.u32 	[%rd2+32], {%r2240, %r2240, %r2240, %r2240};
	st.local.v4.u32 	[%rd2+48], {%r2240, %r2240, %r2240, %r2240};
	st.local.v4.u32 	[%rd2+64], {%r2240, %r2240, %r2240, %r2240};
	st.local.v4.u32 	[%rd2+80], {%r2240, %r2240, %r2240, %r2240};
	st.local.v4.u32 	[%rd2+96], {%r2240, %r2240, %r2240, %r2240};
	st.local.v4.u32 	[%rd2+112], {%r2240, %r2240, %r2240, %r2240};
	popc.b32 	%r201, %r4157;
	setp.lt.s32 	%p273, %r4157, 0;
	setp.ne.s32 	%p274, %r201, 2;
	or.pred  	%p275, %p273, %p274;
	mov.u32 	%r4175, %r2240;
	@%p275 bra 	$L__BB0_132;
	clz.b32 	%r2241, %r4157;
	mov.b32 	%r2242, -2147483648;
	shr.u32 	%r202, %r2242, %r2241;
	xor.b32  	%r2243, %r202, %r4157;
	clz.b32 	%r2244, %r2243;
	sub.s32 	%r2245, 31, %r2244;
	mul.wide.u32 	%rd126, %r2245, 4;
	add.s64 	%rd19, %rd2, %rd126;
	ld.local.u32 	%r203, [%rd19];
	and.b32  	%r2246, %r203, %r202;
	setp.ne.s32 	%p276, %r2246, 0;
	mov.u32 	%r4175, %r4157;
	@%p276 bra 	$L__BB0_132;
	or.b32  	%r2248, %r203, %r202;
	st.local.u32 	[%rd19], %r2248;
	mov.u32 	%r4175, %r2240;
$L__BB0_132:
	popc.b32 	%r205, %r4159;
	setp.lt.s32 	%p277, %r4159, 0;
	setp.ne.s32 	%p278, %r205, 2;
	or.pred  	%p279, %p277, %p278;
	@%p279 bra 	$L__BB0_136;
	clz.b32 	%r2249, %r4159;
	mov.b32 	%r2250, -2147483648;
	shr.u32 	%r206, %r2250, %r2249;
	xor.b32  	%r2251, %r206, %r4159;
	clz.b32 	%r2252, %r2251;
	sub.s32 	%r2253, 31, %r2252;
	mul.wide.u32 	%rd127, %r2253, 4;
	add.s64 	%rd20, %rd2, %rd127;
	ld.local.u32 	%r207, [%rd20];
	and.b32  	%r2254, %r207, %r206;
	setp.eq.s32 	%p280, %r2254, 0;
	@%p280 bra 	$L__BB0_135;
	or.b32  	%r4175, %r4159, %r4175;
	bra.uni 	$L__BB0_136;
$L__BB0_135:
	or.b32  	%r2255, %r207, %r206;
	st.local.u32 	[%rd20], %r2255;
$L__BB0_136:
	popc.b32 	%r210, %r4161;
	setp.lt.s32 	%p281, %r4161, 0;
	setp.ne.s32 	%p282, %r210, 2;
	or.pred  	%p283, %p281, %p282;
	@%p283 bra 	$L__BB0_140;
	clz.b32 	%r2256, %r4161;
	mov.b32 	%r2257, -2147483648;
	shr.u32 	%r211, %r2257, %r2256;
	xor.b32  	%r2258, %r211, %r4161;
	clz.b32 	%r2259, %r2258;
	sub.s32 	%r2260, 31, %r2259;
	mul.wide.u32 	%rd128, %r2260, 4;
	add.s64 	%rd21, %rd2, %rd128;
	ld.local.u32 	%r212, [%rd21];
	and.b32  	%r2261, %r212, %r211;
	setp.eq.s32 	%p284, %r2261, 0;
	@%p284 bra 	$L__BB0_139;
	or.b32  	%r4175, %r4161, %r4175;
	bra.uni 	$L__BB0_140;
$L__BB0_139:
	or.b32  	%r2262, %r212, %r211;
	st.local.u32 	[%rd21], %r2262;
$L__BB0_140:
	popc.b32 	%r215, %r4163;
	setp.lt.s32 	%p285, %r4163, 0;
	setp.ne.s32 	%p286, %r215, 2;
	or.pred  	%p287, %p285, %p286;
	@%p287 bra 	$L__BB0_144;
	clz.b32 	%r2263, %r4163;
	mov.b32 	%r2264, -2147483648;
	shr.u32 	%r216, %r2264, %r2263;
	xor.b32  	%r2265, %r216, %r4163;
	clz.b32 	%r2266, %r2265;
	sub.s32 	%r2267, 31, %r2266;
	mul.wide.u32 	%rd129, %r2267, 4;
	add.s64 	%rd22, %rd2, %rd129;
	ld.local.u32 	%r217, [%rd22];
	and.b32  	%r2268, %r217, %r216;
	setp.eq.s32 	%p288, %r2268, 0;
	@%p288 bra 	$L__BB0_143;
	or.b32  	%r4175, %r4163, %r4175;
	bra.uni 	$L__BB0_144;
$L__BB0_143:
	or.b32  	%r2269, %r217, %r216;
	st.local.u32 	[%rd22], %r2269;
$L__BB0_144:
	popc.b32 	%r220, %r4165;
	setp.lt.s32 	%p289, %r4165, 0;
	setp.ne.s32 	%p290, %r220, 2;
	or.pred  	%p291, %p289, %p290;
	@%p291 bra 	$L__BB0_148;
	clz.b32 	%r2270, %r4165;
	mov.b32 	%r2271, -2147483648;
	shr.u32 	%r221, %r2271, %r2270;
	xor.b32  	%r2272, %r221, %r4165;
	clz.b32 	%r2273, %r2272;
	sub.s32 	%r2274, 31, %r2273;
	mul.wide.u32 	%rd130, %r2274, 4;
	add.s64 	%rd23, %rd2, %rd130;
	ld.local.u32 	%r222, [%rd23];
	and.b32  	%r2275, %r222, %r221;
	setp.eq.s32 	%p292, %r2275, 0;
	@%p292 bra 	$L__BB0_147;
	or.b32  	%r4175, %r4165, %r4175;
	bra.uni 	$L__BB0_148;
$L__BB0_147:
	or.b32  	%r2276, %r222, %r221;
	st.local.u32 	[%rd23], %r2276;
$L__BB0_148:
	popc.b32 	%r225, %r4167;
	setp.lt.s32 	%p293, %r4167, 0;
	setp.ne.s32 	%p294, %r225, 2;
	or.pred  	%p295, %p293, %p294;
	@%p295 bra 	$L__BB0_152;
	clz.b32 	%r2277, %r4167;
	mov.b32 	%r2278, -2147483648;
	shr.u32 	%r226, %r2278, %r2277;
	xor.b32  	%r2279, %r226, %r4167;
	clz.b32 	%r2280, %r2279;
	sub.s32 	%r2281, 31, %r2280;
	mul.wide.u32 	%rd131, %r2281, 4;
	add.s64 	%rd24, %rd2, %rd131;
	ld.local.u32 	%r227, [%rd24];
	and.b32  	%r2282, %r227, %r226;
	setp.eq.s32 	%p296, %r2282, 0;
	@%p296 bra 	$L__BB0_151;
	or.b32  	%r4175, %r4167, %r4175;
	bra.uni 	$L__BB0_152;
$L__BB0_151:
	or.b32  	%r2283, %r227, %r226;
	st.local.u32 	[%rd24], %r2283;
$L__BB0_152:
	popc.b32 	%r230, %r4169;
	setp.lt.s32 	%p297, %r4169, 0;
	setp.ne.s32 	%p298, %r230, 2;
	or.pred  	%p299, %p297, %p298;
	@%p299 bra 	$L__BB0_156;
	clz.b32 	%r2284, %r4169;
	mov.b32 	%r2285, -2147483648;
	shr.u32 	%r231, %r2285, %r2284;
	xor.b32  	%r2286, %r231, %r4169;
	clz.b32 	%r2287, %r2286;
	sub.s32 	%r2288, 31, %r2287;
	mul.wide.u32 	%rd132, %r2288, 4;
	add.s64 	%rd25, %rd2, %rd132;
	ld.local.u32 	%r232, [%rd25];
	and.b32  	%r2289, %r232, %r231;
	setp.eq.s32 	%p300, %r2289, 0;
	@%p300 bra 	$L__BB0_155;
	or.b32  	%r4175, %r4169, %r4175;
	bra.uni 	$L__BB0_156;
$L__BB0_155:
	or.b32  	%r2290, %r232, %r231;
	st.local.u32 	[%rd25], %r2290;
$L__BB0_156:
	popc.b32 	%r235, %r4171;
	setp.lt.s32 	%p301, %r4171, 0;
	setp.ne.s32 	%p302, %r235, 2;
	or.pred  	%p303, %p301, %p302;
	@%p303 bra 	$L__BB0_160;
	clz.b32 	%r2291, %r4171;
	mov.b32 	%r2292, -2147483648;
	shr.u32 	%r236, %r2292, %r2291;
	xor.b32  	%r2293, %r236, %r4171;
	clz.b32 	%r2294, %r2293;
	sub.s32 	%r2295, 31, %r2294;
	mul.wide.u32 	%rd133, %r2295, 4;
	add.s64 	%rd26, %rd2, %rd133;
	ld.local.u32 	%r237, [%rd26];
	and.b32  	%r2296, %r237, %r236;
	setp.eq.s32 	%p304, %r2296, 0;
	@%p304 bra 	$L__BB0_159;
	or.b32  	%r4175, %r4171, %r4175;
	bra.uni 	$L__BB0_160;
$L__BB0_159:
	or.b32  	%r2297, %r237, %r236;
	st.local.u32 	[%rd26], %r2297;
$L__BB0_160:
	popc.b32 	%r240, %r4173;
	setp.lt.s32 	%p305, %r4173, 0;
	setp.ne.s32 	%p306, %r240, 2;
	or.pred  	%p307, %p305, %p306;
	@%p307 bra 	$L__BB0_162;
	clz.b32 	%r2298, %r4173;
	mov.b32 	%r2299, -2147483648;
	shr.u32 	%r2300, %r2299, %r2298;
	xor.b32  	%r2301, %r2300, %r4173;
	clz.b32 	%r2302, %r2301;
	sub.s32 	%r2303, 31, %r2302;
	mul.wide.u32 	%rd134, %r2303, 4;
	add.s64 	%rd135, %rd2, %rd134;
	ld.local.u32 	%r2304, [%rd135];
	and.b32  	%r2305, %r2304, %r2300;
	setp.eq.s32 	%p308, %r2305, 0;
	selp.b32 	%r2306, 0, %r4173, %p308;
	or.b32  	%r4175, %r4175, %r2306;
$L__BB0_162:
	setp.eq.s32 	%p309, %r4175, 0;
	mov.b32 	%r4185, 0;
	@%p309 bra 	$L__BB0_181;
	not.b32 	%r243, %r4175;
	setp.gt.s32 	%p310, %r4157, -1;
	setp.eq.s32 	%p311, %r201, 2;
	and.b32  	%r2310, %r4157, %r4175;
	setp.eq.s32 	%p312, %r2310, %r4157;
	and.pred  	%p313, %p311, %p312;
	mov.b32 	%r4185, 0;
	and.pred  	%p314, %p313, %p310;
	@%p314 bra 	$L__BB0_165;
	and.b32  	%r2311, %r4157, %r243;
	popc.b32 	%r2312, %r2311;
	setp.eq.s32 	%p315, %r2312, 1;
	or.b32  	%r2313, %r2311, -2147483648;
	selp.b32 	%r2314, %r2313, %r2311, %p315;
	st.local.u32 	[%rd18], %r2314;
	setp.ne.s32 	%p316, %r4157, %r2314;
	selp.u32 	%r4185, 1, 0, %p316;
$L__BB0_165:
	setp.gt.s32 	%p317, %r4159, -1;
	setp.eq.s32 	%p318, %r205, 2;
	and.b32  	%r2316, %r4159, %r4175;
	setp.eq.s32 	%p319, %r2316, %r4159;
	and.pred  	%p320, %p318, %p319;
	and.pred  	%p321, %p320, %p317;
	@%p321 bra 	$L__BB0_167;
	and.b32  	%r2317, %r4159, %r243;
	popc.b32 	%r2318, %r2317;
	setp.eq.s32 	%p322, %r2318, 1;
	or.b32  	%r2319, %r2317, -2147483648;
	selp.b32 	%r2320, %r2319, %r2317, %p322;
	st.local.u32 	[%rd18+108], %r2320;
	setp.ne.s32 	%p323, %r4159, %r2320;
	selp.u32 	%r2321, 1, 0, %p323;
	or.b32  	%r4185, %r4185, %r2321;
$L__BB0_167:
	setp.gt.s32 	%p324, %r4161, -1;
	setp.eq.s32 	%p325, %r210, 2;
	and.b32  	%r2323, %r4161, %r4175;
	setp.eq.s32 	%p326, %r2323, %r4161;
	and.pred  	%p327, %p325, %p326;
	and.pred  	%p328, %p327, %p324;
	@%p328 bra 	$L__BB0_169;
	and.b32  	%r2324, %r4161, %r243;
	popc.b32 	%r2325, %r2324;
	setp.eq.s32 	%p329, %r2325, 1;
	or.b32  	%r2326, %r2324, -2147483648;
	selp.b32 	%r2327, %r2326, %r2324, %p329;
	st.local.u32 	[%rd18+216], %r2327;
	setp.ne.s32 	%p330, %r4161, %r2327;
	selp.u32 	%r2328, 1, 0, %p330;
	or.b32  	%r4185, %r4185, %r2328;
$L__BB0_169:
	setp.gt.s32 	%p331, %r4163, -1;
	setp.eq.s32 	%p332, %r215, 2;
	and.b32  	%r2330, %r4163, %r4175;
	setp.eq.s32 	%p333, %r2330, %r4163;
	and.pred  	%p334, %p332, %p333;
	and.pred  	%p335, %p334, %p331;
	@%p335 bra 	$L__BB0_171;
	and.b32  	%r2331, %r4163, %r243;
	popc.b32 	%r2332, %r2331;
	setp.eq.s32 	%p336, %r2332, 1;
	or.b32  	%r2333, %r2331, -2147483648;
	selp.b32 	%r2334, %r2333, %r2331, %p336;
	st.local.u32 	[%rd18+36], %r2334;
	setp.ne.s32 	%p337, %r4163, %r2334;
	selp.u32 	%r2335, 1, 0, %p337;
	or.b32  	%r4185, %r4185, %r2335;
$L__BB0_171:
	setp.gt.s32 	%p338, %r4165, -1;
	setp.eq.s32 	%p339, %r220, 2;
	and.b32  	%r2337, %r4165, %r4175;
	setp.eq.s32 	%p340, %r2337, %r4165;
	and.pred  	%p341, %p339, %p340;
	and.pred  	%p342, %p341, %p338;
	@%p342 bra 	$L__BB0_173;
	and.b32  	%r2338, %r4165, %r243;
	popc.b32 	%r2339, %r2338;
	setp.eq.s32 	%p343, %r2339, 1;
	or.b32  	%r2340, %r2338, -2147483648;
	selp.b32 	%r2341, %r2340, %r2338, %p343;
	st.local.u32 	[%rd18+144], %r2341;
	setp.ne.s32 	%p344, %r4165, %r2341;
	selp.u32 	%r2342, 1, 0, %p344;
	or.b32  	%r4185, %r4185, %r2342;
$L__BB0_173:
	setp.gt.s32 	%p345, %r4167, -1;
	setp.eq.s32 	%p346, %r225, 2;
	and.b32  	%r2344, %r4167, %r4175;
	setp.eq.s32 	%p347, %r2344, %r4167;
	and.pred  	%p348, %p346, %p347;
	and.pred  	%p349, %p348, %p345;
	@%p349 bra 	$L__BB0_175;
	and.b32  	%r2345, %r4167, %r243;
	popc.b32 	%r2346, %r2345;
	setp.eq.s32 	%p350, %r2346, 1;
	or.b32  	%r2347, %r2345, -2147483648;
	selp.b32 	%r2348, %r2347, %r2345, %p350;
	st.local.u32 	[%rd18+252], %r2348;
	setp.ne.s32 	%p351, %r4167, %r2348;
	selp.u32 	%r2349, 1, 0, %p351;
	or.b32  	%r4185, %r4185, %r2349;
$L__BB0_175:
	setp.gt.s32 	%p352, %r4169, -1;
	setp.eq.s32 	%p353, %r230, 2;
	and.b32  	%r2351, %r4169, %r4175;
	setp.eq.s32 	%p354, %r2351, %r4169;
	and.pred  	%p355, %p353, %p354;
	and.pred  	%p356, %p355, %p352;
	@%p356 bra 	$L__BB0_177;
	and.b32  	%r2352, %r4169, %r243;
	popc.b32 	%r2353, %r2352;
	setp.eq.s32 	%p357, %r2353, 1;
	or.b32  	%r2354, %r2352, -2147483648;
	selp.b32 	%r2355, %r2354, %r2352, %p357;
	st.local.u32 	[%rd18+72], %r2355;
	setp.ne.s32 	%p358, %r4169, %r2355;
	selp.u32 	%r2356, 1, 0, %p358;
	or.b32  	%r4185, %r4185, %r2356;
$L__BB0_177:
	setp.gt.s32 	%p359, %r4171, -1;
	setp.eq.s32 	%p360, %r235, 2;
	and.b32  	%r2358, %r4171, %r4175;
	setp.eq.s32 	%p361, %r2358, %r4171;
	and.pred  	%p362, %p360, %p361;
	and.pred  	%p363, %p362, %p359;
	@%p363 bra 	$L__BB0_179;
	and.b32  	%r2359, %r4171, %r243;
	popc.b32 	%r2360, %r2359;
	setp.eq.s32 	%p364, %r2360, 1;
	or.b32  	%r2361, %r2359, -2147483648;
	selp.b32 	%r2362, %r2361, %r2359, %p364;
	st.local.u32 	[%rd18+180], %r2362;
	setp.ne.s32 	%p365, %r4171, %r2362;
	selp.u32 	%r2363, 1, 0, %p365;
	or.b32  	%r4185, %r4185, %r2363;
$L__BB0_179:
	setp.gt.s32 	%p366, %r4173, -1;
	setp.eq.s32 	%p367, %r240, 2;
	and.b32  	%r2365, %r4173, %r4175;
	setp.eq.s32 	%p368, %r2365, %r4173;
	and.pred  	%p369, %p367, %p368;
	and.pred  	%p370, %p369, %p366;
	@%p370 bra 	$L__BB0_181;
	and.b32  	%r2366, %r4173, %r243;
	popc.b32 	%r2367, %r2366;
	setp.eq.s32 	%p371, %r2367, 1;
	or.b32  	%r2368, %r2366, -2147483648;
	selp.b32 	%r2369, %r2368, %r2366, %p371;
	st.local.u32 	[%rd18+288], %r2369;
	setp.ne.s32 	%p372, %r4173, %r2369;
	selp.u32 	%r2370, 1, 0, %p372;
	or.b32  	%r4185, %r4185, %r2370;
$L__BB0_181:
	or.b32  	%r2371, %r4145, %r4185;
	or.b32  	%r4145, %r2371, %r4158;
	add.s32 	%r4146, %r4146, 1;
	setp.ne.s32 	%p373, %r4146, 9;
	@%p373 bra 	$L__BB0_93;
	setp.eq.s32 	%p374, %r4145, 3;
	@%p374 bra 	$L__BB0_825;
	mov.b32 	%r4193, 0;
$L__BB0_184:
	mul.wide.u32 	%rd136, %r4193, 36;
	add.s64 	%rd257, %rd7, %rd136;
	mov.b32 	%r4195, 0;
$L__BB0_185:
	mov.u32 	%r266, %r4195;
	ld.local.u32 	%r4207, [%rd257+-40];
	min.s32 	%r2374, %r4207, 0;
	and.b32  	%r4198, %r2374, 2147483647;
	ld.local.u32 	%r4209, [%rd257+-4];
	setp.gt.s32 	%p375, %r4209, -1;
	@%p375 bra 	$L__BB0_187;
	and.b32  	%r2375, %r4209, 2147483647;
	and.b32  	%r2376, %r4209, %r4198;
	setp.eq.s32 	%p376, %r2376, 0;
	selp.b32 	%r2377, %r2375, -2147483648, %p376;
	or.b32  	%r4198, %r2377, %r4198;
$L__BB0_187:
	ld.local.u32 	%r4211, [%rd257+32];
	setp.gt.s32 	%p377, %r4211, -1;
	@%p377 bra 	$L__BB0_189;
	and.b32  	%r2378, %r4211, 2147483647;
	and.b32  	%r2379, %r2378, %r4198;
	setp.eq.s32 	%p378, %r2379, 0;
	selp.b32 	%r2380, %r2378, -2147483648, %p378;
	or.b32  	%r4198, %r2380, %r4198;
$L__BB0_189:
	ld.local.u32 	%r4213, [%rd257+-36];
	setp.gt.s32 	%p379, %r4213, -1;
	@%p379 bra 	$L__BB0_191;
	and.b32  	%r2381, %r4213, 2147483647;
	and.b32  	%r2382, %r2381, %r4198;
	setp.eq.s32 	%p380, %r2382, 0;
	selp.b32 	%r2383, %r2381, -2147483648, %p380;
	or.b32  	%r4198, %r2383, %r4198;
$L__BB0_191:
	ld.local.u32 	%r4215, [%rd257];
	setp.gt.s32 	%p381, %r4215, -1;
	@%p381 bra 	$L__BB0_193;
	and.b32  	%r2384, %r4215, 2147483647;
	and.b32  	%r2385, %r2384, %r4198;
	setp.eq.s32 	%p382, %r2385, 0;
	selp.b32 	%r2386, %r2384, -2147483648, %p382;
	or.b32  	%r4198, %r2386, %r4198;
$L__BB0_193:
	ld.local.u32 	%r4217, [%rd257+36];
	setp.gt.s32 	%p383, %r4217, -1;
	@%p383 bra 	$L__BB0_195;
	and.b32  	%r2387, %r4217, 2147483647;
	and.b32  	%r2388, %r2387, %r4198;
	setp.eq.s32 	%p384, %r2388, 0;
	selp.b32 	%r2389, %r2387, -2147483648, %p384;
	or.b32  	%r4198, %r2389, %r4198;
$L__BB0_195:
	ld.local.u32 	%r4219, [%rd257+-32];
	setp.gt.s32 	%p385, %r4219, -1;
	@%p385 bra 	$L__BB0_197;
	and.b32  	%r2390, %r4219, 2147483647;
	and.b32  	%r2391, %r2390, %r4198;
	setp.eq.s32 	%p386, %r2391, 0;
	selp.b32 	%r2392, %r2390, -2147483648, %p386;
	or.b32  	%r4198, %r2392, %r4198;
$L__BB0_197:
	ld.local.u32 	%r4221, [%rd257+4];
	setp.gt.s32 	%p387, %r4221, -1;
	@%p387 bra 	$L__BB0_199;
	and.b32  	%r2393, %r4221, 2147483647;
	and.b32  	%r2394, %r2393, %r4198;
	setp.eq.s32 	%p388, %r2394, 0;
	selp.b32 	%r2395, %r2393, -2147483648, %p388;
	or.b32  	%r4198, %r2395, %r4198;
$L__BB0_199:
	ld.local.u32 	%r4223, [%rd257+40];
	setp.gt.s32 	%p389, %r4223, -1;
	@%p389 bra 	$L__BB0_201;
	and.b32  	%r2396, %r4223, 2147483647;
	and.b32  	%r2397, %r2396, %r4198;
	setp.eq.s32 	%p390, %r2397, 0;
	selp.b32 	%r2398, %r2396, -2147483648, %p390;
	or.b32  	%r4198, %r2398, %r4198;
$L__BB0_201:
	setp.gt.s32 	%p391, %r4198, -1;
	mov.b32 	%r4208, 0;
	@%p391 bra 	$L__BB0_203;
	mov.b32 	%r2401, 0;
	st.local.u32 	[%rd5], %r2401;
	ld.local.u32 	%r4207, [%rd257+-40];
	mov.b32 	%r4208, 3;
$L__BB0_203:
	not.b32 	%r297, %r4198;
	setp.lt.s32 	%p392, %r4207, 0;
	@%p392 bra 	$L__BB0_205;
	and.b32  	%r2402, %r4207, %r297;
	popc.b32 	%r2403, %r2402;
	setp.eq.s32 	%p393, %r2403, 1;
	or.b32  	%r2404, %r2402, -2147483648;
	selp.b32 	%r298, %r2404, %r2402, %p393;
	st.local.u32 	[%rd257+-40], %r298;
	setp.ne.s32 	%p394, %r4207, %r298;
	selp.u32 	%r2405, 1, 0, %p394;
	or.b32  	%r4208, %r4208, %r2405;
	mov.u32 	%r4207, %r298;
$L__BB0_205:
	setp.lt.s32 	%p395, %r4209, 0;
	@%p395 bra 	$L__BB0_207;
	and.b32  	%r2406, %r4209, %r297;
	popc.b32 	%r2407, %r2406;
	setp.eq.s32 	%p396, %r2407, 1;
	or.b32  	%r2408, %r2406, -2147483648;
	selp.b32 	%r302, %r2408, %r2406, %p396;
	st.local.u32 	[%rd257+-4], %r302;
	setp.ne.s32 	%p397, %r4209, %r302;
	selp.u32 	%r2409, 1, 0, %p397;
	or.b32  	%r4208, %r4208, %r2409;
	mov.u32 	%r4209, %r302;
$L__BB0_207:
	setp.lt.s32 	%p398, %r4211, 0;
	@%p398 bra 	$L__BB0_209;
	and.b32  	%r2410, %r4211, %r297;
	popc.b32 	%r2411, %r2410;
	setp.eq.s32 	%p399, %r2411, 1;
	or.b32  	%r2412, %r2410, -2147483648;
	selp.b32 	%r306, %r2412, %r2410, %p399;
	st.local.u32 	[%rd257+32], %r306;
	setp.ne.s32 	%p400, %r4211, %r306;
	selp.u32 	%r2413, 1, 0, %p400;
	or.b32  	%r4208, %r4208, %r2413;
	mov.u32 	%r4211, %r306;
$L__BB0_209:
	setp.lt.s32 	%p401, %r4213, 0;
	@%p401 bra 	$L__BB0_211;
	and.b32  	%r2414, %r4213, %r297;
	popc.b32 	%r2415, %r2414;
	setp.eq.s32 	%p402, %r2415, 1;
	or.b32  	%r2416, %r2414, -2147483648;
	selp.b32 	%r310, %r2416, %r2414, %p402;
	st.local.u32 	[%rd257+-36], %r310;
	setp.ne.s32 	%p403, %r4213, %r310;
	selp.u32 	%r2417, 1, 0, %p403;
	or.b32  	%r4208, %r4208, %r2417;
	mov.u32 	%r4213, %r310;
$L__BB0_211:
	setp.lt.s32 	%p404, %r4215, 0;
	@%p404 bra 	$L__BB0_213;
	and.b32  	%r2418, %r4215, %r297;
	popc.b32 	%r2419, %r2418;
	setp.eq.s32 	%p405, %r2419, 1;
	or.b32  	%r2420, %r2418, -2147483648;
	selp.b32 	%r314, %r2420, %r2418, %p405;
	st.local.u32 	[%rd257], %r314;
	setp.ne.s32 	%p406, %r4215, %r314;
	selp.u32 	%r2421, 1, 0, %p406;
	or.b32  	%r4208, %r4208, %r2421;
	mov.u32 	%r4215, %r314;
$L__BB0_213:
	setp.lt.s32 	%p407, %r4217, 0;
	@%p407 bra 	$L__BB0_215;
	and.b32  	%r2422, %r4217, %r297;
	popc.b32 	%r2423, %r2422;
	setp.eq.s32 	%p408, %r2423, 1;
	or.b32  	%r2424, %r2422, -2147483648;
	selp.b32 	%r318, %r2424, %r2422, %p408;
	st.local.u32 	[%rd257+36], %r318;
	setp.ne.s32 	%p409, %r4217, %r318;
	selp.u32 	%r2425, 1, 0, %p409;
	or.b32  	%r4208, %r4208, %r2425;
	mov.u32 	%r4217, %r318;
$L__BB0_215:
	setp.lt.s32 	%p410, %r4219, 0;
	@%p410 bra 	$L__BB0_217;
	and.b32  	%r2426, %r4219, %r297;
	popc.b32 	%r2427, %r2426;
	setp.eq.s32 	%p411, %r2427, 1;
	or.b32  	%r2428, %r2426, -2147483648;
	selp.b32 	%r322, %r2428, %r2426, %p411;
	st.local.u32 	[%rd257+-32], %r322;
	setp.ne.s32 	%p412, %r4219, %r322;
	selp.u32 	%r2429, 1, 0, %p412;
	or.b32  	%r4208, %r4208, %r2429;
	mov.u32 	%r4219, %r322;
$L__BB0_217:
	setp.lt.s32 	%p413, %r4221, 0;
	@%p413 bra 	$L__BB0_219;
	and.b32  	%r2430, %r4221, %r297;
	popc.b32 	%r2431, %r2430;
	setp.eq.s32 	%p414, %r2431, 1;
	or.b32  	%r2432, %r2430, -2147483648;
	selp.b32 	%r326, %r2432, %r2430, %p414;
	st.local.u32 	[%rd257+4], %r326;
	setp.ne.s32 	%p415, %r4221, %r326;
	selp.u32 	%r2433, 1, 0, %p415;
	or.b32  	%r4208, %r4208, %r2433;
	mov.u32 	%r4221, %r326;
$L__BB0_219:
	setp.lt.s32 	%p416, %r4223, 0;
	@%p416 bra 	$L__BB0_221;
	and.b32  	%r2434, %r4223, %r297;
	popc.b32 	%r2435, %r2434;
	setp.eq.s32 	%p417, %r2435, 1;
	or.b32  	%r2436, %r2434, -2147483648;
	selp.b32 	%r330, %r2436, %r2434, %p417;
	st.local.u32 	[%rd257+40], %r330;
	setp.ne.s32 	%p418, %r4223, %r330;
	selp.u32 	%r2437, 1, 0, %p418;
	or.b32  	%r4208, %r4208, %r2437;
	mov.u32 	%r4223, %r330;
$L__BB0_221:
	mov.b32 	%r2438, 0;
	st.local.v4.u32 	[%rd1], {%r2438, %r2438, %r2438, %r2438};
	st.local.v4.u32 	[%rd1+16], {%r2438, %r2438, %r2438, %r2438};
	st.local.v4.u32 	[%rd1+32], {%r2438, %r2438, %r2438, %r2438};
	st.local.v4.u32 	[%rd1+48], {%r2438, %r2438, %r2438, %r2438};
	st.local.v4.u32 	[%rd1+64], {%r2438, %r2438, %r2438, %r2438};
	st.local.v4.u32 	[%rd1+80], {%r2438, %r2438, %r2438, %r2438};
	st.local.v4.u32 	[%rd1+96], {%r2438, %r2438, %r2438, %r2438};
	st.local.v4.u32 	[%rd1+112], {%r2438, %r2438, %r2438, %r2438};
	popc.b32 	%r334, %r4207;
	setp.lt.s32 	%p419, %r4207, 0;
	setp.ne.s32 	%p420, %r334, 2;
	or.pred  	%p421, %p419, %p420;
	mov.u32 	%r4225, %r2438;
	@%p421 bra 	$L__BB0_224;
	clz.b32 	%r2439, %r4207;
	mov.b32 	%r2440, -2147483648;
	shr.u32 	%r335, %r2440, %r2439;
	xor.b32  	%r2441, %r335, %r4207;
	clz.b32 	%r2442, %r2441;
	sub.s32 	%r2443, 31, %r2442;
	mul.wide.u32 	%rd137, %r2443, 4;
	add.s64 	%rd29, %rd1, %rd137;
	ld.local.u32 	%r336, [%rd29];
	and.b32  	%r2444, %r336, %r335;
	setp.ne.s32 	%p422, %r2444, 0;
	mov.u32 	%r4225, %r4207;
	@%p422 bra 	$L__BB0_224;
	or.b32  	%r2446, %r336, %r335;
	st.local.u32 	[%rd29], %r2446;
	mov.u32 	%r4225, %r2438;
$L__BB0_224:
	popc.b32 	%r338, %r4209;
	setp.lt.s32 	%p423, %r4209, 0;
	setp.ne.s32 	%p424, %r338, 2;
	or.pred  	%p425, %p423, %p424;
	@%p425 bra 	$L__BB0_228;
	clz.b32 	%r2447, %r4209;
	mov.b32 	%r2448, -2147483648;
	shr.u32 	%r339, %r2448, %r2447;
	xor.b32  	%r2449, %r339, %r4209;
	clz.b32 	%r2450, %r2449;
	sub.s32 	%r2451, 31, %r2450;
	mul.wide.u32 	%rd138, %r2451, 4;
	add.s64 	%rd30, %rd1, %rd138;
	ld.local.u32 	%r340, [%rd30];
	and.b32  	%r2452, %r340, %r339;
	setp.eq.s32 	%p426, %r2452, 0;
	@%p426 bra 	$L__BB0_227;
	or.b32  	%r4225, %r4209, %r4225;
	bra.uni 	$L__BB0_228;
$L__BB0_227:
	or.b32  	%r2453, %r340, %r339;
	st.local.u32 	[%rd30], %r2453;
$L__BB0_228:
	popc.b32 	%r343, %r4211;
	setp.lt.s32 	%p427, %r4211, 0;
	setp.ne.s32 	%p428, %r343, 2;
	or.pred  	%p429, %p427, %p428;
	@%p429 bra 	$L__BB0_232;
	clz.b32 	%r2454, %r4211;
	mov.b32 	%r2455, -2147483648;
	shr.u32 	%r344, %r2455, %r2454;
	xor.b32  	%r2456, %r344, %r4211;
	clz.b32 	%r2457, %r2456;
	sub.s32 	%r2458, 31, %r2457;
	mul.wide.u32 	%rd139, %r2458, 4;
	add.s64 	%rd31, %rd1, %rd139;
	ld.local.u32 	%r345, [%rd31];
	and.b32  	%r2459, %r345, %r344;
	setp.eq.s32 	%p430, %r2459, 0;
	@%p430 bra 	$L__BB0_231;
	or.b32  	%r4225, %r4211, %r4225;
	bra.uni 	$L__BB0_232;
$L__BB0_231:
	or.b32  	%r2460, %r345, %r344;
	st.local.u32 	[%rd31], %r2460;
$L__BB0_232:
	popc.b32 	%r348, %r4213;
	setp.lt.s32 	%p431, %r4213, 0;
	setp.ne.s32 	%p432, %r348, 2;
	or.pred  	%p433, %p431, %p432;
	@%p433 bra 	$L__BB0_236;
	clz.b32 	%r2461, %r4213;
	mov.b32 	%r2462, -2147483648;
	shr.u32 	%r349, %r2462, %r2461;
	xor.b32  	%r2463, %r349, %r4213;
	clz.b32 	%r2464, %r2463;
	sub.s32 	%r2465, 31, %r2464;
	mul.wide.u32 	%rd140, %r2465, 4;
	add.s64 	%rd32, %rd1, %rd140;
	ld.local.u32 	%r350, [%rd32];
	and.b32  	%r2466, %r350, %r349;
	setp.eq.s32 	%p434, %r2466, 0;
	@%p434 bra 	$L__BB0_235;
	or.b32  	%r4225, %r4213, %r4225;
	bra.uni 	$L__BB0_236;
$L__BB0_235:
	or.b32  	%r2467, %r350, %r349;
	st.local.u32 	[%rd32], %r2467;
$L__BB0_236:
	popc.b32 	%r353, %r4215;
	setp.lt.s32 	%p435, %r4215, 0;
	setp.ne.s32 	%p436, %r353, 2;
	or.pred  	%p437, %p435, %p436;
	@%p437 bra 	$L__BB0_240;
	clz.b32 	%r2468, %r4215;
	mov.b32 	%r2469, -2147483648;
	shr.u32 	%r354, %r2469, %r2468;
	xor.b32  	%r2470, %r354, %r4215;
	clz.b32 	%r2471, %r2470;
	sub.s32 	%r2472, 31, %r2471;
	mul.wide.u32 	%rd141, %r2472, 4;
	add.s64 	%rd33, %rd1, %rd141;
	ld.local.u32 	%r355, [%rd33];
	and.b32  	%r2473, %r355, %r354;
	setp.eq.s32 	%p438, %r2473, 0;
	@%p438 bra 	$L__BB0_239;
	or.b32  	%r4225, %r4215, %r4225;
	bra.uni 	$L__BB0_240;
$L__BB0_239:
	or.b32  	%r2474, %r355, %r354;
	st.local.u32 	[%rd33], %r2474;
$L__BB0_240:
	popc.b32 	%r358, %r4217;
	setp.lt.s32 	%p439, %r4217, 0;
	setp.ne.s32 	%p440, %r358, 2;
	or.pred  	%p441, %p439, %p440;
	@%p441 bra 	$L__BB0_244;
	clz.b32 	%r2475, %r4217;
	mov.b32 	%r2476, -2147483648;
	shr.u32 	%r359, %r2476, %r2475;
	xor.b32  	%r2477, %r359, %r4217;
	clz.b32 	%r2478, %r2477;
	sub.s32 	%r2479, 31, %r2478;
	mul.wide.u32 	%rd142, %r2479, 4;
	add.s64 	%rd34, %rd1, %rd142;
	ld.local.u32 	%r360, [%rd34];
	and.b32  	%r2480, %r360, %r359;
	setp.eq.s32 	%p442, %r2480, 0;
	@%p442 bra 	$L__BB0_243;
	or.b32  	%r4225, %r4217, %r4225;
	bra.uni 	$L__BB0_244;
$L__BB0_243:
	or.b32  	%r2481, %r360, %r359;
	st.local.u32 	[%rd34], %r2481;
$L__BB0_244:
	popc.b32 	%r363, %r4219;
	setp.lt.s32 	%p443, %r4219, 0;
	setp.ne.s32 	%p444, %r363, 2;
	or.pred  	%p445, %p443, %p444;
	@%p445 bra 	$L__BB0_248;
	clz.b32 	%r2482, %r4219;
	mov.b32 	%r2483, -2147483648;
	shr.u32 	%r364, %r2483, %r2482;
	xor.b32  	%r2484, %r364, %r4219;
	clz.b32 	%r2485, %r2484;
	sub.s32 	%r2486, 31, %r2485;
	mul.wide.u32 	%rd143, %r2486, 4;
	add.s64 	%rd35, %rd1, %rd143;
	ld.local.u32 	%r365, [%rd35];
	and.b32  	%r2487, %r365, %r364;
	setp.eq.s32 	%p446, %r2487, 0;
	@%p446 bra 	$L__BB0_247;
	or.b32  	%r4225, %r4219, %r4225;
	bra.uni 	$L__BB0_248;
$L__BB0_247:
	or.b32  	%r2488, %r365, %r364;
	st.local.u32 	[%rd35], %r2488;
$L__BB0_248:
	popc.b32 	%r368, %r4221;
	setp.lt.s32 	%p447, %r4221, 0;
	setp.ne.s32 	%p448, %r368, 2;
	or.pred  	%p449, %p447, %p448;
	@%p449 bra 	$L__BB0_252;
	clz.b32 	%r2489, %r4221;
	mov.b32 	%r2490, -2147483648;
	shr.u32 	%r369, %r2490, %r2489;
	xor.b32  	%r2491, %r369, %r4221;
	clz.b32 	%r2492, %r2491;
	sub.s32 	%r2493, 31, %r2492;
	mul.wide.u32 	%rd144, %r2493, 4;
	add.s64 	%rd36, %rd1, %rd144;
	ld.local.u32 	%r370, [%rd36];
	and.b32  	%r2494, %r370, %r369;
	setp.eq.s32 	%p450, %r2494, 0;
	@%p450 bra 	$L__BB0_251;
	or.b32  	%r4225, %r4221, %r4225;
	bra.uni 	$L__BB0_252;
$L__BB0_251:
	or.b32  	%r2495, %r370, %r369;
	st.local.u32 	[%rd36], %r2495;
$L__BB0_252:
	popc.b32 	%r373, %r4223;
	setp.lt.s32 	%p451, %r4223, 0;
	setp.ne.s32 	%p452, %r373, 2;
	or.pred  	%p453, %p451, %p452;
	@%p453 bra 	$L__BB0_254;
	clz.b32 	%r2496, %r4223;
	mov.b32 	%r2497, -2147483648;
	shr.u32 	%r2498, %r2497, %r2496;
	xor.b32  	%r2499, %r2498, %r4223;
	clz.b32 	%r2500, %r2499;
	sub.s32 	%r2501, 31, %r2500;
	mul.wide.u32 	%rd145, %r2501, 4;
	add.s64 	%rd146, %rd1, %rd145;
	ld.local.u32 	%r2502, [%rd146];
	and.b32  	%r2503, %r2502, %r2498;
	setp.eq.s32 	%p454, %r2503, 0;
	selp.b32 	%r2504, 0, %r4223, %p454;
	or.b32  	%r4225, %r4225, %r2504;
$L__BB0_254:
	setp.eq.s32 	%p455, %r4225, 0;
	mov.b32 	%r4235, 0;
	@%p455 bra 	$L__BB0_273;
	not.b32 	%r376, %r4225;
	setp.gt.s32 	%p456, %r4207, -1;
	setp.eq.s32 	%p457, %r334, 2;
	and.b32  	%r2508, %r4207, %r4225;
	setp.eq.s32 	%p458, %r2508, %r4207;
	and.pred  	%p459, %p457, %p458;
	mov.b32 	%r4235, 0;
	and.pred  	%p460, %p459, %p456;
	@%p460 bra 	$L__BB0_257;
	and.b32  	%r2509, %r4207, %r376;
	popc.b32 	%r2510, %r2509;
	setp.eq.s32 	%p461, %r2510, 1;
	or.b32  	%r2511, %r2509, -2147483648;
	selp.b32 	%r2512, %r2511, %r2509, %p461;
	st.local.u32 	[%rd257+-40], %r2512;
	setp.ne.s32 	%p462, %r4207, %r2512;
	selp.u32 	%r4235, 1, 0, %p462;
$L__BB0_257:
	setp.gt.s32 	%p463, %r4209, -1;
	setp.eq.s32 	%p464, %r338, 2;
	and.b32  	%r2514, %r4209, %r4225;
	setp.eq.s32 	%p465, %r2514, %r4209;
	and.pred  	%p466, %p464, %p465;
	and.pred  	%p467, %p466, %p463;
	@%p467 bra 	$L__BB0_259;
	and.b32  	%r2515, %r4209, %r376;
	popc.b32 	%r2516, %r2515;
	setp.eq.s32 	%p468, %r2516, 1;
	or.b32  	%r2517, %r2515, -2147483648;
	selp.b32 	%r2518, %r2517, %r2515, %p468;
	st.local.u32 	[%rd257+-4], %r2518;
	setp.ne.s32 	%p469, %r4209, %r2518;
	selp.u32 	%r2519, 1, 0, %p469;
	or.b32  	%r4235, %r4235, %r2519;
$L__BB0_259:
	setp.gt.s32 	%p470, %r4211, -1;
	setp.eq.s32 	%p471, %r343, 2;
	and.b32  	%r2521, %r4211, %r4225;
	setp.eq.s32 	%p472, %r2521, %r4211;
	and.pred  	%p473, %p471, %p472;
	and.pred  	%p474, %p473, %p470;
	@%p474 bra 	$L__BB0_261;
	and.b32  	%r2522, %r4211, %r376;
	popc.b32 	%r2523, %r2522;
	setp.eq.s32 	%p475, %r2523, 1;
	or.b32  	%r2524, %r2522, -2147483648;
	selp.b32 	%r2525, %r2524, %r2522, %p475;
	st.local.u32 	[%rd257+32], %r2525;
	setp.ne.s32 	%p476, %r4211, %r2525;
	selp.u32 	%r2526, 1, 0, %p476;
	or.b32  	%r4235, %r4235, %r2526;
$L__BB0_261:
	setp.gt.s32 	%p477, %r4213, -1;
	setp.eq.s32 	%p478, %r348, 2;
	and.b32  	%r2528, %r4213, %r4225;
	setp.eq.s32 	%p479, %r2528, %r4213;
	and.pred  	%p480, %p478, %p479;
	and.pred  	%p481, %p480, %p477;
	@%p481 bra 	$L__BB0_263;
	and.b32  	%r2529, %r4213, %r376;
	popc.b32 	%r2530, %r2529;
	setp.eq.s32 	%p482, %r2530, 1;
	or.b32  	%r2531, %r2529, -2147483648;
	selp.b32 	%r2532, %r2531, %r2529, %p482;
	st.local.u32 	[%rd257+-36], %r2532;
	setp.ne.s32 	%p483, %r4213, %r2532;
	selp.u32 	%r2533, 1, 0, %p483;
	or.b32  	%r4235, %r4235, %r2533;
$L__BB0_263:
	setp.gt.s32 	%p484, %r4215, -1;
	setp.eq.s32 	%p485, %r353, 2;
	and.b32  	%r2535, %r4215, %r4225;
	setp.eq.s32 	%p486, %r2535, %r4215;
	and.pred  	%p487, %p485, %p486;
	and.pred  	%p488, %p487, %p484;
	@%p488 bra 	$L__BB0_265;
	and.b32  	%r2536, %r4215, %r376;
	popc.b32 	%r2537, %r2536;
	setp.eq.s32 	%p489, %r2537, 1;
	or.b32  	%r2538, %r2536, -2147483648;
	selp.b32 	%r2539, %r2538, %r2536, %p489;
	st.local.u32 	[%rd257], %r2539;
	setp.ne.s32 	%p490, %r4215, %r2539;
	selp.u32 	%r2540, 1, 0, %p490;
	or.b32  	%r4235, %r4235, %r2540;
$L__BB0_265:
	setp.gt.s32 	%p491, %r4217, -1;
	setp.eq.s32 	%p492, %r358, 2;
	and.b32  	%r2542, %r4217, %r4225;
	setp.eq.s32 	%p493, %r2542, %r4217;
	and.pred  	%p494, %p492, %p493;
	and.pred  	%p495, %p494, %p491;
	@%p495 bra 	$L__BB0_267;
	and.b32  	%r2543, %r4217, %r376;
	popc.b32 	%r2544, %r2543;
	setp.eq.s32 	%p496, %r2544, 1;
	or.b32  	%r2545, %r2543, -2147483648;
	selp.b32 	%r2546, %r2545, %r2543, %p496;
	st.local.u32 	[%rd257+36], %r2546;
	setp.ne.s32 	%p497, %r4217, %r2546;
	selp.u32 	%r2547, 1, 0, %p497;
	or.b32  	%r4235, %r4235, %r2547;
$L__BB0_267:
	setp.gt.s32 	%p498, %r4219, -1;
	setp.eq.s32 	%p499, %r363, 2;
	and.b32  	%r2549, %r4219, %r4225;
	setp.eq.s32 	%p500, %r2549, %r4219;
	and.pred  	%p501, %p499, %p500;
	and.pred  	%p502, %p501, %p498;
	@%p502 bra 	$L__BB0_269;
	and.b32  	%r2550, %r4219, %r376;
	popc.b32 	%r2551, %r2550;
	setp.eq.s32 	%p503, %r2551, 1;
	or.b32  	%r2552, %r2550, -2147483648;
	selp.b32 	%r2553, %r2552, %r2550, %p503;
	st.local.u32 	[%rd257+-32], %r2553;
	setp.ne.s32 	%p504, %r4219, %r2553;
	selp.u32 	%r2554, 1, 0, %p504;
	or.b32  	%r4235, %r4235, %r2554;
$L__BB0_269:
	setp.gt.s32 	%p505, %r4221, -1;
	setp.eq.s32 	%p506, %r368, 2;
	and.b32  	%r2556, %r4221, %r4225;
	setp.eq.s32 	%p507, %r2556, %r4221;
	and.pred  	%p508, %p506, %p507;
	and.pred  	%p509, %p508, %p505;
	@%p509 bra 	$L__BB0_271;
	and.b32  	%r2557, %r4221, %r376;
	popc.b32 	%r2558, %r2557;
	setp.eq.s32 	%p510, %r2558, 1;
	or.b32  	%r2559, %r2557, -2147483648;
	selp.b32 	%r2560, %r2559, %r2557, %p510;
	st.local.u32 	[%rd257+4], %r2560;
	setp.ne.s32 	%p511, %r4221, %r2560;
	selp.u32 	%r2561, 1, 0, %p511;
	or.b32  	%r4235, %r4235, %r2561;
$L__BB0_271:
	setp.gt.s32 	%p512, %r4223, -1;
	setp.eq.s32 	%p513, %r373, 2;
	and.b32  	%r2563, %r4223, %r4225;
	setp.eq.s32 	%p514, %r2563, %r4223;
	and.pred  	%p515, %p513, %p514;
	and.pred  	%p516, %p515, %p512;
	@%p516 bra 	$L__BB0_273;
	and.b32  	%r2564, %r4223, %r376;
	popc.b32 	%r2565, %r2564;
	setp.eq.s32 	%p517, %r2565, 1;
	or.b32  	%r2566, %r2564, -2147483648;
	selp.b32 	%r2567, %r2566, %r2564, %p517;
	st.local.u32 	[%rd257+40], %r2567;
	setp.ne.s32 	%p518, %r4223, %r2567;
	selp.u32 	%r2568, 1, 0, %p518;
	or.b32  	%r4235, %r4235, %r2568;
$L__BB0_273:
	or.b32  	%r2569, %r4145, %r4235;
	or.b32  	%r4145, %r2569, %r4208;
	add.s32 	%r4195, %r266, 3;
	add.s64 	%rd257, %rd257, 12;
	setp.lt.u32 	%p519, %r266, 6;
	@%p519 bra 	$L__BB0_185;
	add.s32 	%r397, %r4193, 3;
	setp.lt.u32 	%p520, %r4193, 6;
	mov.u32 	%r4193, %r397;
	@%p520 bra 	$L__BB0_184;
	setp.eq.s32 	%p521, %r4145, 3;
	@%p521 bra 	$L__BB0_825;
	mov.b32 	%r4291, 0;
	mov.u64 	%rd258, %rd260;
	mov.u32 	%r4244, %r4291;
$L__BB0_277:
	ld.local.u32 	%r4255, [%rd258+-16];
	min.s32 	%r2571, %r4255, 0;
	and.b32  	%r4246, %r2571, 2147483647;
	ld.local.u32 	%r4257, [%rd258+-4];
	setp.gt.s32 	%p522, %r4257, -1;
	@%p522 bra 	$L__BB0_279;
	and.b32  	%r2572, %r4257, 2147483647;
	and.b32  	%r2573, %r4257, %r4246;
	setp.eq.s32 	%p523, %r2573, 0;
	selp.b32 	%r2574, %r2572, -2147483648, %p523;
	or.b32  	%r4246, %r2574, %r4246;
$L__BB0_279:
	ld.local.u32 	%r4259, [%rd258+8];
	setp.gt.s32 	%p524, %r4259, -1;
	@%p524 bra 	$L__BB0_281;
	and.b32  	%r2575, %r4259, 2147483647;
	and.b32  	%r2576, %r2575, %r4246;
	setp.eq.s32 	%p525, %r2576, 0;
	selp.b32 	%r2577, %r2575, -2147483648, %p525;
	or.b32  	%r4246, %r2577, %r4246;
$L__BB0_281:
	ld.local.u32 	%r4261, [%rd258+-12];
	setp.gt.s32 	%p526, %r4261, -1;
	@%p526 bra 	$L__BB0_283;
	and.b32  	%r2578, %r4261, 2147483647;
	and.b32  	%r2579, %r2578, %r4246;
	setp.eq.s32 	%p527, %r2579, 0;
	selp.b32 	%r2580, %r2578, -2147483648, %p527;
	or.b32  	%r4246, %r2580, %r4246;
$L__BB0_283:
	ld.local.u32 	%r4263, [%rd258];
	setp.gt.s32 	%p528, %r4263, -1;
	@%p528 bra 	$L__BB0_285;
	and.b32  	%r2581, %r4263, 2147483647;
	and.b32  	%r2582, %r2581, %r4246;
	setp.eq.s32 	%p529, %r2582, 0;
	selp.b32 	%r2583, %r2581, -2147483648, %p529;
	or.b32  	%r4246, %r2583, %r4246;
$L__BB0_285:
	ld.local.u32 	%r4265, [%rd258+12];
	setp.gt.s32 	%p530, %r4265, -1;
	@%p530 bra 	$L__BB0_287;
	and.b32  	%r2584, %r4265, 2147483647;
	and.b32  	%r2585, %r2584, %r4246;
	setp.eq.s32 	%p531, %r2585, 0;
	selp.b32 	%r2586, %r2584, -2147483648, %p531;
	or.b32  	%r4246, %r2586, %r4246;
$L__BB0_287:
	ld.local.u32 	%r4267, [%rd258+-8];
	setp.gt.s32 	%p532, %r4267, -1;
	@%p532 bra 	$L__BB0_289;
	and.b32  	%r2587, %r4267, 2147483647;
	and.b32  	%r2588, %r2587, %r4246;
	setp.eq.s32 	%p533, %r2588, 0;
	selp.b32 	%r2589, %r2587, -2147483648, %p533;
	or.b32  	%r4246, %r2589, %r4246;
$L__BB0_289:
	ld.local.u32 	%r4269, [%rd258+4];
	setp.gt.s32 	%p534, %r4269, -1;
	@%p534 bra 	$L__BB0_291;
	and.b32  	%r2590, %r4269, 2147483647;
	and.b32  	%r2591, %r2590, %r4246;
	setp.eq.s32 	%p535, %r2591, 0;
	selp.b32 	%r2592, %r2590, -2147483648, %p535;
	or.b32  	%r4246, %r2592, %r4246;
$L__BB0_291:
	ld.local.u32 	%r4271, [%rd258+16];
	setp.gt.s32 	%p536, %r4271, -1;
	@%p536 bra 	$L__BB0_293;
	and.b32  	%r2593, %r4271, 2147483647;
	and.b32  	%r2594, %r2593, %r4246;
	setp.eq.s32 	%p537, %r2594, 0;
	selp.b32 	%r2595, %r2593, -2147483648, %p537;
	or.b32  	%r4246, %r2595, %r4246;
$L__BB0_293:
	setp.gt.s32 	%p538, %r4246, -1;
	mov.b32 	%r4256, 0;
	@%p538 bra 	$L__BB0_295;
	mov.b32 	%r2598, 0;
	st.local.u32 	[%rd5], %r2598;
	ld.local.u32 	%r4255, [%rd258+-16];
	mov.b32 	%r4256, 3;
$L__BB0_295:
	not.b32 	%r429, %r4246;
	setp.lt.s32 	%p539, %r4255, 0;
	@%p539 bra 	$L__BB0_297;
	and.b32  	%r2599, %r4255, %r429;
	popc.b32 	%r2600, %r2599;
	setp.eq.s32 	%p540, %r2600, 1;
	or.b32  	%r2601, %r2599, -2147483648;
	selp.b32 	%r430, %r2601, %r2599, %p540;
	st.local.u32 	[%rd258+-16], %r430;
	setp.ne.s32 	%p541, %r4255, %r430;
	selp.u32 	%r2602, 1, 0, %p541;
	or.b32  	%r4256, %r4256, %r2602;
	mov.u32 	%r4255, %r430;
$L__BB0_297:
	setp.lt.s32 	%p542, %r4257, 0;
	@%p542 bra 	$L__BB0_299;
	and.b32  	%r2603, %r4257, %r429;
	popc.b32 	%r2604, %r2603;
	setp.eq.s32 	%p543, %r2604, 1;
	or.b32  	%r2605, %r2603, -2147483648;
	selp.b32 	%r434, %r2605, %r2603, %p543;
	st.local.u32 	[%rd258+-4], %r434;
	setp.ne.s32 	%p544, %r4257, %r434;
	selp.u32 	%r2606, 1, 0, %p544;
	or.b32  	%r4256, %r4256, %r2606;
	mov.u32 	%r4257, %r434;
$L__BB0_299:
	setp.lt.s32 	%p545, %r4259, 0;
	@%p545 bra 	$L__BB0_301;
	and.b32  	%r2607, %r4259, %r429;
	popc.b32 	%r2608, %r2607;
	setp.eq.s32 	%p546, %r2608, 1;
	or.b32  	%r2609, %r2607, -2147483648;
	selp.b32 	%r438, %r2609, %r2607, %p546;
	st.local.u32 	[%rd258+8], %r438;
	setp.ne.s32 	%p547, %r4259, %r438;
	selp.u32 	%r2610, 1, 0, %p547;
	or.b32  	%r4256, %r4256, %r2610;
	mov.u32 	%r4259, %r438;
$L__BB0_301:
	setp.lt.s32 	%p548, %r4261, 0;
	@%p548 bra 	$L__BB0_303;
	and.b32  	%r2611, %r4261, %r429;
	popc.b32 	%r2612, %r2611;
	setp.eq.s32 	%p549, %r2612, 1;
	or.b32  	%r2613, %r2611, -2147483648;
	selp.b32 	%r442, %r2613, %r2611, %p549;
	st.local.u32 	[%rd258+-12], %r442;
	setp.ne.s32 	%p550, %r4261, %r442;
	selp.u32 	%r2614, 1, 0, %p550;
	or.b32  	%r4256, %r4256, %r2614;
	mov.u32 	%r4261, %r442;
$L__BB0_303:
	setp.lt.s32 	%p551, %r4263, 0;
	@%p551 bra 	$L__BB0_305;
	and.b32  	%r2615, %r4263, %r429;
	popc.b32 	%r2616, %r2615;
	setp.eq.s32 	%p552, %r2616, 1;
	or.b32  	%r2617, %r2615, -2147483648;
	selp.b32 	%r446, %r2617, %r2615, %p552;
	st.local.u32 	[%rd258], %r446;
	setp.ne.s32 	%p553, %r4263, %r446;
	selp.u32 	%r2618, 1, 0, %p553;
	or.b32  	%r4256, %r4256, %r2618;
	mov.u32 	%r4263, %r446;
$L__BB0_305:
	setp.lt.s32 	%p554, %r4265, 0;
	@%p554 bra 	$L__BB0_307;
	and.b32  	%r2619, %r4265, %r429;
	popc.b32 	%r2620, %r2619;
	setp.eq.s32 	%p555, %r2620, 1;
	or.b32  	%r2621, %r2619, -2147483648;
	selp.b32 	%r450, %r2621, %r2619, %p555;
	st.local.u32 	[%rd258+12], %r450;
	setp.ne.s32 	%p556, %r4265, %r450;
	selp.u32 	%r2622, 1, 0, %p556;
	or.b32  	%r4256, %r4256, %r2622;
	mov.u32 	%r4265, %r450;
$L__BB0_307:
	setp.lt.s32 	%p557, %r4267, 0;
	@%p557 bra 	$L__BB0_309;
	and.b32  	%r2623, %r4267, %r429;
	popc.b32 	%r2624, %r2623;
	setp.eq.s32 	%p558, %r2624, 1;
	or.b32  	%r2625, %r2623, -2147483648;
	selp.b32 	%r454, %r2625, %r2623, %p558;
	st.local.u32 	[%rd258+-8], %r454;
	setp.ne.s32 	%p559, %r4267, %r454;
	selp.u32 	%r2626, 1, 0, %p559;
	or.b32  	%r4256, %r4256, %r2626;
	mov.u32 	%r4267, %r454;
$L__BB0_309:
	setp.lt.s32 	%p560, %r4269, 0;
	@%p560 bra 	$L__BB0_311;
	and.b32  	%r2627, %r4269, %r429;
	popc.b32 	%r2628, %r2627;
	setp.eq.s32 	%p561, %r2628, 1;
	or.b32  	%r2629, %r2627, -2147483648;
	selp.b32 	%r458, %r2629, %r2627, %p561;
	st.local.u32 	[%rd258+4], %r458;
	setp.ne.s32 	%p562, %r4269, %r458;
	selp.u32 	%r2630, 1, 0, %p562;
	or.b32  	%r4256, %r4256, %r2630;
	mov.u32 	%r4269, %r458;
$L__BB0_311:
	setp.lt.s32 	%p563, %r4271, 0;
	@%p563 bra 	$L__BB0_313;
	and.b32  	%r2631, %r4271, %r429;
	popc.b32 	%r2632, %r2631;
	setp.eq.s32 	%p564, %r2632, 1;
	or.b32  	%r2633, %r2631, -2147483648;
	selp.b32 	%r462, %r2633, %r2631, %p564;
	st.local.u32 	[%rd258+16], %r462;
	setp.ne.s32 	%p565, %r4271, %r462;
	selp.u32 	%r2634, 1, 0, %p565;
	or.b32  	%r4256, %r4256, %r2634;
	mov.u32 	%r4271, %r462;
$L__BB0_313:
	mov.b32 	%r2635, 0;
	st.local.v4.u32 	[%rd3], {%r2635, %r2635, %r2635, %r2635};
	st.local.v4.u32 	[%rd3+16], {%r2635, %r2635, %r2635, %r2635};
	st.local.v4.u32 	[%rd3+32], {%r2635, %r2635, %r2635, %r2635};
	st.local.v4.u32 	[%rd3+48], {%r2635, %r2635, %r2635, %r2635};
	st.local.v4.u32 	[%rd3+64], {%r2635, %r2635, %r2635, %r2635};
	st.local.v4.u32 	[%rd3+80], {%r2635, %r2635, %r2635, %r2635};
	st.local.v4.u32 	[%rd3+96], {%r2635, %r2635, %r2635, %r2635};
	st.local.v4.u32 	[%rd3+112], {%r2635, %r2635, %r2635, %r2635};
	popc.b32 	%r466, %r4255;
	setp.lt.s32 	%p566, %r4255, 0;
	setp.ne.s32 	%p567, %r466, 2;
	or.pred  	%p568, %p566, %p567;
	mov.u32 	%r4273, %r2635;
	@%p568 bra 	$L__BB0_316;
	clz.b32 	%r2636, %r4255;
	mov.b32 	%r2637, -2147483648;
	shr.u32 	%r467, %r2637, %r2636;
	xor.b32  	%r2638, %r467, %r4255;
	clz.b32 	%r2639, %r2638;
	sub.s32 	%r2640, 31, %r2639;
	mul.wide.u32 	%rd147, %r2640, 4;
	add.s64 	%rd39, %rd3, %rd147;
	ld.local.u32 	%r468, [%rd39];
	and.b32  	%r2641, %r468, %r467;
	setp.ne.s32 	%p569, %r2641, 0;
	mov.u32 	%r4273, %r4255;
	@%p569 bra 	$L__BB0_316;
	or.b32  	%r2643, %r468, %r467;
	st.local.u32 	[%rd39], %r2643;
	mov.u32 	%r4273, %r2635;
$L__BB0_316:
	popc.b32 	%r470, %r4257;
	setp.lt.s32 	%p570, %r4257, 0;
	setp.ne.s32 	%p571, %r470, 2;
	or.pred  	%p572, %p570, %p571;
	@%p572 bra 	$L__BB0_320;
	clz.b32 	%r2644, %r4257;
	mov.b32 	%r2645, -2147483648;
	shr.u32 	%r471, %r2645, %r2644;
	xor.b32  	%r2646, %r471, %r4257;
	clz.b32 	%r2647, %r2646;
	sub.s32 	%r2648, 31, %r2647;
	mul.wide.u32 	%rd148, %r2648, 4;
	add.s64 	%rd40, %rd3, %rd148;
	ld.local.u32 	%r472, [%rd40];
	and.b32  	%r2649, %r472, %r471;
	setp.eq.s32 	%p573, %r2649, 0;
	@%p573 bra 	$L__BB0_319;
	or.b32  	%r4273, %r4257, %r4273;
	bra.uni 	$L__BB0_320;
$L__BB0_319:
	or.b32  	%r2650, %r472, %r471;
	st.local.u32 	[%rd40], %r2650;
$L__BB0_320:
	popc.b32 	%r475, %r4259;
	setp.lt.s32 	%p574, %r4259, 0;
	setp.ne.s32 	%p575, %r475, 2;
	or.pred  	%p576, %p574, %p575;
	@%p576 bra 	$L__BB0_324;
	clz.b32 	%r2651, %r4259;
	mov.b32 	%r2652, -2147483648;
	shr.u32 	%r476, %r2652, %r2651;
	xor.b32  	%r2653, %r476, %r4259;
	clz.b32 	%r2654, %r2653;
	sub.s32 	%r2655, 31, %r2654;
	mul.wide.u32 	%rd149, %r2655, 4;
	add.s64 	%rd41, %rd3, %rd149;
	ld.local.u32 	%r477, [%rd41];
	and.b32  	%r2656, %r477, %r476;
	setp.eq.s32 	%p577, %r2656, 0;
	@%p577 bra 	$L__BB0_323;
	or.b32  	%r4273, %r4259, %r4273;
	bra.uni 	$L__BB0_324;
$L__BB0_323:
	or.b32  	%r2657, %r477, %r476;
	st.local.u32 	[%rd41], %r2657;
$L__BB0_324:
	popc.b32 	%r480, %r4261;
	setp.lt.s32 	%p578, %r4261, 0;
	setp.ne.s32 	%p579, %r480, 2;
	or.pred  	%p580, %p578, %p579;
	@%p580 bra 	$L__BB0_328;
	clz.b32 	%r2658, %r4261;
	mov.b32 	%r2659, -2147483648;
	shr.u32 	%r481, %r2659, %r2658;
	xor.b32  	%r2660, %r481, %r4261;
	clz.b32 	%r2661, %r2660;
	sub.s32 	%r2662, 31, %r2661;
	mul.wide.u32 	%rd150, %r2662, 4;
	add.s64 	%rd42, %rd3, %rd150;
	ld.local.u32 	%r482, [%rd42];
	and.b32  	%r2663, %r482, %r481;
	setp.eq.s32 	%p581, %r2663, 0;
	@%p581 bra 	$L__BB0_327;
	or.b32  	%r4273, %r4261, %r4273;
	bra.uni 	$L__BB0_328;
$L__BB0_327:
	or.b32  	%r2664, %r482, %r481;
	st.local.u32 	[%rd42], %r2664;
$L__BB0_328:
	popc.b32 	%r485, %r4263;
	setp.lt.s32 	%p582, %r4263, 0;
	setp.ne.s32 	%p583, %r485, 2;
	or.pred  	%p584, %p582, %p583;
	@%p584 bra 	$L__BB0_332;
	clz.b32 	%r2665, %r4263;
	mov.b32 	%r2666, -2147483648;
	shr.u32 	%r486, %r2666, %r2665;
	xor.b32  	%r2667, %r486, %r4263;
	clz.b32 	%r2668, %r2667;
	sub.s32 	%r2669, 31, %r2668;
	mul.wide.u32 	%rd151, %r2669, 4;
	add.s64 	%rd43, %rd3, %rd151;
	ld.local.u32 	%r487, [%rd43];
	and.b32  	%r2670, %r487, %r486;
	setp.eq.s32 	%p585, %r2670, 0;
	@%p585 bra 	$L__BB0_331;
	or.b32  	%r4273, %r4263, %r4273;
	bra.uni 	$L__BB0_332;
$L__BB0_331:
	or.b32  	%r2671, %r487, %r486;
	st.local.u32 	[%rd43], %r2671;
$L__BB0_332:
	popc.b32 	%r490, %r4265;
	setp.lt.s32 	%p586, %r4265, 0;
	setp.ne.s32 	%p587, %r490, 2;
	or.pred  	%p588, %p586, %p587;
	@%p588 bra 	$L__BB0_336;
	clz.b32 	%r2672, %r4265;
	mov.b32 	%r2673, -2147483648;
	shr.u32 	%r491, %r2673, %r2672;
	xor.b32  	%r2674, %r491, %r4265;
	clz.b32 	%r2675, %r2674;
	sub.s32 	%r2676, 31, %r2675;
	mul.wide.u32 	%rd152, %r2676, 4;
	add.s64 	%rd44, %rd3, %rd152;
	ld.local.u32 	%r492, [%rd44];
	and.b32  	%r2677, %r492, %r491;
	setp.eq.s32 	%p589, %r2677, 0;
	@%p589 bra 	$L__BB0_335;
	or.b32  	%r4273, %r4265, %r4273;
	bra.uni 	$L__BB0_336;
$L__BB0_335:
	or.b32  	%r2678, %r492, %r491;
	st.local.u32 	[%rd44], %r2678;
$L__BB0_336:
	popc.b32 	%r495, %r4267;
	setp.lt.s32 	%p590, %r4267, 0;
	setp.ne.s32 	%p591, %r495, 2;
	or.pred  	%p592, %p590, %p591;
	@%p592 bra 	$L__BB0_340;
	clz.b32 	%r2679, %r4267;
	mov.b32 	%r2680, -2147483648;
	shr.u32 	%r496, %r2680, %r2679;
	xor.b32  	%r2681, %r496, %r4267;
	clz.b32 	%r2682, %r2681;
	sub.s32 	%r2683, 31, %r2682;
	mul.wide.u32 	%rd153, %r2683, 4;
	add.s64 	%rd45, %rd3, %rd153;
	ld.local.u32 	%r497, [%rd45];
	and.b32  	%r2684, %r497, %r496;
	setp.eq.s32 	%p593, %r2684, 0;
	@%p593 bra 	$L__BB0_339;
	or.b32  	%r4273, %r4267, %r4273;
	bra.uni 	$L__BB0_340;
$L__BB0_339:
	or.b32  	%r2685, %r497, %r496;
	st.local.u32 	[%rd45], %r2685;
$L__BB0_340:
	popc.b32 	%r500, %r4269;
	setp.lt.s32 	%p594, %r4269, 0;
	setp.ne.s32 	%p595, %r500, 2;
	or.pred  	%p596, %p594, %p595;
	@%p596 bra 	$L__BB0_344;
	clz.b32 	%r2686, %r4269;
	mov.b32 	%r2687, -2147483648;
	shr.u32 	%r501, %r2687, %r2686;
	xor.b32  	%r2688, %r501, %r4269;
	clz.b32 	%r2689, %r2688;
	sub.s32 	%r2690, 31, %r2689;
	mul.wide.u32 	%rd154, %r2690, 4;
	add.s64 	%rd46, %rd3, %rd154;
	ld.local.u32 	%r502, [%rd46];
	and.b32  	%r2691, %r502, %r501;
	setp.eq.s32 	%p597, %r2691, 0;
	@%p597 bra 	$L__BB0_343;
	or.b32  	%r4273, %r4269, %r4273;
	bra.uni 	$L__BB0_344;
$L__BB0_343:
	or.b32  	%r2692, %r502, %r501;
	st.local.u32 	[%rd46], %r2692;
$L__BB0_344:
	popc.b32 	%r505, %r4271;
	setp.lt.s32 	%p598, %r4271, 0;
	setp.ne.s32 	%p599, %r505, 2;
	or.pred  	%p600, %p598, %p599;
	@%p600 bra 	$L__BB0_346;
	clz.b32 	%r2693, %r4271;
	mov.b32 	%r2694, -2147483648;
	shr.u32 	%r2695, %r2694, %r2693;
	xor.b32  	%r2696, %r2695, %r4271;
	clz.b32 	%r2697, %r2696;
	sub.s32 	%r2698, 31, %r2697;
	mul.wide.u32 	%rd155, %r2698, 4;
	add.s64 	%rd156, %rd3, %rd155;
	ld.local.u32 	%r2699, [%rd156];
	and.b32  	%r2700, %r2699, %r2695;
	setp.eq.s32 	%p601, %r2700, 0;
	selp.b32 	%r2701, 0, %r4271, %p601;
	or.b32  	%r4273, %r4273, %r2701;
$L__BB0_346:
	setp.eq.s32 	%p602, %r4273, 0;
	mov.b32 	%r4283, 0;
	@%p602 bra 	$L__BB0_365;
	not.b32 	%r508, %r4273;
	setp.gt.s32 	%p603, %r4255, -1;
	setp.eq.s32 	%p604, %r466, 2;
	and.b32  	%r2705, %r4255, %r4273;
	setp.eq.s32 	%p605, %r2705, %r4255;
	and.pred  	%p606, %p604, %p605;
	mov.b32 	%r4283, 0;
	and.pred  	%p607, %p606, %p603;
	@%p607 bra 	$L__BB0_349;
	and.b32  	%r2706, %r4255, %r508;
	popc.b32 	%r2707, %r2706;
	setp.eq.s32 	%p608, %r2707, 1;
	or.b32  	%r2708, %r2706, -2147483648;
	selp.b32 	%r2709, %r2708, %r2706, %p608;
	st.local.u32 	[%rd258+-16], %r2709;
	setp.ne.s32 	%p609, %r4255, %r2709;
	selp.u32 	%r4283, 1, 0, %p609;
$L__BB0_349:
	setp.gt.s32 	%p610, %r4257, -1;
	setp.eq.s32 	%p611, %r470, 2;
	and.b32  	%r2711, %r4257, %r4273;
	setp.eq.s32 	%p612, %r2711, %r4257;
	and.pred  	%p613, %p611, %p612;
	and.pred  	%p614, %p613, %p610;
	@%p614 bra 	$L__BB0_351;
	and.b32  	%r2712, %r4257, %r508;
	popc.b32 	%r2713, %r2712;
	setp.eq.s32 	%p615, %r2713, 1;
	or.b32  	%r2714, %r2712, -2147483648;
	selp.b32 	%r2715, %r2714, %r2712, %p615;
	st.local.u32 	[%rd258+-4], %r2715;
	setp.ne.s32 	%p616, %r4257, %r2715;
	selp.u32 	%r2716, 1, 0, %p616;
	or.b32  	%r4283, %r4283, %r2716;
$L__BB0_351:
	setp.gt.s32 	%p617, %r4259, -1;
	setp.eq.s32 	%p618, %r475, 2;
	and.b32  	%r2718, %r4259, %r4273;
	setp.eq.s32 	%p619, %r2718, %r4259;
	and.pred  	%p620, %p618, %p619;
	and.pred  	%p621, %p620, %p617;
	@%p621 bra 	$L__BB0_353;
	and.b32  	%r2719, %r4259, %r508;
	popc.b32 	%r2720, %r2719;
	setp.eq.s32 	%p622, %r2720, 1;
	or.b32  	%r2721, %r2719, -2147483648;
	selp.b32 	%r2722, %r2721, %r2719, %p622;
	st.local.u32 	[%rd258+8], %r2722;
	setp.ne.s32 	%p623, %r4259, %r2722;
	selp.u32 	%r2723, 1, 0, %p623;
	or.b32  	%r4283, %r4283, %r2723;
$L__BB0_353:
	setp.gt.s32 	%p624, %r4261, -1;
	setp.eq.s32 	%p625, %r480, 2;
	and.b32  	%r2725, %r4261, %r4273;
	setp.eq.s32 	%p626, %r2725, %r4261;
	and.pred  	%p627, %p625, %p626;
	and.pred  	%p628, %p627, %p624;
	@%p628 bra 	$L__BB0_355;
	and.b32  	%r2726, %r4261, %r508;
	popc.b32 	%r2727, %r2726;
	setp.eq.s32 	%p629, %r2727, 1;
	or.b32  	%r2728, %r2726, -2147483648;
	selp.b32 	%r2729, %r2728, %r2726, %p629;
	st.local.u32 	[%rd258+-12], %r2729;
	setp.ne.s32 	%p630, %r4261, %r2729;
	selp.u32 	%r2730, 1, 0, %p630;
	or.b32  	%r4283, %r4283, %r2730;
$L__BB0_355:
	setp.gt.s32 	%p631, %r4263, -1;
	setp.eq.s32 	%p632, %r485, 2;
	and.b32  	%r2732, %r4263, %r4273;
	setp.eq.s32 	%p633, %r2732, %r4263;
	and.pred  	%p634, %p632, %p633;
	and.pred  	%p635, %p634, %p631;
	@%p635 bra 	$L__BB0_357;
	and.b32  	%r2733, %r4263, %r508;
	popc.b32 	%r2734, %r2733;
	setp.eq.s32 	%p636, %r2734, 1;
	or.b32  	%r2735, %r2733, -2147483648;
	selp.b32 	%r2736, %r2735, %r2733, %p636;
	st.local.u32 	[%rd258], %r2736;
	setp.ne.s32 	%p637, %r4263, %r2736;
	selp.u32 	%r2737, 1, 0, %p637;
	or.b32  	%r4283, %r4283, %r2737;
$L__BB0_357:
	setp.gt.s32 	%p638, %r4265, -1;
	setp.eq.s32 	%p639, %r490, 2;
	and.b32  	%r2739, %r4265, %r4273;
	setp.eq.s32 	%p640, %r2739, %r4265;
	and.pred  	%p641, %p639, %p640;
	and.pred  	%p642, %p641, %p638;
	@%p642 bra 	$L__BB0_359;
	and.b32  	%r2740, %r4265, %r508;
	popc.b32 	%r2741, %r2740;
	setp.eq.s32 	%p643, %r2741, 1;
	or.b32  	%r2742, %r2740, -2147483648;
	selp.b32 	%r2743, %r2742, %r2740, %p643;
	st.local.u32 	[%rd258+12], %r2743;
	setp.ne.s32 	%p644, %r4265, %r2743;
	selp.u32 	%r2744, 1, 0, %p644;
	or.b32  	%r4283, %r4283, %r2744;
$L__BB0_359:
	setp.gt.s32 	%p645, %r4267, -1;
	setp.eq.s32 	%p646, %r495, 2;
	and.b32  	%r2746, %r4267, %r4273;
	setp.eq.s32 	%p647, %r2746, %r4267;
	and.pred  	%p648, %p646, %p647;
	and.pred  	%p649, %p648, %p645;
	@%p649 bra 	$L__BB0_361;
	and.b32  	%r2747, %r4267, %r508;
	popc.b32 	%r2748, %r2747;
	setp.eq.s32 	%p650, %r2748, 1;
	or.b32  	%r2749, %r2747, -2147483648;
	selp.b32 	%r2750, %r2749, %r2747, %p650;
	st.local.u32 	[%rd258+-8], %r2750;
	setp.ne.s32 	%p651, %r4267, %r2750;
	selp.u32 	%r2751, 1, 0, %p651;
	or.b32  	%r4283, %r4283, %r2751;
$L__BB0_361:
	setp.gt.s32 	%p652, %r4269, -1;
	setp.eq.s32 	%p653, %r500, 2;
	and.b32  	%r2753, %r4269, %r4273;
	setp.eq.s32 	%p654, %r2753, %r4269;
	and.pred  	%p655, %p653, %p654;
	and.pred  	%p656, %p655, %p652;
	@%p656 bra 	$L__BB0_363;
	and.b32  	%r2754, %r4269, %r508;
	popc.b32 	%r2755, %r2754;
	setp.eq.s32 	%p657, %r2755, 1;
	or.b32  	%r2756, %r2754, -2147483648;
	selp.b32 	%r2757, %r2756, %r2754, %p657;
	st.local.u32 	[%rd258+4], %r2757;
	setp.ne.s32 	%p658, %r4269, %r2757;
	selp.u32 	%r2758, 1, 0, %p658;
	or.b32  	%r4283, %r4283, %r2758;
$L__BB0_363:
	setp.gt.s32 	%p659, %r4271, -1;
	setp.eq.s32 	%p660, %r505, 2;
	and.b32  	%r2760, %r4271, %r4273;
	setp.eq.s32 	%p661, %r2760, %r4271;
	and.pred  	%p662, %p660, %p661;
	and.pred  	%p663, %p662, %p659;
	@%p663 bra 	$L__BB0_365;
	and.b32  	%r2761, %r4271, %r508;
	popc.b32 	%r2762, %r2761;
	setp.eq.s32 	%p664, %r2762, 1;
	or.b32  	%r2763, %r2761, -2147483648;
	selp.b32 	%r2764, %r2763, %r2761, %p664;
	st.local.u32 	[%rd258+16], %r2764;
	setp.ne.s32 	%p665, %r4271, %r2764;
	selp.u32 	%r2765, 1, 0, %p665;
	or.b32  	%r4283, %r4283, %r2765;
$L__BB0_365:
	or.b32  	%r2766, %r4291, %r4283;
	or.b32  	%r4291, %r2766, %r4256;
	add.s32 	%r4244, %r4244, 1;
	add.s64 	%rd258, %rd258, 36;
	setp.ne.s32 	%p666, %r4244, 9;
	@%p666 bra 	$L__BB0_277;
	setp.eq.s32 	%p667, %r4291, 3;
	@%p667 bra 	$L__BB0_825;
	mov.b32 	%r4292, 0;
$L__BB0_368:
	mul.wide.u32 	%rd157, %r4292, 4;
	add.s64 	%rd48, %rd5, %rd157;
	ld.local.u32 	%r4303, [%rd48];
	min.s32 	%r2768, %r4303, 0;
	and.b32  	%r4294, %r2768, 2147483647;
	ld.local.u32 	%r4305, [%rd48+108];
	setp.gt.s32 	%p668, %r4305, -1;
	@%p668 bra 	$L__BB0_370;
	and.b32  	%r2769, %r4305, 2147483647;
	and.b32  	%r2770, %r4305, %r4294;
	setp.eq.s32 	%p669, %r2770, 0;
	selp.b32 	%r2771, %r2769, -2147483648, %p669;
	or.b32  	%r4294, %r2771, %r4294;
$L__BB0_370:
	ld.local.u32 	%r4307, [%rd48+216];
	setp.gt.s32 	%p670, %r4307, -1;
	@%p670 bra 	$L__BB0_372;
	and.b32  	%r2772, %r4307, 2147483647;
	and.b32  	%r2773, %r2772, %r4294;
	setp.eq.s32 	%p671, %r2773, 0;
	selp.b32 	%r2774, %r2772, -2147483648, %p671;
	or.b32  	%r4294, %r2774, %r4294;
$L__BB0_372:
	ld.local.u32 	%r4309, [%rd48+36];
	setp.gt.s32 	%p672, %r4309, -1;
	@%p672 bra 	$L__BB0_374;
	and.b32  	%r2775, %r4309, 2147483647;
	and.b32  	%r2776, %r2775, %r4294;
	setp.eq.s32 	%p673, %r2776, 0;
	selp.b32 	%r2777, %r2775, -2147483648, %p673;
	or.b32  	%r4294, %r2777, %r4294;
$L__BB0_374:
	ld.local.u32 	%r4311, [%rd48+144];
	setp.gt.s32 	%p674, %r4311, -1;
	@%p674 bra 	$L__BB0_376;
	and.b32  	%r2778, %r4311, 2147483647;
	and.b32  	%r2779, %r2778, %r4294;
	setp.eq.s32 	%p675, %r2779, 0;
	selp.b32 	%r2780, %r2778, -2147483648, %p675;
	or.b32  	%r4294, %r2780, %r4294;
$L__BB0_376:
	ld.local.u32 	%r4313, [%rd48+252];
	setp.gt.s32 	%p676, %r4313, -1;
	@%p676 bra 	$L__BB0_378;
	and.b32  	%r2781, %r4313, 2147483647;
	and.b32  	%r2782, %r2781, %r4294;
	setp.eq.s32 	%p677, %r2782, 0;
	selp.b32 	%r2783, %r2781, -2147483648, %p677;
	or.b32  	%r4294, %r2783, %r4294;
$L__BB0_378:
	ld.local.u32 	%r4315, [%rd48+72];
	setp.gt.s32 	%p678, %r4315, -1;
	@%p678 bra 	$L__BB0_380;
	and.b32  	%r2784, %r4315, 2147483647;
	and.b32  	%r2785, %r2784, %r4294;
	setp.eq.s32 	%p679, %r2785, 0;
	selp.b32 	%r2786, %r2784, -2147483648, %p679;
	or.b32  	%r4294, %r2786, %r4294;
$L__BB0_380:
	ld.local.u32 	%r4317, [%rd48+180];
	setp.gt.s32 	%p680, %r4317, -1;
	@%p680 bra 	$L__BB0_382;
	and.b32  	%r2787, %r4317, 2147483647;
	and.b32  	%r2788, %r2787, %r4294;
	setp.eq.s32 	%p681, %r2788, 0;
	selp.b32 	%r2789, %r2787, -2147483648, %p681;
	or.b32  	%r4294, %r2789, %r4294;
$L__BB0_382:
	ld.local.u32 	%r4319, [%rd48+288];
	setp.gt.s32 	%p682, %r4319, -1;
	@%p682 bra 	$L__BB0_384;
	and.b32  	%r2790, %r4319, 2147483647;
	and.b32  	%r2791, %r2790, %r4294;
	setp.eq.s32 	%p683, %r2791, 0;
	selp.b32 	%r2792, %r2790, -2147483648, %p683;
	or.b32  	%r4294, %r2792, %r4294;
$L__BB0_384:
	setp.gt.s32 	%p684, %r4294, -1;
	mov.b32 	%r4304, 0;
	@%p684 bra 	$L__BB0_386;
	mov.b32 	%r2795, 0;
	st.local.u32 	[%rd5], %r2795;
	ld.local.u32 	%r4303, [%rd48];
	mov.b32 	%r4304, 3;
$L__BB0_386:
	not.b32 	%r560, %r4294;
	setp.lt.s32 	%p685, %r4303, 0;
	@%p685 bra 	$L__BB0_388;
	and.b32  	%r2796, %r4303, %r560;
	popc.b32 	%r2797, %r2796;
	setp.eq.s32 	%p686, %r2797, 1;
	or.b32  	%r2798, %r2796, -2147483648;
	selp.b32 	%r561, %r2798, %r2796, %p686;
	st.local.u32 	[%rd48], %r561;
	setp.ne.s32 	%p687, %r4303, %r561;
	selp.u32 	%r2799, 1, 0, %p687;
	or.b32  	%r4304, %r4304, %r2799;
	mov.u32 	%r4303, %r561;
$L__BB0_388:
	setp.lt.s32 	%p688, %r4305, 0;
	@%p688 bra 	$L__BB0_390;
	and.b32  	%r2800, %r4305, %r560;
	popc.b32 	%r2801, %r2800;
	setp.eq.s32 	%p689, %r2801, 1;
	or.b32  	%r2802, %r2800, -2147483648;
	selp.b32 	%r565, %r2802, %r2800, %p689;
	st.local.u32 	[%rd48+108], %r565;
	setp.ne.s32 	%p690, %r4305, %r565;
	selp.u32 	%r2803, 1, 0, %p690;
	or.b32  	%r4304, %r4304, %r2803;
	mov.u32 	%r4305, %r565;
$L__BB0_390:
	setp.lt.s32 	%p691, %r4307, 0;
	@%p691 bra 	$L__BB0_392;
	and.b32  	%r2804, %r4307, %r560;
	popc.b32 	%r2805, %r2804;
	setp.eq.s32 	%p692, %r2805, 1;
	or.b32  	%r2806, %r2804, -2147483648;
	selp.b32 	%r569, %r2806, %r2804, %p692;
	st.local.u32 	[%rd48+216], %r569;
	setp.ne.s32 	%p693, %r4307, %r569;
	selp.u32 	%r2807, 1, 0, %p693;
	or.b32  	%r4304, %r4304, %r2807;
	mov.u32 	%r4307, %r569;
$L__BB0_392:
	setp.lt.s32 	%p694, %r4309, 0;
	@%p694 bra 	$L__BB0_394;
	and.b32  	%r2808, %r4309, %r560;
	popc.b32 	%r2809, %r2808;
	setp.eq.s32 	%p695, %r2809, 1;
	or.b32  	%r2810, %r2808, -2147483648;
	selp.b32 	%r573, %r2810, %r2808, %p695;
	st.local.u32 	[%rd48+36], %r573;
	setp.ne.s32 	%p696, %r4309, %r573;
	selp.u32 	%r2811, 1, 0, %p696;
	or.b32  	%r4304, %r4304, %r2811;
	mov.u32 	%r4309, %r573;
$L__BB0_394:
	setp.lt.s32 	%p697, %r4311, 0;
	@%p697 bra 	$L__BB0_396;
	and.b32  	%r2812, %r4311, %r560;
	popc.b32 	%r2813, %r2812;
	setp.eq.s32 	%p698, %r2813, 1;
	or.b32  	%r2814, %r2812, -2147483648;
	selp.b32 	%r577, %r2814, %r2812, %p698;
	st.local.u32 	[%rd48+144], %r577;
	setp.ne.s32 	%p699, %r4311, %r577;
	selp.u32 	%r2815, 1, 0, %p699;
	or.b32  	%r4304, %r4304, %r2815;
	mov.u32 	%r4311, %r577;
$L__BB0_396:
	setp.lt.s32 	%p700, %r4313, 0;
	@%p700 bra 	$L__BB0_398;
	and.b32  	%r2816, %r4313, %r560;
	popc.b32 	%r2817, %r2816;
	setp.eq.s32 	%p701, %r2817, 1;
	or.b32  	%r2818, %r2816, -2147483648;
	selp.b32 	%r581, %r2818, %r2816, %p701;
	st.local.u32 	[%rd48+252], %r581;
	setp.ne.s32 	%p702, %r4313, %r581;
	selp.u32 	%r2819, 1, 0, %p702;
	or.b32  	%r4304, %r4304, %r2819;
	mov.u32 	%r4313, %r581;
$L__BB0_398:
	setp.lt.s32 	%p703, %r4315, 0;
	@%p703 bra 	$L__BB0_400;
	and.b32  	%r2820, %r4315, %r560;
	popc.b32 	%r2821, %r2820;
	setp.eq.s32 	%p704, %r2821, 1;
	or.b32  	%r2822, %r2820, -2147483648;
	selp.b32 	%r585, %r2822, %r2820, %p704;
	st.local.u32 	[%rd48+72], %r585;
	setp.ne.s32 	%p705, %r4315, %r585;
	selp.u32 	%r2823, 1, 0, %p705;
	or.b32  	%r4304, %r4304, %r2823;
	mov.u32 	%r4315, %r585;
$L__BB0_400:
	setp.lt.s32 	%p706, %r4317, 0;
	@%p706 bra 	$L__BB0_402;
	and.b32  	%r2824, %r4317, %r560;
	popc.b32 	%r2825, %r2824;
	setp.eq.s32 	%p707, %r2825, 1;
	or.b32  	%r2826, %r2824, -2147483648;
	selp.b32 	%r589, %r2826, %r2824, %p707;
	st.local.u32 	[%rd48+180], %r589;
	setp.ne.s32 	%p708, %r4317, %r589;
	selp.u32 	%r2827, 1, 0, %p708;
	or.b32  	%r4304, %r4304, %r2827;
	mov.u32 	%r4317, %r589;
$L__BB0_402:
	setp.lt.s32 	%p709, %r4319, 0;
	@%p709 bra 	$L__BB0_404;
	and.b32  	%r2828, %r4319, %r560;
	popc.b32 	%r2829, %r2828;
	setp.eq.s32 	%p710, %r2829, 1;
	or.b32  	%r2830, %r2828, -2147483648;
	selp.b32 	%r593, %r2830, %r2828, %p710;
	st.local.u32 	[%rd48+288], %r593;
	setp.ne.s32 	%p711, %r4319, %r593;
	selp.u32 	%r2831, 1, 0, %p711;
	or.b32  	%r4304, %r4304, %r2831;
	mov.u32 	%r4319, %r593;
$L__BB0_404:
	mov.b32 	%r2832, 0;
	st.local.v4.u32 	[%rd2], {%r2832, %r2832, %r2832, %r2832};
	st.local.v4.u32 	[%rd2+16], {%r2832, %r2832, %r2832, %r2832};
	st.local.v4.u32 	[%rd2+32], {%r2832, %r2832, %r2832, %r2832};
	st.local.v4.u32 	[%rd2+48], {%r2832, %r2832, %r2832, %r2832};
	st.local.v4.u32 	[%rd2+64], {%r2832, %r2832, %r2832, %r2832};
	st.local.v4.u32 	[%rd2+80], {%r2832, %r2832, %r2832, %r2832};
	st.local.v4.u32 	[%rd2+96], {%r2832, %r2832, %r2832, %r2832};
	st.local.v4.u32 	[%rd2+112], {%r2832, %r2832, %r2832, %r2832};
	popc.b32 	%r597, %r4303;
	setp.lt.s32 	%p712, %r4303, 0;
	setp.ne.s32 	%p713, %r597, 2;
	or.pred  	%p714, %p712, %p713;
	mov.u32 	%r4321, %r2832;
	@%p714 bra 	$L__BB0_407;
	clz.b32 	%r2833, %r4303;
	mov.b32 	%r2834, -2147483648;
	shr.u32 	%r598, %r2834, %r2833;
	xor.b32  	%r2835, %r598, %r4303;
	clz.b32 	%r2836, %r2835;
	sub.s32 	%r2837, 31, %r2836;
	mul.wide.u32 	%rd158, %r2837, 4;
	add.s64 	%rd49, %rd2, %rd158;
	ld.local.u32 	%r599, [%rd49];
	and.b32  	%r2838, %r599, %r598;
	setp.ne.s32 	%p715, %r2838, 0;
	mov.u32 	%r4321, %r4303;
	@%p715 bra 	$L__BB0_407;
	or.b32  	%r2840, %r599, %r598;
	st.local.u32 	[%rd49], %r2840;
	mov.u32 	%r4321, %r2832;
$L__BB0_407:
	popc.b32 	%r601, %r4305;
	setp.lt.s32 	%p716, %r4305, 0;
	setp.ne.s32 	%p717, %r601, 2;
	or.pred  	%p718, %p716, %p717;
	@%p718 bra 	$L__BB0_411;
	clz.b32 	%r2841, %r4305;
	mov.b32 	%r2842, -2147483648;
	shr.u32 	%r602, %r2842, %r2841;
	xor.b32  	%r2843, %r602, %r4305;
	clz.b32 	%r2844, %r2843;
	sub.s32 	%r2845, 31, %r2844;
	mul.wide.u32 	%rd159, %r2845, 4;
	add.s64 	%rd50, %rd2, %rd159;
	ld.local.u32 	%r603, [%rd50];
	and.b32  	%r2846, %r603, %r602;
	setp.eq.s32 	%p719, %r2846, 0;
	@%p719 bra 	$L__BB0_410;
	or.b32  	%r4321, %r4305, %r4321;
	bra.uni 	$L__BB0_411;
$L__BB0_410:
	or.b32  	%r2847, %r603, %r602;
	st.local.u32 	[%rd50], %r2847;
$L__BB0_411:
	popc.b32 	%r606, %r4307;
	setp.lt.s32 	%p720, %r4307, 0;
	setp.ne.s32 	%p721, %r606, 2;
	or.pred  	%p722, %p720, %p721;
	@%p722 bra 	$L__BB0_415;
	clz.b32 	%r2848, %r4307;
	mov.b32 	%r2849, -2147483648;
	shr.u32 	%r607, %r2849, %r2848;
	xor.b32  	%r2850, %r607, %r4307;
	clz.b32 	%r2851, %r2850;
	sub.s32 	%r2852, 31, %r2851;
	mul.wide.u32 	%rd160, %r2852, 4;
	add.s64 	%rd51, %rd2, %rd160;
	ld.local.u32 	%r608, [%rd51];
	and.b32  	%r2853, %r608, %r607;
	setp.eq.s32 	%p723, %r2853, 0;
	@%p723 bra 	$L__BB0_414;
	or.b32  	%r4321, %r4307, %r4321;
	bra.uni 	$L__BB0_415;
$L__BB0_414:
	or.b32  	%r2854, %r608, %r607;
	st.local.u32 	[%rd51], %r2854;
$L__BB0_415:
	popc.b32 	%r611, %r4309;
	setp.lt.s32 	%p724, %r4309, 0;
	setp.ne.s32 	%p725, %r611, 2;
	or.pred  	%p726, %p724, %p725;
	@%p726 bra 	$L__BB0_419;
	clz.b32 	%r2855, %r4309;
	mov.b32 	%r2856, -2147483648;
	shr.u32 	%r612, %r2856, %r2855;
	xor.b32  	%r2857, %r612, %r4309;
	clz.b32 	%r2858, %r2857;
	sub.s32 	%r2859, 31, %r2858;
	mul.wide.u32 	%rd161, %r2859, 4;
	add.s64 	%rd52, %rd2, %rd161;
	ld.local.u32 	%r613, [%rd52];
	and.b32  	%r2860, %r613, %r612;
	setp.eq.s32 	%p727, %r2860, 0;
	@%p727 bra 	$L__BB0_418;
	or.b32  	%r4321, %r4309, %r4321;
	bra.uni 	$L__BB0_419;
$L__BB0_418:
	or.b32  	%r2861, %r613, %r612;
	st.local.u32 	[%rd52], %r2861;
$L__BB0_419:
	popc.b32 	%r616, %r4311;
	setp.lt.s32 	%p728, %r4311, 0;
	setp.ne.s32 	%p729, %r616, 2;
	or.pred  	%p730, %p728, %p729;
	@%p730 bra 	$L__BB0_423;
	clz.b32 	%r2862, %r4311;
	mov.b32 	%r2863, -2147483648;
	shr.u32 	%r617, %r2863, %r2862;
	xor.b32  	%r2864, %r617, %r4311;
	clz.b32 	%r2865, %r2864;
	sub.s32 	%r2866, 31, %r2865;
	mul.wide.u32 	%rd162, %r2866, 4;
	add.s64 	%rd53, %rd2, %rd162;
	ld.local.u32 	%r618, [%rd53];
	and.b32  	%r2867, %r618, %r617;
	setp.eq.s32 	%p731, %r2867, 0;
	@%p731 bra 	$L__BB0_422;
	or.b32  	%r4321, %r4311, %r4321;
	bra.uni 	$L__BB0_423;
$L__BB0_422:
	or.b32  	%r2868, %r618, %r617;
	st.local.u32 	[%rd53], %r2868;
$L__BB0_423:
	popc.b32 	%r621, %r4313;
	setp.lt.s32 	%p732, %r4313, 0;
	setp.ne.s32 	%p733, %r621, 2;
	or.pred  	%p734, %p732, %p733;
	@%p734 bra 	$L__BB0_427;
	clz.b32 	%r2869, %r4313;
	mov.b32 	%r2870, -2147483648;
	shr.u32 	%r622, %r2870, %r2869;
	xor.b32  	%r2871, %r622, %r4313;
	clz.b32 	%r2872, %r2871;
	sub.s32 	%r2873, 31, %r2872;
	mul.wide.u32 	%rd163, %r2873, 4;
	add.s64 	%rd54, %rd2, %rd163;
	ld.local.u32 	%r623, [%rd54];
	and.b32  	%r2874, %r623, %r622;
	setp.eq.s32 	%p735, %r2874, 0;
	@%p735 bra 	$L__BB0_426;
	or.b32  	%r4321, %r4313, %r4321;
	bra.uni 	$L__BB0_427;
$L__BB0_426:
	or.b32  	%r2875, %r623, %r622;
	st.local.u32 	[%rd54], %r2875;
$L__BB0_427:
	popc.b32 	%r626, %r4315;
	setp.lt.s32 	%p736, %r4315, 0;
	setp.ne.s32 	%p737, %r626, 2;
	or.pred  	%p738, %p736, %p737;
	@%p738 bra 	$L__BB0_431;
	clz.b32 	%r2876, %r4315;
	mov.b32 	%r2877, -2147483648;
	shr.u32 	%r627, %r2877, %r2876;
	xor.b32  	%r2878, %r627, %r4315;
	clz.b32 	%r2879, %r2878;
	sub.s32 	%r2880, 31, %r2879;
	mul.wide.u32 	%rd164, %r2880, 4;
	add.s64 	%rd55, %rd2, %rd164;
	ld.local.u32 	%r628, [%rd55];
	and.b32  	%r2881, %r628, %r627;
	setp.eq.s32 	%p739, %r2881, 0;
	@%p739 bra 	$L__BB0_430;
	or.b32  	%r4321, %r4315, %r4321;
	bra.uni 	$L__BB0_431;
$L__BB0_430:
	or.b32  	%r2882, %r628, %r627;
	st.local.u32 	[%rd55], %r2882;
$L__BB0_431:
	popc.b32 	%r631, %r4317;
	setp.lt.s32 	%p740, %r4317, 0;
	setp.ne.s32 	%p741, %r631, 2;
	or.pred  	%p742, %p740, %p741;
	@%p742 bra 	$L__BB0_435;
	clz.b32 	%r2883, %r4317;
	mov.b32 	%r2884, -2147483648;
	shr.u32 	%r632, %r2884, %r2883;
	xor.b32  	%r2885, %r632, %r4317;
	clz.b32 	%r2886, %r2885;
	sub.s32 	%r2887, 31, %r2886;
	mul.wide.u32 	%rd165, %r2887, 4;
	add.s64 	%rd56, %rd2, %rd165;
	ld.local.u32 	%r633, [%rd56];
	and.b32  	%r2888, %r633, %r632;
	setp.eq.s32 	%p743, %r2888, 0;
	@%p743 bra 	$L__BB0_434;
	or.b32  	%r4321, %r4317, %r4321;
	bra.uni 	$L__BB0_435;
$L__BB0_434:
	or.b32  	%r2889, %r633, %r632;
	st.local.u32 	[%rd56], %r2889;
$L__BB0_435:
	popc.b32 	%r636, %r4319;
	setp.lt.s32 	%p744, %r4319, 0;
	setp.ne.s32 	%p745, %r636, 2;
	or.pred  	%p746, %p744, %p745;
	@%p746 bra 	$L__BB0_437;
	clz.b32 	%r2890, %r4319;
	mov.b32 	%r2891, -2147483648;
	shr.u32 	%r2892, %r2891, %r2890;
	xor.b32  	%r2893, %r2892, %r4319;
	clz.b32 	%r2894, %r2893;
	sub.s32 	%r2895, 31, %r2894;
	mul.wide.u32 	%rd166, %r2895, 4;
	add.s64 	%rd167, %rd2, %rd166;
	ld.local.u32 	%r2896, [%rd167];
	and.b32  	%r2897, %r2896, %r2892;
	setp.eq.s32 	%p747, %r2897, 0;
	selp.b32 	%r2898, 0, %r4319, %p747;
	or.b32  	%r4321, %r4321, %r2898;
$L__BB0_437:
	setp.eq.s32 	%p748, %r4321, 0;
	mov.b32 	%r4331, 0;
	@%p748 bra 	$L__BB0_456;
	not.b32 	%r639, %r4321;
	setp.gt.s32 	%p749, %r4303, -1;
	setp.eq.s32 	%p750, %r597, 2;
	and.b32  	%r2902, %r4303, %r4321;
	setp.eq.s32 	%p751, %r2902, %r4303;
	and.pred  	%p752, %p750, %p751;
	mov.b32 	%r4331, 0;
	and.pred  	%p753, %p752, %p749;
	@%p753 bra 	$L__BB0_440;
	and.b32  	%r2903, %r4303, %r639;
	popc.b32 	%r2904, %r2903;
	setp.eq.s32 	%p754, %r2904, 1;
	or.b32  	%r2905, %r2903, -2147483648;
	selp.b32 	%r2906, %r2905, %r2903, %p754;
	st.local.u32 	[%rd48], %r2906;
	setp.ne.s32 	%p755, %r4303, %r2906;
	selp.u32 	%r4331, 1, 0, %p755;
$L__BB0_440:
	setp.gt.s32 	%p756, %r4305, -1;
	setp.eq.s32 	%p757, %r601, 2;
	and.b32  	%r2908, %r4305, %r4321;
	setp.eq.s32 	%p758, %r2908, %r4305;
	and.pred  	%p759, %p757, %p758;
	and.pred  	%p760, %p759, %p756;
	@%p760 bra 	$L__BB0_442;
	and.b32  	%r2909, %r4305, %r639;
	popc.b32 	%r2910, %r2909;
	setp.eq.s32 	%p761, %r2910, 1;
	or.b32  	%r2911, %r2909, -2147483648;
	selp.b32 	%r2912, %r2911, %r2909, %p761;
	st.local.u32 	[%rd48+108], %r2912;
	setp.ne.s32 	%p762, %r4305, %r2912;
	selp.u32 	%r2913, 1, 0, %p762;
	or.b32  	%r4331, %r4331, %r2913;
$L__BB0_442:
	setp.gt.s32 	%p763, %r4307, -1;
	setp.eq.s32 	%p764, %r606, 2;
	and.b32  	%r2915, %r4307, %r4321;
	setp.eq.s32 	%p765, %r2915, %r4307;
	and.pred  	%p766, %p764, %p765;
	and.pred  	%p767, %p766, %p763;
	@%p767 bra 	$L__BB0_444;
	and.b32  	%r2916, %r4307, %r639;
	popc.b32 	%r2917, %r2916;
	setp.eq.s32 	%p768, %r2917, 1;
	or.b32  	%r2918, %r2916, -2147483648;
	selp.b32 	%r2919, %r2918, %r2916, %p768;
	st.local.u32 	[%rd48+216], %r2919;
	setp.ne.s32 	%p769, %r4307, %r2919;
	selp.u32 	%r2920, 1, 0, %p769;
	or.b32  	%r4331, %r4331, %r2920;
$L__BB0_444:
	setp.gt.s32 	%p770, %r4309, -1;
	setp.eq.s32 	%p771, %r611, 2;
	and.b32  	%r2922, %r4309, %r4321;
	setp.eq.s32 	%p772, %r2922, %r4309;
	and.pred  	%p773, %p771, %p772;
	and.pred  	%p774, %p773, %p770;
	@%p774 bra 	$L__BB0_446;
	and.b32  	%r2923, %r4309, %r639;
	popc.b32 	%r2924, %r2923;
	setp.eq.s32 	%p775, %r2924, 1;
	or.b32  	%r2925, %r2923, -2147483648;
	selp.b32 	%r2926, %r2925, %r2923, %p775;
	st.local.u32 	[%rd48+36], %r2926;
	setp.ne.s32 	%p776, %r4309, %r2926;
	selp.u32 	%r2927, 1, 0, %p776;
	or.b32  	%r4331, %r4331, %r2927;
$L__BB0_446:
	setp.gt.s32 	%p777, %r4311, -1;
	setp.eq.s32 	%p778, %r616, 2;
	and.b32  	%r2929, %r4311, %r4321;
	setp.eq.s32 	%p779, %r2929, %r4311;
	and.pred  	%p780, %p778, %p779;
	and.pred  	%p781, %p780, %p777;
	@%p781 bra 	$L__BB0_448;
	and.b32  	%r2930, %r4311, %r639;
	popc.b32 	%r2931, %r2930;
	setp.eq.s32 	%p782, %r2931, 1;
	or.b32  	%r2932, %r2930, -2147483648;
	selp.b32 	%r2933, %r2932, %r2930, %p782;
	st.local.u32 	[%rd48+144], %r2933;
	setp.ne.s32 	%p783, %r4311, %r2933;
	selp.u32 	%r2934, 1, 0, %p783;
	or.b32  	%r4331, %r4331, %r2934;
$L__BB0_448:
	setp.gt.s32 	%p784, %r4313, -1;
	setp.eq.s32 	%p785, %r621, 2;
	and.b32  	%r2936, %r4313, %r4321;
	setp.eq.s32 	%p786, %r2936, %r4313;
	and.pred  	%p787, %p785, %p786;
	and.pred  	%p788, %p787, %p784;
	@%p788 bra 	$L__BB0_450;
	and.b32  	%r2937, %r4313, %r639;
	popc.b32 	%r2938, %r2937;
	setp.eq.s32 	%p789, %r2938, 1;
	or.b32  	%r2939, %r2937, -2147483648;
	selp.b32 	%r2940, %r2939, %r2937, %p789;
	st.local.u32 	[%rd48+252], %r2940;
	setp.ne.s32 	%p790, %r4313, %r2940;
	selp.u32 	%r2941, 1, 0, %p790;
	or.b32  	%r4331, %r4331, %r2941;
$L__BB0_450:
	setp.gt.s32 	%p791, %r4315, -1;
	setp.eq.s32 	%p792, %r626, 2;
	and.b32  	%r2943, %r4315, %r4321;
	setp.eq.s32 	%p793, %r2943, %r4315;
	and.pred  	%p794, %p792, %p793;
	and.pred  	%p795, %p794, %p791;
	@%p795 bra 	$L__BB0_452;
	and.b32  	%r2944, %r4315, %r639;
	popc.b32 	%r2945, %r2944;
	setp.eq.s32 	%p796, %r2945, 1;
	or.b32  	%r2946, %r2944, -2147483648;
	selp.b32 	%r2947, %r2946, %r2944, %p796;
	st.local.u32 	[%rd48+72], %r2947;
	setp.ne.s32 	%p797, %r4315, %r2947;
	selp.u32 	%r2948, 1, 0, %p797;
	or.b32  	%r4331, %r4331, %r2948;
$L__BB0_452:
	setp.gt.s32 	%p798, %r4317, -1;
	setp.eq.s32 	%p799, %r631, 2;
	and.b32  	%r2950, %r4317, %r4321;
	setp.eq.s32 	%p800, %r2950, %r4317;
	and.pred  	%p801, %p799, %p800;
	and.pred  	%p802, %p801, %p798;
	@%p802 bra 	$L__BB0_454;
	and.b32  	%r2951, %r4317, %r639;
	popc.b32 	%r2952, %r2951;
	setp.eq.s32 	%p803, %r2952, 1;
	or.b32  	%r2953, %r2951, -2147483648;
	selp.b32 	%r2954, %r2953, %r2951, %p803;
	st.local.u32 	[%rd48+180], %r2954;
	setp.ne.s32 	%p804, %r4317, %r2954;
	selp.u32 	%r2955, 1, 0, %p804;
	or.b32  	%r4331, %r4331, %r2955;
$L__BB0_454:
	setp.gt.s32 	%p805, %r4319, -1;
	setp.eq.s32 	%p806, %r636, 2;
	and.b32  	%r2957, %r4319, %r4321;
	setp.eq.s32 	%p807, %r2957, %r4319;
	and.pred  	%p808, %p806, %p807;
	and.pred  	%p809, %p808, %p805;
	@%p809 bra 	$L__BB0_456;
	and.b32  	%r2958, %r4319, %r639;
	popc.b32 	%r2959, %r2958;
	setp.eq.s32 	%p810, %r2959, 1;
	or.b32  	%r2960, %r2958, -2147483648;
	selp.b32 	%r2961, %r2960, %r2958, %p810;
	st.local.u32 	[%rd48+288], %r2961;
	setp.ne.s32 	%p811, %r4319, %r2961;
	selp.u32 	%r2962, 1, 0, %p811;
	or.b32  	%r4331, %r4331, %r2962;
$L__BB0_456:
	or.b32  	%r2963, %r4291, %r4331;
	or.b32  	%r4291, %r2963, %r4304;
	add.s32 	%r4292, %r4292, 1;
	setp.ne.s32 	%p812, %r4292, 9;
	@%p812 bra 	$L__BB0_368;
	setp.eq.s32 	%p813, %r4291, 3;
	@%p813 bra 	$L__BB0_825;
	mov.b32 	%r4339, 0;
$L__BB0_459:
	mul.wide.u32 	%rd168, %r4339, 36;
	add.s64 	%rd259, %rd7, %rd168;
	mov.b32 	%r4341, 0;
$L__BB0_460:
	mov.u32 	%r662, %r4341;
	ld.local.u32 	%r4353, [%rd259+-40];
	min.s32 	%r2966, %r4353, 0;
	and.b32  	%r4344, %r2966, 2147483647;
	ld.local.u32 	%r4355, [%rd259+-4];
	setp.gt.s32 	%p814, %r4355, -1;
	@%p814 bra 	$L__BB0_462;
	and.b32  	%r2967, %r4355, 2147483647;
	and.b32  	%r2968, %r4355, %r4344;
	setp.eq.s32 	%p815, %r2968, 0;
	selp.b32 	%r2969, %r2967, -2147483648, %p815;
	or.b32  	%r4344, %r2969, %r4344;
$L__BB0_462:
	ld.local.u32 	%r4357, [%rd259+32];
	setp.gt.s32 	%p816, %r4357, -1;
	@%p816 bra 	$L__BB0_464;
	and.b32  	%r2970, %r4357, 2147483647;
	and.b32  	%r2971, %r2970, %r4344;
	setp.eq.s32 	%p817, %r2971, 0;
	selp.b32 	%r2972, %r2970, -2147483648, %p817;
	or.b32  	%r4344, %r2972, %r4344;
$L__BB0_464:
	ld.local.u32 	%r4359, [%rd259+-36];
	setp.gt.s32 	%p818, %r4359, -1;
	@%p818 bra 	$L__BB0_466;
	and.b32  	%r2973, %r4359, 2147483647;
	and.b32  	%r2974, %r2973, %r4344;
	setp.eq.s32 	%p819, %r2974, 0;
	selp.b32 	%r2975, %r2973, -2147483648, %p819;
	or.b32  	%r4344, %r2975, %r4344;
$L__BB0_466:
	ld.local.u32 	%r4361, [%rd259];
	setp.gt.s32 	%p820, %r4361, -1;
	@%p820 bra 	$L__BB0_468;
	and.b32  	%r2976, %r4361, 2147483647;
	and.b32  	%r2977, %r2976, %r4344;
	setp.eq.s32 	%p821, %r2977, 0;
	selp.b32 	%r2978, %r2976, -2147483648, %p821;
	or.b32  	%r4344, %r2978, %r4344;
$L__BB0_468:
	ld.local.u32 	%r4363, [%rd259+36];
	setp.gt.s32 	%p822, %r4363, -1;
	@%p822 bra 	$L__BB0_470;
	and.b32  	%r2979, %r4363, 2147483647;
	and.b32  	%r2980, %r2979, %r4344;
	setp.eq.s32 	%p823, %r2980, 0;
	selp.b32 	%r2981, %r2979, -2147483648, %p823;
	or.b32  	%r4344, %r2981, %r4344;
$L__BB0_470:
	ld.local.u32 	%r4365, [%rd259+-32];
	setp.gt.s32 	%p824, %r4365, -1;
	@%p824 bra 	$L__BB0_472;
	and.b32  	%r2982, %r4365, 2147483647;
	and.b32  	%r2983, %r2982, %r4344;
	setp.eq.s32 	%p825, %r2983, 0;
	selp.b32 	%r2984, %r2982, -2147483648, %p825;
	or.b32  	%r4344, %r2984, %r4344;
$L__BB0_472:
	ld.local.u32 	%r4367, [%rd259+4];
	setp.gt.s32 	%p826, %r4367, -1;
	@%p826 bra 	$L__BB0_474;
	and.b32  	%r2985, %r4367, 2147483647;
	and.b32  	%r2986, %r2985, %r4344;
	setp.eq.s32 	%p827, %r2986, 0;
	selp.b32 	%r2987, %r2985, -2147483648, %p827;
	or.b32  	%r4344, %r2987, %r4344;
$L__BB0_474:
	ld.local.u32 	%r4369, [%rd259+40];
	setp.gt.s32 	%p828, %r4369, -1;
	@%p828 bra 	$L__BB0_476;
	and.b32  	%r2988, %r4369, 2147483647;
	and.b32  	%r2989, %r2988, %r4344;
	setp.eq.s32 	%p829, %r2989, 0;
	selp.b32 	%r2990, %r2988, -2147483648, %p829;
	or.b32  	%r4344, %r2990, %r4344;
$L__BB0_476:
	setp.gt.s32 	%p830, %r4344, -1;
	mov.b32 	%r4354, 0;
	@%p830 bra 	$L__BB0_478;
	mov.b32 	%r2993, 0;
	st.local.u32 	[%rd5], %r2993;
	ld.local.u32 	%r4353, [%rd259+-40];
	mov.b32 	%r4354, 3;
$L__BB0_478:
	not.b32 	%r693, %r4344;
	setp.lt.s32 	%p831, %r4353, 0;
	@%p831 bra 	$L__BB0_480;
	and.b32  	%r2994, %r4353, %r693;
	popc.b32 	%r2995, %r2994;
	setp.eq.s32 	%p832, %r2995, 1;
	or.b32  	%r2996, %r2994, -2147483648;
	selp.b32 	%r694, %r2996, %r2994, %p832;
	st.local.u32 	[%rd259+-40], %r694;
	setp.ne.s32 	%p833, %r4353, %r694;
	selp.u32 	%r2997, 1, 0, %p833;
	or.b32  	%r4354, %r4354, %r2997;
	mov.u32 	%r4353, %r694;
$L__BB0_480:
	setp.lt.s32 	%p834, %r4355, 0;
	@%p834 bra 	$L__BB0_482;
	and.b32  	%r2998, %r4355, %r693;
	popc.b32 	%r2999, %r2998;
	setp.eq.s32 	%p835, %r2999, 1;
	or.b32  	%r3000, %r2998, -2147483648;
	selp.b32 	%r698, %r3000, %r2998, %p835;
	st.local.u32 	[%rd259+-4], %r698;
	setp.ne.s32 	%p836, %r4355, %r698;
	selp.u32 	%r3001, 1, 0, %p836;
	or.b32  	%r4354, %r4354, %r3001;
	mov.u32 	%r4355, %r698;
$L__BB0_482:
	setp.lt.s32 	%p837, %r4357, 0;
	@%p837 bra 	$L__BB0_484;
	and.b32  	%r3002, %r4357, %r693;
	popc.b32 	%r3003, %r3002;
	setp.eq.s32 	%p838, %r3003, 1;
	or.b32  	%r3004, %r3002, -2147483648;
	selp.b32 	%r702, %r3004, %r3002, %p838;
	st.local.u32 	[%rd259+32], %r702;
	setp.ne.s32 	%p839, %r4357, %r702;
	selp.u32 	%r3005, 1, 0, %p839;
	or.b32  	%r4354, %r4354, %r3005;
	mov.u32 	%r4357, %r702;
$L__BB0_484:
	setp.lt.s32 	%p840, %r4359, 0;
	@%p840 bra 	$L__BB0_486;
	and.b32  	%r3006, %r4359, %r693;
	popc.b32 	%r3007, %r3006;
	setp.eq.s32 	%p841, %r3007, 1;
	or.b32  	%r3008, %r3006, -2147483648;
	selp.b32 	%r706, %r3008, %r3006, %p841;
	st.local.u32 	[%rd259+-36], %r706;
	setp.ne.s32 	%p842, %r4359, %r706;
	selp.u32 	%r3009, 1, 0, %p842;
	or.b32  	%r4354, %r4354, %r3009;
	mov.u32 	%r4359, %r706;
$L__BB0_486:
	setp.lt.s32 	%p843, %r4361, 0;
	@%p843 bra 	$L__BB0_488;
	and.b32  	%r3010, %r4361, %r693;
	popc.b32 	%r3011, %r3010;
	setp.eq.s32 	%p844, %r3011, 1;
	or.b32  	%r3012, %r3010, -2147483648;
	selp.b32 	%r710, %r3012, %r3010, %p844;
	st.local.u32 	[%rd259], %r710;
	setp.ne.s32 	%p845, %r4361, %r710;
	selp.u32 	%r3013, 1, 0, %p845;
	or.b32  	%r4354, %r4354, %r3013;
	mov.u32 	%r4361, %r710;
$L__BB0_488:
	setp.lt.s32 	%p846, %r4363, 0;
	@%p846 bra 	$L__BB0_490;
	and.b32  	%r3014, %r4363, %r693;
	popc.b32 	%r3015, %r3014;
	setp.eq.s32 	%p847, %r3015, 1;
	or.b32  	%r3016, %r3014, -2147483648;
	selp.b32 	%r714, %r3016, %r3014, %p847;
	st.local.u32 	[%rd259+36], %r714;
	setp.ne.s32 	%p848, %r4363, %r714;
	selp.u32 	%r3017, 1, 0, %p848;
	or.b32  	%r4354, %r4354, %r3017;
	mov.u32 	%r4363, %r714;
$L__BB0_490:
	setp.lt.s32 	%p849, %r4365, 0;
	@%p849 bra 	$L__BB0_492;
	and.b32  	%r3018, %r4365, %r693;
	popc.b32 	%r3019, %r3018;
	setp.eq.s32 	%p850, %r3019, 1;
	or.b32  	%r3020, %r3018, -2147483648;
	selp.b32 	%r718, %r3020, %r3018, %p850;
	st.local.u32 	[%rd259+-32], %r718;
	setp.ne.s32 	%p851, %r4365, %r718;
	selp.u32 	%r3021, 1, 0, %p851;
	or.b32  	%r4354, %r4354, %r3021;
	mov.u32 	%r4365, %r718;
$L__BB0_492:
	setp.lt.s32 	%p852, %r4367, 0;
	@%p852 bra 	$L__BB0_494;
	and.b32  	%r3022, %r4367, %r693;
	popc.b32 	%r3023, %r3022;
	setp.eq.s32 	%p853, %r3023, 1;
	or.b32  	%r3024, %r3022, -2147483648;
	selp.b32 	%r722, %r3024, %r3022, %p853;
	st.local.u32 	[%rd259+4], %r722;
	setp.ne.s32 	%p854, %r4367, %r722;
	selp.u32 	%r3025, 1, 0, %p854;
	or.b32  	%r4354, %r4354, %r3025;
	mov.u32 	%r4367, %r722;
$L__BB0_494:
	setp.lt.s32 	%p855, %r4369, 0;
	@%p855 bra 	$L__BB0_496;
	and.b32  	%r3026, %r4369, %r693;
	popc.b32 	%r3027, %r3026;
	setp.eq.s32 	%p856, %r3027, 1;
	or.b32  	%r3028, %r3026, -2147483648;
	selp.b32 	%r726, %r3028, %r3026, %p856;
	st.local.u32 	[%rd259+40], %r726;
	setp.ne.s32 	%p857, %r4369, %r726;
	selp.u32 	%r3029, 1, 0, %p857;
	or.b32  	%r4354, %r4354, %r3029;
	mov.u32 	%r4369, %r726;
$L__BB0_496:
	mov.b32 	%r3030, 0;
	st.local.v4.u32 	[%rd1], {%r3030, %r3030, %r3030, %r3030};
	st.local.v4.u32 	[%rd1+16], {%r3030, %r3030, %r3030, %r3030};
	st.local.v4.u32 	[%rd1+32], {%r3030, %r3030, %r3030, %r3030};
	st.local.v4.u32 	[%rd1+48], {%r3030, %r3030, %r3030, %r3030};
	st.local.v4.u32 	[%rd1+64], {%r3030, %r3030, %r3030, %r3030};
	st.local.v4.u32 	[%rd1+80], {%r3030, %r3030, %r3030, %r3030};
	st.local.v4.u32 	[%rd1+96], {%r3030, %r3030, %r3030, %r3030};
	st.local.v4.u32 	[%rd1+112], {%r3030, %r3030, %r3030, %r3030};
	popc.b32 	%r730, %r4353;
	setp.lt.s32 	%p858, %r4353, 0;
	setp.ne.s32 	%p859, %r730, 2;
	or.pred  	%p860, %p858, %p859;
	mov.u32 	%r4371, %r3030;
	@%p860 bra 	$L__BB0_499;
	clz.b32 	%r3031, %r4353;
	mov.b32 	%r3032, -2147483648;
	shr.u32 	%r731, %r3032, %r3031;
	xor.b32  	%r3033, %r731, %r4353;
	clz.b32 	%r3034, %r3033;
	sub.s32 	%r3035, 31, %r3034;
	mul.wide.u32 	%rd169, %r3035, 4;
	add.s64 	%rd59, %rd1, %rd169;
	ld.local.u32 	%r732, [%rd59];
	and.b32  	%r3036, %r732, %r731;
	setp.ne.s32 	%p861, %r3036, 0;
	mov.u32 	%r4371, %r4353;
	@%p861 bra 	$L__BB0_499;
	or.b32  	%r3038, %r732, %r731;
	st.local.u32 	[%rd59], %r3038;
	mov.u32 	%r4371, %r3030;
$L__BB0_499:
	popc.b32 	%r734, %r4355;
	setp.lt.s32 	%p862, %r4355, 0;
	setp.ne.s32 	%p863, %r734, 2;
	or.pred  	%p864, %p862, %p863;
	@%p864 bra 	$L__BB0_503;
	clz.b32 	%r3039, %r4355;
	mov.b32 	%r3040, -2147483648;
	shr.u32 	%r735, %r3040, %r3039;
	xor.b32  	%r3041, %r735, %r4355;
	clz.b32 	%r3042, %r3041;
	sub.s32 	%r3043, 31, %r3042;
	mul.wide.u32 	%rd170, %r3043, 4;
	add.s64 	%rd60, %rd1, %rd170;
	ld.local.u32 	%r736, [%rd60];
	and.b32  	%r3044, %r736, %r735;
	setp.eq.s32 	%p865, %r3044, 0;
	@%p865 bra 	$L__BB0_502;
	or.b32  	%r4371, %r4355, %r4371;
	bra.uni 	$L__BB0_503;
$L__BB0_502:
	or.b32  	%r3045, %r736, %r735;
	st.local.u32 	[%rd60], %r3045;
$L__BB0_503:
	popc.b32 	%r739, %r4357;
	setp.lt.s32 	%p866, %r4357, 0;
	setp.ne.s32 	%p867, %r739, 2;
	or.pred  	%p868, %p866, %p867;
	@%p868 bra 	$L__BB0_507;
	clz.b32 	%r3046, %r4357;
	mov.b32 	%r3047, -2147483648;
	shr.u32 	%r740, %r3047, %r3046;
	xor.b32  	%r3048, %r740, %r4357;
	clz.b32 	%r3049, %r3048;
	sub.s32 	%r3050, 31, %r3049;
	mul.wide.u32 	%rd171, %r3050, 4;
	add.s64 	%rd61, %rd1, %rd171;
	ld.local.u32 	%r741, [%rd61];
	and.b32  	%r3051, %r741, %r740;
	setp.eq.s32 	%p869, %r3051, 0;
	@%p869 bra 	$L__BB0_506;
	or.b32  	%r4371, %r4357, %r4371;
	bra.uni 	$L__BB0_507;
$L__BB0_506:
	or.b32  	%r3052, %r741, %r740;
	st.local.u32 	[%rd61], %r3052;
$L__BB0_507:
	popc.b32 	%r744, %r4359;
	setp.lt.s32 	%p870, %r4359, 0;
	setp.ne.s32 	%p871, %r744, 2;
	or.pred  	%p872, %p870, %p871;
	@%p872 bra 	$L__BB0_511;
	clz.b32 	%r3053, %r4359;
	mov.b32 	%r3054, -2147483648;
	shr.u32 	%r745, %r3054, %r3053;
	xor.b32  	%r3055, %r745, %r4359;
	clz.b32 	%r3056, %r3055;
	sub.s32 	%r3057, 31, %r3056;
	mul.wide.u32 	%rd172, %r3057, 4;
	add.s64 	%rd62, %rd1, %rd172;
	ld.local.u32 	%r746, [%rd62];
	and.b32  	%r3058, %r746, %r745;
	setp.eq.s32 	%p873, %r3058, 0;
	@%p873 bra 	$L__BB0_510;
	or.b32  	%r4371, %r4359, %r4371;
	bra.uni 	$L__BB0_511;
$L__BB0_510:
	or.b32  	%r3059, %r746, %r745;
	st.local.u32 	[%rd62], %r3059;
$L__BB0_511:
	popc.b32 	%r749, %r4361;
	setp.lt.s32 	%p874, %r4361, 0;
	setp.ne.s32 	%p875, %r749, 2;
	or.pred  	%p876, %p874, %p875;
	@%p876 bra 	$L__BB0_515;
	clz.b32 	%r3060, %r4361;
	mov.b32 	%r3061, -2147483648;
	shr.u32 	%r750, %r3061, %r3060;
	xor.b32  	%r3062, %r750, %r4361;
	clz.b32 	%r3063, %r3062;
	sub.s32 	%r3064, 31, %r3063;
	mul.wide.u32 	%rd173, %r3064, 4;
	add.s64 	%rd63, %rd1, %rd173;
	ld.local.u32 	%r751, [%rd63];
	and.b32  	%r3065, %r751, %r750;
	setp.eq.s32 	%p877, %r3065, 0;
	@%p877 bra 	$L__BB0_514;
	or.b32  	%r4371, %r4361, %r4371;
	bra.uni 	$L__BB0_515;
$L__BB0_514:
	or.b32  	%r3066, %r751, %r750;
	st.local.u32 	[%rd63], %r3066;
$L__BB0_515:
	popc.b32 	%r754, %r4363;
	setp.lt.s32 	%p878, %r4363, 0;
	setp.ne.s32 	%p879, %r754, 2;
	or.pred  	%p880, %p878, %p879;
	@%p880 bra 	$L__BB0_519;
	clz.b32 	%r3067, %r4363;
	mov.b32 	%r3068, -2147483648;
	shr.u32 	%r755, %r3068, %r3067;
	xor.b32  	%r3069, %r755, %r4363;
	clz.b32 	%r3070, %r3069;
	sub.s32 	%r3071, 31, %r3070;
	mul.wide.u32 	%rd174, %r3071, 4;
	add.s64 	%rd64, %rd1, %rd174;
	ld.local.u32 	%r756, [%rd64];
	and.b32  	%r3072, %r756, %r755;
	setp.eq.s32 	%p881, %r3072, 0;
	@%p881 bra 	$L__BB0_518;
	or.b32  	%r4371, %r4363, %r4371;
	bra.uni 	$L__BB0_519;
$L__BB0_518:
	or.b32  	%r3073, %r756, %r755;
	st.local.u32 	[%rd64], %r3073;
$L__BB0_519:
	popc.b32 	%r759, %r4365;
	setp.lt.s32 	%p882, %r4365, 0;
	setp.ne.s32 	%p883, %r759, 2;
	or.pred  	%p884, %p882, %p883;
	@%p884 bra 	$L__BB0_523;
	clz.b32 	%r3074, %r4365;
	mov.b32 	%r3075, -2147483648;
	shr.u32 	%r760, %r3075, %r3074;
	xor.b32  	%r3076, %r760, %r4365;
	clz.b32 	%r3077, %r3076;
	sub.s32 	%r3078, 31, %r3077;
	mul.wide.u32 	%rd175, %r3078, 4;
	add.s64 	%rd65, %rd1, %rd175;
	ld.local.u32 	%r761, [%rd65];
	and.b32  	%r3079, %r761, %r760;
	setp.eq.s32 	%p885, %r3079, 0;
	@%p885 bra 	$L__BB0_522;
	or.b32  	%r4371, %r4365, %r4371;
	bra.uni 	$L__BB0_523;
$L__BB0_522:
	or.b32  	%r3080, %r761, %r760;
	st.local.u32 	[%rd65], %r3080;
$L__BB0_523:
	popc.b32 	%r764, %r4367;
	setp.lt.s32 	%p886, %r4367, 0;
	setp.ne.s32 	%p887, %r764, 2;
	or.pred  	%p888, %p886, %p887;
	@%p888 bra 	$L__BB0_527;
	clz.b32 	%r3081, %r4367;
	mov.b32 	%r3082, -2147483648;
	shr.u32 	%r765, %r3082, %r3081;
	xor.b32  	%r3083, %r765, %r4367;
	clz.b32 	%r3084, %r3083;
	sub.s32 	%r3085, 31, %r3084;
	mul.wide.u32 	%rd176, %r3085, 4;
	add.s64 	%rd66, %rd1, %rd176;
	ld.local.u32 	%r766, [%rd66];
	and.b32  	%r3086, %r766, %r765;
	setp.eq.s32 	%p889, %r3086, 0;
	@%p889 bra 	$L__BB0_526;
	or.b32  	%r4371, %r4367, %r4371;
	bra.uni 	$L__BB0_527;
$L__BB0_526:
	or.b32  	%r3087, %r766, %r765;
	st.local.u32 	[%rd66], %r3087;
$L__BB0_527:
	popc.b32 	%r769, %r4369;
	setp.lt.s32 	%p890, %r4369, 0;
	setp.ne.s32 	%p891, %r769, 2;
	or.pred  	%p892, %p890, %p891;
	@%p892 bra 	$L__BB0_529;
	clz.b32 	%r3088, %r4369;
	mov.b32 	%r3089, -2147483648;
	shr.u32 	%r3090, %r3089, %r3088;
	xor.b32  	%r3091, %r3090, %r4369;
	clz.b32 	%r3092, %r3091;
	sub.s32 	%r3093, 31, %r3092;
	mul.wide.u32 	%rd177, %r3093, 4;
	add.s64 	%rd178, %rd1, %rd177;
	ld.local.u32 	%r3094, [%rd178];
	and.b32  	%r3095, %r3094, %r3090;
	setp.eq.s32 	%p893, %r3095, 0;
	selp.b32 	%r3096, 0, %r4369, %p893;
	or.b32  	%r4371, %r4371, %r3096;
$L__BB0_529:
	setp.eq.s32 	%p894, %r4371, 0;
	mov.b32 	%r4381, 0;
	@%p894 bra 	$L__BB0_548;
	not.b32 	%r772, %r4371;
	setp.gt.s32 	%p895, %r4353, -1;
	setp.eq.s32 	%p896, %r730, 2;
	and.b32  	%r3100, %r4353, %r4371;
	setp.eq.s32 	%p897, %r3100, %r4353;
	and.pred  	%p898, %p896, %p897;
	mov.b32 	%r4381, 0;
	and.pred  	%p899, %p898, %p895;
	@%p899 bra 	$L__BB0_532;
	and.b32  	%r3101, %r4353, %r772;
	popc.b32 	%r3102, %r3101;
	setp.eq.s32 	%p900, %r3102, 1;
	or.b32  	%r3103, %r3101, -2147483648;
	selp.b32 	%r3104, %r3103, %r3101, %p900;
	st.local.u32 	[%rd259+-40], %r3104;
	setp.ne.s32 	%p901, %r4353, %r3104;
	selp.u32 	%r4381, 1, 0, %p901;
$L__BB0_532:
	setp.gt.s32 	%p902, %r4355, -1;
	setp.eq.s32 	%p903, %r734, 2;
	and.b32  	%r3106, %r4355, %r4371;
	setp.eq.s32 	%p904, %r3106, %r4355;
	and.pred  	%p905, %p903, %p904;
	and.pred  	%p906, %p905, %p902;
	@%p906 bra 	$L__BB0_534;
	and.b32  	%r3107, %r4355, %r772;
	popc.b32 	%r3108, %r3107;
	setp.eq.s32 	%p907, %r3108, 1;
	or.b32  	%r3109, %r3107, -2147483648;
	selp.b32 	%r3110, %r3109, %r3107, %p907;
	st.local.u32 	[%rd259+-4], %r3110;
	setp.ne.s32 	%p908, %r4355, %r3110;
	selp.u32 	%r3111, 1, 0, %p908;
	or.b32  	%r4381, %r4381, %r3111;
$L__BB0_534:
	setp.gt.s32 	%p909, %r4357, -1;
	setp.eq.s32 	%p910, %r739, 2;
	and.b32  	%r3113, %r4357, %r4371;
	setp.eq.s32 	%p911, %r3113, %r4357;
	and.pred  	%p912, %p910, %p911;
	and.pred  	%p913, %p912, %p909;
	@%p913 bra 	$L__BB0_536;
	and.b32  	%r3114, %r4357, %r772;
	popc.b32 	%r3115, %r3114;
	setp.eq.s32 	%p914, %r3115, 1;
	or.b32  	%r3116, %r3114, -2147483648;
	selp.b32 	%r3117, %r3116, %r3114, %p914;
	st.local.u32 	[%rd259+32], %r3117;
	setp.ne.s32 	%p915, %r4357, %r3117;
	selp.u32 	%r3118, 1, 0, %p915;
	or.b32  	%r4381, %r4381, %r3118;
$L__BB0_536:
	setp.gt.s32 	%p916, %r4359, -1;
	setp.eq.s32 	%p917, %r744, 2;
	and.b32  	%r3120, %r4359, %r4371;
	setp.eq.s32 	%p918, %r3120, %r4359;
	and.pred  	%p919, %p917, %p918;
	and.pred  	%p920, %p919, %p916;
	@%p920 bra 	$L__BB0_538;
	and.b32  	%r3121, %r4359, %r772;
	popc.b32 	%r3122, %r3121;
	setp.eq.s32 	%p921, %r3122, 1;
	or.b32  	%r3123, %r3121, -2147483648;
	selp.b32 	%r3124, %r3123, %r3121, %p921;
	st.local.u32 	[%rd259+-36], %r3124;
	setp.ne.s32 	%p922, %r4359, %r3124;
	selp.u32 	%r3125, 1, 0, %p922;
	or.b32  	%r4381, %r4381, %r3125;
$L__BB0_538:
	setp.gt.s32 	%p923, %r4361, -1;
	setp.eq.s32 	%p924, %r749, 2;
	and.b32  	%r3127, %r4361, %r4371;
	setp.eq.s32 	%p925, %r3127, %r4361;
	and.pred  	%p926, %p924, %p925;
	and.pred  	%p927, %p926, %p923;
	@%p927 bra 	$L__BB0_540;
	and.b32  	%r3128, %r4361, %r772;
	popc.b32 	%r3129, %r3128;
	setp.eq.s32 	%p928, %r3129, 1;
	or.b32  	%r3130, %r3128, -2147483648;
	selp.b32 	%r3131, %r3130, %r3128, %p928;
	st.local.u32 	[%rd259], %r3131;
	setp.ne.s32 	%p929, %r4361, %r3131;
	selp.u32 	%r3132, 1, 0, %p929;
	or.b32  	%r4381, %r4381, %r3132;
$L__BB0_540:
	setp.gt.s32 	%p930, %r4363, -1;
	setp.eq.s32 	%p931, %r754, 2;
	and.b32  	%r3134, %r4363, %r4371;
	setp.eq.s32 	%p932, %r3134, %r4363;
	and.pred  	%p933, %p931, %p932;
	and.pred  	%p934, %p933, %p930;
	@%p934 bra 	$L__BB0_542;
	and.b32  	%r3135, %r4363, %r772;
	popc.b32 	%r3136, %r3135;
	setp.eq.s32 	%p935, %r3136, 1;
	or.b32  	%r3137, %r3135, -2147483648;
	selp.b32 	%r3138, %r3137, %r3135, %p935;
	st.local.u32 	[%rd259+36], %r3138;
	setp.ne.s32 	%p936, %r4363, %r3138;
	selp.u32 	%r3139, 1, 0, %p936;
	or.b32  	%r4381, %r4381, %r3139;
$L__BB0_542:
	setp.gt.s32 	%p937, %r4365, -1;
	setp.eq.s32 	%p938, %r759, 2;
	and.b32  	%r3141, %r4365, %r4371;
	setp.eq.s32 	%p939, %r3141, %r4365;
	and.pred  	%p940, %p938, %p939;
	and.pred  	%p941, %p940, %p937;
	@%p941 bra 	$L__BB0_544;
	and.b32  	%r3142, %r4365, %r772;
	popc.b32 	%r3143, %r3142;
	setp.eq.s32 	%p942, %r3143, 1;
	or.b32  	%r3144, %r3142, -2147483648;
	selp.b32 	%r3145, %r3144, %r3142, %p942;
	st.local.u32 	[%rd259+-32], %r3145;
	setp.ne.s32 	%p943, %r4365, %r3145;
	selp.u32 	%r3146, 1, 0, %p943;
	or.b32  	%r4381, %r4381, %r3146;
$L__BB0_544:
	setp.gt.s32 	%p944, %r4367, -1;
	setp.eq.s32 	%p945, %r764, 2;
	and.b32  	%r3148, %r4367, %r4371;
	setp.eq.s32 	%p946, %r3148, %r4367;
	and.pred  	%p947, %p945, %p946;
	and.pred  	%p948, %p947, %p944;
	@%p948 bra 	$L__BB0_546;
	and.b32  	%r3149, %r4367, %r772;
	popc.b32 	%r3150, %r3149;
	setp.eq.s32 	%p949, %r3150, 1;
	or.b32  	%r3151, %r3149, -2147483648;
	selp.b32 	%r3152, %r3151, %r3149, %p949;
	st.local.u32 	[%rd259+4], %r3152;
	setp.ne.s32 	%p950, %r4367, %r3152;
	selp.u32 	%r3153, 1, 0, %p950;
	or.b32  	%r4381, %r4381, %r3153;
$L__BB0_546:
	setp.gt.s32 	%p951, %r4369, -1;
	setp.eq.s32 	%p952, %r769, 2;
	and.b32  	%r3155, %r4369, %r4371;
	setp.eq.s32 	%p953, %r3155, %r4369;
	and.pred  	%p954, %p952, %p953;
	and.pred  	%p955, %p954, %p951;
	@%p955 bra 	$L__BB0_548;
	and.b32  	%r3156, %r4369, %r772;
	popc.b32 	%r3157, %r3156;
	setp.eq.s32 	%p956, %r3157, 1;
	or.b32  	%r3158, %r3156, -2147483648;
	selp.b32 	%r3159, %r3158, %r3156, %p956;
	st.local.u32 	[%rd259+40], %r3159;
	setp.ne.s32 	%p957, %r4369, %r3159;
	selp.u32 	%r3160, 1, 0, %p957;
	or.b32  	%r4381, %r4381, %r3160;
$L__BB0_548:
	or.b32  	%r3161, %r4291, %r4381;
	or.b32  	%r4291, %r3161, %r4354;
	add.s32 	%r4341, %r662, 3;
	add.s64 	%rd259, %rd259, 12;
	setp.lt.u32 	%p958, %r662, 6;
	@%p958 bra 	$L__BB0_460;
	add.s32 	%r793, %r4339, 3;
	setp.lt.u32 	%p959, %r4339, 6;
	mov.u32 	%r4339, %r793;
	@%p959 bra 	$L__BB0_459;
	setp.eq.s32 	%p960, %r4291, 3;
	@%p960 bra 	$L__BB0_825;
	mov.b32 	%r4437, 0;
	mov.u32 	%r4390, %r4437;
$L__BB0_552:
	ld.local.u32 	%r4401, [%rd260+-16];
	min.s32 	%r3163, %r4401, 0;
	and.b32  	%r4392, %r3163, 2147483647;
	ld.local.u32 	%r4403, [%rd260+-4];
	setp.gt.s32 	%p961, %r4403, -1;
	@%p961 bra 	$L__BB0_554;
	and.b32  	%r3164, %r4403, 2147483647;
	and.b32  	%r3165, %r4403, %r4392;
	setp.eq.s32 	%p962, %r3165, 0;
	selp.b32 	%r3166, %r3164, -2147483648, %p962;
	or.b32  	%r4392, %r3166, %r4392;
$L__BB0_554:
	ld.local.u32 	%r4405, [%rd260+8];
	setp.gt.s32 	%p963, %r4405, -1;
	@%p963 bra 	$L__BB0_556;
	and.b32  	%r3167, %r4405, 2147483647;
	and.b32  	%r3168, %r3167, %r4392;
	setp.eq.s32 	%p964, %r3168, 0;
	selp.b32 	%r3169, %r3167, -2147483648, %p964;
	or.b32  	%r4392, %r3169, %r4392;
$L__BB0_556:
	ld.local.u32 	%r4407, [%rd260+-12];
	setp.gt.s32 	%p965, %r4407, -1;
	@%p965 bra 	$L__BB0_558;
	and.b32  	%r3170, %r4407, 2147483647;
	and.b32  	%r3171, %r3170, %r4392;
	setp.eq.s32 	%p966, %r3171, 0;
	selp.b32 	%r3172, %r3170, -2147483648, %p966;
	or.b32  	%r4392, %r3172, %r4392;
$L__BB0_558:
	ld.local.u32 	%r4409, [%rd260];
	setp.gt.s32 	%p967, %r4409, -1;
	@%p967 bra 	$L__BB0_560;
	and.b32  	%r3173, %r4409, 2147483647;
	and.b32  	%r3174, %r3173, %r4392;
	setp.eq.s32 	%p968, %r3174, 0;
	selp.b32 	%r3175, %r3173, -2147483648, %p968;
	or.b32  	%r4392, %r3175, %r4392;
$L__BB0_560:
	ld.local.u32 	%r4411, [%rd260+12];
	setp.gt.s32 	%p969, %r4411, -1;
	@%p969 bra 	$L__BB0_562;
	and.b32  	%r3176, %r4411, 2147483647;
	and.b32  	%r3177, %r3176, %r4392;
	setp.eq.s32 	%p970, %r3177, 0;
	selp.b32 	%r3178, %r3176, -2147483648, %p970;
	or.b32  	%r4392, %r3178, %r4392;
$L__BB0_562:
	ld.local.u32 	%r4413, [%rd260+-8];
	setp.gt.s32 	%p971, %r4413, -1;
	@%p971 bra 	$L__BB0_564;
	and.b32  	%r3179, %r4413, 2147483647;
	and.b32  	%r3180, %r3179, %r4392;
	setp.eq.s32 	%p972, %r3180, 0;
	selp.b32 	%r3181, %r3179, -2147483648, %p972;
	or.b32  	%r4392, %r3181, %r4392;
$L__BB0_564:
	ld.local.u32 	%r4415, [%rd260+4];
	setp.gt.s32 	%p973, %r4415, -1;
	@%p973 bra 	$L__BB0_566;
	and.b32  	%r3182, %r4415, 2147483647;
	and.b32  	%r3183, %r3182, %r4392;
	setp.eq.s32 	%p974, %r3183, 0;
	selp.b32 	%r3184, %r3182, -2147483648, %p974;
	or.b32  	%r4392, %r3184, %r4392;
$L__BB0_566:
	ld.local.u32 	%r4417, [%rd260+16];
	setp.gt.s32 	%p975, %r4417, -1;
	@%p975 bra 	$L__BB0_568;
	and.b32  	%r3185, %r4417, 2147483647;
	and.b32  	%r3186, %r3185, %r4392;
	setp.eq.s32 	%p976, %r3186, 0;
	selp.b32 	%r3187, %r3185, -2147483648, %p976;
	or.b32  	%r4392, %r3187, %r4392;
$L__BB0_568:
	setp.gt.s32 	%p977, %r4392, -1;
	mov.b32 	%r4402, 0;
	@%p977 bra 	$L__BB0_570;
	mov.b32 	%r3190, 0;
	st.local.u32 	[%rd5], %r3190;
	ld.local.u32 	%r4401, [%rd260+-16];
	mov.b32 	%r4402, 3;
$L__BB0_570:
	not.b32 	%r825, %r4392;
	setp.lt.s32 	%p978, %r4401, 0;
	@%p978 bra 	$L__BB0_572;
	and.b32  	%r3191, %r4401, %r825;
	popc.b32 	%r3192, %r3191;
	setp.eq.s32 	%p979, %r3192, 1;
	or.b32  	%r3193, %r3191, -2147483648;
	selp.b32 	%r826, %r3193, %r3191, %p979;
	st.local.u32 	[%rd260+-16], %r826;
	setp.ne.s32 	%p980, %r4401, %r826;
	selp.u32 	%r3194, 1, 0, %p980;
	or.b32  	%r4402, %r4402, %r3194;
	mov.u32 	%r4401, %r826;
$L__BB0_572:
	setp.lt.s32 	%p981, %r4403, 0;
	@%p981 bra 	$L__BB0_574;
	and.b32  	%r3195, %r4403, %r825;
	popc.b32 	%r3196, %r3195;
	setp.eq.s32 	%p982, %r3196, 1;
	or.b32  	%r3197, %r3195, -2147483648;
	selp.b32 	%r830, %r3197, %r3195, %p982;
	st.local.u32 	[%rd260+-4], %r830;
	setp.ne.s32 	%p983, %r4403, %r830;
	selp.u32 	%r3198, 1, 0, %p983;
	or.b32  	%r4402, %r4402, %r3198;
	mov.u32 	%r4403, %r830;
$L__BB0_574:
	setp.lt.s32 	%p984, %r4405, 0;
	@%p984 bra 	$L__BB0_576;
	and.b32  	%r3199, %r4405, %r825;
	popc.b32 	%r3200, %r3199;
	setp.eq.s32 	%p985, %r3200, 1;
	or.b32  	%r3201, %r3199, -2147483648;
	selp.b32 	%r834, %r3201, %r3199, %p985;
	st.local.u32 	[%rd260+8], %r834;
	setp.ne.s32 	%p986, %r4405, %r834;
	selp.u32 	%r3202, 1, 0, %p986;
	or.b32  	%r4402, %r4402, %r3202;
	mov.u32 	%r4405, %r834;
$L__BB0_576:
	setp.lt.s32 	%p987, %r4407, 0;
	@%p987 bra 	$L__BB0_578;
	and.b32  	%r3203, %r4407, %r825;
	popc.b32 	%r3204, %r3203;
	setp.eq.s32 	%p988, %r3204, 1;
	or.b32  	%r3205, %r3203, -2147483648;
	selp.b32 	%r838, %r3205, %r3203, %p988;
	st.local.u32 	[%rd260+-12], %r838;
	setp.ne.s32 	%p989, %r4407, %r838;
	selp.u32 	%r3206, 1, 0, %p989;
	or.b32  	%r4402, %r4402, %r3206;
	mov.u32 	%r4407, %r838;
$L__BB0_578:
	setp.lt.s32 	%p990, %r4409, 0;
	@%p990 bra 	$L__BB0_580;
	and.b32  	%r3207, %r4409, %r825;
	popc.b32 	%r3208, %r3207;
	setp.eq.s32 	%p991, %r3208, 1;
	or.b32  	%r3209, %r3207, -2147483648;
	selp.b32 	%r842, %r3209, %r3207, %p991;
	st.local.u32 	[%rd260], %r842;
	setp.ne.s32 	%p992, %r4409, %r842;
	selp.u32 	%r3210, 1, 0, %p992;
	or.b32  	%r4402, %r4402, %r3210;
	mov.u32 	%r4409, %r842;
$L__BB0_580:
	setp.lt.s32 	%p993, %r4411, 0;
	@%p993 bra 	$L__BB0_582;
	and.b32  	%r3211, %r4411, %r825;
	popc.b32 	%r3212, %r3211;
	setp.eq.s32 	%p994, %r3212, 1;
	or.b32  	%r3213, %r3211, -2147483648;
	selp.b32 	%r846, %r3213, %r3211, %p994;
	st.local.u32 	[%rd260+12], %r846;
	setp.ne.s32 	%p995, %r4411, %r846;
	selp.u32 	%r3214, 1, 0, %p995;
	or.b32  	%r4402, %r4402, %r3214;
	mov.u32 	%r4411, %r846;
$L__BB0_582:
	setp.lt.s32 	%p996, %r4413, 0;
	@%p996 bra 	$L__BB0_584;
	and.b32  	%r3215, %r4413, %r825;
	popc.b32 	%r3216, %r3215;
	setp.eq.s32 	%p997, %r3216, 1;
	or.b32  	%r3217, %r3215, -2147483648;
	selp.b32 	%r850, %r3217, %r3215, %p997;
	st.local.u32 	[%rd260+-8], %r850;
	setp.ne.s32 	%p998, %r4413, %r850;
	selp.u32 	%r3218, 1, 0, %p998;
	or.b32  	%r4402, %r4402, %r3218;
	mov.u32 	%r4413, %r850;
$L__BB0_584:
	setp.lt.s32 	%p999, %r4415, 0;
	@%p999 bra 	$L__BB0_586;
	and.b32  	%r3219, %r4415, %r825;
	popc.b32 	%r3220, %r3219;
	setp.eq.s32 	%p1000, %r3220, 1;
	or.b32  	%r3221, %r3219, -2147483648;
	selp.b32 	%r854, %r3221, %r3219, %p1000;
	st.local.u32 	[%rd260+4], %r854;
	setp.ne.s32 	%p1001, %r4415, %r854;
	selp.u32 	%r3222, 1, 0, %p1001;
	or.b32  	%r4402, %r4402, %r3222;
	mov.u32 	%r4415, %r854;
$L__BB0_586:
	setp.lt.s32 	%p1002, %r4417, 0;
	@%p1002 bra 	$L__BB0_588;
	and.b32  	%r3223, %r4417, %r825;
	popc.b32 	%r3224, %r3223;
	setp.eq.s32 	%p1003, %r3224, 1;
	or.b32  	%r3225, %r3223, -2147483648;
	selp.b32 	%r858, %r3225, %r3223, %p1003;
	st.local.u32 	[%rd260+16], %r858;
	setp.ne.s32 	%p1004, %r4417, %r858;
	selp.u32 	%r3226, 1, 0, %p1004;
	or.b32  	%r4402, %r4402, %r3226;
	mov.u32 	%r4417, %r858;
$L__BB0_588:
	mov.b32 	%r3227, 0;
	st.local.v4.u32 	[%rd3], {%r3227, %r3227, %r3227, %r3227};
	st.local.v4.u32 	[%rd3+16], {%r3227, %r3227, %r3227, %r3227};
	st.local.v4.u32 	[%rd3+32], {%r3227, %r3227, %r3227, %r3227};
	st.local.v4.u32 	[%rd3+48], {%r3227, %r3227, %r3227, %r3227};
	st.local.v4.u32 	[%rd3+64], {%r3227, %r3227, %r3227, %r3227};
	st.local.v4.u32 	[%rd3+80], {%r3227, %r3227, %r3227, %r3227};
	st.local.v4.u32 	[%rd3+96], {%r3227, %r3227, %r3227, %r3227};
	st.local.v4.u32 	[%rd3+112], {%r3227, %r3227, %r3227, %r3227};
	popc.b32 	%r862, %r4401;
	setp.lt.s32 	%p1005, %r4401, 0;
	setp.ne.s32 	%p1006, %r862, 2;
	or.pred  	%p1007, %p1005, %p1006;
	mov.u32 	%r4419, %r3227;
	@%p1007 bra 	$L__BB0_591;
	clz.b32 	%r3228, %r4401;
	mov.b32 	%r3229, -2147483648;
	shr.u32 	%r863, %r3229, %r3228;
	xor.b32  	%r3230, %r863, %r4401;
	clz.b32 	%r3231, %r3230;
	sub.s32 	%r3232, 31, %r3231;
	mul.wide.u32 	%rd179, %r3232, 4;
	add.s64 	%rd69, %rd3, %rd179;
	ld.local.u32 	%r864, [%rd69];
	and.b32  	%r3233, %r864, %r863;
	setp.ne.s32 	%p1008, %r3233, 0;
	mov.u32 	%r4419, %r4401;
	@%p1008 bra 	$L__BB0_591;
	or.b32  	%r3235, %r864, %r863;
	st.local.u32 	[%rd69], %r3235;
	mov.u32 	%r4419, %r3227;
$L__BB0_591:
	popc.b32 	%r866, %r4403;
	setp.lt.s32 	%p1009, %r4403, 0;
	setp.ne.s32 	%p1010, %r866, 2;
	or.pred  	%p1011, %p1009, %p1010;
	@%p1011 bra 	$L__BB0_595;
	clz.b32 	%r3236, %r4403;
	mov.b32 	%r3237, -2147483648;
	shr.u32 	%r867, %r3237, %r3236;
	xor.b32  	%r3238, %r867, %r4403;
	clz.b32 	%r3239, %r3238;
	sub.s32 	%r3240, 31, %r3239;
	mul.wide.u32 	%rd180, %r3240, 4;
	add.s64 	%rd70, %rd3, %rd180;
	ld.local.u32 	%r868, [%rd70];
	and.b32  	%r3241, %r868, %r867;
	setp.eq.s32 	%p1012, %r3241, 0;
	@%p1012 bra 	$L__BB0_594;
	or.b32  	%r4419, %r4403, %r4419;
	bra.uni 	$L__BB0_595;
$L__BB0_594:
	or.b32  	%r3242, %r868, %r867;
	st.local.u32 	[%rd70], %r3242;
$L__BB0_595:
	popc.b32 	%r871, %r4405;
	setp.lt.s32 	%p1013, %r4405, 0;
	setp.ne.s32 	%p1014, %r871, 2;
	or.pred  	%p1015, %p1013, %p1014;
	@%p1015 bra 	$L__BB0_599;
	clz.b32 	%r3243, %r4405;
	mov.b32 	%r3244, -2147483648;
	shr.u32 	%r872, %r3244, %r3243;
	xor.b32  	%r3245, %r872, %r4405;
	clz.b32 	%r3246, %r3245;
	sub.s32 	%r3247, 31, %r3246;
	mul.wide.u32 	%rd181, %r3247, 4;
	add.s64 	%rd71, %rd3, %rd181;
	ld.local.u32 	%r873, [%rd71];
	and.b32  	%r3248, %r873, %r872;
	setp.eq.s32 	%p1016, %r3248, 0;
	@%p1016 bra 	$L__BB0_598;
	or.b32  	%r4419, %r4405, %r4419;
	bra.uni 	$L__BB0_599;
$L__BB0_598:
	or.b32  	%r3249, %r873, %r872;
	st.local.u32 	[%rd71], %r3249;
$L__BB0_599:
	popc.b32 	%r876, %r4407;
	setp.lt.s32 	%p1017, %r4407, 0;
	setp.ne.s32 	%p1018, %r876, 2;
	or.pred  	%p1019, %p1017, %p1018;
	@%p1019 bra 	$L__BB0_603;
	clz.b32 	%r3250, %r4407;
	mov.b32 	%r3251, -2147483648;
	shr.u32 	%r877, %r3251, %r3250;
	xor.b32  	%r3252, %r877, %r4407;
	clz.b32 	%r3253, %r3252;
	sub.s32 	%r3254, 31, %r3253;
	mul.wide.u32 	%rd182, %r3254, 4;
	add.s64 	%rd72, %rd3, %rd182;
	ld.local.u32 	%r878, [%rd72];
	and.b32  	%r3255, %r878, %r877;
	setp.eq.s32 	%p1020, %r3255, 0;
	@%p1020 bra 	$L__BB0_602;
	or.b32  	%r4419, %r4407, %r4419;
	bra.uni 	$L__BB0_603;
$L__BB0_602:
	or.b32  	%r3256, %r878, %r877;
	st.local.u32 	[%rd72], %r3256;
$L__BB0_603:
	popc.b32 	%r881, %r4409;
	setp.lt.s32 	%p1021, %r4409, 0;
	setp.ne.s32 	%p1022, %r881, 2;
	or.pred  	%p1023, %p1021, %p1022;
	@%p1023 bra 	$L__BB0_607;
	clz.b32 	%r3257, %r4409;
	mov.b32 	%r3258, -2147483648;
	shr.u32 	%r882, %r3258, %r3257;
	xor.b32  	%r3259, %r882, %r4409;
	clz.b32 	%r3260, %r3259;
	sub.s32 	%r3261, 31, %r3260;
	mul.wide.u32 	%rd183, %r3261, 4;
	add.s64 	%rd73, %rd3, %rd183;
	ld.local.u32 	%r883, [%rd73];
	and.b32  	%r3262, %r883, %r882;
	setp.eq.s32 	%p1024, %r3262, 0;
	@%p1024 bra 	$L__BB0_606;
	or.b32  	%r4419, %r4409, %r4419;
	bra.uni 	$L__BB0_607;
$L__BB0_606:
	or.b32  	%r3263, %r883, %r882;
	st.local.u32 	[%rd73], %r3263;
$L__BB0_607:
	popc.b32 	%r886, %r4411;
	setp.lt.s32 	%p1025, %r4411, 0;
	setp.ne.s32 	%p1026, %r886, 2;
	or.pred  	%p1027, %p1025, %p1026;
	@%p1027 bra 	$L__BB0_611;
	clz.b32 	%r3264, %r4411;
	mov.b32 	%r3265, -2147483648;
	shr.u32 	%r887, %r3265, %r3264;
	xor.b32  	%r3266, %r887, %r4411;
	clz.b32 	%r3267, %r3266;
	sub.s32 	%r3268, 31, %r3267;
	mul.wide.u32 	%rd184, %r3268, 4;
	add.s64 	%rd74, %rd3, %rd184;
	ld.local.u32 	%r888, [%rd74];
	and.b32  	%r3269, %r888, %r887;
	setp.eq.s32 	%p1028, %r3269, 0;
	@%p1028 bra 	$L__BB0_610;
	or.b32  	%r4419, %r4411, %r4419;
	bra.uni 	$L__BB0_611;
$L__BB0_610:
	or.b32  	%r3270, %r888, %r887;
	st.local.u32 	[%rd74], %r3270;
$L__BB0_611:
	popc.b32 	%r891, %r4413;
	setp.lt.s32 	%p1029, %r4413, 0;
	setp.ne.s32 	%p1030, %r891, 2;
	or.pred  	%p1031, %p1029, %p1030;
	@%p1031 bra 	$L__BB0_615;
	clz.b32 	%r3271, %r4413;
	mov.b32 	%r3272, -2147483648;
	shr.u32 	%r892, %r3272, %r3271;
	xor.b32  	%r3273, %r892, %r4413;
	clz.b32 	%r3274, %r3273;
	sub.s32 	%r3275, 31, %r3274;
	mul.wide.u32 	%rd185, %r3275, 4;
	add.s64 	%rd75, %rd3, %rd185;
	ld.local.u32 	%r893, [%rd75];
	and.b32  	%r3276, %r893, %r892;
	setp.eq.s32 	%p1032, %r3276, 0;
	@%p1032 bra 	$L__BB0_614;
	or.b32  	%r4419, %r4413, %r4419;
	bra.uni 	$L__BB0_615;
$L__BB0_614:
	or.b32  	%r3277, %r893, %r892;
	st.local.u32 	[%rd75], %r3277;
$L__BB0_615:
	popc.b32 	%r896, %r4415;
	setp.lt.s32 	%p1033, %r4415, 0;
	setp.ne.s32 	%p1034, %r896, 2;
	or.pred  	%p1035, %p1033, %p1034;
	@%p1035 bra 	$L__BB0_619;
	clz.b32 	%r3278, %r4415;
	mov.b32 	%r3279, -2147483648;
	shr.u32 	%r897, %r3279, %r3278;
	xor.b32  	%r3280, %r897, %r4415;
	clz.b32 	%r3281, %r3280;
	sub.s32 	%r3282, 31, %r3281;
	mul.wide.u32 	%rd186, %r3282, 4;
	add.s64 	%rd76, %rd3, %rd186;
	ld.local.u32 	%r898, [%rd76];
	and.b32  	%r3283, %r898, %r897;
	setp.eq.s32 	%p1036, %r3283, 0;
	@%p1036 bra 	$L__BB0_618;
	or.b32  	%r4419, %r4415, %r4419;
	bra.uni 	$L__BB0_619;
$L__BB0_618:
	or.b32  	%r3284, %r898, %r897;
	st.local.u32 	[%rd76], %r3284;
$L__BB0_619:
	popc.b32 	%r901, %r4417;
	setp.lt.s32 	%p1037, %r4417, 0;
	setp.ne.s32 	%p1038, %r901, 2;
	or.pred  	%p1039, %p1037, %p1038;
	@%p1039 bra 	$L__BB0_621;
	clz.b32 	%r3285, %r4417;
	mov.b32 	%r3286, -2147483648;
	shr.u32 	%r3287, %r3286, %r3285;
	xor.b32  	%r3288, %r3287, %r4417;
	clz.b32 	%r3289, %r3288;
	sub.s32 	%r3290, 31, %r3289;
	mul.wide.u32 	%rd187, %r3290, 4;
	add.s64 	%rd188, %rd3, %rd187;
	ld.local.u32 	%r3291, [%rd188];
	and.b32  	%r3292, %r3291, %r3287;
	setp.eq.s32 	%p1040, %r3292, 0;
	selp.b32 	%r3293, 0, %r4417, %p1040;
	or.b32  	%r4419, %r4419, %r3293;
$L__BB0_621:
	setp.eq.s32 	%p1041, %r4419, 0;
	mov.b32 	%r4429, 0;
	@%p1041 bra 	$L__BB0_640;
	not.b32 	%r904, %r4419;
	setp.gt.s32 	%p1042, %r4401, -1;
	setp.eq.s32 	%p1043, %r862, 2;
	and.b32  	%r3297, %r4401, %r4419;
	setp.eq.s32 	%p1044, %r3297, %r4401;
	and.pred  	%p1045, %p1043, %p1044;
	mov.b32 	%r4429, 0;
	and.pred  	%p1046, %p1045, %p1042;
	@%p1046 bra 	$L__BB0_624;
	and.b32  	%r3298, %r4401, %r904;
	popc.b32 	%r3299, %r3298;
	setp.eq.s32 	%p1047, %r3299, 1;
	or.b32  	%r3300, %r3298, -2147483648;
	selp.b32 	%r3301, %r3300, %r3298, %p1047;
	st.local.u32 	[%rd260+-16], %r3301;
	setp.ne.s32 	%p1048, %r4401, %r3301;
	selp.u32 	%r4429, 1, 0, %p1048;
$L__BB0_624:
	setp.gt.s32 	%p1049, %r4403, -1;
	setp.eq.s32 	%p1050, %r866, 2;
	and.b32  	%r3303, %r4403, %r4419;
	setp.eq.s32 	%p1051, %r3303, %r4403;
	and.pred  	%p1052, %p1050, %p1051;
	and.pred  	%p1053, %p1052, %p1049;
	@%p1053 bra 	$L__BB0_626;
	and.b32  	%r3304, %r4403, %r904;
	popc.b32 	%r3305, %r3304;
	setp.eq.s32 	%p1054, %r3305, 1;
	or.b32  	%r3306, %r3304, -2147483648;
	selp.b32 	%r3307, %r3306, %r3304, %p1054;
	st.local.u32 	[%rd260+-4], %r3307;
	setp.ne.s32 	%p1055, %r4403, %r3307;
	selp.u32 	%r3308, 1, 0, %p1055;
	or.b32  	%r4429, %r4429, %r3308;
$L__BB0_626:
	setp.gt.s32 	%p1056, %r4405, -1;
	setp.eq.s32 	%p1057, %r871, 2;
	and.b32  	%r3310, %r4405, %r4419;
	setp.eq.s32 	%p1058, %r3310, %r4405;
	and.pred  	%p1059, %p1057, %p1058;
	and.pred  	%p1060, %p1059, %p1056;
	@%p1060 bra 	$L__BB0_628;
	and.b32  	%r3311, %r4405, %r904;
	popc.b32 	%r3312, %r3311;
	setp.eq.s32 	%p1061, %r3312, 1;
	or.b32  	%r3313, %r3311, -2147483648;
	selp.b32 	%r3314, %r3313, %r3311, %p1061;
	st.local.u32 	[%rd260+8], %r3314;
	setp.ne.s32 	%p1062, %r4405, %r3314;
	selp.u32 	%r3315, 1, 0, %p1062;
	or.b32  	%r4429, %r4429, %r3315;
$L__BB0_628:
	setp.gt.s32 	%p1063, %r4407, -1;
	setp.eq.s32 	%p1064, %r876, 2;
	and.b32  	%r3317, %r4407, %r4419;
	setp.eq.s32 	%p1065, %r3317, %r4407;
	and.pred  	%p1066, %p1064, %p1065;
	and.pred  	%p1067, %p1066, %p1063;
	@%p1067 bra 	$L__BB0_630;
	and.b32  	%r3318, %r4407, %r904;
	popc.b32 	%r3319, %r3318;
	setp.eq.s32 	%p1068, %r3319, 1;
	or.b32  	%r3320, %r3318, -2147483648;
	selp.b32 	%r3321, %r3320, %r3318, %p1068;
	st.local.u32 	[%rd260+-12], %r3321;
	setp.ne.s32 	%p1069, %r4407, %r3321;
	selp.u32 	%r3322, 1, 0, %p1069;
	or.b32  	%r4429, %r4429, %r3322;
$L__BB0_630:
	setp.gt.s32 	%p1070, %r4409, -1;
	setp.eq.s32 	%p1071, %r881, 2;
	and.b32  	%r3324, %r4409, %r4419;
	setp.eq.s32 	%p1072, %r3324, %r4409;
	and.pred  	%p1073, %p1071, %p1072;
	and.pred  	%p1074, %p1073, %p1070;
	@%p1074 bra 	$L__BB0_632;
	and.b32  	%r3325, %r4409, %r904;
	popc.b32 	%r3326, %r3325;
	setp.eq.s32 	%p1075, %r3326, 1;
	or.b32  	%r3327, %r3325, -2147483648;
	selp.b32 	%r3328, %r3327, %r3325, %p1075;
	st.local.u32 	[%rd260], %r3328;
	setp.ne.s32 	%p1076, %r4409, %r3328;
	selp.u32 	%r3329, 1, 0, %p1076;
	or.b32  	%r4429, %r4429, %r3329;
$L__BB0_632:
	setp.gt.s32 	%p1077, %r4411, -1;
	setp.eq.s32 	%p1078, %r886, 2;
	and.b32  	%r3331, %r4411, %r4419;
	setp.eq.s32 	%p1079, %r3331, %r4411;
	and.pred  	%p1080, %p1078, %p1079;
	and.pred  	%p1081, %p1080, %p1077;
	@%p1081 bra 	$L__BB0_634;
	and.b32  	%r3332, %r4411, %r904;
	popc.b32 	%r3333, %r3332;
	setp.eq.s32 	%p1082, %r3333, 1;
	or.b32  	%r3334, %r3332, -2147483648;
	selp.b32 	%r3335, %r3334, %r3332, %p1082;
	st.local.u32 	[%rd260+12], %r3335;
	setp.ne.s32 	%p1083, %r4411, %r3335;
	selp.u32 	%r3336, 1, 0, %p1083;
	or.b32  	%r4429, %r4429, %r3336;
$L__BB0_634:
	setp.gt.s32 	%p1084, %r4413, -1;
	setp.eq.s32 	%p1085, %r891, 2;
	and.b32  	%r3338, %r4413, %r4419;
	setp.eq.s32 	%p1086, %r3338, %r4413;
	and.pred  	%p1087, %p1085, %p1086;
	and.pred  	%p1088, %p1087, %p1084;
	@%p1088 bra 	$L__BB0_636;
	and.b32  	%r3339, %r4413, %r904;
	popc.b32 	%r3340, %r3339;
	setp.eq.s32 	%p1089, %r3340, 1;
	or.b32  	%r3341, %r3339, -2147483648;
	selp.b32 	%r3342, %r3341, %r3339, %p1089;
	st.local.u32 	[%rd260+-8], %r3342;
	setp.ne.s32 	%p1090, %r4413, %r3342;
	selp.u32 	%r3343, 1, 0, %p1090;
	or.b32  	%r4429, %r4429, %r3343;
$L__BB0_636:
	setp.gt.s32 	%p1091, %r4415, -1;
	setp.eq.s32 	%p1092, %r896, 2;
	and.b32  	%r3345, %r4415, %r4419;
	setp.eq.s32 	%p1093, %r3345, %r4415;
	and.pred  	%p1094, %p1092, %p1093;
	and.pred  	%p1095, %p1094, %p1091;
	@%p1095 bra 	$L__BB0_638;
	and.b32  	%r3346, %r4415, %r904;
	popc.b32 	%r3347, %r3346;
	setp.eq.s32 	%p1096, %r3347, 1;
	or.b32  	%r3348, %r3346, -2147483648;
	selp.b32 	%r3349, %r3348, %r3346, %p1096;
	st.local.u32 	[%rd260+4], %r3349;
	setp.ne.s32 	%p1097, %r4415, %r3349;
	selp.u32 	%r3350, 1, 0, %p1097;
	or.b32  	%r4429, %r4429, %r3350;
$L__BB0_638:
	setp.gt.s32 	%p1098, %r4417, -1;
	setp.eq.s32 	%p1099, %r901, 2;
	and.b32  	%r3352, %r4417, %r4419;
	setp.eq.s32 	%p1100, %r3352, %r4417;
	and.pred  	%p1101, %p1099, %p1100;
	and.pred  	%p1102, %p1101, %p1098;
	@%p1102 bra 	$L__BB0_640;
	and.b32  	%r3353, %r4417, %r904;
	popc.b32 	%r3354, %r3353;
	setp.eq.s32 	%p1103, %r3354, 1;
	or.b32  	%r3355, %r3353, -2147483648;
	selp.b32 	%r3356, %r3355, %r3353, %p1103;
	st.local.u32 	[%rd260+16], %r3356;
	setp.ne.s32 	%p1104, %r4417, %r3356;
	selp.u32 	%r3357, 1, 0, %p1104;
	or.b32  	%r4429, %r4429, %r3357;
$L__BB0_640:
	or.b32  	%r3358, %r4437, %r4429;
	or.b32  	%r4437, %r3358, %r4402;
	add.s32 	%r4390, %r4390, 1;
	add.s64 	%rd260, %rd260, 36;
	setp.ne.s32 	%p1105, %r4390, 9;
	@%p1105 bra 	$L__BB0_552;
	setp.eq.s32 	%p1106, %r4437, 3;
	@%p1106 bra 	$L__BB0_825;
	mov.b32 	%r4438, 0;
$L__BB0_643:
	mul.wide.u32 	%rd189, %r4438, 4;
	add.s64 	%rd78, %rd5, %rd189;
	ld.local.u32 	%r4449, [%rd78];
	min.s32 	%r3360, %r4449, 0;
	and.b32  	%r4440, %r3360, 2147483647;
	ld.local.u32 	%r4451, [%rd78+108];
	setp.gt.s32 	%p1107, %r4451, -1;
	@%p1107 bra 	$L__BB0_645;
	and.b32  	%r3361, %r4451, 2147483647;
	and.b32  	%r3362, %r4451, %r4440;
	setp.eq.s32 	%p1108, %r3362, 0;
	selp.b32 	%r3363, %r3361, -2147483648, %p1108;
	or.b32  	%r4440, %r3363, %r4440;
$L__BB0_645:
	ld.local.u32 	%r4453, [%rd78+216];
	setp.gt.s32 	%p1109, %r4453, -1;
	@%p1109 bra 	$L__BB0_647;
	and.b32  	%r3364, %r4453, 2147483647;
	and.b32  	%r3365, %r3364, %r4440;
	setp.eq.s32 	%p1110, %r3365, 0;
	selp.b32 	%r3366, %r3364, -2147483648, %p1110;
	or.b32  	%r4440, %r3366, %r4440;
$L__BB0_647:
	ld.local.u32 	%r4455, [%rd78+36];
	setp.gt.s32 	%p1111, %r4455, -1;
	@%p1111 bra 	$L__BB0_649;
	and.b32  	%r3367, %r4455, 2147483647;
	and.b32  	%r3368, %r3367, %r4440;
	setp.eq.s32 	%p1112, %r3368, 0;
	selp.b32 	%r3369, %r3367, -2147483648, %p1112;
	or.b32  	%r4440, %r3369, %r4440;
$L__BB0_649:
	ld.local.u32 	%r4457, [%rd78+144];
	setp.gt.s32 	%p1113, %r4457, -1;
	@%p1113 bra 	$L__BB0_651;
	and.b32  	%r3370, %r4457, 2147483647;
	and.b32  	%r3371, %r3370, %r4440;
	setp.eq.s32 	%p1114, %r3371, 0;
	selp.b32 	%r3372, %r3370, -2147483648, %p1114;
	or.b32  	%r4440, %r3372, %r4440;
$L__BB0_651:
	ld.local.u32 	%r4459, [%rd78+252];
	setp.gt.s32 	%p1115, %r4459, -1;
	@%p1115 bra 	$L__BB0_653;
	and.b32  	%r3373, %r4459, 2147483647;
	and.b32  	%r3374, %r3373, %r4440;
	setp.eq.s32 	%p1116, %r3374, 0;
	selp.b32 	%r3375, %r3373, -2147483648, %p1116;
	or.b32  	%r4440, %r3375, %r4440;
$L__BB0_653:
	ld.local.u32 	%r4461, [%rd78+72];
	setp.gt.s32 	%p1117, %r4461, -1;
	@%p1117 bra 	$L__BB0_655;
	and.b32  	%r3376, %r4461, 2147483647;
	and.b32  	%r3377, %r3376, %r4440;
	setp.eq.s32 	%p1118, %r3377, 0;
	selp.b32 	%r3378, %r3376, -2147483648, %p1118;
	or.b32  	%r4440, %r3378, %r4440;
$L__BB0_655:
	ld.local.u32 	%r4463, [%rd78+180];
	setp.gt.s32 	%p1119, %r4463, -1;
	@%p1119 bra 	$L__BB0_657;
	and.b32  	%r3379, %r4463, 2147483647;
	and.b32  	%r3380, %r3379, %r4440;
	setp.eq.s32 	%p1120, %r3380, 0;
	selp.b32 	%r3381, %r3379, -2147483648, %p1120;
	or.b32  	%r4440, %r3381, %r4440;
$L__BB0_657:
	ld.local.u32 	%r4465, [%rd78+288];
	setp.gt.s32 	%p1121, %r4465, -1;
	@%p1121 bra 	$L__BB0_659;
	and.b32  	%r3382, %r4465, 2147483647;
	and.b32  	%r3383, %r3382, %r4440;
	setp.eq.s32 	%p1122, %r3383, 0;
	selp.b32 	%r3384, %r3382, -2147483648, %p1122;
	or.b32  	%r4440, %r3384, %r4440;
$L__BB0_659:
	setp.gt.s32 	%p1123, %r4440, -1;
	mov.b32 	%r4450, 0;
	@%p1123 bra 	$L__BB0_661;
	mov.b32 	%r3387, 0;
	st.local.u32 	[%rd5], %r3387;
	ld.local.u32 	%r4449, [%rd78];
	mov.b32 	%r4450, 3;
$L__BB0_661:
	not.b32 	%r956, %r4440;
	setp.lt.s32 	%p1124, %r4449, 0;
	@%p1124 bra 	$L__BB0_663;
	and.b32  	%r3388, %r4449, %r956;
	popc.b32 	%r3389, %r3388;
	setp.eq.s32 	%p1125, %r3389, 1;
	or.b32  	%r3390, %r3388, -2147483648;
	selp.b32 	%r957, %r3390, %r3388, %p1125;
	st.local.u32 	[%rd78], %r957;
	setp.ne.s32 	%p1126, %r4449, %r957;
	selp.u32 	%r3391, 1, 0, %p1126;
	or.b32  	%r4450, %r4450, %r3391;
	mov.u32 	%r4449, %r957;
$L__BB0_663:
	setp.lt.s32 	%p1127, %r4451, 0;
	@%p1127 bra 	$L__BB0_665;
	and.b32  	%r3392, %r4451, %r956;
	popc.b32 	%r3393, %r3392;
	setp.eq.s32 	%p1128, %r3393, 1;
	or.b32  	%r3394, %r3392, -2147483648;
	selp.b32 	%r961, %r3394, %r3392, %p1128;
	st.local.u32 	[%rd78+108], %r961;
	setp.ne.s32 	%p1129, %r4451, %r961;
	selp.u32 	%r3395, 1, 0, %p1129;
	or.b32  	%r4450, %r4450, %r3395;
	mov.u32 	%r4451, %r961;
$L__BB0_665:
	setp.lt.s32 	%p1130, %r4453, 0;
	@%p1130 bra 	$L__BB0_667;
	and.b32  	%r3396, %r4453, %r956;
	popc.b32 	%r3397, %r3396;
	setp.eq.s32 	%p1131, %r3397, 1;
	or.b32  	%r3398, %r3396, -2147483648;
	selp.b32 	%r965, %r3398, %r3396, %p1131;
	st.local.u32 	[%rd78+216], %r965;
	setp.ne.s32 	%p1132, %r4453, %r965;
	selp.u32 	%r3399, 1, 0, %p1132;
	or.b32  	%r4450, %r4450, %r3399;
	mov.u32 	%r4453, %r965;
$L__BB0_667:
	setp.lt.s32 	%p1133, %r4455, 0;
	@%p1133 bra 	$L__BB0_669;
	and.b32  	%r3400, %r4455, %r956;
	popc.b32 	%r3401, %r3400;
	setp.eq.s32 	%p1134, %r3401, 1;
	or.b32  	%r3402, %r3400, -2147483648;
	selp.b32 	%r969, %r3402, %r3400, %p1134;
	st.local.u32 	[%rd78+36], %r969;
	setp.ne.s32 	%p1135, %r4455, %r969;
	selp.u32 	%r3403, 1, 0, %p1135;
	or.b32  	%r4450, %r4450, %r3403;
	mov.u32 	%r4455, %r969;
$L__BB0_669:
	setp.lt.s32 	%p1136, %r4457, 0;
	@%p1136 bra 	$L__BB0_671;
	and.b32  	%r3404, %r4457, %r956;
	popc.b32 	%r3405, %r3404;
	setp.eq.s32 	%p1137, %r3405, 1;
	or.b32  	%r3406, %r3404, -2147483648;
	selp.b32 	%r973, %r3406, %r3404, %p1137;
	st.local.u32 	[%rd78+144], %r973;
	setp.ne.s32 	%p1138, %r4457, %r973;
	selp.u32 	%r3407, 1, 0, %p1138;
	or.b32  	%r4450, %r4450, %r3407;
	mov.u32 	%r4457, %r973;
$L__BB0_671:
	setp.lt.s32 	%p1139, %r4459, 0;
	@%p1139 bra 	$L__BB0_673;
	and.b32  	%r3408, %r4459, %r956;
	popc.b32 	%r3409, %r3408;
	setp.eq.s32 	%p1140, %r3409, 1;
	or.b32  	%r3410, %r3408, -2147483648;
	selp.b32 	%r977, %r3410, %r3408, %p1140;
	st.local.u32 	[%rd78+252], %r977;
	setp.ne.s32 	%p1141, %r4459, %r977;
	selp.u32 	%r3411, 1, 0, %p1141;
	or.b32  	%r4450, %r4450, %r3411;
	mov.u32 	%r4459, %r977;
$L__BB0_673:
	setp.lt.s32 	%p1142, %r4461, 0;
	@%p1142 bra 	$L__BB0_675;
	and.b32  	%r3412, %r4461, %r956;
	popc.b32 	%r3413, %r3412;
	setp.eq.s32 	%p1143, %r3413, 1;
	or.b32  	%r3414, %r3412, -2147483648;
	selp.b32 	%r981, %r3414, %r3412, %p1143;
	st.local.u32 	[%rd78+72], %r981;
	setp.ne.s32 	%p1144, %r4461, %r981;
	selp.u32 	%r3415, 1, 0, %p1144;
	or.b32  	%r4450, %r4450, %r3415;
	mov.u32 	%r4461, %r981;
$L__BB0_675:
	setp.lt.s32 	%p1145, %r4463, 0;
	@%p1145 bra 	$L__BB0_677;
	and.b32  	%r3416, %r4463, %r956;
	popc.b32 	%r3417, %r3416;
	setp.eq.s32 	%p1146, %r3417, 1;
	or.b32  	%r3418, %r3416, -2147483648;
	selp.b32 	%r985, %r3418, %r3416, %p1146;
	st.local.u32 	[%rd78+180], %r985;
	setp.ne.s32 	%p1147, %r4463, %r985;
	selp.u32 	%r3419, 1, 0, %p1147;
	or.b32  	%r4450, %r4450, %r3419;
	mov.u32 	%r4463, %r985;
$L__BB0_677:
	setp.lt.s32 	%p1148, %r4465, 0;
	@%p1148 bra 	$L__BB0_679;
	and.b32  	%r3420, %r4465, %r956;
	popc.b32 	%r3421, %r3420;
	setp.eq.s32 	%p1149, %r3421, 1;
	or.b32  	%r3422, %r3420, -2147483648;
	selp.b32 	%r989, %r3422, %r3420, %p1149;
	st.local.u32 	[%rd78+288], %r989;
	setp.ne.s32 	%p1150, %r4465, %r989;
	selp.u32 	%r3423, 1, 0, %p1150;
	or.b32  	%r4450, %r4450, %r3423;
	mov.u32 	%r4465, %r989;
$L__BB0_679:
	mov.b32 	%r3424, 0;
	st.local.v4.u32 	[%rd2], {%r3424, %r3424, %r3424, %r3424};
	st.local.v4.u32 	[%rd2+16], {%r3424, %r3424, %r3424, %r3424};
	st.local.v4.u32 	[%rd2+32], {%r3424, %r3424, %r3424, %r3424};
	st.local.v4.u32 	[%rd2+48], {%r3424, %r3424, %r3424, %r3424};
	st.local.v4.u32 	[%rd2+64], {%r3424, %r3424, %r3424, %r3424};
	st.local.v4.u32 	[%rd2+80], {%r3424, %r3424, %r3424, %r3424};
	st.local.v4.u32 	[%rd2+96], {%r3424, %r3424, %r3424, %r3424};
	st.local.v4.u32 	[%rd2+112], {%r3424, %r3424, %r3424, %r3424};
	popc.b32 	%r993, %r4449;
	setp.lt.s32 	%p1151, %r4449, 0;
	setp.ne.s32 	%p1152, %r993, 2;
	or.pred  	%p1153, %p1151, %p1152;
	mov.u32 	%r4467, %r3424;
	@%p1153 bra 	$L__BB0_682;
	clz.b32 	%r3425, %r4449;
	mov.b32 	%r3426, -2147483648;
	shr.u32 	%r994, %r3426, %r3425;
	xor.b32  	%r3427, %r994, %r4449;
	clz.b32 	%r3428, %r3427;
	sub.s32 	%r3429, 31, %r3428;
	mul.wide.u32 	%rd190, %r3429, 4;
	add.s64 	%rd79, %rd2, %rd190;
	ld.local.u32 	%r995, [%rd79];
	and.b32  	%r3430, %r995, %r994;
	setp.ne.s32 	%p1154, %r3430, 0;
	mov.u32 	%r4467, %r4449;
	@%p1154 bra 	$L__BB0_682;
	or.b32  	%r3432, %r995, %r994;
	st.local.u32 	[%rd79], %r3432;
	mov.u32 	%r4467, %r3424;
$L__BB0_682:
	popc.b32 	%r997, %r4451;
	setp.lt.s32 	%p1155, %r4451, 0;
	setp.ne.s32 	%p1156, %r997, 2;
	or.pred  	%p1157, %p1155, %p1156;
	@%p1157 bra 	$L__BB0_686;
	clz.b32 	%r3433, %r4451;
	mov.b32 	%r3434, -2147483648;
	shr.u32 	%r998, %r3434, %r3433;
	xor.b32  	%r3435, %r998, %r4451;
	clz.b32 	%r3436, %r3435;
	sub.s32 	%r3437, 31, %r3436;
	mul.wide.u32 	%rd191, %r3437, 4;
	add.s64 	%rd80, %rd2, %rd191;
	ld.local.u32 	%r999, [%rd80];
	and.b32  	%r3438, %r999, %r998;
	setp.eq.s32 	%p1158, %r3438, 0;
	@%p1158 bra 	$L__BB0_685;
	or.b32  	%r4467, %r4451, %r4467;
	bra.uni 	$L__BB0_686;
$L__BB0_685:
	or.b32  	%r3439, %r999, %r998;
	st.local.u32 	[%rd80], %r3439;
$L__BB0_686:
	popc.b32 	%r1002, %r4453;
	setp.lt.s32 	%p1159, %r4453, 0;
	setp.ne.s32 	%p1160, %r1002, 2;
	or.pred  	%p1161, %p1159, %p1160;
	@%p1161 bra 	$L__BB0_690;
	clz.b32 	%r3440, %r4453;
	mov.b32 	%r3441, -2147483648;
	shr.u32 	%r1003, %r3441, %r3440;
	xor.b32  	%r3442, %r1003, %r4453;
	clz.b32 	%r3443, %r3442;
	sub.s32 	%r3444, 31, %r3443;
	mul.wide.u32 	%rd192, %r3444, 4;
	add.s64 	%rd81, %rd2, %rd192;
	ld.local.u32 	%r1004, [%rd81];
	and.b32  	%r3445, %r1004, %r1003;
	setp.eq.s32 	%p1162, %r3445, 0;
	@%p1162 bra 	$L__BB0_689;
	or.b32  	%r4467, %r4453, %r4467;
	bra.uni 	$L__BB0_690;
$L__BB0_689:
	or.b32  	%r3446, %r1004, %r1003;
	st.local.u32 	[%rd81], %r3446;
$L__BB0_690:
	popc.b32 	%r1007, %r4455;
	setp.lt.s32 	%p1163, %r4455, 0;
	setp.ne.s32 	%p1164, %r1007, 2;
	or.pred  	%p1165, %p1163, %p1164;
	@%p1165 bra 	$L__BB0_694;
	clz.b32 	%r3447, %r4455;
	mov.b32 	%r3448, -2147483648;
	shr.u32 	%r1008, %r3448, %r3447;
	xor.b32  	%r3449, %r1008, %r4455;
	clz.b32 	%r3450, %r3449;
	sub.s32 	%r3451, 31, %r3450;
	mul.wide.u32 	%rd193, %r3451, 4;
	add.s64 	%rd82, %rd2, %rd193;
	ld.local.u32 	%r1009, [%rd82];
	and.b32  	%r3452, %r1009, %r1008;
	setp.eq.s32 	%p1166, %r3452, 0;
	@%p1166 bra 	$L__BB0_693;
	or.b32  	%r4467, %r4455, %r4467;
	bra.uni 	$L__BB0_694;
$L__BB0_693:
	or.b32  	%r3453, %r1009, %r1008;
	st.local.u32 	[%rd82], %r3453;
$L__BB0_694:
	popc.b32 	%r1012, %r4457;
	setp.lt.s32 	%p1167, %r4457, 0;
	setp.ne.s32 	%p1168, %r1012, 2;
	or.pred  	%p1169, %p1167, %p1168;
	@%p1169 bra 	$L__BB0_698;
	clz.b32 	%r3454, %r4457;
	mov.b32 	%r3455, -2147483648;
	shr.u32 	%r1013, %r3455, %r3454;
	xor.b32  	%r3456, %r1013, %r4457;
	clz.b32 	%r3457, %r3456;
	sub.s32 	%r3458, 31, %r3457;
	mul.wide.u32 	%rd194, %r3458, 4;
	add.s64 	%rd83, %rd2, %rd194;
	ld.local.u32 	%r1014, [%rd83];
	and.b32  	%r3459, %r1014, %r1013;
	setp.eq.s32 	%p1170, %r3459, 0;
	@%p1170 bra 	$L__BB0_697;
	or.b32  	%r4467, %r4457, %r4467;
	bra.uni 	$L__BB0_698;
$L__BB0_697:
	or.b32  	%r3460, %r1014, %r1013;
	st.local.u32 	[%rd83], %r3460;
$L__BB0_698:
	popc.b32 	%r1017, %r4459;
	setp.lt.s32 	%p1171, %r4459, 0;
	setp.ne.s32 	%p1172, %r1017, 2;
	or.pred  	%p1173, %p1171, %p1172;
	@%p1173 bra 	$L__BB0_702;
	clz.b32 	%r3461, %r4459;
	mov.b32 	%r3462, -2147483648;
	shr.u32 	%r1018, %r3462, %r3461;
	xor.b32  	%r3463, %r1018, %r4459;
	clz.b32 	%r3464, %r3463;
	sub.s32 	%r3465, 31, %r3464;
	mul.wide.u32 	%rd195, %r3465, 4;
	add.s64 	%rd84, %rd2, %rd195;
	ld.local.u32 	%r1019, [%rd84];
	and.b32  	%r3466, %r1019, %r1018;
	setp.eq.s32 	%p1174, %r3466, 0;
	@%p1174 bra 	$L__BB0_701;
	or.b32  	%r4467, %r4459, %r4467;
	bra.uni 	$L__BB0_702;
$L__BB0_701:
	or.b32  	%r3467, %r1019, %r1018;
	st.local.u32 	[%rd84], %r3467;
$L__BB0_702:
	popc.b32 	%r1022, %r4461;
	setp.lt.s32 	%p1175, %r4461, 0;
	setp.ne.s32 	%p1176, %r1022, 2;
	or.pred  	%p1177, %p1175, %p1176;
	@%p1177 bra 	$L__BB0_706;
	clz.b32 	%r3468, %r4461;
	mov.b32 	%r3469, -2147483648;
	shr.u32 	%r1023, %r3469, %r3468;
	xor.b32  	%r3470, %r1023, %r4461;
	clz.b32 	%r3471, %r3470;
	sub.s32 	%r3472, 31, %r3471;
	mul.wide.u32 	%rd196, %r3472, 4;
	add.s64 	%rd85, %rd2, %rd196;
	ld.local.u32 	%r1024, [%rd85];
	and.b32  	%r3473, %r1024, %r1023;
	setp.eq.s32 	%p1178, %r3473, 0;
	@%p1178 bra 	$L__BB0_705;
	or.b32  	%r4467, %r4461, %r4467;
	bra.uni 	$L__BB0_706;
$L__BB0_705:
	or.b32  	%r3474, %r1024, %r1023;
	st.local.u32 	[%rd85], %r3474;
$L__BB0_706:
	popc.b32 	%r1027, %r4463;
	setp.lt.s32 	%p1179, %r4463, 0;
	setp.ne.s32 	%p1180, %r1027, 2;
	or.pred  	%p1181, %p1179, %p1180;
	@%p1181 bra 	$L__BB0_710;
	clz.b32 	%r3475, %r4463;
	mov.b32 	%r3476, -2147483648;
	shr.u32 	%r1028, %r3476, %r3475;
	xor.b32  	%r3477, %r1028, %r4463;
	clz.b32 	%r3478, %r3477;
	sub.s32 	%r3479, 31, %r3478;
	mul.wide.u32 	%rd197, %r3479, 4;
	add.s64 	%rd86, %rd2, %rd197;
	ld.local.u32 	%r1029, [%rd86];
	and.b32  	%r3480, %r1029, %r1028;
	setp.eq.s32 	%p1182, %r3480, 0;
	@%p1182 bra 	$L__BB0_709;
	or.b32  	%r4467, %r4463, %r4467;
	bra.uni 	$L__BB0_710;
$L__BB0_709:
	or.b32  	%r3481, %r1029, %r1028;
	st.local.u32 	[%rd86], %r3481;
$L__BB0_710:
	popc.b32 	%r1032, %r4465;
	setp.lt.s32 	%p1183, %r4465, 0;
	setp.ne.s32 	%p1184, %r1032, 2;
	or.pred  	%p1185, %p1183, %p1184;
	@%p1185 bra 	$L__BB0_712;
	clz.b32 	%r3482, %r4465;
	mov.b32 	%r3483, -2147483648;
	shr.u32 	%r3484, %r3483, %r3482;
	xor.b32  	%r3485, %r3484, %r4465;
	clz.b32 	%r3486, %r3485;
	sub.s32 	%r3487, 31, %r3486;
	mul.wide.u32 	%rd198, %r3487, 4;
	add.s64 	%rd199, %rd2, %rd198;
	ld.local.u32 	%r3488, [%rd199];
	and.b32  	%r3489, %r3488, %r3484;
	setp.eq.s32 	%p1186, %r3489, 0;
	selp.b32 	%r3490, 0, %r4465, %p1186;
	or.b32  	%r4467, %r4467, %r3490;
$L__BB0_712:
	setp.eq.s32 	%p1187, %r4467, 0;
	mov.b32 	%r4477, 0;
	@%p1187 bra 	$L__BB0_731;
	not.b32 	%r1035, %r4467;
	setp.gt.s32 	%p1188, %r4449, -1;
	setp.eq.s32 	%p1189, %r993, 2;
	and.b32  	%r3494, %r4449, %r4467;
	setp.eq.s32 	%p1190, %r3494, %r4449;
	and.pred  	%p1191, %p1189, %p1190;
	mov.b32 	%r4477, 0;
	and.pred  	%p1192, %p1191, %p1188;
	@%p1192 bra 	$L__BB0_715;
	and.b32  	%r3495, %r4449, %r1035;
	popc.b32 	%r3496, %r3495;
	setp.eq.s32 	%p1193, %r3496, 1;
	or.b32  	%r3497, %r3495, -2147483648;
	selp.b32 	%r3498, %r3497, %r3495, %p1193;
	st.local.u32 	[%rd78], %r3498;
	setp.ne.s32 	%p1194, %r4449, %r3498;
	selp.u32 	%r4477, 1, 0, %p1194;
$L__BB0_715:
	setp.gt.s32 	%p1195, %r4451, -1;
	setp.eq.s32 	%p1196, %r997, 2;
	and.b32  	%r3500, %r4451, %r4467;
	setp.eq.s32 	%p1197, %r3500, %r4451;
	and.pred  	%p1198, %p1196, %p1197;
	and.pred  	%p1199, %p1198, %p1195;
	@%p1199 bra 	$L__BB0_717;
	and.b32  	%r3501, %r4451, %r1035;
	popc.b32 	%r3502, %r3501;
	setp.eq.s32 	%p1200, %r3502, 1;
	or.b32  	%r3503, %r3501, -2147483648;
	selp.b32 	%r3504, %r3503, %r3501, %p1200;
	st.local.u32 	[%rd78+108], %r3504;
	setp.ne.s32 	%p1201, %r4451, %r3504;
	selp.u32 	%r3505, 1, 0, %p1201;
	or.b32  	%r4477, %r4477, %r3505;
$L__BB0_717:
	setp.gt.s32 	%p1202, %r4453, -1;
	setp.eq.s32 	%p1203, %r1002, 2;
	and.b32  	%r3507, %r4453, %r4467;
	setp.eq.s32 	%p1204, %r3507, %r4453;
	and.pred  	%p1205, %p1203, %p1204;
	and.pred  	%p1206, %p1205, %p1202;
	@%p1206 bra 	$L__BB0_719;
	and.b32  	%r3508, %r4453, %r1035;
	popc.b32 	%r3509, %r3508;
	setp.eq.s32 	%p1207, %r3509, 1;
	or.b32  	%r3510, %r3508, -2147483648;
	selp.b32 	%r3511, %r3510, %r3508, %p1207;
	st.local.u32 	[%rd78+216], %r3511;
	setp.ne.s32 	%p1208, %r4453, %r3511;
	selp.u32 	%r3512, 1, 0, %p1208;
	or.b32  	%r4477, %r4477, %r3512;
$L__BB0_719:
	setp.gt.s32 	%p1209, %r4455, -1;
	setp.eq.s32 	%p1210, %r1007, 2;
	and.b32  	%r3514, %r4455, %r4467;
	setp.eq.s32 	%p1211, %r3514, %r4455;
	and.pred  	%p1212, %p1210, %p1211;
	and.pred  	%p1213, %p1212, %p1209;
	@%p1213 bra 	$L__BB0_721;
	and.b32  	%r3515, %r4455, %r1035;
	popc.b32 	%r3516, %r3515;
	setp.eq.s32 	%p1214, %r3516, 1;
	or.b32  	%r3517, %r3515, -2147483648;
	selp.b32 	%r3518, %r3517, %r3515, %p1214;
	st.local.u32 	[%rd78+36], %r3518;
	setp.ne.s32 	%p1215, %r4455, %r3518;
	selp.u32 	%r3519, 1, 0, %p1215;
	or.b32  	%r4477, %r4477, %r3519;
$L__BB0_721:
	setp.gt.s32 	%p1216, %r4457, -1;
	setp.eq.s32 	%p1217, %r1012, 2;
	and.b32  	%r3521, %r4457, %r4467;
	setp.eq.s32 	%p1218, %r3521, %r4457;
	and.pred  	%p1219, %p1217, %p1218;
	and.pred  	%p1220, %p1219, %p1216;
	@%p1220 bra 	$L__BB0_723;
	and.b32  	%r3522, %r4457, %r1035;
	popc.b32 	%r3523, %r3522;
	setp.eq.s32 	%p1221, %r3523, 1;
	or.b32  	%r3524, %r3522, -2147483648;
	selp.b32 	%r3525, %r3524, %r3522, %p1221;
	st.local.u32 	[%rd78+144], %r3525;
	setp.ne.s32 	%p1222, %r4457, %r3525;
	selp.u32 	%r3526, 1, 0, %p1222;
	or.b32  	%r4477, %r4477, %r3526;
$L__BB0_723:
	setp.gt.s32 	%p1223, %r4459, -1;
	setp.eq.s32 	%p1224, %r1017, 2;
	and.b32  	%r3528, %r4459, %r4467;
	setp.eq.s32 	%p1225, %r3528, %r4459;
	and.pred  	%p1226, %p1224, %p1225;
	and.pred  	%p1227, %p1226, %p1223;
	@%p1227 bra 	$L__BB0_725;
	and.b32  	%r3529, %r4459, %r1035;
	popc.b32 	%r3530, %r3529;
	setp.eq.s32 	%p1228, %r3530, 1;
	or.b32  	%r3531, %r3529, -2147483648;
	selp.b32 	%r3532, %r3531, %r3529, %p1228;
	st.local.u32 	[%rd78+252], %r3532;
	setp.ne.s32 	%p1229, %r4459, %r3532;
	selp.u32 	%r3533, 1, 0, %p1229;
	or.b32  	%r4477, %r4477, %r3533;
$L__BB0_725:
	setp.gt.s32 	%p1230, %r4461, -1;
	setp.eq.s32 	%p1231, %r1022, 2;
	and.b32  	%r3535, %r4461, %r4467;
	setp.eq.s32 	%p1232, %r3535, %r4461;
	and.pred  	%p1233, %p1231, %p1232;
	and.pred  	%p1234, %p1233, %p1230;
	@%p1234 bra 	$L__BB0_727;
	and.b32  	%r3536, %r4461, %r1035;
	popc.b32 	%r3537, %r3536;
	setp.eq.s32 	%p1235, %r3537, 1;
	or.b32  	%r3538, %r3536, -2147483648;
	selp.b32 	%r3539, %r3538, %r3536, %p1235;
	st.local.u32 	[%rd78+72], %r3539;
	setp.ne.s32 	%p1236, %r4461, %r3539;
	selp.u32 	%r3540, 1, 0, %p1236;
	or.b32  	%r4477, %r4477, %r3540;
$L__BB0_727:
	setp.gt.s32 	%p1237, %r4463, -1;
	setp.eq.s32 	%p1238, %r1027, 2;
	and.b32  	%r3542, %r4463, %r4467;
	setp.eq.s32 	%p1239, %r3542, %r4463;
	and.pred  	%p1240, %p1238, %p1239;
	and.pred  	%p1241, %p1240, %p1237;
	@%p1241 bra 	$L__BB0_729;
	and.b32  	%r3543, %r4463, %r1035;
	popc.b32 	%r3544, %r3543;
	setp.eq.s32 	%p1242, %r3544, 1;
	or.b32  	%r3545, %r3543, -2147483648;
	selp.b32 	%r3546, %r3545, %r3543, %p1242;
	st.local.u32 	[%rd78+180], %r3546;
	setp.ne.s32 	%p1243, %r4463, %r3546;
	selp.u32 	%r3547, 1, 0, %p1243;
	or.b32  	%r4477, %r4477, %r3547;
$L__BB0_729:
	setp.gt.s32 	%p1244, %r4465, -1;
	setp.eq.s32 	%p1245, %r1032, 2;
	and.b32  	%r3549, %r4465, %r4467;
	setp.eq.s32 	%p1246, %r3549, %r4465;
	and.pred  	%p1247, %p1245, %p1246;
	and.pred  	%p1248, %p1247, %p1244;
	@%p1248 bra 	$L__BB0_731;
	and.b32  	%r3550, %r4465, %r1035;
	popc.b32 	%r3551, %r3550;
	setp.eq.s32 	%p1249, %r3551, 1;
	or.b32  	%r3552, %r3550, -2147483648;
	selp.b32 	%r3553, %r3552, %r3550, %p1249;
	st.local.u32 	[%rd78+288], %r3553;
	setp.ne.s32 	%p1250, %r4465, %r3553;
	selp.u32 	%r3554, 1, 0, %p1250;
	or.b32  	%r4477, %r4477, %r3554;
$L__BB0_731:
	or.b32  	%r3555, %r4437, %r4477;
	or.b32  	%r4437, %r3555, %r4450;
	add.s32 	%r4438, %r4438, 1;
	setp.ne.s32 	%p1251, %r4438, 9;
	@%p1251 bra 	$L__BB0_643;
	setp.eq.s32 	%p1252, %r4437, 3;
	@%p1252 bra 	$L__BB0_825;
	mov.b32 	%r4485, 0;
$L__BB0_734:
	mul.wide.u32 	%rd200, %r4485, 36;
	add.s64 	%rd261, %rd7, %rd200;
	mov.b32 	%r4486, 0;
$L__BB0_735:
	mov.u32 	%r1057, %r4486;
	ld.local.u32 	%r4496, [%rd261+-40];
	min.s32 	%r3558, %r4496, 0;
	and.b32  	%r4488, %r3558, 2147483647;
	ld.local.u32 	%r4497, [%rd261+-4];
	setp.gt.s32 	%p1253, %r4497, -1;
	@%p1253 bra 	$L__BB0_737;
	and.b32  	%r3559, %r4497, 2147483647;
	and.b32  	%r3560, %r4497, %r4488;
	setp.eq.s32 	%p1254, %r3560, 0;
	selp.b32 	%r3561, %r3559, -2147483648, %p1254;
	or.b32  	%r4488, %r3561, %r4488;
$L__BB0_737:
	ld.local.u32 	%r4498, [%rd261+32];
	setp.gt.s32 	%p1255, %r4498, -1;
	@%p1255 bra 	$L__BB0_739;
	and.b32  	%r3562, %r4498, 2147483647;
	and.b32  	%r3563, %r3562, %r4488;
	setp.eq.s32 	%p1256, %r3563, 0;
	selp.b32 	%r3564, %r3562, -2147483648, %p1256;
	or.b32  	%r4488, %r3564, %r4488;
$L__BB0_739:
	ld.local.u32 	%r4499, [%rd261+-36];
	setp.gt.s32 	%p1257, %r4499, -1;
	@%p1257 bra 	$L__BB0_741;
	and.b32  	%r3565, %r4499, 2147483647;
	and.b32  	%r3566, %r3565, %r4488;
	setp.eq.s32 	%p1258, %r3566, 0;
	selp.b32 	%r3567, %r3565, -2147483648, %p1258;
	or.b32  	%r4488, %r3567, %r4488;
$L__BB0_741:
	ld.local.u32 	%r4500, [%rd261];
	setp.gt.s32 	%p1259, %r4500, -1;
	@%p1259 bra 	$L__BB0_743;
	and.b32  	%r3568, %r4500, 2147483647;
	and.b32  	%r3569, %r3568, %r4488;
	setp.eq.s32 	%p1260, %r3569, 0;
	selp.b32 	%r3570, %r3568, -2147483648, %p1260;
	or.b32  	%r4488, %r3570, %r4488;
$L__BB0_743:
	ld.local.u32 	%r4501, [%rd261+36];
	setp.gt.s32 	%p1261, %r4501, -1;
	@%p1261 bra 	$L__BB0_745;
	and.b32  	%r3571, %r4501, 2147483647;
	and.b32  	%r3572, %r3571, %r4488;
	setp.eq.s32 	%p1262, %r3572, 0;
	selp.b32 	%r3573, %r3571, -2147483648, %p1262;
	or.b32  	%r4488, %r3573, %r4488;
$L__BB0_745:
	ld.local.u32 	%r4502, [%rd261+-32];
	setp.gt.s32 	%p1263, %r4502, -1;
	@%p1263 bra 	$L__BB0_747;
	and.b32  	%r3574, %r4502, 2147483647;
	and.b32  	%r3575, %r3574, %r4488;
	setp.eq.s32 	%p1264, %r3575, 0;
	selp.b32 	%r3576, %r3574, -2147483648, %p1264;
	or.b32  	%r4488, %r3576, %r4488;
$L__BB0_747:
	ld.local.u32 	%r4503, [%rd261+4];
	setp.gt.s32 	%p1265, %r4503, -1;
	@%p1265 bra 	$L__BB0_749;
	and.b32  	%r3577, %r4503, 2147483647;
	and.b32  	%r3578, %r3577, %r4488;
	setp.eq.s32 	%p1266, %r3578, 0;
	selp.b32 	%r3579, %r3577, -2147483648, %p1266;
	or.b32  	%r4488, %r3579, %r4488;
$L__BB0_749:
	ld.local.u32 	%r4504, [%rd261+40];
	setp.gt.s32 	%p1267, %r4504, -1;
	@%p1267 bra 	$L__BB0_751;
	and.b32  	%r3580, %r4504, 2147483647;
	and.b32  	%r3581, %r3580, %r4488;
	setp.eq.s32 	%p1268, %r3581, 0;
	selp.b32 	%r3582, %r3580, -2147483648, %p1268;
	or.b32  	%r4488, %r3582, %r4488;
$L__BB0_751:
	setp.gt.s32 	%p1269, %r4488, -1;
	@%p1269 bra 	$L__BB0_753;
	mov.b32 	%r3583, 0;
	st.local.u32 	[%rd5], %r3583;
	ld.local.u32 	%r4496, [%rd261+-40];
$L__BB0_753:
	not.b32 	%r1086, %r4488;
	setp.lt.s32 	%p1270, %r4496, 0;
	@%p1270 bra 	$L__BB0_755;
	and.b32  	%r3584, %r4496, %r1086;
	popc.b32 	%r3585, %r3584;
	setp.eq.s32 	%p1271, %r3585, 1;
	or.b32  	%r3586, %r3584, -2147483648;
	selp.b32 	%r4496, %r3586, %r3584, %p1271;
	st.local.u32 	[%rd261+-40], %r4496;
$L__BB0_755:
	setp.lt.s32 	%p1272, %r4497, 0;
	@%p1272 bra 	$L__BB0_757;
	and.b32  	%r3587, %r4497, %r1086;
	popc.b32 	%r3588, %r3587;
	setp.eq.s32 	%p1273, %r3588, 1;
	or.b32  	%r3589, %r3587, -2147483648;
	selp.b32 	%r4497, %r3589, %r3587, %p1273;
	st.local.u32 	[%rd261+-4], %r4497;
$L__BB0_757:
	setp.lt.s32 	%p1274, %r4498, 0;
	@%p1274 bra 	$L__BB0_759;
	and.b32  	%r3590, %r4498, %r1086;
	popc.b32 	%r3591, %r3590;
	setp.eq.s32 	%p1275, %r3591, 1;
	or.b32  	%r3592, %r3590, -2147483648;
	selp.b32 	%r4498, %r3592, %r3590, %p1275;
	st.local.u32 	[%rd261+32], %r4498;
$L__BB0_759:
	setp.lt.s32 	%p1276, %r4499, 0;
	@%p1276 bra 	$L__BB0_761;
	and.b32  	%r3593, %r4499, %r1086;
	popc.b32 	%r3594, %r3593;
	setp.eq.s32 	%p1277, %r3594, 1;
	or.b32  	%r3595, %r3593, -2147483648;
	selp.b32 	%r4499, %r3595, %r3593, %p1277;
	st.local.u32 	[%rd261+-36], %r4499;
$L__BB0_761:
	setp.lt.s32 	%p1278, %r4500, 0;
	@%p1278 bra 	$L__BB0_763;
	and.b32  	%r3596, %r4500, %r1086;
	popc.b32 	%r3597, %r3596;
	setp.eq.s32 	%p1279, %r3597, 1;
	or.b32  	%r3598, %r3596, -2147483648;
	selp.b32 	%r4500, %r3598, %r3596, %p1279;
	st.local.u32 	[%rd261], %r4500;
$L__BB0_763:
	setp.lt.s32 	%p1280, %r4501, 0;
	@%p1280 bra 	$L__BB0_765;
	and.b32  	%r3599, %r4501, %r1086;
	popc.b32 	%r3600, %r3599;
	setp.eq.s32 	%p1281, %r3600, 1;
	or.b32  	%r3601, %r3599, -2147483648;
	selp.b32 	%r4501, %r3601, %r3599, %p1281;
	st.local.u32 	[%rd261+36], %r4501;
$L__BB0_765:
	setp.lt.s32 	%p1282, %r4502, 0;
	@%p1282 bra 	$L__BB0_767;
	and.b32  	%r3602, %r4502, %r1086;
	popc.b32 	%r3603, %r3602;
	setp.eq.s32 	%p1283, %r3603, 1;
	or.b32  	%r3604, %r3602, -2147483648;
	selp.b32 	%r4502, %r3604, %r3602, %p1283;
	st.local.u32 	[%rd261+-32], %r4502;
$L__BB0_767:
	setp.lt.s32 	%p1284, %r4503, 0;
	@%p1284 bra 	$L__BB0_769;
	and.b32  	%r3605, %r4503, %r1086;
	popc.b32 	%r3606, %r3605;
	setp.eq.s32 	%p1285, %r3606, 1;
	or.b32  	%r3607, %r3605, -2147483648;
	selp.b32 	%r4503, %r3607, %r3605, %p1285;
	st.local.u32 	[%rd261+4], %r4503;
$L__BB0_769:
	setp.lt.s32 	%p1286, %r4504, 0;
	@%p1286 bra 	$L__BB0_771;
	and.b32  	%r3608, %r4504, %r1086;
	popc.b32 	%r3609, %r3608;
	setp.eq.s32 	%p1287, %r3609, 1;
	or.b32  	%r3610, %r3608, -2147483648;
	selp.b32 	%r4504, %r3610, %r3608, %p1287;
	st.local.u32 	[%rd261+40], %r4504;
$L__BB0_771:
	mov.b32 	%r3611, 0;
	st.local.v4.u32 	[%rd1], {%r3611, %r3611, %r3611, %r3611};
	st.local.v4.u32 	[%rd1+16], {%r3611, %r3611, %r3611, %r3611};
	st.local.v4.u32 	[%rd1+32], {%r3611, %r3611, %r3611, %r3611};
	st.local.v4.u32 	[%rd1+48], {%r3611, %r3611, %r3611, %r3611};
	st.local.v4.u32 	[%rd1+64], {%r3611, %r3611, %r3611, %r3611};
	st.local.v4.u32 	[%rd1+80], {%r3611, %r3611, %r3611, %r3611};
	st.local.v4.u32 	[%rd1+96], {%r3611, %r3611, %r3611, %r3611};
	st.local.v4.u32 	[%rd1+112], {%r3611, %r3611, %r3611, %r3611};
	popc.b32 	%r1105, %r4496;
	setp.lt.s32 	%p1288, %r4496, 0;
	setp.ne.s32 	%p1289, %r1105, 2;
	or.pred  	%p1290, %p1288, %p1289;
	mov.u32 	%r4505, %r3611;
	@%p1290 bra 	$L__BB0_774;
	clz.b32 	%r3612, %r4496;
	mov.b32 	%r3613, -2147483648;
	shr.u32 	%r1106, %r3613, %r3612;
	xor.b32  	%r3614, %r1106, %r4496;
	clz.b32 	%r3615, %r3614;
	sub.s32 	%r3616, 31, %r3615;
	mul.wide.u32 	%rd201, %r3616, 4;
	add.s64 	%rd89, %rd1, %rd201;
	ld.local.u32 	%r1107, [%rd89];
	and.b32  	%r3617, %r1107, %r1106;
	setp.ne.s32 	%p1291, %r3617, 0;
	mov.u32 	%r4505, %r4496;
	@%p1291 bra 	$L__BB0_774;
	or.b32  	%r3619, %r1107, %r1106;
	st.local.u32 	[%rd89], %r3619;
	mov.u32 	%r4505, %r3611;
$L__BB0_774:
	popc.b32 	%r1109, %r4497;
	setp.lt.s32 	%p1292, %r4497, 0;
	setp.ne.s32 	%p1293, %r1109, 2;
	or.pred  	%p1294, %p1292, %p1293;
	@%p1294 bra 	$L__BB0_778;
	clz.b32 	%r3620, %r4497;
	mov.b32 	%r3621, -2147483648;
	shr.u32 	%r1110, %r3621, %r3620;
	xor.b32  	%r3622, %r1110, %r4497;
	clz.b32 	%r3623, %r3622;
	sub.s32 	%r3624, 31, %r3623;
	mul.wide.u32 	%rd202, %r3624, 4;
	add.s64 	%rd90, %rd1, %rd202;
	ld.local.u32 	%r1111, [%rd90];
	and.b32  	%r3625, %r1111, %r1110;
	setp.eq.s32 	%p1295, %r3625, 0;
	@%p1295 bra 	$L__BB0_777;
	or.b32  	%r4505, %r4497, %r4505;
	bra.uni 	$L__BB0_778;
$L__BB0_777:
	or.b32  	%r3626, %r1111, %r1110;
	st.local.u32 	[%rd90], %r3626;
$L__BB0_778:
	popc.b32 	%r1114, %r4498;
	setp.lt.s32 	%p1296, %r4498, 0;
	setp.ne.s32 	%p1297, %r1114, 2;
	or.pred  	%p1298, %p1296, %p1297;
	@%p1298 bra 	$L__BB0_782;
	clz.b32 	%r3627, %r4498;
	mov.b32 	%r3628, -2147483648;
	shr.u32 	%r1115, %r3628, %r3627;
	xor.b32  	%r3629, %r1115, %r4498;
	clz.b32 	%r3630, %r3629;
	sub.s32 	%r3631, 31, %r3630;
	mul.wide.u32 	%rd203, %r3631, 4;
	add.s64 	%rd91, %rd1, %rd203;
	ld.local.u32 	%r1116, [%rd91];
	and.b32  	%r3632, %r1116, %r1115;
	setp.eq.s32 	%p1299, %r3632, 0;
	@%p1299 bra 	$L__BB0_781;
	or.b32  	%r4505, %r4498, %r4505;
	bra.uni 	$L__BB0_782;
$L__BB0_781:
	or.b32  	%r3633, %r1116, %r1115;
	st.local.u32 	[%rd91], %r3633;
$L__BB0_782:
	popc.b32 	%r1119, %r4499;
	setp.lt.s32 	%p1300, %r4499, 0;
	setp.ne.s32 	%p1301, %r1119, 2;
	or.pred  	%p1302, %p1300, %p1301;
	@%p1302 bra 	$L__BB0_786;
	clz.b32 	%r3634, %r4499;
	mov.b32 	%r3635, -2147483648;
	shr.u32 	%r1120, %r3635, %r3634;
	xor.b32  	%r3636, %r1120, %r4499;
	clz.b32 	%r3637, %r3636;
	sub.s32 	%r3638, 31, %r3637;
	mul.wide.u32 	%rd204, %r3638, 4;
	add.s64 	%rd92, %rd1, %rd204;
	ld.local.u32 	%r1121, [%rd92];
	and.b32  	%r3639, %r1121, %r1120;
	setp.eq.s32 	%p1303, %r3639, 0;
	@%p1303 bra 	$L__BB0_785;
	or.b32  	%r4505, %r4499, %r4505;
	bra.uni 	$L__BB0_786;
$L__BB0_785:
	or.b32  	%r3640, %r1121, %r1120;
	st.local.u32 	[%rd92], %r3640;
$L__BB0_786:
	popc.b32 	%r1124, %r4500;
	setp.lt.s32 	%p1304, %r4500, 0;
	setp.ne.s32 	%p1305, %r1124, 2;
	or.pred  	%p1306, %p1304, %p1305;
	@%p1306 bra 	$L__BB0_790;
	clz.b32 	%r3641, %r4500;
	mov.b32 	%r3642, -2147483648;
	shr.u32 	%r1125, %r3642, %r3641;
	xor.b32  	%r3643, %r1125, %r4500;
	clz.b32 	%r3644, %r3643;
	sub.s32 	%r3645, 31, %r3644;
	mul.wide.u32 	%rd205, %r3645, 4;
	add.s64 	%rd93, %rd1, %rd205;
	ld.local.u32 	%r1126, [%rd93];
	and.b32  	%r3646, %r1126, %r1125;
	setp.eq.s32 	%p1307, %r3646, 0;
	@%p1307 bra 	$L__BB0_789;
	or.b32  	%r4505, %r4500, %r4505;
	bra.uni 	$L__BB0_790;
$L__BB0_789:
	or.b32  	%r3647, %r1126, %r1125;
	st.local.u32 	[%rd93], %r3647;
$L__BB0_790:
	popc.b32 	%r1129, %r4501;
	setp.lt.s32 	%p1308, %r4501, 0;
	setp.ne.s32 	%p1309, %r1129, 2;
	or.pred  	%p1310, %p1308, %p1309;
	@%p1310 bra 	$L__BB0_794;
	clz.b32 	%r3648, %r4501;
	mov.b32 	%r3649, -2147483648;
	shr.u32 	%r1130, %r3649, %r3648;
	xor.b32  	%r3650, %r1130, %r4501;
	clz.b32 	%r3651, %r3650;
	sub.s32 	%r3652, 31, %r3651;
	mul.wide.u32 	%rd206, %r3652, 4;
	add.s64 	%rd94, %rd1, %rd206;
	ld.local.u32 	%r1131, [%rd94];
	and.b32  	%r3653, %r1131, %r1130;
	setp.eq.s32 	%p1311, %r3653, 0;
	@%p1311 bra 	$L__BB0_793;
	or.b32  	%r4505, %r4501, %r4505;
	bra.uni 	$L__BB0_794;
$L__BB0_793:
	or.b32  	%r3654, %r1131, %r1130;
	st.local.u32 	[%rd94], %r3654;
$L__BB0_794:
	popc.b32 	%r1134, %r4502;
	setp.lt.s32 	%p1312, %r4502, 0;
	setp.ne.s32 	%p1313, %r1134, 2;
	or.pred  	%p1314, %p1312, %p1313;
	@%p1314 bra 	$L__BB0_798;
	clz.b32 	%r3655, %r4502;
	mov.b32 	%r3656, -2147483648;
	shr.u32 	%r1135, %r3656, %r3655;
	xor.b32  	%r3657, %r1135, %r4502;
	clz.b32 	%r3658, %r3657;
	sub.s32 	%r3659, 31, %r3658;
	mul.wide.u32 	%rd207, %r3659, 4;
	add.s64 	%rd95, %rd1, %rd207;
	ld.local.u32 	%r1136, [%rd95];
	and.b32  	%r3660, %r1136, %r1135;
	setp.eq.s32 	%p1315, %r3660, 0;
	@%p1315 bra 	$L__BB0_797;
	or.b32  	%r4505, %r4502, %r4505;
	bra.uni 	$L__BB0_798;
$L__BB0_797:
	or.b32  	%r3661, %r1136, %r1135;
	st.local.u32 	[%rd95], %r3661;
$L__BB0_798:
	popc.b32 	%r1139, %r4503;
	setp.lt.s32 	%p1316, %r4503, 0;
	setp.ne.s32 	%p1317, %r1139, 2;
	or.pred  	%p1318, %p1316, %p1317;
	@%p1318 bra 	$L__BB0_802;
	clz.b32 	%r3662, %r4503;
	mov.b32 	%r3663, -2147483648;
	shr.u32 	%r1140, %r3663, %r3662;
	xor.b32  	%r3664, %r1140, %r4503;
	clz.b32 	%r3665, %r3664;
	sub.s32 	%r3666, 31, %r3665;
	mul.wide.u32 	%rd208, %r3666, 4;
	add.s64 	%rd96, %rd1, %rd208;
	ld.local.u32 	%r1141, [%rd96];
	and.b32  	%r3667, %r1141, %r1140;
	setp.eq.s32 	%p1319, %r3667, 0;
	@%p1319 bra 	$L__BB0_801;
	or.b32  	%r4505, %r4503, %r4505;
	bra.uni 	$L__BB0_802;
$L__BB0_801:
	or.b32  	%r3668, %r1141, %r1140;
	st.local.u32 	[%rd96], %r3668;
$L__BB0_802:
	popc.b32 	%r1144, %r4504;
	setp.lt.s32 	%p1320, %r4504, 0;
	setp.ne.s32 	%p1321, %r1144, 2;
	or.pred  	%p1322, %p1320, %p1321;
	@%p1322 bra 	$L__BB0_804;
	clz.b32 	%r3669, %r4504;
	mov.b32 	%r3670, -2147483648;
	shr.u32 	%r3671, %r3670, %r3669;
	xor.b32  	%r3672, %r3671, %r4504;
	clz.b32 	%r3673, %r3672;
	sub.s32 	%r3674, 31, %r3673;
	mul.wide.u32 	%rd209, %r3674, 4;
	add.s64 	%rd210, %rd1, %rd209;
	ld.local.u32 	%r3675, [%rd210];
	and.b32  	%r3676, %r3675, %r3671;
	setp.eq.s32 	%p1323, %r3676, 0;
	selp.b32 	%r3677, 0, %r4504, %p1323;
	or.b32  	%r4505, %r4505, %r3677;
$L__BB0_804:
	setp.eq.s32 	%p1324, %r4505, 0;
	@%p1324 bra 	$L__BB0_823;
	not.b32 	%r1147, %r4505;
	setp.gt.s32 	%p1325, %r4496, -1;
	setp.eq.s32 	%p1326, %r1105, 2;
	and.b32  	%r3679, %r4496, %r4505;
	setp.eq.s32 	%p1327, %r3679, %r4496;
	and.pred  	%p1328, %p1326, %p1327;
	and.pred  	%p1329, %p1328, %p1325;
	@%p1329 bra 	$L__BB0_807;
	and.b32  	%r3680, %r4496, %r1147;
	popc.b32 	%r3681, %r3680;
	setp.eq.s32 	%p1330, %r3681, 1;
	or.b32  	%r3682, %r3680, -2147483648;
	selp.b32 	%r3683, %r3682, %r3680, %p1330;
	st.local.u32 	[%rd261+-40], %r3683;
$L__BB0_807:
	setp.gt.s32 	%p1331, %r4497, -1;
	setp.eq.s32 	%p1332, %r1109, 2;
	and.b32  	%r3685, %r4497, %r4505;
	setp.eq.s32 	%p1333, %r3685, %r4497;
	and.pred  	%p1334, %p1332, %p1333;
	and.pred  	%p1335, %p1334, %p1331;
	@%p1335 bra 	$L__BB0_809;
	and.b32  	%r3686, %r4497, %r1147;
	popc.b32 	%r3687, %r3686;
	setp.eq.s32 	%p1336, %r3687, 1;
	or.b32  	%r3688, %r3686, -2147483648;
	selp.b32 	%r3689, %r3688, %r3686, %p1336;
	st.local.u32 	[%rd261+-4], %r3689;
$L__BB0_809:
	setp.gt.s32 	%p1337, %r4498, -1;
	setp.eq.s32 	%p1338, %r1114, 2;
	and.b32  	%r3691, %r4498, %r4505;
	setp.eq.s32 	%p1339, %r3691, %r4498;
	and.pred  	%p1340, %p1338, %p1339;
	and.pred  	%p1341, %p1340, %p1337;
	@%p1341 bra 	$L__BB0_811;
	and.b32  	%r3692, %r4498, %r1147;
	popc.b32 	%r3693, %r3692;
	setp.eq.s32 	%p1342, %r3693, 1;
	or.b32  	%r3694, %r3692, -2147483648;
	selp.b32 	%r3695, %r3694, %r3692, %p1342;
	st.local.u32 	[%rd261+32], %r3695;
$L__BB0_811:
	setp.gt.s32 	%p1343, %r4499, -1;
	setp.eq.s32 	%p1344, %r1119, 2;
	and.b32  	%r3697, %r4499, %r4505;
	setp.eq.s32 	%p1345, %r3697, %r4499;
	and.pred  	%p1346, %p1344, %p1345;
	and.pred  	%p1347, %p1346, %p1343;
	@%p1347 bra 	$L__BB0_813;
	and.b32  	%r3698, %r4499, %r1147;
	popc.b32 	%r3699, %r3698;
	setp.eq.s32 	%p1348, %r3699, 1;
	or.b32  	%r3700, %r3698, -2147483648;
	selp.b32 	%r3701, %r3700, %r3698, %p1348;
	st.local.u32 	[%rd261+-36], %r3701;
$L__BB0_813:
	setp.gt.s32 	%p1349, %r4500, -1;
	setp.eq.s32 	%p1350, %r1124, 2;
	and.b32  	%r3703, %r4500, %r4505;
	setp.eq.s32 	%p1351, %r3703, %r4500;
	and.pred  	%p1352, %p1350, %p1351;
	and.pred  	%p1353, %p1352, %p1349;
	@%p1353 bra 	$L__BB0_815;
	and.b32  	%r3704, %r4500, %r1147;
	popc.b32 	%r3705, %r3704;
	setp.eq.s32 	%p1354, %r3705, 1;
	or.b32  	%r3706, %r3704, -2147483648;
	selp.b32 	%r3707, %r3706, %r3704, %p1354;
	st.local.u32 	[%rd261], %r3707;
$L__BB0_815:
	setp.gt.s32 	%p1355, %r4501, -1;
	setp.eq.s32 	%p1356, %r1129, 2;
	and.b32  	%r3709, %r4501, %r4505;
	setp.eq.s32 	%p1357, %r3709, %r4501;
	and.pred  	%p1358, %p1356, %p1357;
	and.pred  	%p1359, %p1358, %p1355;
	@%p1359 bra 	$L__BB0_817;
	and.b32  	%r3710, %r4501, %r1147;
	popc.b32 	%r3711, %r3710;
	setp.eq.s32 	%p1360, %r3711, 1;
	or.b32  	%r3712, %r3710, -2147483648;
	selp.b32 	%r3713, %r3712, %r3710, %p1360;
	st.local.u32 	[%rd261+36], %r3713;
$L__BB0_817:
	setp.gt.s32 	%p1361, %r4502, -1;
	setp.eq.s32 	%p1362, %r1134, 2;
	and.b32  	%r3715, %r4502, %r4505;
	setp.eq.s32 	%p1363, %r3715, %r4502;
	and.pred  	%p1364, %p1362, %p1363;
	and.pred  	%p1365, %p1364, %p1361;
	@%p1365 bra 	$L__BB0_819;
	and.b32  	%r3716, %r4502, %r1147;
	popc.b32 	%r3717, %r3716;
	setp.eq.s32 	%p1366, %r3717, 1;
	or.b32  	%r3718, %r3716, -2147483648;
	selp.b32 	%r3719, %r3718, %r3716, %p1366;
	st.local.u32 	[%rd261+-32], %r3719;
$L__BB0_819:
	setp.gt.s32 	%p1367, %r4503, -1;
	setp.eq.s32 	%p1368, %r1139, 2;
	and.b32  	%r3721, %r4503, %r4505;
	setp.eq.s32 	%p1369, %r3721, %r4503;
	and.pred  	%p1370, %p1368, %p1369;
	and.pred  	%p1371, %p1370, %p1367;
	@%p1371 bra 	$L__BB0_821;
	and.b32  	%r3722, %r4503, %r1147;
	popc.b32 	%r3723, %r3722;
	setp.eq.s32 	%p1372, %r3723, 1;
	or.b32  	%r3724, %r3722, -2147483648;
	selp.b32 	%r3725, %r3724, %r3722, %p1372;
	st.local.u32 	[%rd261+4], %r3725;
$L__BB0_821:
	setp.gt.s32 	%p1373, %r4504, -1;
	setp.eq.s32 	%p1374, %r1144, 2;
	and.b32  	%r3727, %r4504, %r4505;
	setp.eq.s32 	%p1375, %r3727, %r4504;
	and.pred  	%p1376, %p1374, %p1375;
	and.pred  	%p1377, %p1376, %p1373;
	@%p1377 bra 	$L__BB0_823;
	and.b32  	%r3728, %r4504, %r1147;
	popc.b32 	%r3729, %r3728;
	setp.eq.s32 	%p1378, %r3729, 1;
	or.b32  	%r3730, %r3728, -2147483648;
	selp.b32 	%r3731, %r3730, %r3728, %p1378;
	st.local.u32 	[%rd261+40], %r3731;
$L__BB0_823:
	add.s32 	%r4486, %r1057, 3;
	add.s64 	%rd261, %rd261, 12;
	setp.lt.u32 	%p1379, %r1057, 6;
	@%p1379 bra 	$L__BB0_735;
	add.s32 	%r1149, %r4485, 3;
	setp.lt.u32 	%p1380, %r4485, 6;
	mov.u32 	%r4485, %r1149;
	@%p1380 bra 	$L__BB0_734;
$L__BB0_825:
	ld.local.u32 	%r3733, [%rd5];
	setp.gt.s32 	%p1381, %r3733, -1;
	and.b32  	%r1150, %r3733, 2147483647;
	clz.b32 	%r3734, %r1150;
	cvt.u16.u32 	%rs163, %r3734;
	sub.s16 	%rs164, 32, %rs163;
	selp.b16 	%rs1, 0, %rs164, %p1381;
	ld.local.u32 	%r1151, [%rd5+4];
	setp.gt.s32 	%p1382, %r1151, -1;
	and.b32  	%r1152, %r1151, 2147483647;
	clz.b32 	%r3735, %r1152;
	cvt.u16.u32 	%rs165, %r3735;
	sub.s16 	%rs166, 32, %rs165;
	selp.b16 	%rs2, 0, %rs166, %p1382;
	ld.local.u32 	%r1153, [%rd5+8];
	setp.gt.s32 	%p1383, %r1153, -1;
	and.b32  	%r1154, %r1153, 2147483647;
	clz.b32 	%r3736, %r1154;
	cvt.u16.u32 	%rs167, %r3736;
	sub.s16 	%rs168, 32, %rs167;
	selp.b16 	%rs3, 0, %rs168, %p1383;
	ld.local.u32 	%r1155, [%rd5+12];
	setp.gt.s32 	%p1384, %r1155, -1;
	and.b32  	%r1156, %r1155, 2147483647;
	clz.b32 	%r3737, %r1156;
	cvt.u16.u32 	%rs169, %r3737;
	sub.s16 	%rs170, 32, %rs169;
	selp.b16 	%rs4, 0, %rs170, %p1384;
	ld.local.u32 	%r1157, [%rd5+16];
	setp.gt.s32 	%p1385, %r1157, -1;
	and.b32  	%r1158, %r1157, 2147483647;
	clz.b32 	%r3738, %r1158;
	cvt.u16.u32 	%rs171, %r3738;
	sub.s16 	%rs172, 32, %rs171;
	selp.b16 	%rs5, 0, %rs172, %p1385;
	ld.local.u32 	%r1159, [%rd5+20];
	setp.gt.s32 	%p1386, %r1159, -1;
	and.b32  	%r1160, %r1159, 2147483647;
	clz.b32 	%r3739, %r1160;
	cvt.u16.u32 	%rs173, %r3739;
	sub.s16 	%rs174, 32, %rs173;
	selp.b16 	%rs6, 0, %rs174, %p1386;
	ld.local.u32 	%r1161, [%rd5+24];
	setp.gt.s32 	%p1387, %r1161, -1;
	and.b32  	%r1162, %r1161, 2147483647;
	clz.b32 	%r3740, %r1162;
	cvt.u16.u32 	%rs175, %r3740;
	sub.s16 	%rs176, 32, %rs175;
	selp.b16 	%rs7, 0, %rs176, %p1387;
	ld.local.u32 	%r1163, [%rd5+28];
	setp.gt.s32 	%p1388, %r1163, -1;
	and.b32  	%r1164, %r1163, 2147483647;
	clz.b32 	%r3741, %r1164;
	cvt.u16.u32 	%rs177, %r3741;
	sub.s16 	%rs178, 32, %rs177;
	selp.b16 	%rs8, 0, %rs178, %p1388;
	ld.local.u32 	%r1165, [%rd5+32];
	setp.gt.s32 	%p1389, %r1165, -1;
	and.b32  	%r1166, %r1165, 2147483647;
	clz.b32 	%r3742, %r1166;
	cvt.u16.u32 	%rs179, %r3742;
	sub.s16 	%rs180, 32, %rs179;
	selp.b16 	%rs9, 0, %rs180, %p1389;
	ld.local.u32 	%r1167, [%rd5+36];
	setp.gt.s32 	%p1390, %r1167, -1;
	and.b32  	%r1168, %r1167, 2147483647;
	clz.b32 	%r3743, %r1168;
	cvt.u16.u32 	%rs181, %r3743;
	sub.s16 	%rs182, 32, %rs181;
	selp.b16 	%rs10, 0, %rs182, %p1390;
	ld.local.u32 	%r1169, [%rd5+40];
	setp.gt.s32 	%p1391, %r1169, -1;
	and.b32  	%r1170, %r1169, 2147483647;
	clz.b32 	%r3744, %r1170;
	cvt.u16.u32 	%rs183, %r3744;
	sub.s16 	%rs184, 32, %rs183;
	selp.b16 	%rs11, 0, %rs184, %p1391;
	ld.local.u32 	%r1171, [%rd5+44];
	setp.gt.s32 	%p1392, %r1171, -1;
	and.b32  	%r1172, %r1171, 2147483647;
	clz.b32 	%r3745, %r1172;
	cvt.u16.u32 	%rs185, %r3745;
	sub.s16 	%rs186, 32, %rs185;
	selp.b16 	%rs12, 0, %rs186, %p1392;
	ld.local.u32 	%r1173, [%rd5+48];
	setp.gt.s32 	%p1393, %r1173, -1;
	and.b32  	%r1174, %r1173, 2147483647;
	clz.b32 	%r3746, %r1174;
	cvt.u16.u32 	%rs187, %r3746;
	sub.s16 	%rs188, 32, %rs187;
	selp.b16 	%rs13, 0, %rs188, %p1393;
	ld.local.u32 	%r1175, [%rd5+52];
	setp.gt.s32 	%p1394, %r1175, -1;
	and.b32  	%r1176, %r1175, 2147483647;
	clz.b32 	%r3747, %r1176;
	cvt.u16.u32 	%rs189, %r3747;
	sub.s16 	%rs190, 32, %rs189;
	selp.b16 	%rs14, 0, %rs190, %p1394;
	ld.local.u32 	%r1177, [%rd5+56];
	setp.gt.s32 	%p1395, %r1177, -1;
	and.b32  	%r1178, %r1177, 2147483647;
	clz.b32 	%r3748, %r1178;
	cvt.u16.u32 	%rs191, %r3748;
	sub.s16 	%rs192, 32, %rs191;
	selp.b16 	%rs15, 0, %rs192, %p1395;
	ld.local.u32 	%r1179, [%rd5+60];
	setp.gt.s32 	%p1396, %r1179, -1;
	and.b32  	%r1180, %r1179, 2147483647;
	clz.b32 	%r3749, %r1180;
	cvt.u16.u32 	%rs193, %r3749;
	sub.s16 	%rs194, 32, %rs193;
	selp.b16 	%rs16, 0, %rs194, %p1396;
	ld.local.u32 	%r1181, [%rd5+64];
	setp.gt.s32 	%p1397, %r1181, -1;
	and.b32  	%r1182, %r1181, 2147483647;
	clz.b32 	%r3750, %r1182;
	cvt.u16.u32 	%rs195, %r3750;
	sub.s16 	%rs196, 32, %rs195;
	selp.b16 	%rs17, 0, %rs196, %p1397;
	ld.local.u32 	%r1183, [%rd5+68];
	setp.gt.s32 	%p1398, %r1183, -1;
	and.b32  	%r1184, %r1183, 2147483647;
	clz.b32 	%r3751, %r1184;
	cvt.u16.u32 	%rs197, %r3751;
	sub.s16 	%rs198, 32, %rs197;
	selp.b16 	%rs18, 0, %rs198, %p1398;
	ld.local.u32 	%r1185, [%rd5+72];
	setp.gt.s32 	%p1399, %r1185, -1;
	and.b32  	%r1186, %r1185, 2147483647;
	clz.b32 	%r3752, %r1186;
	cvt.u16.u32 	%rs199, %r3752;
	sub.s16 	%rs200, 32, %rs199;
	selp.b16 	%rs19, 0, %rs200, %p1399;
	ld.local.u32 	%r1187, [%rd5+76];
	setp.gt.s32 	%p1400, %r1187, -1;
	and.b32  	%r1188, %r1187, 2147483647;
	clz.b32 	%r3753, %r1188;
	cvt.u16.u32 	%rs201, %r3753;
	sub.s16 	%rs202, 32, %rs201;
	selp.b16 	%rs20, 0, %rs202, %p1400;
	ld.local.u32 	%r1189, [%rd5+80];
	setp.gt.s32 	%p1401, %r1189, -1;
	and.b32  	%r1190, %r1189, 2147483647;
	clz.b32 	%r3754, %r1190;
	cvt.u16.u32 	%rs203, %r3754;
	sub.s16 	%rs204, 32, %rs203;
	selp.b16 	%rs21, 0, %rs204, %p1401;
	ld.local.u32 	%r1191, [%rd5+84];
	setp.gt.s32 	%p1402, %r1191, -1;
	and.b32  	%r1192, %r1191, 2147483647;
	clz.b32 	%r3755, %r1192;
	cvt.u16.u32 	%rs205, %r3755;
	sub.s16 	%rs206, 32, %rs205;
	selp.b16 	%rs22, 0, %rs206, %p1402;
	ld.local.u32 	%r1193, [%rd5+88];
	setp.gt.s32 	%p1403, %r1193, -1;
	and.b32  	%r1194, %r1193, 2147483647;
	clz.b32 	%r3756, %r1194;
	cvt.u16.u32 	%rs207, %r3756;
	sub.s16 	%rs208, 32, %rs207;
	selp.b16 	%rs23, 0, %rs208, %p1403;
	ld.local.u32 	%r1195, [%rd5+92];
	setp.gt.s32 	%p1404, %r1195, -1;
	and.b32  	%r1196, %r1195, 2147483647;
	clz.b32 	%r3757, %r1196;
	cvt.u16.u32 	%rs209, %r3757;
	sub.s16 	%rs210, 32, %rs209;
	selp.b16 	%rs24, 0, %rs210, %p1404;
	ld.local.u32 	%r1197, [%rd5+96];
	setp.gt.s32 	%p1405, %r1197, -1;
	and.b32  	%r1198, %r1197, 2147483647;
	clz.b32 	%r3758, %r1198;
	cvt.u16.u32 	%rs211, %r3758;
	sub.s16 	%rs212, 32, %rs211;
	selp.b16 	%rs25, 0, %rs212, %p1405;
	ld.local.u32 	%r1199, [%rd5+100];
	setp.gt.s32 	%p1406, %r1199, -1;
	and.b32  	%r1200, %r1199, 2147483647;
	clz.b32 	%r3759, %r1200;
	cvt.u16.u32 	%rs213, %r3759;
	sub.s16 	%rs214, 32, %rs213;
	selp.b16 	%rs26, 0, %rs214, %p1406;
	ld.local.u32 	%r1201, [%rd5+104];
	setp.gt.s32 	%p1407, %r1201, -1;
	and.b32  	%r1202, %r1201, 2147483647;
	clz.b32 	%r3760, %r1202;
	cvt.u16.u32 	%rs215, %r3760;
	sub.s16 	%rs216, 32, %rs215;
	selp.b16 	%rs27, 0, %rs216, %p1407;
	ld.local.u32 	%r1203, [%rd5+108];
	setp.gt.s32 	%p1408, %r1203, -1;
	and.b32  	%r1204, %r1203, 2147483647;
	clz.b32 	%r3761, %r1204;
	cvt.u16.u32 	%rs217, %r3761;
	sub.s16 	%rs218, 32, %rs217;
	selp.b16 	%rs28, 0, %rs218, %p1408;
	ld.local.u32 	%r1205, [%rd5+112];
	setp.gt.s32 	%p1409, %r1205, -1;
	and.b32  	%r1206, %r1205, 2147483647;
	clz.b32 	%r3762, %r1206;
	cvt.u16.u32 	%rs219, %r3762;
	sub.s16 	%rs220, 32, %rs219;
	selp.b16 	%rs29, 0, %rs220, %p1409;
	ld.local.u32 	%r1207, [%rd5+116];
	setp.gt.s32 	%p1410, %r1207, -1;
	and.b32  	%r1208, %r1207, 2147483647;
	clz.b32 	%r3763, %r1208;
	cvt.u16.u32 	%rs221, %r3763;
	sub.s16 	%rs222, 32, %rs221;
	selp.b16 	%rs30, 0, %rs222, %p1410;
	ld.local.u32 	%r1209, [%rd5+120];
	setp.gt.s32 	%p1411, %r1209, -1;
	and.b32  	%r1210, %r1209, 2147483647;
	clz.b32 	%r3764, %r1210;
	cvt.u16.u32 	%rs223, %r3764;
	sub.s16 	%rs224, 32, %rs223;
	selp.b16 	%rs31, 0, %rs224, %p1411;
	ld.local.u32 	%r1211, [%rd5+124];
	setp.gt.s32 	%p1412, %r1211, -1;
	and.b32  	%r1212, %r1211, 2147483647;
	clz.b32 	%r3765, %r1212;
	cvt.u16.u32 	%rs225, %r3765;
	sub.s16 	%rs226, 32, %rs225;
	selp.b16 	%rs32, 0, %rs226, %p1412;
	ld.local.u32 	%r1213, [%rd5+128];
	setp.gt.s32 	%p1413, %r1213, -1;
	and.b32  	%r1214, %r1213, 2147483647;
	clz.b32 	%r3766, %r1214;
	cvt.u16.u32 	%rs227, %r3766;
	sub.s16 	%rs228, 32, %rs227;
	selp.b16 	%rs33, 0, %rs228, %p1413;
	ld.local.u32 	%r1215, [%rd5+132];
	setp.gt.s32 	%p1414, %r1215, -1;
	and.b32  	%r1216, %r1215, 2147483647;
	clz.b32 	%r3767, %r1216;
	cvt.u16.u32 	%rs229, %r3767;
	sub.s16 	%rs230, 32, %rs229;
	selp.b16 	%rs34, 0, %rs230, %p1414;
	ld.local.u32 	%r1217, [%rd5+136];
	setp.gt.s32 	%p1415, %r1217, -1;
	and.b32  	%r1218, %r1217, 2147483647;
	clz.b32 	%r3768, %r1218;
	cvt.u16.u32 	%rs231, %r3768;
	sub.s16 	%rs232, 32, %rs231;
	selp.b16 	%rs35, 0, %rs232, %p1415;
	ld.local.u32 	%r1219, [%rd5+140];
	setp.gt.s32 	%p1416, %r1219, -1;
	and.b32  	%r1220, %r1219, 2147483647;
	clz.b32 	%r3769, %r1220;
	cvt.u16.u32 	%rs233, %r3769;
	sub.s16 	%rs234, 32, %rs233;
	selp.b16 	%rs36, 0, %rs234, %p1416;
	ld.local.u32 	%r1221, [%rd5+144];
	setp.gt.s32 	%p1417, %r1221, -1;
	and.b32  	%r1222, %r1221, 2147483647;
	clz.b32 	%r3770, %r1222;
	cvt.u16.u32 	%rs235, %r3770;
	sub.s16 	%rs236, 32, %rs235;
	selp.b16 	%rs37, 0, %rs236, %p1417;
	ld.local.u32 	%r1223, [%rd5+148];
	setp.gt.s32 	%p1418, %r1223, -1;
	and.b32  	%r1224, %r1223, 2147483647;
	clz.b32 	%r3771, %r1224;
	cvt.u16.u32 	%rs237, %r3771;
	sub.s16 	%rs238, 32, %rs237;
	selp.b16 	%rs38, 0, %rs238, %p1418;
	ld.local.u32 	%r1225, [%rd5+152];
	setp.gt.s32 	%p1419, %r1225, -1;
	and.b32  	%r1226, %r1225, 2147483647;
	clz.b32 	%r3772, %r1226;
	cvt.u16.u32 	%rs239, %r3772;
	sub.s16 	%rs240, 32, %rs239;
	selp.b16 	%rs39, 0, %rs240, %p1419;
	ld.local.u32 	%r1227, [%rd5+156];
	setp.gt.s32 	%p1420, %r1227, -1;
	and.b32  	%r1228, %r1227, 2147483647;
	clz.b32 	%r3773, %r1228;
	cvt.u16.u32 	%rs241, %r3773;
	sub.s16 	%rs242, 32, %rs241;
	selp.b16 	%rs40, 0, %rs242, %p1420;
	ld.local.u32 	%r1229, [%rd5+160];
	setp.gt.s32 	%p1421, %r1229, -1;
	and.b32  	%r1230, %r1229, 2147483647;
	clz.b32 	%r3774, %r1230;
	cvt.u16.u32 	%rs243, %r3774;
	sub.s16 	%rs244, 32, %rs243;
	selp.b16 	%rs41, 0, %rs244, %p1421;
	ld.local.u32 	%r1231, [%rd5+164];
	setp.gt.s32 	%p1422, %r1231, -1;
	and.b32  	%r1232, %r1231, 2147483647;
	clz.b32 	%r3775, %r1232;
	cvt.u16.u32 	%rs245, %r3775;
	sub.s16 	%rs246, 32, %rs245;
	selp.b16 	%rs42, 0, %rs246, %p1422;
	ld.local.u32 	%r1233, [%rd5+168];
	setp.gt.s32 	%p1423, %r1233, -1;
	and.b32  	%r1234, %r1233, 2147483647;
	clz.b32 	%r3776, %r1234;
	cvt.u16.u32 	%rs247, %r3776;
	sub.s16 	%rs248, 32, %rs247;
	selp.b16 	%rs43, 0, %rs248, %p1423;
	ld.local.u32 	%r1235, [%rd5+172];
	setp.gt.s32 	%p1424, %r1235, -1;
	and.b32  	%r1236, %r1235, 2147483647;
	clz.b32 	%r3777, %r1236;
	cvt.u16.u32 	%rs249, %r3777;
	sub.s16 	%rs250, 32, %rs249;
	selp.b16 	%rs44, 0, %rs250, %p1424;
	ld.local.u32 	%r1237, [%rd5+176];
	setp.gt.s32 	%p1425, %r1237, -1;
	and.b32  	%r1238, %r1237, 2147483647;
	clz.b32 	%r3778, %r1238;
	cvt.u16.u32 	%rs251, %r3778;
	sub.s16 	%rs252, 32, %rs251;
	selp.b16 	%rs45, 0, %rs252, %p1425;
	ld.local.u32 	%r1239, [%rd5+180];
	setp.gt.s32 	%p1426, %r1239, -1;
	and.b32  	%r1240, %r1239, 2147483647;
	clz.b32 	%r3779, %r1240;
	cvt.u16.u32 	%rs253, %r3779;
	sub.s16 	%rs254, 32, %rs253;
	selp.b16 	%rs46, 0, %rs254, %p1426;
	ld.local.u32 	%r1241, [%rd5+184];
	setp.gt.s32 	%p1427, %r1241, -1;
	and.b32  	%r1242, %r1241, 2147483647;
	clz.b32 	%r3780, %r1242;
	cvt.u16.u32 	%rs255, %r3780;
	sub.s16 	%rs256, 32, %rs255;
	selp.b16 	%rs47, 0, %rs256, %p1427;
	ld.local.u32 	%r1243, [%rd5+188];
	setp.gt.s32 	%p1428, %r1243, -1;
	and.b32  	%r1244, %r1243, 2147483647;
	clz.b32 	%r3781, %r1244;
	cvt.u16.u32 	%rs257, %r3781;
	sub.s16 	%rs258, 32, %rs257;
	selp.b16 	%rs48, 0, %rs258, %p1428;
	ld.local.u32 	%r1245, [%rd5+192];
	setp.gt.s32 	%p1429, %r1245, -1;
	and.b32  	%r1246, %r1245, 2147483647;
	clz.b32 	%r3782, %r1246;
	cvt.u16.u32 	%rs259, %r3782;
	sub.s16 	%rs260, 32, %rs259;
	selp.b16 	%rs49, 0, %rs260, %p1429;
	ld.local.u32 	%r1247, [%rd5+196];
	setp.gt.s32 	%p1430, %r1247, -1;
	and.b32  	%r1248, %r1247, 2147483647;
	clz.b32 	%r3783, %r1248;
	cvt.u16.u32 	%rs261, %r3783;
	sub.s16 	%rs262, 32, %rs261;
	selp.b16 	%rs50, 0, %rs262, %p1430;
	ld.local.u32 	%r1249, [%rd5+200];
	setp.gt.s32 	%p1431, %r1249, -1;
	and.b32  	%r1250, %r1249, 2147483647;
	clz.b32 	%r3784, %r1250;
	cvt.u16.u32 	%rs263, %r3784;
	sub.s16 	%rs264, 32, %rs263;
	selp.b16 	%rs51, 0, %rs264, %p1431;
	ld.local.u32 	%r1251, [%rd5+204];
	setp.gt.s32 	%p1432, %r1251, -1;
	and.b32  	%r1252, %r1251, 2147483647;
	clz.b32 	%r3785, %r1252;
	cvt.u16.u32 	%rs265, %r3785;
	sub.s16 	%rs266, 32, %rs265;
	selp.b16 	%rs52, 0, %rs266, %p1432;
	ld.local.u32 	%r1253, [%rd5+208];
	setp.gt.s32 	%p1433, %r1253, -1;
	and.b32  	%r1254, %r1253, 2147483647;
	clz.b32 	%r3786, %r1254;
	cvt.u16.u32 	%rs267, %r3786;
	sub.s16 	%rs268, 32, %rs267;
	selp.b16 	%rs53, 0, %rs268, %p1433;
	ld.local.u32 	%r1255, [%rd5+212];
	setp.gt.s32 	%p1434, %r1255, -1;
	and.b32  	%r1256, %r1255, 2147483647;
	clz.b32 	%r3787, %r1256;
	cvt.u16.u32 	%rs269, %r3787;
	sub.s16 	%rs270, 32, %rs269;
	selp.b16 	%rs54, 0, %rs270, %p1434;
	ld.local.u32 	%r1257, [%rd5+216];
	setp.gt.s32 	%p1435, %r1257, -1;
	and.b32  	%r1258, %r1257, 2147483647;
	clz.b32 	%r3788, %r1258;
	cvt.u16.u32 	%rs271, %r3788;
	sub.s16 	%rs272, 32, %rs271;
	selp.b16 	%rs55, 0, %rs272, %p1435;
	ld.local.u32 	%r1259, [%rd5+220];
	setp.gt.s32 	%p1436, %r1259, -1;
	and.b32  	%r1260, %r1259, 2147483647;
	clz.b32 	%r3789, %r1260;
	cvt.u16.u32 	%rs273, %r3789;
	sub.s16 	%rs274, 32, %rs273;
	selp.b16 	%rs56, 0, %rs274, %p1436;
	ld.local.u32 	%r1261, [%rd5+224];
	setp.gt.s32 	%p1437, %r1261, -1;
	and.b32  	%r1262, %r1261, 2147483647;
	clz.b32 	%r3790, %r1262;
	cvt.u16.u32 	%rs275, %r3790;
	sub.s16 	%rs276, 32, %rs275;
	selp.b16 	%rs57, 0, %rs276, %p1437;
	ld.local.u32 	%r1263, [%rd5+228];
	setp.gt.s32 	%p1438, %r1263, -1;
	and.b32  	%r1264, %r1263, 2147483647;
	clz.b32 	%r3791, %r1264;
	cvt.u16.u32 	%rs277, %r3791;
	sub.s16 	%rs278, 32, %rs277;
	selp.b16 	%rs58, 0, %rs278, %p1438;
	ld.local.u32 	%r1265, [%rd5+232];
	setp.gt.s32 	%p1439, %r1265, -1;
	and.b32  	%r1266, %r1265, 2147483647;
	clz.b32 	%r3792, %r1266;
	cvt.u16.u32 	%rs279, %r3792;
	sub.s16 	%rs280, 32, %rs279;
	selp.b16 	%rs59, 0, %rs280, %p1439;
	ld.local.u32 	%r1267, [%rd5+236];
	setp.gt.s32 	%p1440, %r1267, -1;
	and.b32  	%r1268, %r1267, 2147483647;
	clz.b32 	%r3793, %r1268;
	cvt.u16.u32 	%rs281, %r3793;
	sub.s16 	%rs282, 32, %rs281;
	selp.b16 	%rs60, 0, %rs282, %p1440;
	ld.local.u32 	%r1269, [%rd5+240];
	setp.gt.s32 	%p1441, %r1269, -1;
	and.b32  	%r1270, %r1269, 2147483647;
	clz.b32 	%r3794, %r1270;
	cvt.u16.u32 	%rs283, %r3794;
	sub.s16 	%rs284, 32, %rs283;
	selp.b16 	%rs61, 0, %rs284, %p1441;
	ld.local.u32 	%r1271, [%rd5+244];
	setp.gt.s32 	%p1442, %r1271, -1;
	and.b32  	%r1272, %r1271, 2147483647;
	clz.b32 	%r3795, %r1272;
	cvt.u16.u32 	%rs285, %r3795;
	sub.s16 	%rs286, 32, %rs285;
	selp.b16 	%rs62, 0, %rs286, %p1442;
	ld.local.u32 	%r1273, [%rd5+248];
	setp.gt.s32 	%p1443, %r1273, -1;
	and.b32  	%r1274, %r1273, 2147483647;
	clz.b32 	%r3796, %r1274;
	cvt.u16.u32 	%rs287, %r3796;
	sub.s16 	%rs288, 32, %rs287;
	selp.b16 	%rs63, 0, %rs288, %p1443;
	ld.local.u32 	%r1275, [%rd5+252];
	setp.gt.s32 	%p1444, %r1275, -1;
	and.b32  	%r1276, %r1275, 2147483647;
	clz.b32 	%r3797, %r1276;
	cvt.u16.u32 	%rs289, %r3797;
	sub.s16 	%rs290, 32, %rs289;
	selp.b16 	%rs64, 0, %rs290, %p1444;
	ld.local.u32 	%r1277, [%rd5+256];
	setp.gt.s32 	%p1445, %r1277, -1;
	and.b32  	%r1278, %r1277, 2147483647;
	clz.b32 	%r3798, %r1278;
	cvt.u16.u32 	%rs291, %r3798;
	sub.s16 	%rs292, 32, %rs291;
	selp.b16 	%rs65, 0, %rs292, %p1445;
	ld.local.u32 	%r1279, [%rd5+260];
	setp.gt.s32 	%p1446, %r1279, -1;
	and.b32  	%r1280, %r1279, 2147483647;
	clz.b32 	%r3799, %r1280;
	cvt.u16.u32 	%rs293, %r3799;
	sub.s16 	%rs294, 32, %rs293;
	selp.b16 	%rs66, 0, %rs294, %p1446;
	ld.local.u32 	%r1281, [%rd5+264];
	setp.gt.s32 	%p1447, %r1281, -1;
	and.b32  	%r1282, %r1281, 2147483647;
	clz.b32 	%r3800, %r1282;
	cvt.u16.u32 	%rs295, %r3800;
	sub.s16 	%rs296, 32, %rs295;
	selp.b16 	%rs67, 0, %rs296, %p1447;
	ld.local.u32 	%r1283, [%rd5+268];
	setp.gt.s32 	%p1448, %r1283, -1;
	and.b32  	%r1284, %r1283, 2147483647;
	clz.b32 	%r3801, %r1284;
	cvt.u16.u32 	%rs297, %r3801;
	sub.s16 	%rs298, 32, %rs297;
	selp.b16 	%rs68, 0, %rs298, %p1448;
	ld.local.u32 	%r1285, [%rd5+272];
	setp.gt.s32 	%p1449, %r1285, -1;
	and.b32  	%r1286, %r1285, 2147483647;
	clz.b32 	%r3802, %r1286;
	cvt.u16.u32 	%rs299, %r3802;
	sub.s16 	%rs300, 32, %rs299;
	selp.b16 	%rs69, 0, %rs300, %p1449;
	ld.local.u32 	%r1287, [%rd5+276];
	setp.gt.s32 	%p1450, %r1287, -1;
	and.b32  	%r1288, %r1287, 2147483647;
	clz.b32 	%r3803, %r1288;
	cvt.u16.u32 	%rs301, %r3803;
	sub.s16 	%rs302, 32, %rs301;
	selp.b16 	%rs70, 0, %rs302, %p1450;
	ld.local.u32 	%r1289, [%rd5+280];
	setp.gt.s32 	%p1451, %r1289, -1;
	and.b32  	%r1290, %r1289, 2147483647;
	clz.b32 	%r3804, %r1290;
	cvt.u16.u32 	%rs303, %r3804;
	sub.s16 	%rs304, 32, %rs303;
	selp.b16 	%rs71, 0, %rs304, %p1451;
	ld.local.u32 	%r1291, [%rd5+284];
	setp.gt.s32 	%p1452, %r1291, -1;
	and.b32  	%r1292, %r1291, 2147483647;
	clz.b32 	%r3805, %r1292;
	cvt.u16.u32 	%rs305, %r3805;
	sub.s16 	%rs306, 32, %rs305;
	selp.b16 	%rs72, 0, %rs306, %p1452;
	ld.local.u32 	%r1293, [%rd5+288];
	setp.gt.s32 	%p1453, %r1293, -1;
	and.b32  	%r1294, %r1293, 2147483647;
	clz.b32 	%r3806, %r1294;
	cvt.u16.u32 	%rs307, %r3806;
	sub.s16 	%rs308, 32, %rs307;
	selp.b16 	%rs73, 0, %rs308, %p1453;
	ld.local.u32 	%r1295, [%rd5+292];
	setp.gt.s32 	%p1454, %r1295, -1;
	and.b32  	%r1296, %r1295, 2147483647;
	clz.b32 	%r3807, %r1296;
	cvt.u16.u32 	%rs309, %r3807;
	sub.s16 	%rs310, 32, %rs309;
	selp.b16 	%rs74, 0, %rs310, %p1454;
	ld.local.u32 	%r1297, [%rd5+296];
	setp.gt.s32 	%p1455, %r1297, -1;
	and.b32  	%r1298, %r1297, 2147483647;
	clz.b32 	%r3808, %r1298;
	cvt.u16.u32 	%rs311, %r3808;
	sub.s16 	%rs312, 32, %rs311;
	selp.b16 	%rs75, 0, %rs312, %p1455;
	ld.local.u32 	%r1299, [%rd5+300];
	setp.gt.s32 	%p1456, %r1299, -1;
	and.b32  	%r1300, %r1299, 2147483647;
	clz.b32 	%r3809, %r1300;
	cvt.u16.u32 	%rs313, %r3809;
	sub.s16 	%rs314, 32, %rs313;
	selp.b16 	%rs76, 0, %rs314, %p1456;
	ld.local.u32 	%r1301, [%rd5+304];
	setp.gt.s32 	%p1457, %r1301, -1;
	and.b32  	%r1302, %r1301, 2147483647;
	clz.b32 	%r3810, %r1302;
	cvt.u16.u32 	%rs315, %r3810;
	sub.s16 	%rs316, 32, %rs315;
	selp.b16 	%rs77, 0, %rs316, %p1457;
	ld.local.u32 	%r1303, [%rd5+308];
	setp.gt.s32 	%p1458, %r1303, -1;
	and.b32  	%r1304, %r1303, 2147483647;
	clz.b32 	%r3811, %r1304;
	cvt.u16.u32 	%rs317, %r3811;
	sub.s16 	%rs318, 32, %rs317;
	selp.b16 	%rs78, 0, %rs318, %p1458;
	ld.local.u32 	%r1305, [%rd5+312];
	setp.gt.s32 	%p1459, %r1305, -1;
	and.b32  	%r1306, %r1305, 2147483647;
	clz.b32 	%r3812, %r1306;
	cvt.u16.u32 	%rs319, %r3812;
	sub.s16 	%rs320, 32, %rs319;
	selp.b16 	%rs79, 0, %rs320, %p1459;
	ld.local.u32 	%r1307, [%rd5+316];
	setp.gt.s32 	%p1460, %r1307, -1;
	and.b32  	%r1308, %r1307, 2147483647;
	clz.b32 	%r3813, %r1308;
	cvt.u16.u32 	%rs321, %r3813;
	sub.s16 	%rs322, 32, %rs321;
	selp.b16 	%rs80, 0, %rs322, %p1460;
	ld.local.u32 	%r1309, [%rd5+320];
	setp.gt.s32 	%p1461, %r1309, -1;
	and.b32  	%r1310, %r1309, 2147483647;
	clz.b32 	%r3814, %r1310;
	cvt.u16.u32 	%rs323, %r3814;
	sub.s16 	%rs324, 32, %rs323;
	selp.b16 	%rs81, 0, %rs324, %p1461;
	st.local.u8 	[%rd4], %rs1;
	st.local.u8 	[%rd4+1], %rs2;
	st.local.u8 	[%rd4+2], %rs3;
	st.local.u8 	[%rd4+3], %rs4;
	st.local.u8 	[%rd4+4], %rs5;
	st.local.u8 	[%rd4+5], %rs6;
	st.local.u8 	[%rd4+6], %rs7;
	st.local.u8 	[%rd4+7], %rs8;
	st.local.u8 	[%rd4+8], %rs9;
	st.local.u8 	[%rd4+9], %rs10;
	st.local.u8 	[%rd4+10], %rs11;
	st.local.u8 	[%rd4+11], %rs12;
	st.local.u8 	[%rd4+12], %rs13;
	st.local.u8 	[%rd4+13], %rs14;
	st.local.u8 	[%rd4+14], %rs15;
	st.local.u8 	[%rd4+15], %rs16;
	st.local.u8 	[%rd4+16], %rs17;
	st.local.u8 	[%rd4+17], %rs18;
	st.local.u8 	[%rd4+18], %rs19;
	st.local.u8 	[%rd4+19], %rs20;
	st.local.u8 	[%rd4+20], %rs21;
	st.local.u8 	[%rd4+21], %rs22;
	st.local.u8 	[%rd4+22], %rs23;
	st.local.u8 	[%rd4+23], %rs24;
	st.local.u8 	[%rd4+24], %rs25;
	st.local.u8 	[%rd4+25], %rs26;
	st.local.u8 	[%rd4+26], %rs27;
	st.local.u8 	[%rd4+27], %rs28;
	st.local.u8 	[%rd4+28], %rs29;
	st.local.u8 	[%rd4+29], %rs30;
	st.local.u8 	[%rd4+30], %rs31;
	st.local.u8 	[%rd4+31], %rs32;
	st.local.u8 	[%rd4+32], %rs33;
	st.local.u8 	[%rd4+33], %rs34;
	st.local.u8 	[%rd4+34], %rs35;
	st.local.u8 	[%rd4+35], %rs36;
	st.local.u8 	[%rd4+36], %rs37;
	st.local.u8 	[%rd4+37], %rs38;
	st.local.u8 	[%rd4+38], %rs39;
	st.local.u8 	[%rd4+39], %rs40;
	st.local.u8 	[%rd4+40], %rs41;
	st.local.u8 	[%rd4+41], %rs42;
	st.local.u8 	[%rd4+42], %rs43;
	st.local.u8 	[%rd4+43], %rs44;
	st.local.u8 	[%rd4+44], %rs45;
	st.local.u8 	[%rd4+45], %rs46;
	st.local.u8 	[%rd4+46], %rs47;
	st.local.u8 	[%rd4+47], %rs48;
	st.local.u8 	[%rd4+48], %rs49;
	st.local.u8 	[%rd4+49], %rs50;
	st.local.u8 	[%rd4+50], %rs51;
	st.local.u8 	[%rd4+51], %rs52;
	st.local.u8 	[%rd4+52], %rs53;
	st.local.u8 	[%rd4+53], %rs54;
	st.local.u8 	[%rd4+54], %rs55;
	st.local.u8 	[%rd4+55], %rs56;
	st.local.u8 	[%rd4+56], %rs57;
	st.local.u8 	[%rd4+57], %rs58;
	st.local.u8 	[%rd4+58], %rs59;
	st.local.u8 	[%rd4+59], %rs60;
	st.local.u8 	[%rd4+60], %rs61;
	st.local.u8 	[%rd4+61], %rs62;
	st.local.u8 	[%rd4+62], %rs63;
	st.local.u8 	[%rd4+63], %rs64;
	st.local.u8 	[%rd4+64], %rs65;
	st.local.u8 	[%rd4+65], %rs66;
	st.local.u8 	[%rd4+66], %rs67;
	st.local.u8 	[%rd4+67], %rs68;
	st.local.u8 	[%rd4+68], %rs69;
	st.local.u8 	[%rd4+69], %rs70;
	st.local.u8 	[%rd4+70], %rs71;
	st.local.u8 	[%rd4+71], %rs72;
	st.local.u8 	[%rd4+72], %rs73;
	st.local.u8 	[%rd4+73], %rs74;
	st.local.u8 	[%rd4+74], %rs75;
	st.local.u8 	[%rd4+75], %rs76;
	st.local.u8 	[%rd4+76], %rs77;
	st.local.u8 	[%rd4+77], %rs78;
	st.local.u8 	[%rd4+78], %rs79;
	st.local.u8 	[%rd4+79], %rs80;
	st.local.u8 	[%rd4+80], %rs81;
	setp.eq.s32 	%p1462, %r3733, 0;
	mov.b32 	%r4514, -1;
	@%p1462 bra 	$L__BB0_907;
	setp.eq.s32 	%p1463, %r1151, 0;
	@%p1463 bra 	$L__BB0_907;
	popc.b32 	%r1311, %r1150;
	setp.eq.s32 	%p1464, %r1153, 0;
	@%p1464 bra 	$L__BB0_907;
	setp.lt.u32 	%p1465, %r1311, 2;
	selp.b32 	%r3818, 32, %r1311, %p1465;
	popc.b32 	%r3821, %r1152;
	setp.lt.u32 	%p1466, %r3821, %r3818;
	setp.gt.u32 	%p1467, %r3821, 1;
	and.pred  	%p1468, %p1467, %p1466;
	selp.b32 	%r3822, %r3821, %r3818, %p1468;
	popc.b32 	%r3825, %r1154;
	setp.gt.u32 	%p1469, %r3825, 1;
	setp.lt.u32 	%p1470, %r3825, %r3822;
	and.pred  	%p1471, %p1469, %p1470;
	selp.b32 	%r1312, %r3825, %r3822, %p1471;
	selp.s32 	%r3826, -1, 0, %p1465;
	selp.b32 	%r3827, 1, %r3826, %p1468;
	selp.b32 	%r1313, 2, %r3827, %p1471;
	setp.eq.s32 	%p1472, %r1155, 0;
	@%p1472 bra 	$L__BB0_907;
	popc.b32 	%r3830, %r1156;
	setp.gt.u32 	%p1473, %r3830, 1;
	setp.lt.u32 	%p1474, %r3830, %r1312;
	and.pred  	%p1475, %p1473, %p1474;
	selp.b32 	%r1314, %r3830, %r1312, %p1475;
	selp.b32 	%r1315, 3, %r1313, %p1475;
	setp.eq.s32 	%p1476, %r1157, 0;
	@%p1476 bra 	$L__BB0_907;
	popc.b32 	%r3833, %r1158;
	setp.gt.u32 	%p1477, %r3833, 1;
	setp.lt.u32 	%p1478, %r3833, %r1314;
	and.pred  	%p1479, %p1477, %p1478;
	selp.b32 	%r1316, %r3833, %r1314, %p1479;
	selp.b32 	%r1317, 4, %r1315, %p1479;
	setp.eq.s32 	%p1480, %r1159, 0;
	@%p1480 bra 	$L__BB0_907;
	popc.b32 	%r3836, %r1160;
	setp.gt.u32 	%p1481, %r3836, 1;
	setp.lt.u32 	%p1482, %r3836, %r1316;
	and.pred  	%p1483, %p1481, %p1482;
	selp.b32 	%r1318, %r3836, %r1316, %p1483;
	selp.b32 	%r1319, 5, %r1317, %p1483;
	setp.eq.s32 	%p1484, %r1161, 0;
	@%p1484 bra 	$L__BB0_907;
	popc.b32 	%r3839, %r1162;
	setp.gt.u32 	%p1485, %r3839, 1;
	setp.lt.u32 	%p1486, %r3839, %r1318;
	and.pred  	%p1487, %p1485, %p1486;
	selp.b32 	%r1320, %r3839, %r1318, %p1487;
	selp.b32 	%r1321, 6, %r1319, %p1487;
	setp.eq.s32 	%p1488, %r1163, 0;
	@%p1488 bra 	$L__BB0_907;
	popc.b32 	%r3842, %r1164;
	setp.gt.u32 	%p1489, %r3842, 1;
	setp.lt.u32 	%p1490, %r3842, %r1320;
	and.pred  	%p1491, %p1489, %p1490;
	selp.b32 	%r1322, %r3842, %r1320, %p1491;
	selp.b32 	%r1323, 7, %r1321, %p1491;
	setp.eq.s32 	%p1492, %r1165, 0;
	@%p1492 bra 	$L__BB0_907;
	popc.b32 	%r3845, %r1166;
	setp.gt.u32 	%p1493, %r3845, 1;
	setp.lt.u32 	%p1494, %r3845, %r1322;
	and.pred  	%p1495, %p1493, %p1494;
	selp.b32 	%r1324, %r3845, %r1322, %p1495;
	selp.b32 	%r1325, 8, %r1323, %p1495;
	setp.eq.s32 	%p1496, %r1167, 0;
	@%p1496 bra 	$L__BB0_907;
	popc.b32 	%r3848, %r1168;
	setp.gt.u32 	%p1497, %r3848, 1;
	setp.lt.u32 	%p1498, %r3848, %r1324;
	and.pred  	%p1499, %p1497, %p1498;
	selp.b32 	%r1326, %r3848, %r1324, %p1499;
	selp.b32 	%r1327, 9, %r1325, %p1499;
	setp.eq.s32 	%p1500, %r1169, 0;
	@%p1500 bra 	$L__BB0_907;
	popc.b32 	%r3851, %r1170;
	setp.gt.u32 	%p1501, %r3851, 1;
	setp.lt.u32 	%p1502, %r3851, %r1326;
	and.pred  	%p1503, %p1501, %p1502;
	selp.b32 	%r1328, %r3851, %r1326, %p1503;
	selp.b32 	%r1329, 10, %r1327, %p1503;
	setp.eq.s32 	%p1504, %r1171, 0;
	@%p1504 bra 	$L__BB0_907;
	popc.b32 	%r3854, %r1172;
	setp.gt.u32 	%p1505, %r3854, 1;
	setp.lt.u32 	%p1506, %r3854, %r1328;
	and.pred  	%p1507, %p1505, %p1506;
	selp.b32 	%r1330, %r3854, %r1328, %p1507;
	selp.b32 	%r1331, 11, %r1329, %p1507;
	setp.eq.s32 	%p1508, %r1173, 0;
	@%p1508 bra 	$L__BB0_907;
	popc.b32 	%r3857, %r1174;
	setp.gt.u32 	%p1509, %r3857, 1;
	setp.lt.u32 	%p1510, %r3857, %r1330;
	and.pred  	%p1511, %p1509, %p1510;
	selp.b32 	%r1332, %r3857, %r1330, %p1511;
	selp.b32 	%r1333, 12, %r1331, %p1511;
	setp.eq.s32 	%p1512, %r1175, 0;
	@%p1512 bra 	$L__BB0_907;
	popc.b32 	%r3860, %r1176;
	setp.gt.u32 	%p1513, %r3860, 1;
	setp.lt.u32 	%p1514, %r3860, %r1332;
	and.pred  	%p1515, %p1513, %p1514;
	selp.b32 	%r1334, %r3860, %r1332, %p1515;
	selp.b32 	%r1335, 13, %r1333, %p1515;
	setp.eq.s32 	%p1516, %r1177, 0;
	@%p1516 bra 	$L__BB0_907;
	popc.b32 	%r3863, %r1178;
	setp.gt.u32 	%p1517, %r3863, 1;
	setp.lt.u32 	%p1518, %r3863, %r1334;
	and.pred  	%p1519, %p1517, %p1518;
	selp.b32 	%r1336, %r3863, %r1334, %p1519;
	selp.b32 	%r1337, 14, %r1335, %p1519;
	setp.eq.s32 	%p1520, %r1179, 0;
	@%p1520 bra 	$L__BB0_907;
	popc.b32 	%r3866, %r1180;
	setp.gt.u32 	%p1521, %r3866, 1;
	setp.lt.u32 	%p1522, %r3866, %r1336;
	and.pred  	%p1523, %p1521, %p1522;
	selp.b32 	%r1338, %r3866, %r1336, %p1523;
	selp.b32 	%r1339, 15, %r1337, %p1523;
	setp.eq.s32 	%p1524, %r1181, 0;
	@%p1524 bra 	$L__BB0_907;
	popc.b32 	%r3869, %r1182;
	setp.gt.u32 	%p1525, %r3869, 1;
	setp.lt.u32 	%p1526, %r3869, %r1338;
	and.pred  	%p1527, %p1525, %p1526;
	selp.b32 	%r1340, %r3869, %r1338, %p1527;
	selp.b32 	%r1341, 16, %r1339, %p1527;
	setp.eq.s32 	%p1528, %r1183, 0;
	@%p1528 bra 	$L__BB0_907;
	popc.b32 	%r3872, %r1184;
	setp.gt.u32 	%p1529, %r3872, 1;
	setp.lt.u32 	%p1530, %r3872, %r1340;
	and.pred  	%p1531, %p1529, %p1530;
	selp.b32 	%r1342, %r3872, %r1340, %p1531;
	selp.b32 	%r1343, 17, %r1341, %p1531;
	setp.eq.s32 	%p1532, %r1185, 0;
	@%p1532 bra 	$L__BB0_907;
	popc.b32 	%r3875, %r1186;
	setp.gt.u32 	%p1533, %r3875, 1;
	setp.lt.u32 	%p1534, %r3875, %r1342;
	and.pred  	%p1535, %p1533, %p1534;
	selp.b32 	%r1344, %r3875, %r1342, %p1535;
	selp.b32 	%r1345, 18, %r1343, %p1535;
	setp.eq.s32 	%p1536, %r1187, 0;
	@%p1536 bra 	$L__BB0_907;
	popc.b32 	%r3878, %r1188;
	setp.gt.u32 	%p1537, %r3878, 1;
	setp.lt.u32 	%p1538, %r3878, %r1344;
	and.pred  	%p1539, %p1537, %p1538;
	selp.b32 	%r1346, %r3878, %r1344, %p1539;
	selp.b32 	%r1347, 19, %r1345, %p1539;
	setp.eq.s32 	%p1540, %r1189, 0;
	@%p1540 bra 	$L__BB0_907;
	popc.b32 	%r3881, %r1190;
	setp.gt.u32 	%p1541, %r3881, 1;
	setp.lt.u32 	%p1542, %r3881, %r1346;
	and.pred  	%p1543, %p1541, %p1542;
	selp.b32 	%r1348, %r3881, %r1346, %p1543;
	selp.b32 	%r1349, 20, %r1347, %p1543;
	setp.eq.s32 	%p1544, %r1191, 0;
	@%p1544 bra 	$L__BB0_907;
	popc.b32 	%r3884, %r1192;
	setp.gt.u32 	%p1545, %r3884, 1;
	setp.lt.u32 	%p1546, %r3884, %r1348;
	and.pred  	%p1547, %p1545, %p1546;
	selp.b32 	%r1350, %r3884, %r1348, %p1547;
	selp.b32 	%r1351, 21, %r1349, %p1547;
	setp.eq.s32 	%p1548, %r1193, 0;
	@%p1548 bra 	$L__BB0_907;
	popc.b32 	%r3887, %r1194;
	setp.gt.u32 	%p1549, %r3887, 1;
	setp.lt.u32 	%p1550, %r3887, %r1350;
	and.pred  	%p1551, %p1549, %p1550;
	selp.b32 	%r1352, %r3887, %r1350, %p1551;
	selp.b32 	%r1353, 22, %r1351, %p1551;
	setp.eq.s32 	%p1552, %r1195, 0;
	@%p1552 bra 	$L__BB0_907;
	popc.b32 	%r3890, %r1196;
	setp.gt.u32 	%p1553, %r3890, 1;
	setp.lt.u32 	%p1554, %r3890, %r1352;
	and.pred  	%p1555, %p1553, %p1554;
	selp.b32 	%r1354, %r3890, %r1352, %p1555;
	selp.b32 	%r1355, 23, %r1353, %p1555;
	setp.eq.s32 	%p1556, %r1197, 0;
	@%p1556 bra 	$L__BB0_907;
	popc.b32 	%r3893, %r1198;
	setp.gt.u32 	%p1557, %r3893, 1;
	setp.lt.u32 	%p1558, %r3893, %r1354;
	and.pred  	%p1559, %p1557, %p1558;
	selp.b32 	%r1356, %r3893, %r1354, %p1559;
	selp.b32 	%r1357, 24, %r1355, %p1559;
	setp.eq.s32 	%p1560, %r1199, 0;
	@%p1560 bra 	$L__BB0_907;
	popc.b32 	%r3896, %r1200;
	setp.gt.u32 	%p1561, %r3896, 1;
	setp.lt.u32 	%p1562, %r3896, %r1356;
	and.pred  	%p1563, %p1561, %p1562;
	selp.b32 	%r1358, %r3896, %r1356, %p1563;
	selp.b32 	%r1359, 25, %r1357, %p1563;
	setp.eq.s32 	%p1564, %r1201, 0;
	@%p1564 bra 	$L__BB0_907;
	popc.b32 	%r3899, %r1202;
	setp.gt.u32 	%p1565, %r3899, 1;
	setp.lt.u32 	%p1566, %r3899, %r1358;
	and.pred  	%p1567, %p1565, %p1566;
	selp.b32 	%r1360, %r3899, %r1358, %p1567;
	selp.b32 	%r1361, 26, %r1359, %p1567;
	setp.eq.s32 	%p1568, %r1203, 0;
	@%p1568 bra 	$L__BB0_907;
	popc.b32 	%r3902, %r1204;
	setp.gt.u32 	%p1569, %r3902, 1;
	setp.lt.u32 	%p1570, %r3902, %r1360;
	and.pred  	%p1571, %p1569, %p1570;
	selp.b32 	%r1362, %r3902, %r1360, %p1571;
	selp.b32 	%r1363, 27, %r1361, %p1571;
	setp.eq.s32 	%p1572, %r1205, 0;
	@%p1572 bra 	$L__BB0_907;
	popc.b32 	%r3905, %r1206;
	setp.gt.u32 	%p1573, %r3905, 1;
	setp.lt.u32 	%p1574, %r3905, %r1362;
	and.pred  	%p1575, %p1573, %p1574;
	selp.b32 	%r1364, %r3905, %r1362, %p1575;
	selp.b32 	%r1365, 28, %r1363, %p1575;
	setp.eq.s32 	%p1576, %r1207, 0;
	@%p1576 bra 	$L__BB0_907;
	popc.b32 	%r3908, %r1208;
	setp.gt.u32 	%p1577, %r3908, 1;
	setp.lt.u32 	%p1578, %r3908, %r1364;
	and.pred  	%p1579, %p1577, %p1578;
	selp.b32 	%r1366, %r3908, %r1364, %p1579;
	selp.b32 	%r1367, 29, %r1365, %p1579;
	setp.eq.s32 	%p1580, %r1209, 0;
	@%p1580 bra 	$L__BB0_907;
	popc.b32 	%r3911, %r1210;
	setp.gt.u32 	%p1581, %r3911, 1;
	setp.lt.u32 	%p1582, %r3911, %r1366;
	and.pred  	%p1583, %p1581, %p1582;
	selp.b32 	%r1368, %r3911, %r1366, %p1583;
	selp.b32 	%r1369, 30, %r1367, %p1583;
	setp.eq.s32 	%p1584, %r1211, 0;
	@%p1584 bra 	$L__BB0_907;
	popc.b32 	%r3914, %r1212;
	setp.gt.u32 	%p1585, %r3914, 1;
	setp.lt.u32 	%p1586, %r3914, %r1368;
	and.pred  	%p1587, %p1585, %p1586;
	selp.b32 	%r1370, %r3914, %r1368, %p1587;
	selp.b32 	%r1371, 31, %r1369, %p1587;
	setp.eq.s32 	%p1588, %r1213, 0;
	@%p1588 bra 	$L__BB0_907;
	popc.b32 	%r3917, %r1214;
	setp.gt.u32 	%p1589, %r3917, 1;
	setp.lt.u32 	%p1590, %r3917, %r1370;
	and.pred  	%p1591, %p1589, %p1590;
	selp.b32 	%r1372, %r3917, %r1370, %p1591;
	selp.b32 	%r1373, 32, %r1371, %p1591;
	setp.eq.s32 	%p1592, %r1215, 0;
	@%p1592 bra 	$L__BB0_907;
	popc.b32 	%r3920, %r1216;
	setp.gt.u32 	%p1593, %r3920, 1;
	setp.lt.u32 	%p1594, %r3920, %r1372;
	and.pred  	%p1595, %p1593, %p1594;
	selp.b32 	%r1374, %r3920, %r1372, %p1595;
	selp.b32 	%r1375, 33, %r1373, %p1595;
	setp.eq.s32 	%p1596, %r1217, 0;
	@%p1596 bra 	$L__BB0_907;
	popc.b32 	%r3923, %r1218;
	setp.gt.u32 	%p1597, %r3923, 1;
	setp.lt.u32 	%p1598, %r3923, %r1374;
	and.pred  	%p1599, %p1597, %p1598;
	selp.b32 	%r1376, %r3923, %r1374, %p1599;
	selp.b32 	%r1377, 34, %r1375, %p1599;
	setp.eq.s32 	%p1600, %r1219, 0;
	@%p1600 bra 	$L__BB0_907;
	popc.b32 	%r3926, %r1220;
	setp.gt.u32 	%p1601, %r3926, 1;
	setp.lt.u32 	%p1602, %r3926, %r1376;
	and.pred  	%p1603, %p1601, %p1602;
	selp.b32 	%r1378, %r3926, %r1376, %p1603;
	selp.b32 	%r1379, 35, %r1377, %p1603;
	setp.eq.s32 	%p1604, %r1221, 0;
	@%p1604 bra 	$L__BB0_907;
	popc.b32 	%r3929, %r1222;
	setp.gt.u32 	%p1605, %r3929, 1;
	setp.lt.u32 	%p1606, %r3929, %r1378;
	and.pred  	%p1607, %p1605, %p1606;
	selp.b32 	%r1380, %r3929, %r1378, %p1607;
	selp.b32 	%r1381, 36, %r1379, %p1607;
	setp.eq.s32 	%p1608, %r1223, 0;
	@%p1608 bra 	$L__BB0_907;
	popc.b32 	%r3932, %r1224;
	setp.gt.u32 	%p1609, %r3932, 1;
	setp.lt.u32 	%p1610, %r3932, %r1380;
	and.pred  	%p1611, %p1609, %p1610;
	selp.b32 	%r1382, %r3932, %r1380, %p1611;
	selp.b32 	%r1383, 37, %r1381, %p1611;
	setp.eq.s32 	%p1612, %r1225, 0;
	@%p1612 bra 	$L__BB0_907;
	popc.b32 	%r3935, %r1226;
	setp.gt.u32 	%p1613, %r3935, 1;
	setp.lt.u32 	%p1614, %r3935, %r1382;
	and.pred  	%p1615, %p1613, %p1614;
	selp.b32 	%r1384, %r3935, %r1382, %p1615;
	selp.b32 	%r1385, 38, %r1383, %p1615;
	setp.eq.s32 	%p1616, %r1227, 0;
	@%p1616 bra 	$L__BB0_907;
	popc.b32 	%r3938, %r1228;
	setp.gt.u32 	%p1617, %r3938, 1;
	setp.lt.u32 	%p1618, %r3938, %r1384;
	and.pred  	%p1619, %p1617, %p1618;
	selp.b32 	%r1386, %r3938, %r1384, %p1619;
	selp.b32 	%r1387, 39, %r1385, %p1619;
	setp.eq.s32 	%p1620, %r1229, 0;
	@%p1620 bra 	$L__BB0_907;
	popc.b32 	%r3941, %r1230;
	setp.gt.u32 	%p1621, %r3941, 1;
	setp.lt.u32 	%p1622, %r3941, %r1386;
	and.pred  	%p1623, %p1621, %p1622;
	selp.b32 	%r1388, %r3941, %r1386, %p1623;
	selp.b32 	%r1389, 40, %r1387, %p1623;
	setp.eq.s32 	%p1624, %r1231, 0;
	@%p1624 bra 	$L__BB0_907;
	popc.b32 	%r3944, %r1232;
	setp.gt.u32 	%p1625, %r3944, 1;
	setp.lt.u32 	%p1626, %r3944, %r1388;
	and.pred  	%p1627, %p1625, %p1626;
	selp.b32 	%r1390, %r3944, %r1388, %p1627;
	selp.b32 	%r1391, 41, %r1389, %p1627;
	setp.eq.s32 	%p1628, %r1233, 0;
	@%p1628 bra 	$L__BB0_907;
	popc.b32 	%r3947, %r1234;
	setp.gt.u32 	%p1629, %r3947, 1;
	setp.lt.u32 	%p1630, %r3947, %r1390;
	and.pred  	%p1631, %p1629, %p1630;
	selp.b32 	%r1392, %r3947, %r1390, %p1631;
	selp.b32 	%r1393, 42, %r1391, %p1631;
	setp.eq.s32 	%p1632, %r1235, 0;
	@%p1632 bra 	$L__BB0_907;
	popc.b32 	%r3950, %r1236;
	setp.gt.u32 	%p1633, %r3950, 1;
	setp.lt.u32 	%p1634, %r3950, %r1392;
	and.pred  	%p1635, %p1633, %p1634;
	selp.b32 	%r1394, %r3950, %r1392, %p1635;
	selp.b32 	%r1395, 43, %r1393, %p1635;
	setp.eq.s32 	%p1636, %r1237, 0;
	@%p1636 bra 	$L__BB0_907;
	popc.b32 	%r3953, %r1238;
	setp.gt.u32 	%p1637, %r3953, 1;
	setp.lt.u32 	%p1638, %r3953, %r1394;
	and.pred  	%p1639, %p1637, %p1638;
	selp.b32 	%r1396, %r3953, %r1394, %p1639;
	selp.b32 	%r1397, 44, %r1395, %p1639;
	setp.eq.s32 	%p1640, %r1239, 0;
	@%p1640 bra 	$L__BB0_907;
	popc.b32 	%r3956, %r1240;
	setp.gt.u32 	%p1641, %r3956, 1;
	setp.lt.u32 	%p1642, %r3956, %r1396;
	and.pred  	%p1643, %p1641, %p1642;
	selp.b32 	%r1398, %r3956, %r1396, %p1643;
	selp.b32 	%r1399, 45, %r1397, %p1643;
	setp.eq.s32 	%p1644, %r1241, 0;
	@%p1644 bra 	$L__BB0_907;
	popc.b32 	%r3959, %r1242;
	setp.gt.u32 	%p1645, %r3959, 1;
	setp.lt.u32 	%p1646, %r3959, %r1398;
	and.pred  	%p1647, %p1645, %p1646;
	selp.b32 	%r1400, %r3959, %r1398, %p1647;
	selp.b32 	%r1401, 46, %r1399, %p1647;
	setp.eq.s32 	%p1648, %r1243, 0;
	@%p1648 bra 	$L__BB0_907;
	popc.b32 	%r3962, %r1244;
	setp.gt.u32 	%p1649, %r3962, 1;
	setp.lt.u32 	%p1650, %r3962, %r1400;
	and.pred  	%p1651, %p1649, %p1650;
	selp.b32 	%r1402, %r3962, %r1400, %p1651;
	selp.b32 	%r1403, 47, %r1401, %p1651;
	setp.eq.s32 	%p1652, %r1245, 0;
	@%p1652 bra 	$L__BB0_907;
	popc.b32 	%r3965, %r1246;
	setp.gt.u32 	%p1653, %r3965, 1;
	setp.lt.u32 	%p1654, %r3965, %r1402;
	and.pred  	%p1655, %p1653, %p1654;
	selp.b32 	%r1404, %r3965, %r1402, %p1655;
	selp.b32 	%r1405, 48, %r1403, %p1655;
	setp.eq.s32 	%p1656, %r1247, 0;
	@%p1656 bra 	$L__BB0_907;
	popc.b32 	%r3968, %r1248;
	setp.gt.u32 	%p1657, %r3968, 1;
	setp.lt.u32 	%p1658, %r3968, %r1404;
	and.pred  	%p1659, %p1657, %p1658;
	selp.b32 	%r1406, %r3968, %r1404, %p1659;
	selp.b32 	%r1407, 49, %r1405, %p1659;
	setp.eq.s32 	%p1660, %r1249, 0;
	@%p1660 bra 	$L__BB0_907;
	popc.b32 	%r3971, %r1250;
	setp.gt.u32 	%p1661, %r3971, 1;
	setp.lt.u32 	%p1662, %r3971, %r1406;
	and.pred  	%p1663, %p1661, %p1662;
	selp.b32 	%r1408, %r3971, %r1406, %p1663;
	selp.b32 	%r1409, 50, %r1407, %p1663;
	setp.eq.s32 	%p1664, %r1251, 0;
	@%p1664 bra 	$L__BB0_907;
	popc.b32 	%r3974, %r1252;
	setp.gt.u32 	%p1665, %r3974, 1;
	setp.lt.u32 	%p1666, %r3974, %r1408;
	and.pred  	%p1667, %p1665, %p1666;
	selp.b32 	%r1410, %r3974, %r1408, %p1667;
	selp.b32 	%r1411, 51, %r1409, %p1667;
	setp.eq.s32 	%p1668, %r1253, 0;
	@%p1668 bra 	$L__BB0_907;
	popc.b32 	%r3977, %r1254;
	setp.gt.u32 	%p1669, %r3977, 1;
	setp.lt.u32 	%p1670, %r3977, %r1410;
	and.pred  	%p1671, %p1669, %p1670;
	selp.b32 	%r1412, %r3977, %r1410, %p1671;
	selp.b32 	%r1413, 52, %r1411, %p1671;
	setp.eq.s32 	%p1672, %r1255, 0;
	@%p1672 bra 	$L__BB0_907;
	popc.b32 	%r3980, %r1256;
	setp.gt.u32 	%p1673, %r3980, 1;
	setp.lt.u32 	%p1674, %r3980, %r1412;
	and.pred  	%p1675, %p1673, %p1674;
	selp.b32 	%r1414, %r3980, %r1412, %p1675;
	selp.b32 	%r1415, 53, %r1413, %p1675;
	setp.eq.s32 	%p1676, %r1257, 0;
	@%p1676 bra 	$L__BB0_907;
	popc.b32 	%r3983, %r1258;
	setp.gt.u32 	%p1677, %r3983, 1;
	setp.lt.u32 	%p1678, %r3983, %r1414;
	and.pred  	%p1679, %p1677, %p1678;
	selp.b32 	%r1416, %r3983, %r1414, %p1679;
	selp.b32 	%r1417, 54, %r1415, %p1679;
	setp.eq.s32 	%p1680, %r1259, 0;
	@%p1680 bra 	$L__BB0_907;
	popc.b32 	%r3986, %r1260;
	setp.gt.u32 	%p1681, %r3986, 1;
	setp.lt.u32 	%p1682, %r3986, %r1416;
	and.pred  	%p1683, %p1681, %p1682;
	selp.b32 	%r1418, %r3986, %r1416, %p1683;
	selp.b32 	%r1419, 55, %r1417, %p1683;
	setp.eq.s32 	%p1684, %r1261, 0;
	@%p1684 bra 	$L__BB0_907;
	popc.b32 	%r3989, %r1262;
	setp.gt.u32 	%p1685, %r3989, 1;
	setp.lt.u32 	%p1686, %r3989, %r1418;
	and.pred  	%p1687, %p1685, %p1686;
	selp.b32 	%r1420, %r3989, %r1418, %p1687;
	selp.b32 	%r1421, 56, %r1419, %p1687;
	setp.eq.s32 	%p1688, %r1263, 0;
	@%p1688 bra 	$L__BB0_907;
	popc.b32 	%r3992, %r1264;
	setp.gt.u32 	%p1689, %r3992, 1;
	setp.lt.u32 	%p1690, %r3992, %r1420;
	and.pred  	%p1691, %p1689, %p1690;
	selp.b32 	%r1422, %r3992, %r1420, %p1691;
	selp.b32 	%r1423, 57, %r1421, %p1691;
	setp.eq.s32 	%p1692, %r1265, 0;
	@%p1692 bra 	$L__BB0_907;
	popc.b32 	%r3995, %r1266;
	setp.gt.u32 	%p1693, %r3995, 1;
	setp.lt.u32 	%p1694, %r3995, %r1422;
	and.pred  	%p1695, %p1693, %p1694;
	selp.b32 	%r1424, %r3995, %r1422, %p1695;
	selp.b32 	%r1425, 58, %r1423, %p1695;
	setp.eq.s32 	%p1696, %r1267, 0;
	@%p1696 bra 	$L__BB0_907;
	popc.b32 	%r3998, %r1268;
	setp.gt.u32 	%p1697, %r3998, 1;
	setp.lt.u32 	%p1698, %r3998, %r1424;
	and.pred  	%p1699, %p1697, %p1698;
	selp.b32 	%r1426, %r3998, %r1424, %p1699;
	selp.b32 	%r1427, 59, %r1425, %p1699;
	setp.eq.s32 	%p1700, %r1269, 0;
	@%p1700 bra 	$L__BB0_907;
	popc.b32 	%r4001, %r1270;
	setp.gt.u32 	%p1701, %r4001, 1;
	setp.lt.u32 	%p1702, %r4001, %r1426;
	and.pred  	%p1703, %p1701, %p1702;
	selp.b32 	%r1428, %r4001, %r1426, %p1703;
	selp.b32 	%r1429, 60, %r1427, %p1703;
	setp.eq.s32 	%p1704, %r1271, 0;
	@%p1704 bra 	$L__BB0_907;
	popc.b32 	%r4004, %r1272;
	setp.gt.u32 	%p1705, %r4004, 1;
	setp.lt.u32 	%p1706, %r4004, %r1428;
	and.pred  	%p1707, %p1705, %p1706;
	selp.b32 	%r1430, %r4004, %r1428, %p1707;
	selp.b32 	%r1431, 61, %r1429, %p1707;
	setp.eq.s32 	%p1708, %r1273, 0;
	@%p1708 bra 	$L__BB0_907;
	popc.b32 	%r4007, %r1274;
	setp.gt.u32 	%p1709, %r4007, 1;
	setp.lt.u32 	%p1710, %r4007, %r1430;
	and.pred  	%p1711, %p1709, %p1710;
	selp.b32 	%r1432, %r4007, %r1430, %p1711;
	selp.b32 	%r1433, 62, %r1431, %p1711;
	setp.eq.s32 	%p1712, %r1275, 0;
	@%p1712 bra 	$L__BB0_907;
	popc.b32 	%r4010, %r1276;
	setp.gt.u32 	%p1713, %r4010, 1;
	setp.lt.u32 	%p1714, %r4010, %r1432;
	and.pred  	%p1715, %p1713, %p1714;
	selp.b32 	%r1434, %r4010, %r1432, %p1715;
	selp.b32 	%r1435, 63, %r1433, %p1715;
	setp.eq.s32 	%p1716, %r1277, 0;
	@%p1716 bra 	$L__BB0_907;
	popc.b32 	%r4013, %r1278;
	setp.gt.u32 	%p1717, %r4013, 1;
	setp.lt.u32 	%p1718, %r4013, %r1434;
	and.pred  	%p1719, %p1717, %p1718;
	selp.b32 	%r1436, %r4013, %r1434, %p1719;
	selp.b32 	%r1437, 64, %r1435, %p1719;
	setp.eq.s32 	%p1720, %r1279, 0;
	@%p1720 bra 	$L__BB0_907;
	popc.b32 	%r4016, %r1280;
	setp.gt.u32 	%p1721, %r4016, 1;
	setp.lt.u32 	%p1722, %r4016, %r1436;
	and.pred  	%p1723, %p1721, %p1722;
	selp.b32 	%r1438, %r4016, %r1436, %p1723;
	selp.b32 	%r1439, 65, %r1437, %p1723;
	setp.eq.s32 	%p1724, %r1281, 0;
	@%p1724 bra 	$L__BB0_907;
	popc.b32 	%r4019, %r1282;
	setp.gt.u32 	%p1725, %r4019, 1;
	setp.lt.u32 	%p1726, %r4019, %r1438;
	and.pred  	%p1727, %p1725, %p1726;
	selp.b32 	%r1440, %r4019, %r1438, %p1727;
	selp.b32 	%r1441, 66, %r1439, %p1727;
	setp.eq.s32 	%p1728, %r1283, 0;
	@%p1728 bra 	$L__BB0_907;
	popc.b32 	%r4022, %r1284;
	setp.gt.u32 	%p1729, %r4022, 1;
	setp.lt.u32 	%p1730, %r4022, %r1440;
	and.pred  	%p1731, %p1729, %p1730;
	selp.b32 	%r1442, %r4022, %r1440, %p1731;
	selp.b32 	%r1443, 67, %r1441, %p1731;
	setp.eq.s32 	%p1732, %r1285, 0;
	@%p1732 bra 	$L__BB0_907;
	popc.b32 	%r4025, %r1286;
	setp.gt.u32 	%p1733, %r4025, 1;
	setp.lt.u32 	%p1734, %r4025, %r1442;
	and.pred  	%p1735, %p1733, %p1734;
	selp.b32 	%r1444, %r4025, %r1442, %p1735;
	selp.b32 	%r1445, 68, %r1443, %p1735;
	setp.eq.s32 	%p1736, %r1287, 0;
	@%p1736 bra 	$L__BB0_907;
	popc.b32 	%r4028, %r1288;
	setp.gt.u32 	%p1737, %r4028, 1;
	setp.lt.u32 	%p1738, %r4028, %r1444;
	and.pred  	%p1739, %p1737, %p1738;
	selp.b32 	%r1446, %r4028, %r1444, %p1739;
	selp.b32 	%r1447, 69, %r1445, %p1739;
	setp.eq.s32 	%p1740, %r1289, 0;
	@%p1740 bra 	$L__BB0_907;
	popc.b32 	%r4031, %r1290;
	setp.gt.u32 	%p1741, %r4031, 1;
	setp.lt.u32 	%p1742, %r4031, %r1446;
	and.pred  	%p1743, %p1741, %p1742;
	selp.b32 	%r1448, %r4031, %r1446, %p1743;
	selp.b32 	%r1449, 70, %r1447, %p1743;
	setp.eq.s32 	%p1744, %r1291, 0;
	@%p1744 bra 	$L__BB0_907;
	popc.b32 	%r4034, %r1292;
	setp.gt.u32 	%p1745, %r4034, 1;
	setp.lt.u32 	%p1746, %r4034, %r1448;
	and.pred  	%p1747, %p1745, %p1746;
	selp.b32 	%r1450, %r4034, %r1448, %p1747;
	selp.b32 	%r1451, 71, %r1449, %p1747;
	setp.eq.s32 	%p1748, %r1293, 0;
	@%p1748 bra 	$L__BB0_907;
	popc.b32 	%r4037, %r1294;
	setp.gt.u32 	%p1749, %r4037, 1;
	setp.lt.u32 	%p1750, %r4037, %r1450;
	and.pred  	%p1751, %p1749, %p1750;
	selp.b32 	%r1452, %r4037, %r1450, %p1751;
	selp.b32 	%r1453, 72, %r1451, %p1751;
	setp.eq.s32 	%p1752, %r1295, 0;
	@%p1752 bra 	$L__BB0_907;
	popc.b32 	%r4040, %r1296;
	setp.gt.u32 	%p1753, %r4040, 1;
	setp.lt.u32 	%p1754, %r4040, %r1452;
	and.pred  	%p1755, %p1753, %p1754;
	selp.b32 	%r1454, %r4040, %r1452, %p1755;
	selp.b32 	%r1455, 73, %r1453, %p1755;
	setp.eq.s32 	%p1756, %r1297, 0;
	@%p1756 bra 	$L__BB0_907;
	popc.b32 	%r4043, %r1298;
	setp.gt.u32 	%p1757, %r4043, 1;
	setp.lt.u32 	%p1758, %r4043, %r1454;
	and.pred  	%p1759, %p1757, %p1758;
	selp.b32 	%r1456, %r4043, %r1454, %p1759;
	selp.b32 	%r1457, 74, %r1455, %p1759;
	setp.eq.s32 	%p1760, %r1299, 0;
	@%p1760 bra 	$L__BB0_907;
	popc.b32 	%r4046, %r1300;
	setp.gt.u32 	%p1761, %r4046, 1;
	setp.lt.u32 	%p1762, %r4046, %r1456;
	and.pred  	%p1763, %p1761, %p1762;
	selp.b32 	%r1458, %r4046, %r1456, %p1763;
	selp.b32 	%r1459, 75, %r1457, %p1763;
	setp.eq.s32 	%p1764, %r1301, 0;
	@%p1764 bra 	$L__BB0_907;
	popc.b32 	%r4049, %r1302;
	setp.gt.u32 	%p1765, %r4049, 1;
	setp.lt.u32 	%p1766, %r4049, %r1458;
	and.pred  	%p1767, %p1765, %p1766;
	selp.b32 	%r1460, %r4049, %r1458, %p1767;
	selp.b32 	%r1461, 76, %r1459, %p1767;
	setp.eq.s32 	%p1768, %r1303, 0;
	@%p1768 bra 	$L__BB0_907;
	popc.b32 	%r4052, %r1304;
	setp.gt.u32 	%p1769, %r4052, 1;
	setp.lt.u32 	%p1770, %r4052, %r1460;
	and.pred  	%p1771, %p1769, %p1770;
	selp.b32 	%r1462, %r4052, %r1460, %p1771;
	selp.b32 	%r1463, 77, %r1461, %p1771;
	setp.eq.s32 	%p1772, %r1305, 0;
	@%p1772 bra 	$L__BB0_907;
	popc.b32 	%r4055, %r1306;
	setp.gt.u32 	%p1773, %r4055, 1;
	setp.lt.u32 	%p1774, %r4055, %r1462;
	and.pred  	%p1775, %p1773, %p1774;
	selp.b32 	%r1464, %r4055, %r1462, %p1775;
	selp.b32 	%r1465, 78, %r1463, %p1775;
	setp.eq.s32 	%p1776, %r1307, 0;
	@%p1776 bra 	$L__BB0_907;
	popc.b32 	%r4058, %r1308;
	setp.gt.u32 	%p1777, %r4058, 1;
	setp.lt.u32 	%p1778, %r4058, %r1464;
	and.pred  	%p1779, %p1777, %p1778;
	selp.b32 	%r1466, %r4058, %r1464, %p1779;
	selp.b32 	%r1467, 79, %r1465, %p1779;
	setp.eq.s32 	%p1780, %r1309, 0;
	@%p1780 bra 	$L__BB0_907;
	popc.b32 	%r4060, %r1310;
	setp.gt.u32 	%p1781, %r4060, 1;
	setp.lt.u32 	%p1782, %r4060, %r1466;
	selp.b32 	%r4061, 80, %r1467, %p1782;
	selp.b32 	%r4514, %r4061, %r1467, %p1781;
$L__BB0_907:
	ld.param.u64 	%rd254, [_Z17generateProposalsILi3EEvP14SudokuProposalIXmlT_T_EES2_PiS3_iS3__param_2];
	ld.param.u64 	%rd253, [_Z17generateProposalsILi3EEvP14SudokuProposalIXmlT_T_EES2_PiS3_iS3__param_1];
	cvta.to.global.u64 	%rd98, %rd253;
	mov.u32 	%r4062, %ctaid.x;
	mov.u32 	%r4063, %ntid.x;
	mov.u32 	%r4064, %tid.x;
	mad.lo.s32 	%r4065, %r4062, %r4063, %r4064;
	mul.lo.s32 	%r1470, %r4065, 9;
	cvta.to.global.u64 	%rd211, %rd254;
	mul.wide.s32 	%rd212, %r1470, 4;
	add.s64 	%rd99, %rd211, %rd212;
	mov.b32 	%r4066, 0;
	st.global.u32 	[%rd99], %r4066;
	st.global.u32 	[%rd99+4], %r4066;
	st.global.u32 	[%rd99+8], %r4066;
	st.global.u32 	[%rd99+12], %r4066;
	st.global.u32 	[%rd99+16], %r4066;
	st.global.u32 	[%rd99+20], %r4066;
	st.global.u32 	[%rd99+24], %r4066;
	st.global.u32 	[%rd99+28], %r4066;
	st.global.u32 	[%rd99+32], %r4066;
	setp.eq.s32 	%p1783, %r4514, -1;
	@%p1783 bra 	$L__BB0_908;
	bra.uni 	$L__BB0_910;
$L__BB0_908:
	setp.eq.s16 	%p1794, %rs1, 0;
	and.b16  	%rs1064, %rs2, 255;
	setp.eq.s16 	%p1795, %rs1064, 0;
	or.pred  	%p1796, %p1794, %p1795;
	and.b16  	%rs1066, %rs3, 255;
	setp.eq.s16 	%p1797, %rs1066, 0;
	or.pred  	%p1798, %p1796, %p1797;
	and.b16  	%rs1068, %rs4, 255;
	setp.eq.s16 	%p1799, %rs1068, 0;
	or.pred  	%p1800, %p1798, %p1799;
	and.b16  	%rs1070, %rs5, 255;
	setp.eq.s16 	%p1801, %rs1070, 0;
	or.pred  	%p1802, %p1800, %p1801;
	and.b16  	%rs1072, %rs6, 255;
	setp.eq.s16 	%p1803, %rs1072, 0;
	or.pred  	%p1804, %p1802, %p1803;
	and.b16  	%rs1074, %rs7, 255;
	setp.eq.s16 	%p1805, %rs1074, 0;
	or.pred  	%p1806, %p1804, %p1805;
	and.b16  	%rs1076, %rs8, 255;
	setp.eq.s16 	%p1807, %rs1076, 0;
	or.pred  	%p1808, %p1806, %p1807;
	and.b16  	%rs1078, %rs9, 255;
	setp.eq.s16 	%p1809, %rs1078, 0;
	or.pred  	%p1810, %p1808, %p1809;
	and.b16  	%rs1080, %rs10, 255;
	setp.eq.s16 	%p1811, %rs1080, 0;
	or.pred  	%p1812, %p1810, %p1811;
	and.b16  	%rs1082, %rs11, 255;
	setp.eq.s16 	%p1813, %rs1082, 0;
	or.pred  	%p1814, %p1812, %p1813;
	and.b16  	%rs1084, %rs12, 255;
	setp.eq.s16 	%p1815, %rs1084, 0;
	or.pred  	%p1816, %p1814, %p1815;
	and.b16  	%rs1086, %rs13, 255;
	setp.eq.s16 	%p1817, %rs1086, 0;
	or.pred  	%p1818, %p1816, %p1817;
	and.b16  	%rs1088, %rs14, 255;
	setp.eq.s16 	%p1819, %rs1088, 0;
	or.pred  	%p1820, %p1818, %p1819;
	and.b16  	%rs1090, %rs15, 255;
	setp.eq.s16 	%p1821, %rs1090, 0;
	or.pred  	%p1822, %p1820, %p1821;
	and.b16  	%rs1092, %rs16, 255;
	setp.eq.s16 	%p1823, %rs1092, 0;
	or.pred  	%p1824, %p1822, %p1823;
	and.b16  	%rs1094, %rs17, 255;
	setp.eq.s16 	%p1825, %rs1094, 0;
	or.pred  	%p1826, %p1824, %p1825;
	and.b16  	%rs1096, %rs18, 255;
	setp.eq.s16 	%p1827, %rs1096, 0;
	or.pred  	%p1828, %p1826, %p1827;
	and.b16  	%rs1098, %rs19, 255;
	setp.eq.s16 	%p1829, %rs1098, 0;
	or.pred  	%p1830, %p1828, %p1829;
	and.b16  	%rs1100, %rs20, 255;
	setp.eq.s16 	%p1831, %rs1100, 0;
	or.pred  	%p1832, %p1830, %p1831;
	and.b16  	%rs1102, %rs21, 255;
	setp.eq.s16 	%p1833, %rs1102, 0;
	or.pred  	%p1834, %p1832, %p1833;
	and.b16  	%rs1104, %rs22, 255;
	setp.eq.s16 	%p1835, %rs1104, 0;
	or.pred  	%p1836, %p1834, %p1835;
	and.b16  	%rs1106, %rs23, 255;
	setp.eq.s16 	%p1837, %rs1106, 0;
	or.pred  	%p1838, %p1836, %p1837;
	and.b16  	%rs1108, %rs24, 255;
	setp.eq.s16 	%p1839, %rs1108, 0;
	or.pred  	%p1840, %p1838, %p1839;
	and.b16  	%rs1110, %rs25, 255;
	setp.eq.s16 	%p1841, %rs1110, 0;
	or.pred  	%p1842, %p1840, %p1841;
	and.b16  	%rs1112, %rs26, 255;
	setp.eq.s16 	%p1843, %rs1112, 0;
	or.pred  	%p1844, %p1842, %p1843;
	and.b16  	%rs1114, %rs27, 255;
	setp.eq.s16 	%p1845, %rs1114, 0;
	or.pred  	%p1846, %p1844, %p1845;
	and.b16  	%rs1116, %rs28, 255;
	setp.eq.s16 	%p1847, %rs1116, 0;
	or.pred  	%p1848, %p1846, %p1847;
	and.b16  	%rs1118, %rs29, 255;
	setp.eq.s16 	%p1849, %rs1118, 0;
	or.pred  	%p1850, %p1848, %p1849;
	and.b16  	%rs1120, %rs30, 255;
	setp.eq.s16 	%p1851, %rs1120, 0;
	or.pred  	%p1852, %p1850, %p1851;
	and.b16  	%rs1122, %rs31, 255;
	setp.eq.s16 	%p1853, %rs1122, 0;
	or.pred  	%p1854, %p1852, %p1853;
	and.b16  	%rs1124, %rs32, 255;
	setp.eq.s16 	%p1855, %rs1124, 0;
	or.pred  	%p1856, %p1854, %p1855;
	and.b16  	%rs1126, %rs33, 255;
	setp.eq.s16 	%p1857, %rs1126, 0;
	or.pred  	%p1858, %p1856, %p1857;
	and.b16  	%rs1128, %rs34, 255;
	setp.eq.s16 	%p1859, %rs1128, 0;
	or.pred  	%p1860, %p1858, %p1859;
	and.b16  	%rs1130, %rs35, 255;
	setp.eq.s16 	%p1861, %rs1130, 0;
	or.pred  	%p1862, %p1860, %p1861;
	and.b16  	%rs1132, %rs36, 255;
	setp.eq.s16 	%p1863, %rs1132, 0;
	or.pred  	%p1864, %p1862, %p1863;
	and.b16  	%rs1134, %rs37, 255;
	setp.eq.s16 	%p1865, %rs1134, 0;
	or.pred  	%p1866, %p1864, %p1865;
	and.b16  	%rs1136, %rs38, 255;
	setp.eq.s16 	%p1867, %rs1136, 0;
	or.pred  	%p1868, %p1866, %p1867;
	and.b16  	%rs1138, %rs39, 255;
	setp.eq.s16 	%p1869, %rs1138, 0;
	or.pred  	%p1870, %p1868, %p1869;
	and.b16  	%rs1140, %rs40, 255;
	setp.eq.s16 	%p1871, %rs1140, 0;
	or.pred  	%p1872, %p1870, %p1871;
	and.b16  	%rs1142, %rs41, 255;
	setp.eq.s16 	%p1873, %rs1142, 0;
	or.pred  	%p1874, %p1872, %p1873;
	and.b16  	%rs1144, %rs42, 255;
	setp.eq.s16 	%p1875, %rs1144, 0;
	or.pred  	%p1876, %p1874, %p1875;
	and.b16  	%rs1146, %rs43, 255;
	setp.eq.s16 	%p1877, %rs1146, 0;
	or.pred  	%p1878, %p1876, %p1877;
	and.b16  	%rs1148, %rs44, 255;
	setp.eq.s16 	%p1879, %rs1148, 0;
	or.pred  	%p1880, %p1878, %p1879;
	and.b16  	%rs1150, %rs45, 255;
	setp.eq.s16 	%p1881, %rs1150, 0;
	or.pred  	%p1882, %p1880, %p1881;
	and.b16  	%rs1152, %rs46, 255;
	setp.eq.s16 	%p1883, %rs1152, 0;
	or.pred  	%p1884, %p1882, %p1883;
	and.b16  	%rs1154, %rs47, 255;
	setp.eq.s16 	%p1885, %rs1154, 0;
	or.pred  	%p1886, %p1884, %p1885;
	and.b16  	%rs1156, %rs48, 255;
	setp.eq.s16 	%p1887, %rs1156, 0;
	or.pred  	%p1888, %p1886, %p1887;
	and.b16  	%rs1158, %rs49, 255;
	setp.eq.s16 	%p1889, %rs1158, 0;
	or.pred  	%p1890, %p1888, %p1889;
	and.b16  	%rs1160, %rs50, 255;
	setp.eq.s16 	%p1891, %rs1160, 0;
	or.pred  	%p1892, %p1890, %p1891;
	and.b16  	%rs1162, %rs51, 255;
	setp.eq.s16 	%p1893, %rs1162, 0;
	or.pred  	%p1894, %p1892, %p1893;
	and.b16  	%rs1164, %rs52, 255;
	setp.eq.s16 	%p1895, %rs1164, 0;
	or.pred  	%p1896, %p1894, %p1895;
	and.b16  	%rs1166, %rs53, 255;
	setp.eq.s16 	%p1897, %rs1166, 0;
	or.pred  	%p1898, %p1896, %p1897;
	and.b16  	%rs1168, %rs54, 255;
	setp.eq.s16 	%p1899, %rs1168, 0;
	or.pred  	%p1900, %p1898, %p1899;
	and.b16  	%rs1170, %rs55, 255;
	setp.eq.s16 	%p1901, %rs1170, 0;
	or.pred  	%p1902, %p1900, %p1901;
	and.b16  	%rs1172, %rs56, 255;
	setp.eq.s16 	%p1903, %rs1172, 0;
	or.pred  	%p1904, %p1902, %p1903;
	and.b16  	%rs1174, %rs57, 255;
	setp.eq.s16 	%p1905, %rs1174, 0;
	or.pred  	%p1906, %p1904, %p1905;
	and.b16  	%rs1176, %rs58, 255;
	setp.eq.s16 	%p1907, %rs1176, 0;
	or.pred  	%p1908, %p1906, %p1907;
	and.b16  	%rs1178, %rs59, 255;
	setp.eq.s16 	%p1909, %rs1178, 0;
	or.pred  	%p1910, %p1908, %p1909;
	and.b16  	%rs1180, %rs60, 255;
	setp.eq.s16 	%p1911, %rs1180, 0;
	or.pred  	%p1912, %p1910, %p1911;
	and.b16  	%rs1182, %rs61, 255;
	setp.eq.s16 	%p1913, %rs1182, 0;
	or.pred  	%p1914, %p1912, %p1913;
	and.b16  	%rs1184, %rs62, 255;
	setp.eq.s16 	%p1915, %rs1184, 0;
	or.pred  	%p1916, %p1914, %p1915;
	and.b16  	%rs1186, %rs63, 255;
	setp.eq.s16 	%p1917, %rs1186, 0;
	or.pred  	%p1918, %p1916, %p1917;
	and.b16  	%rs1188, %rs64, 255;
	setp.eq.s16 	%p1919, %rs1188, 0;
	or.pred  	%p1920, %p1918, %p1919;
	and.b16  	%rs1190, %rs65, 255;
	setp.eq.s16 	%p1921, %rs1190, 0;
	or.pred  	%p1922, %p1920, %p1921;
	and.b16  	%rs1192, %rs66, 255;
	setp.eq.s16 	%p1923, %rs1192, 0;
	or.pred  	%p1924, %p1922, %p1923;
	and.b16  	%rs1194, %rs67, 255;
	setp.eq.s16 	%p1925, %rs1194, 0;
	or.pred  	%p1926, %p1924, %p1925;
	and.b16  	%rs1196, %rs68, 255;
	setp.eq.s16 	%p1927, %rs1196, 0;
	or.pred  	%p1928, %p1926, %p1927;
	and.b16  	%rs1198, %rs69, 255;
	setp.eq.s16 	%p1929, %rs1198, 0;
	or.pred  	%p1930, %p1928, %p1929;
	and.b16  	%rs1200, %rs70, 255;
	setp.eq.s16 	%p1931, %rs1200, 0;
	or.pred  	%p1932, %p1930, %p1931;
	and.b16  	%rs1202, %rs71, 255;
	setp.eq.s16 	%p1933, %rs1202, 0;
	or.pred  	%p1934, %p1932, %p1933;
	and.b16  	%rs1204, %rs72, 255;
	setp.eq.s16 	%p1935, %rs1204, 0;
	or.pred  	%p1936, %p1934, %p1935;
	and.b16  	%rs1206, %rs73, 255;
	setp.eq.s16 	%p1937, %rs1206, 0;
	or.pred  	%p1938, %p1936, %p1937;
	and.b16  	%rs1208, %rs74, 255;
	setp.eq.s16 	%p1939, %rs1208, 0;
	or.pred  	%p1940, %p1938, %p1939;
	and.b16  	%rs1210, %rs75, 255;
	setp.eq.s16 	%p1941, %rs1210, 0;
	or.pred  	%p1942, %p1940, %p1941;
	and.b16  	%rs1212, %rs76, 255;
	setp.eq.s16 	%p1943, %rs1212, 0;
	or.pred  	%p1944, %p1942, %p1943;
	and.b16  	%rs1214, %rs77, 255;
	setp.eq.s16 	%p1945, %rs1214, 0;
	or.pred  	%p1946, %p1944, %p1945;
	and.b16  	%rs1216, %rs78, 255;
	setp.eq.s16 	%p1947, %rs1216, 0;
	or.pred  	%p1948, %p1946, %p1947;
	and.b16  	%rs1218, %rs79, 255;
	setp.eq.s16 	%p1949, %rs1218, 0;
	or.pred  	%p1950, %p1948, %p1949;
	and.b16  	%rs1220, %rs80, 255;
	setp.eq.s16 	%p1951, %rs1220, 0;
	or.pred  	%p1952, %p1950, %p1951;
	and.b16  	%rs1222, %rs81, 255;
	setp.eq.s16 	%p1953, %rs1222, 0;
	or.pred  	%p1954, %p1952, %p1953;
	@%p1954 bra 	$L__BB0_928;
	ld.param.u64 	%rd255, [_Z17generateProposalsILi3EEvP14SudokuProposalIXmlT_T_EES2_PiS3_iS3__param_5];
	mul.wide.s32 	%rd250, %r1470, 81;
	add.s64 	%rd251, %rd98, %rd250;
	st.global.u8 	[%rd251+81], %rs1;
	st.global.u8 	[%rd251+82], %rs2;
	st.global.u8 	[%rd251+83], %rs3;
	st.global.u8 	[%rd251+84], %rs4;
	st.global.u8 	[%rd251+85], %rs5;
	st.global.u8 	[%rd251+86], %rs6;
	st.global.u8 	[%rd251+87], %rs7;
	st.global.u8 	[%rd251+88], %rs8;
	st.global.u8 	[%rd251+89], %rs9;
	st.global.u8 	[%rd251+90], %rs10;
	st.global.u8 	[%rd251+91], %rs11;
	st.global.u8 	[%rd251+92], %rs12;
	st.global.u8 	[%rd251+93], %rs13;
	st.global.u8 	[%rd251+94], %rs14;
	st.global.u8 	[%rd251+95], %rs15;
	st.global.u8 	[%rd251+96], %rs16;
	st.global.u8 	[%rd251+97], %rs17;
	st.global.u8 	[%rd251+98], %rs18;
	st.global.u8 	[%rd251+99], %rs19;
	st.global.u8 	[%rd251+100], %rs20;
	st.global.u8 	[%rd251+101], %rs21;
	st.global.u8 	[%rd251+102], %rs22;
	st.global.u8 	[%rd251+103], %rs23;
	st.global.u8 	[%rd251+104], %rs24;
	st.global.u8 	[%rd251+105], %rs25;
	st.global.u8 	[%rd251+106], %rs26;
	st.global.u8 	[%rd251+107], %rs27;
	st.global.u8 	[%rd251+108], %rs28;
	st.global.u8 	[%rd251+109], %rs29;
	st.global.u8 	[%rd251+110], %rs30;
	st.global.u8 	[%rd251+111], %rs31;
	st.global.u8 	[%rd251+112], %rs32;
	st.global.u8 	[%rd251+113], %rs33;
	st.global.u8 	[%rd251+114], %rs34;
	st.global.u8 	[%rd251+115], %rs35;
	st.global.u8 	[%rd251+116], %rs36;
	st.global.u8 	[%rd251+117], %rs37;
	st.global.u8 	[%rd251+118], %rs38;
	st.global.u8 	[%rd251+119], %rs39;
	st.global.u8 	[%rd251+120], %rs40;
	st.global.u8 	[%rd251+121], %rs41;
	st.global.u8 	[%rd251+122], %rs42;
	st.global.u8 	[%rd251+123], %rs43;
	st.global.u8 	[%rd251+124], %rs44;
	st.global.u8 	[%rd251+125], %rs45;
	st.global.u8 	[%rd251+126], %rs46;
	st.global.u8 	[%rd251+127], %rs47;
	st.global.u8 	[%rd251+128], %rs48;
	st.global.u8 	[%rd251+129], %rs49;
	st.global.u8 	[%rd251+130], %rs50;
	st.global.u8 	[%rd251+131], %rs51;
	st.global.u8 	[%rd251+132], %rs52;
	st.global.u8 	[%rd251+133], %rs53;
	st.global.u8 	[%rd251+134], %rs54;
	st.global.u8 	[%rd251+135], %rs55;
	st.global.u8 	[%rd251+136], %rs56;
	st.global.u8 	[%rd251+137], %rs57;
	st.global.u8 	[%rd251+138], %rs58;
	st.global.u8 	[%rd251+139], %rs59;
	st.global.u8 	[%rd251+140], %rs60;
	st.global.u8 	[%rd251+141], %rs61;
	st.global.u8 	[%rd251+142], %rs62;
	st.global.u8 	[%rd251+143], %rs63;
	st.global.u8 	[%rd251+144], %rs64;
	st.global.u8 	[%rd251+145], %rs65;
	st.global.u8 	[%rd251+146], %rs66;
	st.global.u8 	[%rd251+147], %rs67;
	st.global.u8 	[%rd251+148], %rs68;
	st.global.u8 	[%rd251+149], %rs69;
	st.global.u8 	[%rd251+150], %rs70;
	st.global.u8 	[%rd251+151], %rs71;
	st.global.u8 	[%rd251+152], %rs72;
	st.global.u8 	[%rd251+153], %rs73;
	st.global.u8 	[%rd251+154], %rs74;
	st.global.u8 	[%rd251+155], %rs75;
	st.global.u8 	[%rd251+156], %rs76;
	st.global.u8 	[%rd251+157], %rs77;
	st.global.u8 	[%rd251+158], %rs78;
	st.global.u8 	[%rd251+159], %rs79;
	st.global.u8 	[%rd251+160], %rs80;
	st.global.u8 	[%rd251+161], %rs81;
	mov.b32 	%r4095, 1;
	st.global.u32 	[%rd99+4], %r4095;
	cvta.to.global.u64 	%rd252, %rd255;
	add.s32 	%r4096, %r1470, 1;
	st.global.u32 	[%rd252], %r4096;
	bra.uni 	$L__BB0_928;
$L__BB0_910:
	cvt.u64.u32 	%rd213, %r4514;
	mul.wide.u32 	%rd214, %r4514, 4;
	add.s64 	%rd215, %rd5, %rd214;
	ld.local.u32 	%r1471, [%rd215];
	add.s64 	%rd100, %rd4, %rd213;
	and.b32  	%r4068, %r1471, 1;
	setp.eq.b32 	%p1784, %r4068, 1;
	not.pred 	%p1785, %p1784;
	mov.b32 	%r4516, 0;
	@%p1785 bra 	$L__BB0_912;
	mov.b16 	%rs325, 1;
	st.local.u8 	[%rd100], %rs325;
	mov.b32 	%r4516, 1;
	st.global.u32 	[%rd99], %r4516;
	mul.wide.s32 	%rd216, %r1470, 81;
	add.s64 	%rd217, %rd98, %rd216;
	ld.local.u8 	%rs326, [%rd4];
	ld.local.u8 	%rs327, [%rd4+1];
	ld.local.u8 	%rs328, [%rd4+2];
	ld.local.u8 	%rs329, [%rd4+3];
	ld.local.u8 	%rs330, [%rd4+4];
	ld.local.u8 	%rs331, [%rd4+5];
	ld.local.u8 	%rs332, [%rd4+6];
	ld.local.u8 	%rs333, [%rd4+7];
	ld.local.u8 	%rs334, [%rd4+8];
	ld.local.u8 	%rs335, [%rd4+9];
	ld.local.u8 	%rs336, [%rd4+10];
	ld.local.u8 	%rs337, [%rd4+11];
	ld.local.u8 	%rs338, [%rd4+12];
	ld.local.u8 	%rs339, [%rd4+13];
	ld.local.u8 	%rs340, [%rd4+14];
	ld.local.u8 	%rs341, [%rd4+15];
	ld.local.u8 	%rs342, [%rd4+16];
	ld.local.u8 	%rs343, [%rd4+17];
	ld.local.u8 	%rs344, [%rd4+18];
	ld.local.u8 	%rs345, [%rd4+19];
	ld.local.u8 	%rs346, [%rd4+20];
	ld.local.u8 	%rs347, [%rd4+21];
	ld.local.u8 	%rs348, [%rd4+22];
	ld.local.u8 	%rs349, [%rd4+23];
	ld.local.u8 	%rs350, [%rd4+24];
	ld.local.u8 	%rs351, [%rd4+25];
	ld.local.u8 	%rs352, [%rd4+26];
	ld.local.u8 	%rs353, [%rd4+27];
	ld.local.u8 	%rs354, [%rd4+28];
	ld.local.u8 	%rs355, [%rd4+29];
	ld.local.u8 	%rs356, [%rd4+30];
	ld.local.u8 	%rs357, [%rd4+31];
	ld.local.u8 	%rs358, [%rd4+32];
	ld.local.u8 	%rs359, [%rd4+33];
	ld.local.u8 	%rs360, [%rd4+34];
	ld.local.u8 	%rs361, [%rd4+35];
	ld.local.u8 	%rs362, [%rd4+36];
	ld.local.u8 	%rs363, [%rd4+37];
	ld.local.u8 	%rs364, [%rd4+38];
	ld.local.u8 	%rs365, [%rd4+39];
	ld.local.u8 	%rs366, [%rd4+40];
	ld.local.u8 	%rs367, [%rd4+41];
	ld.local.u8 	%rs368, [%rd4+42];
	ld.local.u8 	%rs369, [%rd4+43];
	ld.local.u8 	%rs370, [%rd4+44];
	ld.local.u8 	%rs371, [%rd4+45];
	ld.local.u8 	%rs372, [%rd4+46];
	ld.local.u8 	%rs373, [%rd4+47];
	ld.local.u8 	%rs374, [%rd4+48];
	ld.local.u8 	%rs375, [%rd4+49];
	ld.local.u8 	%rs376, [%rd4+50];
	ld.local.u8 	%rs377, [%rd4+51];
	ld.local.u8 	%rs378, [%rd4+52];
	ld.local.u8 	%rs379, [%rd4+53];
	ld.local.u8 	%rs380, [%rd4+54];
	ld.local.u8 	%rs381, [%rd4+55];
	ld.local.u8 	%rs382, [%rd4+56];
	ld.local.u8 	%rs383, [%rd4+57];
	ld.local.u8 	%rs384, [%rd4+58];
	ld.local.u8 	%rs385, [%rd4+59];
	ld.local.u8 	%rs386, [%rd4+60];
	ld.local.u8 	%rs387, [%rd4+61];
	ld.local.u8 	%rs388, [%rd4+62];
	ld.local.u8 	%rs389, [%rd4+63];
	ld.local.u8 	%rs390, [%rd4+64];
	ld.local.u8 	%rs391, [%rd4+65];
	ld.local.u8 	%rs392, [%rd4+66];
	ld.local.u8 	%rs393, [%rd4+67];
	ld.local.u8 	%rs394, [%rd4+68];
	ld.local.u8 	%rs395, [%rd4+69];
	ld.local.u8 	%rs396, [%rd4+70];
	ld.local.u8 	%rs397, [%rd4+71];
	ld.local.u8 	%rs398, [%rd4+72];
	ld.local.u8 	%rs399, [%rd4+73];
	ld.local.u8 	%rs400, [%rd4+74];
	ld.local.u8 	%rs401, [%rd4+75];
	ld.local.u8 	%rs402, [%rd4+76];
	ld.local.u8 	%rs403, [%rd4+77];
	ld.local.u8 	%rs404, [%rd4+78];
	ld.local.u8 	%rs405, [%rd4+79];
	ld.local.u8 	%rs406, [%rd4+80];
	st.global.u8 	[%rd217], %rs326;
	st.global.u8 	[%rd217+1], %rs327;
	st.global.u8 	[%rd217+2], %rs328;
	st.global.u8 	[%rd217+3], %rs329;
	st.global.u8 	[%rd217+4], %rs330;
	st.global.u8 	[%rd217+5], %rs331;
	st.global.u8 	[%rd217+6], %rs332;
	st.global.u8 	[%rd217+7], %rs333;
	st.global.u8 	[%rd217+8], %rs334;
	st.global.u8 	[%rd217+9], %rs335;
	st.global.u8 	[%rd217+10], %rs336;
	st.global.u8 	[%rd217+11], %rs337;
	st.global.u8 	[%rd217+12], %rs338;
	st.global.u8 	[%rd217+13], %rs339;
	st.global.u8 	[%rd217+14], %rs340;
	st.global.u8 	[%rd217+15], %rs341;
	st.global.u8 	[%rd217+16], %rs342;
	st.global.u8 	[%rd217+17], %rs343;
	st.global.u8 	[%rd217+18], %rs344;
	st.global.u8 	[%rd217+19], %rs345;
	st.global.u8 	[%rd217+20], %rs346;
	st.global.u8 	[%rd217+21], %rs347;
	st.global.u8 	[%rd217+22], %rs348;
	st.global.u8 	[%rd217+23], %rs349;
	st.global.u8 	[%rd217+24], %rs350;
	st.global.u8 	[%rd217+25], %rs351;
	st.global.u8 	[%rd217+26], %rs352;
	st.global.u8 	[%rd217+27], %rs353;
	st.global.u8 	[%rd217+28], %rs354;
	st.global.u8 	[%rd217+29], %rs355;
	st.global.u8 	[%rd217+30], %rs356;
	st.global.u8 	[%rd217+31], %rs357;
	st.global.u8 	[%rd217+32], %rs358;
	st.global.u8 	[%rd217+33], %rs359;
	st.global.u8 	[%rd217+34], %rs360;
	st.global.u8 	[%rd217+35], %rs361;
	st.global.u8 	[%rd217+36], %rs362;
	st.global.u8 	[%rd217+37], %rs363;
	st.global.u8 	[%rd217+38], %rs364;
	st.global.u8 	[%rd217+39], %rs365;
	st.global.u8 	[%rd217+40], %rs366;
	st.global.u8 	[%rd217+41], %rs367;
	st.global.u8 	[%rd217+42], %rs368;
	st.global.u8 	[%rd217+43], %rs369;
	st.global.u8 	[%rd217+44], %rs370;
	st.global.u8 	[%rd217+45], %rs371;
	st.global.u8 	[%rd217+46], %rs372;
	st.global.u8 	[%rd217+47], %rs373;
	st.global.u8 	[%rd217+48], %rs374;
	st.global.u8 	[%rd217+49], %rs375;
	st.global.u8 	[%rd217+50], %rs376;
	st.global.u8 	[%rd217+51], %rs377;
	st.global.u8 	[%rd217+52], %rs378;
	st.global.u8 	[%rd217+53], %rs379;
	st.global.u8 	[%rd217+54], %rs380;
	st.global.u8 	[%rd217+55], %rs381;
	st.global.u8 	[%rd217+56], %rs382;
	st.global.u8 	[%rd217+57], %rs383;
	st.global.u8 	[%rd217+58], %rs384;
	st.global.u8 	[%rd217+59], %rs385;
	st.global.u8 	[%rd217+60], %rs386;
	st.global.u8 	[%rd217+61], %rs387;
	st.global.u8 	[%rd217+62], %rs388;
	st.global.u8 	[%rd217+63], %rs389;
	st.global.u8 	[%rd217+64], %rs390;
	st.global.u8 	[%rd217+65], %rs391;
	st.global.u8 	[%rd217+66], %rs392;
	st.global.u8 	[%rd217+67], %rs393;
	st.global.u8 	[%rd217+68], %rs394;
	st.global.u8 	[%rd217+69], %rs395;
	st.global.u8 	[%rd217+70], %rs396;
	st.global.u8 	[%rd217+71], %rs397;
	st.global.u8 	[%rd217+72], %rs398;
	st.global.u8 	[%rd217+73], %rs399;
	st.global.u8 	[%rd217+74], %rs400;
	st.global.u8 	[%rd217+75], %rs401;
	st.global.u8 	[%rd217+76], %rs402;
	st.global.u8 	[%rd217+77], %rs403;
	st.global.u8 	[%rd217+78], %rs404;
	st.global.u8 	[%rd217+79], %rs405;
	st.global.u8 	[%rd217+80], %rs406;
$L__BB0_912:
	and.b32  	%r4070, %r1471, 2;
	setp.eq.s32 	%p1786, %r4070, 0;
	@%p1786 bra 	$L__BB0_914;
	mov.b16 	%rs407, 2;
	st.local.u8 	[%rd100], %rs407;
	add.s32 	%r4071, %r4516, %r1470;
	shl.b32 	%r4072, %r4516, 2;
	cvt.u64.u32 	%rd218, %r4072;
	add.s64 	%rd219, %rd99, %rd218;
	mov.b32 	%r4073, 1;
	st.global.u32 	[%rd219], %r4073;
	mul.wide.s32 	%rd220, %r4071, 81;
	add.s64 	%rd221, %rd98, %rd220;
	ld.local.u8 	%rs408, [%rd4];
	ld.local.u8 	%rs409, [%rd4+1];
	ld.local.u8 	%rs410, [%rd4+2];
	ld.local.u8 	%rs411, [%rd4+3];
	ld.local.u8 	%rs412, [%rd4+4];
	ld.local.u8 	%rs413, [%rd4+5];
	ld.local.u8 	%rs414, [%rd4+6];
	ld.local.u8 	%rs415, [%rd4+7];
	ld.local.u8 	%rs416, [%rd4+8];
	ld.local.u8 	%rs417, [%rd4+9];
	ld.local.u8 	%rs418, [%rd4+10];
	ld.local.u8 	%rs419, [%rd4+11];
	ld.local.u8 	%rs420, [%rd4+12];
	ld.local.u8 	%rs421, [%rd4+13];
	ld.local.u8 	%rs422, [%rd4+14];
	ld.local.u8 	%rs423, [%rd4+15];
	ld.local.u8 	%rs424, [%rd4+16];
	ld.local.u8 	%rs425, [%rd4+17];
	ld.local.u8 	%rs426, [%rd4+18];
	ld.local.u8 	%rs427, [%rd4+19];
	ld.local.u8 	%rs428, [%rd4+20];
	ld.local.u8 	%rs429, [%rd4+21];
	ld.local.u8 	%rs430, [%rd4+22];
	ld.local.u8 	%rs431, [%rd4+23];
	ld.local.u8 	%rs432, [%rd4+24];
	ld.local.u8 	%rs433, [%rd4+25];
	ld.local.u8 	%rs434, [%rd4+26];
	ld.local.u8 	%rs435, [%rd4+27];
	ld.local.u8 	%rs436, [%rd4+28];
	ld.local.u8 	%rs437, [%rd4+29];
	ld.local.u8 	%rs438, [%rd4+30];
	ld.local.u8 	%rs439, [%rd4+31];
	ld.local.u8 	%rs440, [%rd4+32];
	ld.local.u8 	%rs441, [%rd4+33];
	ld.local.u8 	%rs442, [%rd4+34];
	ld.local.u8 	%rs443, [%rd4+35];
	ld.local.u8 	%rs444, [%rd4+36];
	ld.local.u8 	%rs445, [%rd4+37];
	ld.local.u8 	%rs446, [%rd4+38];
	ld.local.u8 	%rs447, [%rd4+39];
	ld.local.u8 	%rs448, [%rd4+40];
	ld.local.u8 	%rs449, [%rd4+41];
	ld.local.u8 	%rs450, [%rd4+42];
	ld.local.u8 	%rs451, [%rd4+43];
	ld.local.u8 	%rs452, [%rd4+44];
	ld.local.u8 	%rs453, [%rd4+45];
	ld.local.u8 	%rs454, [%rd4+46];
	ld.local.u8 	%rs455, [%rd4+47];
	ld.local.u8 	%rs456, [%rd4+48];
	ld.local.u8 	%rs457, [%rd4+49];
	ld.local.u8 	%rs458, [%rd4+50];
	ld.local.u8 	%rs459, [%rd4+51];
	ld.local.u8 	%rs460, [%rd4+52];
	ld.local.u8 	%rs461, [%rd4+53];
	ld.local.u8 	%rs462, [%rd4+54];
	ld.local.u8 	%rs463, [%rd4+55];
	ld.local.u8 	%rs464, [%rd4+56];
	ld.local.u8 	%rs465, [%rd4+57];
	ld.local.u8 	%rs466, [%rd4+58];
	ld.local.u8 	%rs467, [%rd4+59];
	ld.local.u8 	%rs468, [%rd4+60];
	ld.local.u8 	%rs469, [%rd4+61];
	ld.local.u8 	%rs470, [%rd4+62];
	ld.local.u8 	%rs471, [%rd4+63];
	ld.local.u8 	%rs472, [%rd4+64];
	ld.local.u8 	%rs473, [%rd4+65];
	ld.local.u8 	%rs474, [%rd4+66];
	ld.local.u8 	%rs475, [%rd4+67];
	ld.local.u8 	%rs476, [%rd4+68];
	ld.local.u8 	%rs477, [%rd4+69];
	ld.local.u8 	%rs478, [%rd4+70];
	ld.local.u8 	%rs479, [%rd4+71];
	ld.local.u8 	%rs480, [%rd4+72];
	ld.local.u8 	%rs481, [%rd4+73];
	ld.local.u8 	%rs482, [%rd4+74];
	ld.local.u8 	%rs483, [%rd4+75];
	ld.local.u8 	%rs484, [%rd4+76];
	ld.local.u8 	%rs485, [%rd4+77];
	ld.local.u8 	%rs486, [%rd4+78];
	ld.local.u8 	%rs487, [%rd4+79];
	ld.local.u8 	%rs488, [%rd4+80];
	st.global.u8 	[%rd221], %rs408;
	st.global.u8 	[%rd221+1], %rs409;
	st.global.u8 	[%rd221+2], %rs410;
	st.global.u8 	[%rd221+3], %rs411;
	st.global.u8 	[%rd221+4], %rs412;
	st.global.u8 	[%rd221+5], %rs413;
	st.global.u8 	[%rd221+6], %rs414;
	st.global.u8 	[%rd221+7], %rs415;
	st.global.u8 	[%rd221+8], %rs416;
	st.global.u8 	[%rd221+9], %rs417;
	st.global.u8 	[%rd221+10], %rs418;
	st.global.u8 	[%rd221+11], %rs419;
	st.global.u8 	[%rd221+12], %rs420;
	st.global.u8 	[%rd221+13], %rs421;
	st.global.u8 	[%rd221+14], %rs422;
	st.global.u8 	[%rd221+15], %rs423;
	st.global.u8 	[%rd221+16], %rs424;
	st.global.u8 	[%rd221+17], %rs425;
	st.global.u8 	[%rd221+18], %rs426;
	st.global.u8 	[%rd221+19], %rs427;
	st.global.u8 	[%rd221+20], %rs428;
	st.global.u8 	[%rd221+21], %rs429;
	st.global.u8 	[%rd221+22], %rs430;
	st.global.u8 	[%rd221+23], %rs431;
	st.global.u8 	[%rd221+24], %rs432;
	st.global.u8 	[%rd221+25], %rs433;
	st.global.u8 	[%rd221+26], %rs434;
	st.global.u8 	[%rd221+27], %rs435;
	st.global.u8 	[%rd221+28], %rs436;
	st.global.u8 	[%rd221+29], %rs437;
	st.global.u8 	[%rd221+30], %rs438;
	st.global.u8 	[%rd221+31], %rs439;
	st.global.u8 	[%rd221+32], %rs440;
	st.global.u8 	[%rd221+33], %rs441;
	st.global.u8 	[%rd221+34], %rs442;
	st.global.u8 	[%rd221+35], %rs443;
	st.global.u8 	[%rd221+36], %rs444;
	st.global.u8 	[%rd221+37], %rs445;
	st.global.u8 	[%rd221+38], %rs446;
	st.global.u8 	[%rd221+39], %rs447;
	st.global.u8 	[%rd221+40], %rs448;
	st.global.u8 	[%rd221+41], %rs449;
	st.global.u8 	[%rd221+42], %rs450;
	st.global.u8 	[%rd221+43], %rs451;
	st.global.u8 	[%rd221+44], %rs452;
	st.global.u8 	[%rd221+45], %rs453;
	st.global.u8 	[%rd221+46], %rs454;
	st.global.u8 	[%rd221+47], %rs455;
	st.global.u8 	[%rd221+48], %rs456;
	st.global.u8 	[%rd221+49], %rs457;
	st.global.u8 	[%rd221+50], %rs458;
	st.global.u8 	[%rd221+51], %rs459;
	st.global.u8 	[%rd221+52], %rs460;
	st.global.u8 	[%rd221+53], %rs461;
	st.global.u8 	[%rd221+54], %rs462;
	st.global.u8 	[%rd221+55], %rs463;
	st.global.u8 	[%rd221+56], %rs464;
	st.global.u8 	[%rd221+57], %rs465;
	st.global.u8 	[%rd221+58], %rs466;
	st.global.u8 	[%rd221+59], %rs467;
	st.global.u8 	[%rd221+60], %rs468;
	st.global.u8 	[%rd221+61], %rs469;
	st.global.u8 	[%rd221+62], %rs470;
	st.global.u8 	[%rd221+63], %rs471;
	st.global.u8 	[%rd221+64], %rs472;
	st.global.u8 	[%rd221+65], %rs473;
	st.global.u8 	[%rd221+66], %rs474;
	st.global.u8 	[%rd221+67], %rs475;
	st.global.u8 	[%rd221+68], %rs476;
	st.global.u8 	[%rd221+69], %rs477;
	st.global.u8 	[%rd221+70], %rs478;
	st.global.u8 	[%rd221+71], %rs479;
	st.global.u8 	[%rd221+72], %rs480;
	st.global.u8 	[%rd221+73], %rs481;
	st.global.u8 	[%rd221+74], %rs482;
	st.global.u8 	[%rd221+75], %rs483;
	st.global.u8 	[%rd221+76], %rs484;
	st.global.u8 	[%rd221+77], %rs485;
	st.global.u8 	[%rd221+78], %rs486;
	st.global.u8 	[%rd221+79], %rs487;
	st.global.u8 	[%rd221+80], %rs488;
	add.s32 	%r4516, %r4516, 1;
$L__BB0_914:
	and.b32  	%r4074, %r1471, 4;
	setp.eq.s32 	%p1787, %r4074, 0;
	@%p1787 bra 	$L__BB0_916;
	mov.b16 	%rs489, 3;
	st.local.u8 	[%rd100], %rs489;
	add.s32 	%r4075, %r4516, %r1470;
	mul.wide.u32 	%rd222, %r4516, 4;
	add.s64 	%rd223, %rd99, %rd222;
	mov.b32 	%r4076, 1;
	st.global.u32 	[%rd223], %r4076;
	mul.wide.s32 	%rd224, %r4075, 81;
	add.s64 	%rd225, %rd98, %rd224;
	ld.local.u8 	%rs490, [%rd4];
	ld.local.u8 	%rs491, [%rd4+1];
	ld.local.u8 	%rs492, [%rd4+2];
	ld.local.u8 	%rs493, [%rd4+3];
	ld.local.u8 	%rs494, [%rd4+4];
	ld.local.u8 	%rs495, [%rd4+5];
	ld.local.u8 	%rs496, [%rd4+6];
	ld.local.u8 	%rs497, [%rd4+7];
	ld.local.u8 	%rs498, [%rd4+8];
	ld.local.u8 	%rs499, [%rd4+9];
	ld.local.u8 	%rs500, [%rd4+10];
	ld.local.u8 	%rs501, [%rd4+11];
	ld.local.u8 	%rs502, [%rd4+12];
	ld.local.u8 	%rs503, [%rd4+13];
	ld.local.u8 	%rs504, [%rd4+14];
	ld.local.u8 	%rs505, [%rd4+15];
	ld.local.u8 	%rs506, [%rd4+16];
	ld.local.u8 	%rs507, [%rd4+17];
	ld.local.u8 	%rs508, [%rd4+18];
	ld.local.u8 	%rs509, [%rd4+19];
	ld.local.u8 	%rs510, [%rd4+20];
	ld.local.u8 	%rs511, [%rd4+21];
	ld.local.u8 	%rs512, [%rd4+22];
	ld.local.u8 	%rs513, [%rd4+23];
	ld.local.u8 	%rs514, [%rd4+24];
	ld.local.u8 	%rs515, [%rd4+25];
	ld.local.u8 	%rs516, [%rd4+26];
	ld.local.u8 	%rs517, [%rd4+27];
	ld.local.u8 	%rs518, [%rd4+28];
	ld.local.u8 	%rs519, [%rd4+29];
	ld.local.u8 	%rs520, [%rd4+30];
	ld.local.u8 	%rs521, [%rd4+31];
	ld.local.u8 	%rs522, [%rd4+32];
	ld.local.u8 	%rs523, [%rd4+33];
	ld.local.u8 	%rs524, [%rd4+34];
	ld.local.u8 	%rs525, [%rd4+35];
	ld.local.u8 	%rs526, [%rd4+36];
	ld.local.u8 	%rs527, [%rd4+37];
	ld.local.u8 	%rs528, [%rd4+38];
	ld.local.u8 	%rs529, [%rd4+39];
	ld.local.u8 	%rs530, [%rd4+40];
	ld.local.u8 	%rs531, [%rd4+41];
	ld.local.u8 	%rs532, [%rd4+42];
	ld.local.u8 	%rs533, [%rd4+43];
	ld.local.u8 	%rs534, [%rd4+44];
	ld.local.u8 	%rs535, [%rd4+45];
	ld.local.u8 	%rs536, [%rd4+46];
	ld.local.u8 	%rs537, [%rd4+47];
	ld.local.u8 	%rs538, [%rd4+48];
	ld.local.u8 	%rs539, [%rd4+49];
	ld.local.u8 	%rs540, [%rd4+50];
	ld.local.u8 	%rs541, [%rd4+51];
	ld.local.u8 	%rs542, [%rd4+52];
	ld.local.u8 	%rs543, [%rd4+53];
	ld.local.u8 	%rs544, [%rd4+54];
	ld.local.u8 	%rs545, [%rd4+55];
	ld.local.u8 	%rs546, [%rd4+56];
	ld.local.u8 	%rs547, [%rd4+57];
	ld.local.u8 	%rs548, [%rd4+58];
	ld.local.u8 	%rs549, [%rd4+59];
	ld.local.u8 	%rs550, [%rd4+60];
	ld.local.u8 	%rs551, [%rd4+61];
	ld.local.u8 	%rs552, [%rd4+62];
	ld.local.u8 	%rs553, [%rd4+63];
	ld.local.u8 	%rs554, [%rd4+64];
	ld.local.u8 	%rs555, [%rd4+65];
	ld.local.u8 	%rs556, [%rd4+66];
	ld.local.u8 	%rs557, [%rd4+67];
	ld.local.u8 	%rs558, [%rd4+68];
	ld.local.u8 	%rs559, [%rd4+69];
	ld.local.u8 	%rs560, [%rd4+70];
	ld.local.u8 	%rs561, [%rd4+71];
	ld.local.u8 	%rs562, [%rd4+72];
	ld.local.u8 	%rs563, [%rd4+73];
	ld.local.u8 	%rs564, [%rd4+74];
	ld.local.u8 	%rs565, [%rd4+75];
	ld.local.u8 	%rs566, [%rd4+76];
	ld.local.u8 	%rs567, [%rd4+77];
	ld.local.u8 	%rs568, [%rd4+78];
	ld.local.u8 	%rs569, [%rd4+79];
	ld.local.u8 	%rs570, [%rd4+80];
	st.global.u8 	[%rd225], %rs490;
	st.global.u8 	[%rd225+1], %rs491;
	st.global.u8 	[%rd225+2], %rs492;
	st.global.u8 	[%rd225+3], %rs493;
	st.global.u8 	[%rd225+4], %rs494;
	st.global.u8 	[%rd225+5], %rs495;
	st.global.u8 	[%rd225+6], %rs496;
	st.global.u8 	[%rd225+7], %rs497;
	st.global.u8 	[%rd225+8], %rs498;
	st.global.u8 	[%rd225+9], %rs499;
	st.global.u8 	[%rd225+10], %rs500;
	st.global.u8 	[%rd225+11], %rs501;
	st.global.u8 	[%rd225+12], %rs502;
	st.global.u8 	[%rd225+13], %rs503;
	st.global.u8 	[%rd225+14], %rs504;
	st.global.u8 	[%rd225+15], %rs505;
	st.global.u8 	[%rd225+16], %rs506;
	st.global.u8 	[%rd225+17], %rs507;
	st.global.u8 	[%rd225+18], %rs508;
	st.global.u8 	[%rd225+19], %rs509;
	st.global.u8 	[%rd225+20], %rs510;
	st.global.u8 	[%rd225+21], %rs511;
	st.global.u8 	[%rd225+22], %rs512;
	st.global.u8 	[%rd225+23], %rs513;
	st.global.u8 	[%rd225+24], %rs514;
	st.global.u8 	[%rd225+25], %rs515;
	st.global.u8 	[%rd225+26], %rs516;
	st.global.u8 	[%rd225+27], %rs517;
	st.global.u8 	[%rd225+28], %rs518;
	st.global.u8 	[%rd225+29], %rs519;
	st.global.u8 	[%rd225+30], %rs520;
	st.global.u8 	[%rd225+31], %rs521;
	st.global.u8 	[%rd225+32], %rs522;
	st.global.u8 	[%rd225+33], %rs523;
	st.global.u8 	[%rd225+34], %rs524;
	st.global.u8 	[%rd225+35], %rs525;
	st.global.u8 	[%rd225+36], %rs526;
	st.global.u8 	[%rd225+37], %rs527;
	st.global.u8 	[%rd225+38], %rs528;
	st.global.u8 	[%rd225+39], %rs529;
	st.global.u8 	[%rd225+40], %rs530;
	st.global.u8 	[%rd225+41], %rs531;
	st.global.u8 	[%rd225+42], %rs532;
	st.global.u8 	[%rd225+43], %rs533;
	st.global.u8 	[%rd225+44], %rs534;
	st.global.u8 	[%rd225+45], %rs535;
	st.global.u8 	[%rd225+46], %rs536;
	st.global.u8 	[%rd225+47], %rs537;
	st.global.u8 	[%rd225+48], %rs538;
	st.global.u8 	[%rd225+49], %rs539;
	st.global.u8 	[%rd225+50], %rs540;
	st.global.u8 	[%rd225+51], %rs541;
	st.global.u8 	[%rd225+52], %rs542;
	st.global.u8 	[%rd225+53], %rs543;
	st.global.u8 	[%rd225+54], %rs544;
	st.global.u8 	[%rd225+55], %rs545;
	st.global.u8 	[%rd225+56], %rs546;
	st.global.u8 	[%rd225+57], %rs547;
	st.global.u8 	[%rd225+58], %rs548;
	st.global.u8 	[%rd225+59], %rs549;
	st.global.u8 	[%rd225+60], %rs550;
	st.global.u8 	[%rd225+61], %rs551;
	st.global.u8 	[%rd225+62], %rs552;
	st.global.u8 	[%rd225+63], %rs553;
	st.global.u8 	[%rd225+64], %rs554;
	st.global.u8 	[%rd225+65], %rs555;
	st.global.u8 	[%rd225+66], %rs556;
	st.global.u8 	[%rd225+67], %rs557;
	st.global.u8 	[%rd225+68], %rs558;
	st.global.u8 	[%rd225+69], %rs559;
	st.global.u8 	[%rd225+70], %rs560;
	st.global.u8 	[%rd225+71], %rs561;
	st.global.u8 	[%rd225+72], %rs562;
	st.global.u8 	[%rd225+73], %rs563;
	st.global.u8 	[%rd225+74], %rs564;
	st.global.u8 	[%rd225+75], %rs565;
	st.global.u8 	[%rd225+76], %rs566;
	st.global.u8 	[%rd225+77], %rs567;
	st.global.u8 	[%rd225+78], %rs568;
	st.global.u8 	[%rd225+79], %rs569;
	st.global.u8 	[%rd225+80], %rs570;
	add.s32 	%r4516, %r4516, 1;
$L__BB0_916:
	and.b32  	%r4077, %r1471, 8;
	setp.eq.s32 	%p1788, %r4077, 0;
	@%p1788 bra 	$L__BB0_918;
	mov.b16 	%rs571, 4;
	st.local.u8 	[%rd100], %rs571;
	add.s32 	%r4078, %r4516, %r1470;
	mul.wide.u32 	%rd226, %r4516, 4;
	add.s64 	%rd227, %rd99, %rd226;
	mov.b32 	%r4079, 1;
	st.global.u32 	[%rd227], %r4079;
	mul.wide.s32 	%rd228, %r4078, 81;
	add.s64 	%rd229, %rd98, %rd228;
	ld.local.u8 	%rs572, [%rd4];
	ld.local.u8 	%rs573, [%rd4+1];
	ld.local.u8 	%rs574, [%rd4+2];
	ld.local.u8 	%rs575, [%rd4+3];
	ld.local.u8 	%rs576, [%rd4+4];
	ld.local.u8 	%rs577, [%rd4+5];
	ld.local.u8 	%rs578, [%rd4+6];
	ld.local.u8 	%rs579, [%rd4+7];
	ld.local.u8 	%rs580, [%rd4+8];
	ld.local.u8 	%rs581, [%rd4+9];
	ld.local.u8 	%rs582, [%rd4+10];
	ld.local.u8 	%rs583, [%rd4+11];
	ld.local.u8 	%rs584, [%rd4+12];
	ld.local.u8 	%rs585, [%rd4+13];
	ld.local.u8 	%rs586, [%rd4+14];
	ld.local.u8 	%rs587, [%rd4+15];
	ld.local.u8 	%rs588, [%rd4+16];
	ld.local.u8 	%rs589, [%rd4+17];
	ld.local.u8 	%rs590, [%rd4+18];
	ld.local.u8 	%rs591, [%rd4+19];
	ld.local.u8 	%rs592, [%rd4+20];
	ld.local.u8 	%rs593, [%rd4+21];
	ld.local.u8 	%rs594, [%rd4+22];
	ld.local.u8 	%rs595, [%rd4+23];
	ld.local.u8 	%rs596, [%rd4+24];
	ld.local.u8 	%rs597, [%rd4+25];
	ld.local.u8 	%rs598, [%rd4+26];
	ld.local.u8 	%rs599, [%rd4+27];
	ld.local.u8 	%rs600, [%rd4+28];
	ld.local.u8 	%rs601, [%rd4+29];
	ld.local.u8 	%rs602, [%rd4+30];
	ld.local.u8 	%rs603, [%rd4+31];
	ld.local.u8 	%rs604, [%rd4+32];
	ld.local.u8 	%rs605, [%rd4+33];
	ld.local.u8 	%rs606, [%rd4+34];
	ld.local.u8 	%rs607, [%rd4+35];
	ld.local.u8 	%rs608, [%rd4+36];
	ld.local.u8 	%rs609, [%rd4+37];
	ld.local.u8 	%rs610, [%rd4+38];
	ld.local.u8 	%rs611, [%rd4+39];
	ld.local.u8 	%rs612, [%rd4+40];
	ld.local.u8 	%rs613, [%rd4+41];
	ld.local.u8 	%rs614, [%rd4+42];
	ld.local.u8 	%rs615, [%rd4+43];
	ld.local.u8 	%rs616, [%rd4+44];
	ld.local.u8 	%rs617, [%rd4+45];
	ld.local.u8 	%rs618, [%rd4+46];
	ld.local.u8 	%rs619, [%rd4+47];
	ld.local.u8 	%rs620, [%rd4+48];
	ld.local.u8 	%rs621, [%rd4+49];
	ld.local.u8 	%rs622, [%rd4+50];
	ld.local.u8 	%rs623, [%rd4+51];
	ld.local.u8 	%rs624, [%rd4+52];
	ld.local.u8 	%rs625, [%rd4+53];
	ld.local.u8 	%rs626, [%rd4+54];
	ld.local.u8 	%rs627, [%rd4+55];
	ld.local.u8 	%rs628, [%rd4+56];
	ld.local.u8 	%rs629, [%rd4+57];
	ld.local.u8 	%rs630, [%rd4+58];
	ld.local.u8 	%rs631, [%rd4+59];
	ld.local.u8 	%rs632, [%rd4+60];
	ld.local.u8 	%rs633, [%rd4+61];
	ld.local.u8 	%rs634, [%rd4+62];
	ld.local.u8 	%rs635, [%rd4+63];
	ld.local.u8 	%rs636, [%rd4+64];
	ld.local.u8 	%rs637, [%rd4+65];
	ld.local.u8 	%rs638, [%rd4+66];
	ld.local.u8 	%rs639, [%rd4+67];
	ld.local.u8 	%rs640, [%rd4+68];
	ld.local.u8 	%rs641, [%rd4+69];
	ld.local.u8 	%rs642, [%rd4+70];
	ld.local.u8 	%rs643, [%rd4+71];
	ld.local.u8 	%rs644, [%rd4+72];
	ld.local.u8 	%rs645, [%rd4+73];
	ld.local.u8 	%rs646, [%rd4+74];
	ld.local.u8 	%rs647, [%rd4+75];
	ld.local.u8 	%rs648, [%rd4+76];
	ld.local.u8 	%rs649, [%rd4+77];
	ld.local.u8 	%rs650, [%rd4+78];
	ld.local.u8 	%rs651, [%rd4+79];
	ld.local.u8 	%rs652, [%rd4+80];
	st.global.u8 	[%rd229], %rs572;
	st.global.u8 	[%rd229+1], %rs573;
	st.global.u8 	[%rd229+2], %rs574;
	st.global.u8 	[%rd229+3], %rs575;
	st.global.u8 	[%rd229+4], %rs576;
	st.global.u8 	[%rd229+5], %rs577;
	st.global.u8 	[%rd229+6], %rs578;
	st.global.u8 	[%rd229+7], %rs579;
	st.global.u8 	[%rd229+8], %rs580;
	st.global.u8 	[%rd229+9], %rs581;
	st.global.u8 	[%rd229+10], %rs582;
	st.global.u8 	[%rd229+11], %rs583;
	st.global.u8 	[%rd229+12], %rs584;
	st.global.u8 	[%rd229+13], %rs585;
	st.global.u8 	[%rd229+14], %rs586;
	st.global.u8 	[%rd229+15], %rs587;
	st.global.u8 	[%rd229+16], %rs588;
	st.global.u8 	[%rd229+17], %rs589;
	st.global.u8 	[%rd229+18], %rs590;
	st.global.u8 	[%rd229+19], %rs591;
	st.global.u8 	[%rd229+20], %rs592;
	st.global.u8 	[%rd229+21], %rs593;
	st.global.u8 	[%rd229+22], %rs594;
	st.global.u8 	[%rd229+23], %rs595;
	st.global.u8 	[%rd229+24], %rs596;
	st.global.u8 	[%rd229+25], %rs597;
	st.global.u8 	[%rd229+26], %rs598;
	st.global.u8 	[%rd229+27], %rs599;
	st.global.u8 	[%rd229+28], %rs600;
	st.global.u8 	[%rd229+29], %rs601;
	st.global.u8 	[%rd229+30], %rs602;
	st.global.u8 	[%rd229+31], %rs603;
	st.global.u8 	[%rd229+32], %rs604;
	st.global.u8 	[%rd229+33], %rs605;
	st.global.u8 	[%rd229+34], %rs606;
	st.global.u8 	[%rd229+35], %rs607;
	st.global.u8 	[%rd229+36], %rs608;
	st.global.u8 	[%rd229+37], %rs609;
	st.global.u8 	[%rd229+38], %rs610;
	st.global.u8 	[%rd229+39], %rs611;
	st.global.u8 	[%rd229+40], %rs612;
	st.global.u8 	[%rd229+41], %rs613;
	st.global.u8 	[%rd229+42], %rs614;
	st.global.u8 	[%rd229+43], %rs615;
	st.global.u8 	[%rd229+44], %rs616;
	st.global.u8 	[%rd229+45], %rs617;
	st.global.u8 	[%rd229+46], %rs618;
	st.global.u8 	[%rd229+47], %rs619;
	st.global.u8 	[%rd229+48], %rs620;
	st.global.u8 	[%rd229+49], %rs621;
	st.global.u8 	[%rd229+50], %rs622;
	st.global.u8 	[%rd229+51], %rs623;
	st.global.u8 	[%rd229+52], %rs624;
	st.global.u8 	[%rd229+53], %rs625;
	st.global.u8 	[%rd229+54], %rs626;
	st.global.u8 	[%rd229+55], %rs627;
	st.global.u8 	[%rd229+56], %rs628;
	st.global.u8 	[%rd229+57], %rs629;
	st.global.u8 	[%rd229+58], %rs630;
	st.global.u8 	[%rd229+59], %rs631;
	st.global.u8 	[%rd229+60], %rs632;
	st.global.u8 	[%rd229+61], %rs633;
	st.global.u8 	[%rd229+62], %rs634;
	st.global.u8 	[%rd229+63], %rs635;
	st.global.u8 	[%rd229+64], %rs636;
	st.global.u8 	[%rd229+65], %rs637;
	st.global.u8 	[%rd229+66], %rs638;
	st.global.u8 	[%rd229+67], %rs639;
	st.global.u8 	[%rd229+68], %rs640;
	st.global.u8 	[%rd229+69], %rs641;
	st.global.u8 	[%rd229+70], %rs642;
	st.global.u8 	[%rd229+71], %rs643;
	st.global.u8 	[%rd229+72], %rs644;
	st.global.u8 	[%rd229+73], %rs645;
	st.global.u8 	[%rd229+74], %rs646;
	st.global.u8 	[%rd229+75], %rs647;
	st.global.u8 	[%rd229+76], %rs648;
	st.global.u8 	[%rd229+77], %rs649;
	st.global.u8 	[%rd229+78], %rs650;
	st.global.u8 	[%rd229+79], %rs651;
	st.global.u8 	[%rd229+80], %rs652;
	add.s32 	%r4516, %r4516, 1;
$L__BB0_918:
	and.b32  	%r4080, %r1471, 16;
	setp.eq.s32 	%p1789, %r4080, 0;
	@%p1789 bra 	$L__BB0_920;
	mov.b16 	%rs653, 5;
	st.local.u8 	[%rd100], %rs653;
	add.s32 	%r4081, %r4516, %r1470;
	mul.wide.u32 	%rd230, %r4516, 4;
	add.s64 	%rd231, %rd99, %rd230;
	mov.b32 	%r4082, 1;
	st.global.u32 	[%rd231], %r4082;
	mul.wide.s32 	%rd232, %r4081, 81;
	add.s64 	%rd233, %rd98, %rd232;
	ld.local.u8 	%rs654, [%rd4];
	ld.local.u8 	%rs655, [%rd4+1];
	ld.local.u8 	%rs656, [%rd4+2];
	ld.local.u8 	%rs657, [%rd4+3];
	ld.local.u8 	%rs658, [%rd4+4];
	ld.local.u8 	%rs659, [%rd4+5];
	ld.local.u8 	%rs660, [%rd4+6];
	ld.local.u8 	%rs661, [%rd4+7];
	ld.local.u8 	%rs662, [%rd4+8];
	ld.local.u8 	%rs663, [%rd4+9];
	ld.local.u8 	%rs664, [%rd4+10];
	ld.local.u8 	%rs665, [%rd4+11];
	ld.local.u8 	%rs666, [%rd4+12];
	ld.local.u8 	%rs667, [%rd4+13];
	ld.local.u8 	%rs668, [%rd4+14];
	ld.local.u8 	%rs669, [%rd4+15];
	ld.local.u8 	%rs670, [%rd4+16];
	ld.local.u8 	%rs671, [%rd4+17];
	ld.local.u8 	%rs672, [%rd4+18];
	ld.local.u8 	%rs673, [%rd4+19];
	ld.local.u8 	%rs674, [%rd4+20];
	ld.local.u8 	%rs675, [%rd4+21];
	ld.local.u8 	%rs676, [%rd4+22];
	ld.local.u8 	%rs677, [%rd4+23];
	ld.local.u8 	%rs678, [%rd4+24];
	ld.local.u8 	%rs679, [%rd4+25];
	ld.local.u8 	%rs680, [%rd4+26];
	ld.local.u8 	%rs681, [%rd4+27];
	ld.local.u8 	%rs682, [%rd4+28];
	ld.local.u8 	%rs683, [%rd4+29];
	ld.local.u8 	%rs684, [%rd4+30];
	ld.local.u8 	%rs685, [%rd4+31];
	ld.local.u8 	%rs686, [%rd4+32];
	ld.local.u8 	%rs687, [%rd4+33];
	ld.local.u8 	%rs688, [%rd4+34];
	ld.local.u8 	%rs689, [%rd4+35];
	ld.local.u8 	%rs690, [%rd4+36];
	ld.local.u8 	%rs691, [%rd4+37];
	ld.local.u8 	%rs692, [%rd4+38];
	ld.local.u8 	%rs693, [%rd4+39];
	ld.local.u8 	%rs694, [%rd4+40];
	ld.local.u8 	%rs695, [%rd4+41];
	ld.local.u8 	%rs696, [%rd4+42];
	ld.local.u8 	%rs697, [%rd4+43];
	ld.local.u8 	%rs698, [%rd4+44];
	ld.local.u8 	%rs699, [%rd4+45];
	ld.local.u8 	%rs700, [%rd4+46];
	ld.local.u8 	%rs701, [%rd4+47];
	ld.local.u8 	%rs702, [%rd4+48];
	ld.local.u8 	%rs703, [%rd4+49];
	ld.local.u8 	%rs704, [%rd4+50];
	ld.local.u8 	%rs705, [%rd4+51];
	ld.local.u8 	%rs706, [%rd4+52];
	ld.local.u8 	%rs707, [%rd4+53];
	ld.local.u8 	%rs708, [%rd4+54];
	ld.local.u8 	%rs709, [%rd4+55];
	ld.local.u8 	%rs710, [%rd4+56];
	ld.local.u8 	%rs711, [%rd4+57];
	ld.local.u8 	%rs712, [%rd4+58];
	ld.local.u8 	%rs713, [%rd4+59];
	ld.local.u8 	%rs714, [%rd4+60];
	ld.local.u8 	%rs715, [%rd4+61];
	ld.local.u8 	%rs716, [%rd4+62];
	ld.local.u8 	%rs717, [%rd4+63];
	ld.local.u8 	%rs718, [%rd4+64];
	ld.local.u8 	%rs719, [%rd4+65];
	ld.local.u8 	%rs720, [%rd4+66];
	ld.local.u8 	%rs721, [%rd4+67];
	ld.local.u8 	%rs722, [%rd4+68];
	ld.local.u8 	%rs723, [%rd4+69];
	ld.local.u8 	%rs724, [%rd4+70];
	ld.local.u8 	%rs725, [%rd4+71];
	ld.local.u8 	%rs726, [%rd4+72];
	ld.local.u8 	%rs727, [%rd4+73];
	ld.local.u8 	%rs728, [%rd4+74];
	ld.local.u8 	%rs729, [%rd4+75];
	ld.local.u8 	%rs730, [%rd4+76];
	ld.local.u8 	%rs731, [%rd4+77];
	ld.local.u8 	%rs732, [%rd4+78];
	ld.local.u8 	%rs733, [%rd4+79];
	ld.local.u8 	%rs734, [%rd4+80];
	st.global.u8 	[%rd233], %rs654;
	st.global.u8 	[%rd233+1], %rs655;
	st.global.u8 	[%rd233+2], %rs656;
	st.global.u8 	[%rd233+3], %rs657;
	st.global.u8 	[%rd233+4], %rs658;
	st.global.u8 	[%rd233+5], %rs659;
	st.global.u8 	[%rd233+6], %rs660;
	st.global.u8 	[%rd233+7], %rs661;
	st.global.u8 	[%rd233+8], %rs662;
	st.global.u8 	[%rd233+9], %rs663;
	st.global.u8 	[%rd233+10], %rs664;
	st.global.u8 	[%rd233+11], %rs665;
	st.global.u8 	[%rd233+12], %rs666;
	st.global.u8 	[%rd233+13], %rs667;
	st.global.u8 	[%rd233+14], %rs668;
	st.global.u8 	[%rd233+15], %rs669;
	st.global.u8 	[%rd233+16], %rs670;
	st.global.u8 	[%rd233+17], %rs671;
	st.global.u8 	[%rd233+18], %rs672;
	st.global.u8 	[%rd233+19], %rs673;
	st.global.u8 	[%rd233+20], %rs674;
	st.global.u8 	[%rd233+21], %rs675;
	st.global.u8 	[%rd233+22], %rs676;
	st.global.u8 	[%rd233+23], %rs677;
	st.global.u8 	[%rd233+24], %rs678;
	st.global.u8 	[%rd233+25], %rs679;
	st.global.u8 	[%rd233+26], %rs680;
	st.global.u8 	[%rd233+27], %rs681;
	st.global.u8 	[%rd233+28], %rs682;
	st.global.u8 	[%rd233+29], %rs683;
	st.global.u8 	[%rd233+30], %rs684;
	st.global.u8 	[%rd233+31], %rs685;
	st.global.u8 	[%rd233+32], %rs686;
	st.global.u8 	[%rd233+33], %rs687;
	st.global.u8 	[%rd233+34], %rs688;
	st.global.u8 	[%rd233+35], %rs689;
	st.global.u8 	[%rd233+36], %rs690;
	st.global.u8 	[%rd233+37], %rs691;
	st.global.u8 	[%rd233+38], %rs692;
	st.global.u8 	[%rd233+39], %rs693;
	st.global.u8 	[%rd233+40], %rs694;
	st.global.u8 	[%rd233+41], %rs695;
	st.global.u8 	[%rd233+42], %rs696;
	st.global.u8 	[%rd233+43], %rs697;
	st.global.u8 	[%rd233+44], %rs698;
	st.global.u8 	[%rd233+45], %rs699;
	st.global.u8 	[%rd233+46], %rs700;
	st.global.u8 	[%rd233+47], %rs701;
	st.global.u8 	[%rd233+48], %rs702;
	st.global.u8 	[%rd233+49], %rs703;
	st.global.u8 	[%rd233+50], %rs704;
	st.global.u8 	[%rd233+51], %rs705;
	st.global.u8 	[%rd233+52], %rs706;
	st.global.u8 	[%rd233+53], %rs707;
	st.global.u8 	[%rd233+54], %rs708;
	st.global.u8 	[%rd233+55], %rs709;
	st.global.u8 	[%rd233+56], %rs710;
	st.global.u8 	[%rd233+57], %rs711;
	st.global.u8 	[%rd233+58], %rs712;
	st.global.u8 	[%rd233+59], %rs713;
	st.global.u8 	[%rd233+60], %rs714;
	st.global.u8 	[%rd233+61], %rs715;
	st.global.u8 	[%rd233+62], %rs716;
	st.global.u8 	[%rd233+63], %rs717;
	st.global.u8 	[%rd233+64], %rs718;
	st.global.u8 	[%rd233+65], %rs719;
	st.global.u8 	[%rd233+66], %rs720;
	st.global.u8 	[%rd233+67], %rs721;
	st.global.u8 	[%rd233+68], %rs722;
	st.global.u8 	[%rd233+69], %rs723;
	st.global.u8 	[%rd233+70], %rs724;
	st.global.u8 	[%rd233+71], %rs725;
	st.global.u8 	[%rd233+72], %rs726;
	st.global.u8 	[%rd233+73], %rs727;
	st.global.u8 	[%rd233+74], %rs728;
	st.global.u8 	[%rd233+75], %rs729;
	st.global.u8 	[%rd233+76], %rs730;
	st.global.u8 	[%rd233+77], %rs731;
	st.global.u8 	[%rd233+78], %rs732;
	st.global.u8 	[%rd233+79], %rs733;
	st.global.u8 	[%rd233+80], %rs734;
	add.s32 	%r4516, %r4516, 1;
$L__BB0_920:
	and.b32  	%r4083, %r1471, 32;
	setp.eq.s32 	%p1790, %r4083, 0;
	@%p1790 bra 	$L__BB0_922;
	mov.b16 	%rs735, 6;
	st.local.u8 	[%rd100], %rs735;
	add.s32 	%r4084, %r4516, %r1470;
	mul.wide.u32 	%rd234, %r4516, 4;
	add.s64 	%rd235, %rd99, %rd234;
	mov.b32 	%r4085, 1;
	st.global.u32 	[%rd235], %r4085;
	mul.wide.s32 	%rd236, %r4084, 81;
	add.s64 	%rd237, %rd98, %rd236;
	ld.local.u8 	%rs736, [%rd4];
	ld.local.u8 	%rs737, [%rd4+1];
	ld.local.u8 	%rs738, [%rd4+2];
	ld.local.u8 	%rs739, [%rd4+3];
	ld.local.u8 	%rs740, [%rd4+4];
	ld.local.u8 	%rs741, [%rd4+5];
	ld.local.u8 	%rs742, [%rd4+6];
	ld.local.u8 	%rs743, [%rd4+7];
	ld.local.u8 	%rs744, [%rd4+8];
	ld.local.u8 	%rs745, [%rd4+9];
	ld.local.u8 	%rs746, [%rd4+10];
	ld.local.u8 	%rs747, [%rd4+11];
	ld.local.u8 	%rs748, [%rd4+12];
	ld.local.u8 	%rs749, [%rd4+13];
	ld.local.u8 	%rs750, [%rd4+14];
	ld.local.u8 	%rs751, [%rd4+15];
	ld.local.u8 	%rs752, [%rd4+16];
	ld.local.u8 	%rs753, [%rd4+17];
	ld.local.u8 	%rs754, [%rd4+18];
	ld.local.u8 	%rs755, [%rd4+19];
	ld.local.u8 	%rs756, [%rd4+20];
	ld.local.u8 	%rs757, [%rd4+21];
	ld.local.u8 	%rs758, [%rd4+22];
	ld.local.u8 	%rs759, [%rd4+23];
	ld.local.u8 	%rs760, [%rd4+24];
	ld.local.u8 	%rs761, [%rd4+25];
	ld.local.u8 	%rs762, [%rd4+26];
	ld.local.u8 	%rs763, [%rd4+27];
	ld.local.u8 	%rs764, [%rd4+28];
	ld.local.u8 	%rs765, [%rd4+29];
	ld.local.u8 	%rs766, [%rd4+30];
	ld.local.u8 	%rs767, [%rd4+31];
	ld.local.u8 	%rs768, [%rd4+32];
	ld.local.u8 	%rs769, [%rd4+33];
	ld.local.u8 	%rs770, [%rd4+34];
	ld.local.u8 	%rs771, [%rd4+35];
	ld.local.u8 	%rs772, [%rd4+36];
	ld.local.u8 	%rs773, [%rd4+37];
	ld.local.u8 	%rs774, [%rd4+38];
	ld.local.u8 	%rs775, [%rd4+39];
	ld.local.u8 	%rs776, [%rd4+40];
	ld.local.u8 	%rs777, [%rd4+41];
	ld.local.u8 	%rs778, [%rd4+42];
	ld.local.u8 	%rs779, [%rd4+43];
	ld.local.u8 	%rs780, [%rd4+44];
	ld.local.u8 	%rs781, [%rd4+45];
	ld.local.u8 	%rs782, [%rd4+46];
	ld.local.u8 	%rs783, [%rd4+47];
	ld.local.u8 	%rs784, [%rd4+48];
	ld.local.u8 	%rs785, [%rd4+49];
	ld.local.u8 	%rs786, [%rd4+50];
	ld.local.u8 	%rs787, [%rd4+51];
	ld.local.u8 	%rs788, [%rd4+52];
	ld.local.u8 	%rs789, [%rd4+53];
	ld.local.u8 	%rs790, [%rd4+54];
	ld.local.u8 	%rs791, [%rd4+55];
	ld.local.u8 	%rs792, [%rd4+56];
	ld.local.u8 	%rs793, [%rd4+57];
	ld.local.u8 	%rs794, [%rd4+58];
	ld.local.u8 	%rs795, [%rd4+59];
	ld.local.u8 	%rs796, [%rd4+60];
	ld.local.u8 	%rs797, [%rd4+61];
	ld.local.u8 	%rs798, [%rd4+62];
	ld.local.u8 	%rs799, [%rd4+63];
	ld.local.u8 	%rs800, [%rd4+64];
	ld.local.u8 	%rs801, [%rd4+65];
	ld.local.u8 	%rs802, [%rd4+66];
	ld.local.u8 	%rs803, [%rd4+67];
	ld.local.u8 	%rs804, [%rd4+68];
	ld.local.u8 	%rs805, [%rd4+69];
	ld.local.u8 	%rs806, [%rd4+70];
	ld.local.u8 	%rs807, [%rd4+71];
	ld.local.u8 	%rs808, [%rd4+72];
	ld.local.u8 	%rs809, [%rd4+73];
	ld.local.u8 	%rs810, [%rd4+74];
	ld.local.u8 	%rs811, [%rd4+75];
	ld.local.u8 	%rs812, [%rd4+76];
	ld.local.u8 	%rs813, [%rd4+77];
	ld.local.u8 	%rs814, [%rd4+78];
	ld.local.u8 	%rs815, [%rd4+79];
	ld.local.u8 	%rs816, [%rd4+80];
	st.global.u8 	[%rd237], %rs736;
	st.global.u8 	[%rd237+1], %rs737;
	st.global.u8 	[%rd237+2], %rs738;
	st.global.u8 	[%rd237+3], %rs739;
	st.global.u8 	[%rd237+4], %rs740;
	st.global.u8 	[%rd237+5], %rs741;
	st.global.u8 	[%rd237+6], %rs742;
	st.global.u8 	[%rd237+7], %rs743;
	st.global.u8 	[%rd237+8], %rs744;
	st.global.u8 	[%rd237+9], %rs745;
	st.global.u8 	[%rd237+10], %rs746;
	st.global.u8 	[%rd237+11], %rs747;
	st.global.u8 	[%rd237+12], %rs748;
	st.global.u8 	[%rd237+13], %rs749;
	st.global.u8 	[%rd237+14], %rs750;
	st.global.u8 	[%rd237+15], %rs751;
	st.global.u8 	[%rd237+16], %rs752;
	st.global.u8 	[%rd237+17], %rs753;
	st.global.u8 	[%rd237+18], %rs754;
	st.global.u8 	[%rd237+19], %rs755;
	st.global.u8 	[%rd237+20], %rs756;
	st.global.u8 	[%rd237+21], %rs757;
	st.global.u8 	[%rd237+22], %rs758;
	st.global.u8 	[%rd237+23], %rs759;
	st.global.u8 	[%rd237+24], %rs760;
	st.global.u8 	[%rd237+25], %rs761;
	st.global.u8 	[%rd237+26], %rs762;
	st.global.u8 	[%rd237+27], %rs763;
	st.global.u8 	[%rd237+28], %rs764;
	st.global.u8 	[%rd237+29], %rs765;
	st.global.u8 	[%rd237+30], %rs766;
	st.global.u8 	[%rd237+31], %rs767;
	st.global.u8 	[%rd237+32], %rs768;
	st.global.u8 	[%rd237+33], %rs769;
	st.global.u8 	[%rd237+34], %rs770;
	st.global.u8 	[%rd237+35], %rs771;
	st.global.u8 	[%rd237+36], %rs772;
	st.global.u8 	[%rd237+37], %rs773;
	st.global.u8 	[%rd237+38], %rs774;
	st.global.u8 	[%rd237+39], %rs775;
	st.global.u8 	[%rd237+40], %rs776;
	st.global.u8 	[%rd237+41], %rs777;
	st.global.u8 	[%rd237+42], %rs778;
	st.global.u8 	[%rd237+43], %rs779;
	st.global.u8 	[%rd237+44], %rs780;
	st.global.u8 	[%rd237+45], %rs781;
	st.global.u8 	[%rd237+46], %rs782;
	st.global.u8 	[%rd237+47], %rs783;
	st.global.u8 	[%rd237+48], %rs784;
	st.global.u8 	[%rd237+49], %rs785;
	st.global.u8 	[%rd237+50], %rs786;
	st.global.u8 	[%rd237+51], %rs787;
	st.global.u8 	[%rd237+52], %rs788;
	st.global.u8 	[%rd237+53], %rs789;
	st.global.u8 	[%rd237+54], %rs790;
	st.global.u8 	[%rd237+55], %rs791;
	st.global.u8 	[%rd237+56], %rs792;
	st.global.u8 	[%rd237+57], %rs793;
	st.global.u8 	[%rd237+58], %rs794;
	st.global.u8 	[%rd237+59], %rs795;
	st.global.u8 	[%rd237+60], %rs796;
	st.global.u8 	[%rd237+61], %rs797;
	st.global.u8 	[%rd237+62], %rs798;
	st.global.u8 	[%rd237+63], %rs799;
	st.global.u8 	[%rd237+64], %rs800;
	st.global.u8 	[%rd237+65], %rs801;
	st.global.u8 	[%rd237+66], %rs802;
	st.global.u8 	[%rd237+67], %rs803;
	st.global.u8 	[%rd237+68], %rs804;
	st.global.u8 	[%rd237+69], %rs805;
	st.global.u8 	[%rd237+70], %rs806;
	st.global.u8 	[%rd237+71], %rs807;
	st.global.u8 	[%rd237+72], %rs808;
	st.global.u8 	[%rd237+73], %rs809;
	st.global.u8 	[%rd237+74], %rs810;
	st.global.u8 	[%rd237+75], %rs811;
	st.global.u8 	[%rd237+76], %rs812;
	st.global.u8 	[%rd237+77], %rs813;
	st.global.u8 	[%rd237+78], %rs814;
	st.global.u8 	[%rd237+79], %rs815;
	st.global.u8 	[%rd237+80], %rs816;
	add.s32 	%r4516, %r4516, 1;
$L__BB0_922:
	and.b32  	%r4086, %r1471, 64;
	setp.eq.s32 	%p1791, %r4086, 0;
	@%p1791 bra 	$L__BB0_924;
	mov.b16 	%rs817, 7;
	st.local.u8 	[%rd100], %rs817;
	add.s32 	%r4087, %r4516, %r1470;
	mul.wide.u32 	%rd238, %r4516, 4;
	add.s64 	%rd239, %rd99, %rd238;
	mov.b32 	%r4088, 1;
	st.global.u32 	[%rd239], %r4088;
	mul.wide.s32 	%rd240, %r4087, 81;
	add.s64 	%rd241, %rd98, %rd240;
	ld.local.u8 	%rs818, [%rd4];
	ld.local.u8 	%rs819, [%rd4+1];
	ld.local.u8 	%rs820, [%rd4+2];
	ld.local.u8 	%rs821, [%rd4+3];
	ld.local.u8 	%rs822, [%rd4+4];
	ld.local.u8 	%rs823, [%rd4+5];
	ld.local.u8 	%rs824, [%rd4+6];
	ld.local.u8 	%rs825, [%rd4+7];
	ld.local.u8 	%rs826, [%rd4+8];
	ld.local.u8 	%rs827, [%rd4+9];
	ld.local.u8 	%rs828, [%rd4+10];
	ld.local.u8 	%rs829, [%rd4+11];
	ld.local.u8 	%rs830, [%rd4+12];
	ld.local.u8 	%rs831, [%rd4+13];
	ld.local.u8 	%rs832, [%rd4+14];
	ld.local.u8 	%rs833, [%rd4+15];
	ld.local.u8 	%rs834, [%rd4+16];
	ld.local.u8 	%rs835, [%rd4+17];
	ld.local.u8 	%rs836, [%rd4+18];
	ld.local.u8 	%rs837, [%rd4+19];
	ld.local.u8 	%rs838, [%rd4+20];
	ld.local.u8 	%rs839, [%rd4+21];
	ld.local.u8 	%rs840, [%rd4+22];
	ld.local.u8 	%rs841, [%rd4+23];
	ld.local.u8 	%rs842, [%rd4+24];
	ld.local.u8 	%rs843, [%rd4+25];
	ld.local.u8 	%rs844, [%rd4+26];
	ld.local.u8 	%rs845, [%rd4+27];
	ld.local.u8 	%rs846, [%rd4+28];
	ld.local.u8 	%rs847, [%rd4+29];
	ld.local.u8 	%rs848, [%rd4+30];
	ld.local.u8 	%rs849, [%rd4+31];
	ld.local.u8 	%rs850, [%rd4+32];
	ld.local.u8 	%rs851, [%rd4+33];
	ld.local.u8 	%rs852, [%rd4+34];
	ld.local.u8 	%rs853, [%rd4+35];
	ld.local.u8 	%rs854, [%rd4+36];
	ld.local.u8 	%rs855, [%rd4+37];
	ld.local.u8 	%rs856, [%rd4+38];
	ld.local.u8 	%rs857, [%rd4+39];
	ld.local.u8 	%rs858, [%rd4+40];
	ld.local.u8 	%rs859, [%rd4+41];
	ld.local.u8 	%rs860, [%rd4+42];
	ld.local.u8 	%rs861, [%rd4+43];
	ld.local.u8 	%rs862, [%rd4+44];
	ld.local.u8 	%rs863, [%rd4+45];
	ld.local.u8 	%rs864, [%rd4+46];
	ld.local.u8 	%rs865, [%rd4+47];
	ld.local.u8 	%rs866, [%rd4+48];
	ld.local.u8 	%rs867, [%rd4+49];
	ld.local.u8 	%rs868, [%rd4+50];
	ld.local.u8 	%rs869, [%rd4+51];
	ld.local.u8 	%rs870, [%rd4+52];
	ld.local.u8 	%rs871, [%rd4+53];
	ld.local.u8 	%rs872, [%rd4+54];
	ld.local.u8 	%rs873, [%rd4+55];
	ld.local.u8 	%rs874, [%rd4+56];
	ld.local.u8 	%rs875, [%rd4+57];
	ld.local.u8 	%rs876, [%rd4+58];
	ld.local.u8 	%rs877, [%rd4+59];
	ld.local.u8 	%rs878, [%rd4+60];
	ld.local.u8 	%rs879, [%rd4+61];
	ld.local.u8 	%rs880, [%rd4+62];
	ld.local.u8 	%rs881, [%rd4+63];
	ld.local.u8 	%rs882, [%rd4+64];
	ld.local.u8 	%rs883, [%rd4+65];
	ld.local.u8 	%rs884, [%rd4+66];
	ld.local.u8 	%rs885, [%rd4+67];
	ld.local.u8 	%rs886, [%rd4+68];
	ld.local.u8 	%rs887, [%rd4+69];
	ld.local.u8 	%rs888, [%rd4+70];
	ld.local.u8 	%rs889, [%rd4+71];
	ld.local.u8 	%rs890, [%rd4+72];
	ld.local.u8 	%rs891, [%rd4+73];
	ld.local.u8 	%rs892, [%rd4+74];
	ld.local.u8 	%rs893, [%rd4+75];
	ld.local.u8 	%rs894, [%rd4+76];
	ld.local.u8 	%rs895, [%rd4+77];
	ld.local.u8 	%rs896, [%rd4+78];
	ld.local.u8 	%rs897, [%rd4+79];
	ld.local.u8 	%rs898, [%rd4+80];
	st.global.u8 	[%rd241], %rs818;
	st.global.u8 	[%rd241+1], %rs819;
	st.global.u8 	[%rd241+2], %rs820;
	st.global.u8 	[%rd241+3], %rs821;
	st.global.u8 	[%rd241+4], %rs822;
	st.global.u8 	[%rd241+5], %rs823;
	st.global.u8 	[%rd241+6], %rs824;
	st.global.u8 	[%rd241+7], %rs825;
	st.global.u8 	[%rd241+8], %rs826;
	st.global.u8 	[%rd241+9], %rs827;
	st.global.u8 	[%rd241+10], %rs828;
	st.global.u8 	[%rd241+11], %rs829;
	st.global.u8 	[%rd241+12], %rs830;
	st.global.u8 	[%rd241+13], %rs831;
	st.global.u8 	[%rd241+14], %rs832;
	st.global.u8 	[%rd241+15], %rs833;
	st.global.u8 	[%rd241+16], %rs834;
	st.global.u8 	[%rd241+17], %rs835;
	st.global.u8 	[%rd241+18], %rs836;
	st.global.u8 	[%rd241+19], %rs837;
	st.global.u8 	[%rd241+20], %rs838;
	st.global.u8 	[%rd241+21], %rs839;
	st.global.u8 	[%rd241+22], %rs840;
	st.global.u8 	[%rd241+23], %rs841;
	st.global.u8 	[%rd241+24], %rs842;
	st.global.u8 	[%rd241+25], %rs843;
	st.global.u8 	[%rd241+26], %rs844;
	st.global.u8 	[%rd241+27], %rs845;
	st.global.u8 	[%rd241+28], %rs846;
	st.global.u8 	[%rd241+29], %rs847;
	st.global.u8 	[%rd241+30], %rs848;
	st.global.u8 	[%rd241+31], %rs849;
	st.global.u8 	[%rd241+32], %rs850;
	st.global.u8 	[%rd241+33], %rs851;
	st.global.u8 	[%rd241+34], %rs852;
	st.global.u8 	[%rd241+35], %rs853;
	st.global.u8 	[%rd241+36], %rs854;
	st.global.u8 	[%rd241+37], %rs855;
	st.global.u8 	[%rd241+38], %rs856;
	st.global.u8 	[%rd241+39], %rs857;
	st.global.u8 	[%rd241+40], %rs858;
	st.global.u8 	[%rd241+41], %rs859;
	st.global.u8 	[%rd241+42], %rs860;
	st.global.u8 	[%rd241+43], %rs861;
	st.global.u8 	[%rd241+44], %rs862;
	st.global.u8 	[%rd241+45], %rs863;
	st.global.u8 	[%rd241+46], %rs864;
	st.global.u8 	[%rd241+47], %rs865;
	st.global.u8 	[%rd241+48], %rs866;
	st.global.u8 	[%rd241+49], %rs867;
	st.global.u8 	[%rd241+50], %rs868;
	st.global.u8 	[%rd241+51], %rs869;
	st.global.u8 	[%rd241+52], %rs870;
	st.global.u8 	[%rd241+53], %rs871;
	st.global.u8 	[%rd241+54], %rs872;
	st.global.u8 	[%rd241+55], %rs873;
	st.global.u8 	[%rd241+56], %rs874;
	st.global.u8 	[%rd241+57], %rs875;
	st.global.u8 	[%rd241+58], %rs876;
	st.global.u8 	[%rd241+59], %rs877;
	st.global.u8 	[%rd241+60], %rs878;
	st.global.u8 	[%rd241+61], %rs879;
	st.global.u8 	[%rd241+62], %rs880;
	st.global.u8 	[%rd241+63], %rs881;
	st.global.u8 	[%rd241+64], %rs882;
	st.global.u8 	[%rd241+65], %rs883;
	st.global.u8 	[%rd241+66], %rs884;
	st.global.u8 	[%rd241+67], %rs885;
	st.global.u8 	[%rd241+68], %rs886;
	st.global.u8 	[%rd241+69], %rs887;
	st.global.u8 	[%rd241+70], %rs888;
	st.global.u8 	[%rd241+71], %rs889;
	st.global.u8 	[%rd241+72], %rs890;
	st.global.u8 	[%rd241+73], %rs891;
	st.global.u8 	[%rd241+74], %rs892;
	st.global.u8 	[%rd241+75], %rs893;
	st.global.u8 	[%rd241+76], %rs894;
	st.global.u8 	[%rd241+77], %rs895;
	st.global.u8 	[%rd241+78], %rs896;
	st.global.u8 	[%rd241+79], %rs897;
	st.global.u8 	[%rd241+80], %rs898;
	add.s32 	%r4516, %r4516, 1;
$L__BB0_924:
	and.b32  	%r4089, %r1471, 128;
	setp.eq.s32 	%p1792, %r4089, 0;
	@%p1792 bra 	$L__BB0_926;
	mov.b16 	%rs899, 8;
	st.local.u8 	[%rd100], %rs899;
	add.s32 	%r4090, %r4516, %r1470;
	mul.wide.u32 	%rd242, %r4516, 4;
	add.s64 	%rd243, %rd99, %rd242;
	mov.b32 	%r4091, 1;
	st.global.u32 	[%rd243], %r4091;
	mul.wide.s32 	%rd244, %r4090, 81;
	add.s64 	%rd245, %rd98, %rd244;
	ld.local.u8 	%rs900, [%rd4];
	ld.local.u8 	%rs901, [%rd4+1];
	ld.local.u8 	%rs902, [%rd4+2];
	ld.local.u8 	%rs903, [%rd4+3];
	ld.local.u8 	%rs904, [%rd4+4];
	ld.local.u8 	%rs905, [%rd4+5];
	ld.local.u8 	%rs906, [%rd4+6];
	ld.local.u8 	%rs907, [%rd4+7];
	ld.local.u8 	%rs908, [%rd4+8];
	ld.local.u8 	%rs909, [%rd4+9];
	ld.local.u8 	%rs910, [%rd4+10];
	ld.local.u8 	%rs911, [%rd4+11];
	ld.local.u8 	%rs912, [%rd4+12];
	ld.local.u8 	%rs913, [%rd4+13];
	ld.local.u8 	%rs914, [%rd4+14];
	ld.local.u8 	%rs915, [%rd4+15];
	ld.local.u8 	%rs916, [%rd4+16];
	ld.local.u8 	%rs917, [%rd4+17];
	ld.local.u8 	%rs918, [%rd4+18];
	ld.local.u8 	%rs919, [%rd4+19];
	ld.local.u8 	%rs920, [%rd4+20];
	ld.local.u8 	%rs921, [%rd4+21];
	ld.local.u8 	%rs922, [%rd4+22];
	ld.local.u8 	%rs923, [%rd4+23];
	ld.local.u8 	%rs924, [%rd4+24];
	ld.local.u8 	%rs925, [%rd4+25];
	ld.local.u8 	%rs926, [%rd4+26];
	ld.local.u8 	%rs927, [%rd4+27];
	ld.local.u8 	%rs928, [%rd4+28];
	ld.local.u8 	%rs929, [%rd4+29];
	ld.local.u8 	%rs930, [%rd4+30];
	ld.local.u8 	%rs931, [%rd4+31];
	ld.local.u8 	%rs932, [%rd4+32];
	ld.local.u8 	%rs933, [%rd4+33];
	ld.local.u8 	%rs934, [%rd4+34];
	ld.local.u8 	%rs935, [%rd4+35];
	ld.local.u8 	%rs936, [%rd4+36];
	ld.local.u8 	%rs937, [%rd4+37];
	ld.local.u8 	%rs938, [%rd4+38];
	ld.local.u8 	%rs939, [%rd4+39];
	ld.local.u8 	%rs940, [%rd4+40];
	ld.local.u8 	%rs941, [%rd4+41];
	ld.local.u8 	%rs942, [%rd4+42];
	ld.local.u8 	%rs943, [%rd4+43];
	ld.local.u8 	%rs944, [%rd4+44];
	ld.local.u8 	%rs945, [%rd4+45];
	ld.local.u8 	%rs946, [%rd4+46];
	ld.local.u8 	%rs947, [%rd4+47];
	ld.local.u8 	%rs948, [%rd4+48];
	ld.local.u8 	%rs949, [%rd4+49];
	ld.local.u8 	%rs950, [%rd4+50];
	ld.local.u8 	%rs951, [%rd4+51];
	ld.local.u8 	%rs952, [%rd4+52];
	ld.local.u8 	%rs953, [%rd4+53];
	ld.local.u8 	%rs954, [%rd4+54];
	ld.local.u8 	%rs955, [%rd4+55];
	ld.local.u8 	%rs956, [%rd4+56];
	ld.local.u8 	%rs957, [%rd4+57];
	ld.local.u8 	%rs958, [%rd4+58];
	ld.local.u8 	%rs959, [%rd4+59];
	ld.local.u8 	%rs960, [%rd4+60];
	ld.local.u8 	%rs961, [%rd4+61];
	ld.local.u8 	%rs962, [%rd4+62];
	ld.local.u8 	%rs963, [%rd4+63];
	ld.local.u8 	%rs964, [%rd4+64];
	ld.local.u8 	%rs965, [%rd4+65];
	ld.local.u8 	%rs966, [%rd4+66];
	ld.local.u8 	%rs967, [%rd4+67];
	ld.local.u8 	%rs968, [%rd4+68];
	ld.local.u8 	%rs969, [%rd4+69];
	ld.local.u8 	%rs970, [%rd4+70];
	ld.local.u8 	%rs971, [%rd4+71];
	ld.local.u8 	%rs972, [%rd4+72];
	ld.local.u8 	%rs973, [%rd4+73];
	ld.local.u8 	%rs974, [%rd4+74];
	ld.local.u8 	%rs975, [%rd4+75];
	ld.local.u8 	%rs976, [%rd4+76];
	ld.local.u8 	%rs977, [%rd4+77];
	ld.local.u8 	%rs978, [%rd4+78];
	ld.local.u8 	%rs979, [%rd4+79];
	ld.local.u8 	%rs980, [%rd4+80];
	st.global.u8 	[%rd245], %rs900;
	st.global.u8 	[%rd245+1], %rs901;
	st.global.u8 	[%rd245+2], %rs902;
	st.global.u8 	[%rd245+3], %rs903;
	st.global.u8 	[%rd245+4], %rs904;
	st.global.u8 	[%rd245+5], %rs905;
	st.global.u8 	[%rd245+6], %rs906;
	st.global.u8 	[%rd245+7], %rs907;
	st.global.u8 	[%rd245+8], %rs908;
	st.global.u8 	[%rd245+9], %rs909;
	st.global.u8 	[%rd245+10], %rs910;
	st.global.u8 	[%rd245+11], %rs911;
	st.global.u8 	[%rd245+12], %rs912;
	st.global.u8 	[%rd245+13], %rs913;
	st.global.u8 	[%rd245+14], %rs914;
	st.global.u8 	[%rd245+15], %rs915;
	st.global.u8 	[%rd245+16], %rs916;
	st.global.u8 	[%rd245+17], %rs917;
	st.global.u8 	[%rd245+18], %rs918;
	st.global.u8 	[%rd245+19], %rs919;
	st.global.u8 	[%rd245+20], %rs920;
	st.global.u8 	[%rd245+21], %rs921;
	st.global.u8 	[%rd245+22], %rs922;
	st.global.u8 	[%rd245+23], %rs923;
	st.global.u8 	[%rd245+24], %rs924;
	st.global.u8 	[%rd245+25], %rs925;
	st.global.u8 	[%rd245+26], %rs926;
	st.global.u8 	[%rd245+27], %rs927;
	st.global.u8 	[%rd245+28], %rs928;
	st.global.u8 	[%rd245+29], %rs929;
	st.global.u8 	[%rd245+30], %rs930;
	st.global.u8 	[%rd245+31], %rs931;
	st.global.u8 	[%rd245+32], %rs932;
	st.global.u8 	[%rd245+33], %rs933;
	st.global.u8 	[%rd245+34], %rs934;
	st.global.u8 	[%rd245+35], %rs935;
	st.global.u8 	[%rd245+36], %rs936;
	st.global.u8 	[%rd245+37], %rs937;
	st.global.u8 	[%rd245+38], %rs938;
	st.global.u8 	[%rd245+39], %rs939;
	st.global.u8 	[%rd245+40], %rs940;
	st.global.u8 	[%rd245+41], %rs941;
	st.global.u8 	[%rd245+42], %rs942;
	st.global.u8 	[%rd245+43], %rs943;
	st.global.u8 	[%rd245+44], %rs944;
	st.global.u8 	[%rd245+45], %rs945;
	st.global.u8 	[%rd245+46], %rs946;
	st.global.u8 	[%rd245+47], %rs947;
	st.global.u8 	[%rd245+48], %rs948;
	st.global.u8 	[%rd245+49], %rs949;
	st.global.u8 	[%rd245+50], %rs950;
	st.global.u8 	[%rd245+51], %rs951;
	st.global.u8 	[%rd245+52], %rs952;
	st.global.u8 	[%rd245+53], %rs953;
	st.global.u8 	[%rd245+54], %rs954;
	st.global.u8 	[%rd245+55], %rs955;
	st.global.u8 	[%rd245+56], %rs956;
	st.global.u8 	[%rd245+57], %rs957;
	st.global.u8 	[%rd245+58], %rs958;
	st.global.u8 	[%rd245+59], %rs959;
	st.global.u8 	[%rd245+60], %rs960;
	st.global.u8 	[%rd245+61], %rs961;
	st.global.u8 	[%rd245+62], %rs962;
	st.global.u8 	[%rd245+63], %rs963;
	st.global.u8 	[%rd245+64], %rs964;
	st.global.u8 	[%rd245+65], %rs965;
	st.global.u8 	[%rd245+66], %rs966;
	st.global.u8 	[%rd245+67], %rs967;
	st.global.u8 	[%rd245+68], %rs968;
	st.global.u8 	[%rd245+69], %rs969;
	st.global.u8 	[%rd245+70], %rs970;
	st.global.u8 	[%rd245+71], %rs971;
	st.global.u8 	[%rd245+72], %rs972;
	st.global.u8 	[%rd245+73], %rs973;
	st.global.u8 	[%rd245+74], %rs974;
	st.global.u8 	[%rd245+75], %rs975;
	st.global.u8 	[%rd245+76], %rs976;
	st.global.u8 	[%rd245+77], %rs977;
	st.global.u8 	[%rd245+78], %rs978;
	st.global.u8 	[%rd245+79], %rs979;
	st.global.u8 	[%rd245+80], %rs980;
	add.s32 	%r4516, %r4516, 1;
$L__BB0_926:
	and.b32  	%r4092, %r1471, 256;
	setp.eq.s32 	%p1793, %r4092, 0;
	@%p1793 bra 	$L__BB0_928;
	mov.b16 	%rs981, 9;
	st.local.u8 	[%rd100], %rs981;
	add.s32 	%r4093, %r4516, %r1470;
	mul.wide.u32 	%rd246, %r4516, 4;
	add.s64 	%rd247, %rd99, %rd246;
	mov.b32 	%r4094, 1;
	st.global.u32 	[%rd247], %r4094;
	mul.wide.s32 	%rd248, %r4093, 81;
	add.s64 	%rd249, %rd98, %rd248;
	ld.local.u8 	%rs982, [%rd4];
	ld.local.u8 	%rs983, [%rd4+1];
	ld.local.u8 	%rs984, [%rd4+2];
	ld.local.u8 	%rs985, [%rd4+3];
	ld.local.u8 	%rs986, [%rd4+4];
	ld.local.u8 	%rs987, [%rd4+5];
	ld.local.u8 	%rs988, [%rd4+6];
	ld.local.u8 	%rs989, [%rd4+7];
	ld.local.u8 	%rs990, [%rd4+8];
	ld.local.u8 	%rs991, [%rd4+9];
	ld.local.u8 	%rs992, [%rd4+10];
	ld.local.u8 	%rs993, [%rd4+11];
	ld.local.u8 	%rs994, [%rd4+12];
	ld.local.u8 	%rs995, [%rd4+13];
	ld.local.u8 	%rs996, [%rd4+14];
	ld.local.u8 	%rs997, [%rd4+15];
	ld.local.u8 	%rs998, [%rd4+16];
	ld.local.u8 	%rs999, [%rd4+17];
	ld.local.u8 	%rs1000, [%rd4+18];
	ld.local.u8 	%rs1001, [%rd4+19];
	ld.local.u8 	%rs1002, [%rd4+20];
	ld.local.u8 	%rs1003, [%rd4+21];
	ld.local.u8 	%rs1004, [%rd4+22];
	ld.local.u8 	%rs1005, [%rd4+23];
	ld.local.u8 	%rs1006, [%rd4+24];
	ld.local.u8 	%rs1007, [%rd4+25];
	ld.local.u8 	%rs1008, [%rd4+26];
	ld.local.u8 	%rs1009, [%rd4+27];
	ld.local.u8 	%rs1010, [%rd4+28];
	ld.local.u8 	%rs1011, [%rd4+29];
	ld.local.u8 	%rs1012, [%rd4+30];
	ld.local.u8 	%rs1013, [%rd4+31];
	ld.local.u8 	%rs1014, [%rd4+32];
	ld.local.u8 	%rs1015, [%rd4+33];
	ld.local.u8 	%rs1016, [%rd4+34];
	ld.local.u8 	%rs1017, [%rd4+35];
	ld.local.u8 	%rs1018, [%rd4+36];
	ld.local.u8 	%rs1019, [%rd4+37];
	ld.local.u8 	%rs1020, [%rd4+38];
	ld.local.u8 	%rs1021, [%rd4+39];
	ld.local.u8 	%rs1022, [%rd4+40];
	ld.local.u8 	%rs1023, [%rd4+41];
	ld.local.u8 	%rs1024, [%rd4+42];
	ld.local.u8 	%rs1025, [%rd4+43];
	ld.local.u8 	%rs1026, [%rd4+44];
	ld.local.u8 	%rs1027, [%rd4+45];
	ld.local.u8 	%rs1028, [%rd4+46];
	ld.local.u8 	%rs1029, [%rd4+47];
	ld.local.u8 	%rs1030, [%rd4+48];
	ld.local.u8 	%rs1031, [%rd4+49];
	ld.local.u8 	%rs1032, [%rd4+50];
	ld.local.u8 	%rs1033, [%rd4+51];
	ld.local.u8 	%rs1034, [%rd4+52];
	ld.local.u8 	%rs1035, [%rd4+53];
	ld.local.u8 	%rs1036, [%rd4+54];
	ld.local.u8 	%rs1037, [%rd4+55];
	ld.local.u8 	%rs1038, [%rd4+56];
	ld.local.u8 	%rs1039, [%rd4+57];
	ld.local.u8 	%rs1040, [%rd4+58];
	ld.local.u8 	%rs1041, [%rd4+59];
	ld.local.u8 	%rs1042, [%rd4+60];
	ld.local.u8 	%rs1043, [%rd4+61];
	ld.local.u8 	%rs1044, [%rd4+62];
	ld.local.u8 	%rs1045, [%rd4+63];
	ld.local.u8 	%rs1046, [%rd4+64];
	ld.local.u8 	%rs1047, [%rd4+65];
	ld.local.u8 	%rs1048, [%rd4+66];
	ld.local.u8 	%rs1049, [%rd4+67];
	ld.local.u8 	%rs1050, [%rd4+68];
	ld.local.u8 	%rs1051, [%rd4+69];
	ld.local.u8 	%rs1052, [%rd4+70];
	ld.local.u8 	%rs1053, [%rd4+71];
	ld.local.u8 	%rs1054, [%rd4+72];
	ld.local.u8 	%rs1055, [%rd4+73];
	ld.local.u8 	%rs1056, [%rd4+74];
	ld.local.u8 	%rs1057, [%rd4+75];
	ld.local.u8 	%rs1058, [%rd4+76];
	ld.local.u8 	%rs1059, [%rd4+77];
	ld.local.u8 	%rs1060, [%rd4+78];
	ld.local.u8 	%rs1061, [%rd4+79];
	ld.local.u8 	%rs1062, [%rd4+80];
	st.global.u8 	[%rd249], %rs982;
	st.global.u8 	[%rd249+1], %rs983;
	st.global.u8 	[%rd249+2], %rs984;
	st.global.u8 	[%rd249+3], %rs985;
	st.global.u8 	[%rd249+4], %rs986;
	st.global.u8 	[%rd249+5], %rs987;
	st.global.u8 	[%rd249+6], %rs988;
	st.global.u8 	[%rd249+7], %rs989;
	st.global.u8 	[%rd249+8], %rs990;
	st.global.u8 	[%rd249+9], %rs991;
	st.global.u8 	[%rd249+10], %rs992;
	st.global.u8 	[%rd249+11], %rs993;
	st.global.u8 	[%rd249+12], %rs994;
	st.global.u8 	[%rd249+13], %rs995;
	st.global.u8 	[%rd249+14], %rs996;
	st.global.u8 	[%rd249+15], %rs997;
	st.global.u8 	[%rd249+16], %rs998;
	st.global.u8 	[%rd249+17], %rs999;
	st.global.u8 	[%rd249+18], %rs1000;
	st.global.u8 	[%rd249+19], %rs1001;
	st.global.u8 	[%rd249+20], %rs1002;
	st.global.u8 	[%rd249+21], %rs1003;
	st.global.u8 	[%rd249+22], %rs1004;
	st.global.u8 	[%rd249+23], %rs1005;
	st.global.u8 	[%rd249+24], %rs1006;
	st.global.u8 	[%rd249+25], %rs1007;
	st.global.u8 	[%rd249+26], %rs1008;
	st.global.u8 	[%rd249+27], %rs1009;
	st.global.u8 	[%rd249+28], %rs1010;
	st.global.u8 	[%rd249+29], %rs1011;
	st.global.u8 	[%rd249+30], %rs1012;
	st.global.u8 	[%rd249+31], %rs1013;
	st.global.u8 	[%rd249+32], %rs1014;
	st.global.u8 	[%rd249+33], %rs1015;
	st.global.u8 	[%rd249+34], %rs1016;
	st.global.u8 	[%rd249+35], %rs1017;
	st.global.u8 	[%rd249+36], %rs1018;
	st.global.u8 	[%rd249+37], %rs1019;
	st.global.u8 	[%rd249+38], %rs1020;
	st.global.u8 	[%rd249+39], %rs1021;
	st.global.u8 	[%rd249+40], %rs1022;
	st.global.u8 	[%rd249+41], %rs1023;
	st.global.u8 	[%rd249+42], %rs1024;
	st.global.u8 	[%rd249+43], %rs1025;
	st.global.u8 	[%rd249+44], %rs1026;
	st.global.u8 	[%rd249+45], %rs1027;
	st.global.u8 	[%rd249+46], %rs1028;
	st.global.u8 	[%rd249+47], %rs1029;
	st.global.u8 	[%rd249+48], %rs1030;
	st.global.u8 	[%rd249+49], %rs1031;
	st.global.u8 	[%rd249+50], %rs1032;
	st.global.u8 	[%rd249+51], %rs1033;
	st.global.u8 	[%rd249+52], %rs1034;
	st.global.u8 	[%rd249+53], %rs1035;
	st.global.u8 	[%rd249+54], %rs1036;
	st.global.u8 	[%rd249+55], %rs1037;
	st.global.u8 	[%rd249+56], %rs1038;
	st.global.u8 	[%rd249+57], %rs1039;
	st.global.u8 	[%rd249+58], %rs1040;
	st.global.u8 	[%rd249+59], %rs1041;
	st.global.u8 	[%rd249+60], %rs1042;
	st.global.u8 	[%rd249+61], %rs1043;
	st.global.u8 	[%rd249+62], %rs1044;
	st.global.u8 	[%rd249+63], %rs1045;
	st.global.u8 	[%rd249+64], %rs1046;
	st.global.u8 	[%rd249+65], %rs1047;
	st.global.u8 	[%rd249+66], %rs1048;
	st.global.u8 	[%rd249+67], %rs1049;
	st.global.u8 	[%rd249+68], %rs1050;
	st.global.u8 	[%rd249+69], %rs1051;
	st.global.u8 	[%rd249+70], %rs1052;
	st.global.u8 	[%rd249+71], %rs1053;
	st.global.u8 	[%rd249+72], %rs1054;
	st.global.u8 	[%rd249+73], %rs1055;
	st.global.u8 	[%rd249+74], %rs1056;
	st.global.u8 	[%rd249+75], %rs1057;
	st.global.u8 	[%rd249+76], %rs1058;
	st.global.u8 	[%rd249+77], %rs1059;
	st.global.u8 	[%rd249+78], %rs1060;
	st.global.u8 	[%rd249+79], %rs1061;
	st.global.u8 	[%rd249+80], %rs1062;
$L__BB0_928:
	ret;

}
	// .globl	_Z22generateProposalsLocalILi3ELi24EEvP14SudokuProposalIXmlT_T_EES2_PiS3_iS3_
.visible .entry _Z22generateProposalsLocalILi3ELi24EEvP14SudokuProposalIXmlT_T_EES2_PiS3_iS3_(
	.param .u64 .ptr .align 1 _Z22generateProposalsLocalILi3ELi24EEvP14SudokuProposalIXmlT_T_EES2_PiS3_iS3__param_0,
	.param .u64 .ptr .align 1 _Z22generateProposalsLocalILi3ELi24EEvP14SudokuProposalIXmlT_T_EES2_PiS3_iS3__param_1,
	.param .u64 .ptr .align 1 _Z22generateProposalsLocalILi3ELi24EEvP14SudokuProposalIXmlT_T_EES2_PiS3_iS3__param_2,
	.param .u64 .ptr .align 1 _Z22generateProposalsLocalILi3ELi24EEvP14SudokuProposalIXmlT_T_EES2_PiS3_iS3__param_3,
	.param .u32 _Z22generateProposalsLocalILi3ELi24EEvP14SudokuProposalIXmlT_T_EES2_PiS3_iS3__param_4,
	.param .u64 .ptr .align 1 _Z22generateProposalsLocalILi3ELi24EEvP14SudokuProposalIXmlT_T_EES2_PiS3_iS3__param_5
)
{
	.local .align 16 .b8 	__local_depot1[128];
	.reg .b64 	%SP;
	.reg .b64 	%SPL;
	.reg .pred 	%p<478>;
	.reg .b16 	%rs<43>;
	.reg .b32 	%r<1264>;
	.reg .b64 	%rd<95>;
	// demoted variable
	.shared .align 4 .b8 _ZZ22generateProposalsLocalILi3ELi24EEvP14SudokuProposalIXmlT_T_EES2_PiS3_iS3_E12shared_cells[7776];
	// demoted variable
	.shared .align 4 .b8 _ZZ22generateProposalsLocalILi3ELi24EEvP14SudokuProposalIXmlT_T_EES2_PiS3_iS3_E12shared_count[96];
	// demoted variable
	.shared .align 4 .b8 _ZZ22generateProposalsLocalILi3ELi24EEvP14SudokuProposalIXmlT_T_EES2_PiS3_iS3_E10shared_idx[96];
	mov.u64 	%SPL, __local_depot1;
	ld.param.u64 	%rd34, [_Z22generateProposalsLocalILi3ELi24EEvP14SudokuProposalIXmlT_T_EES2_PiS3_iS3__param_0];
	ld.param.u64 	%rd38, [_Z22generateProposalsLocalILi3ELi24EEvP14SudokuProposalIXmlT_T_EES2_PiS3_iS3__param_2];
	ld.param.u64 	%rd36, [_Z22generateProposalsLocalILi3ELi24EEvP14SudokuProposalIXmlT_T_EES2_PiS3_iS3__param_3];
	cvta.to.global.u64 	%rd1, %rd38;
	add.u64 	%rd2, %SPL, 0;
	add.u64 	%rd3, %SPL, 0;
	add.u64 	%rd4, %SPL, 0;
	mov.u32 	%r423, %tid.y;
	mov.u32 	%r424, %ntid.x;
	mov.u32 	%r425, %tid.x;
	mad.lo.s32 	%r426, %r423, %r424, %r425;
	mul.hi.u32 	%r427, %r426, 954437177;
	shr.u32 	%r1, %r427, 1;
	mul.lo.s32 	%r428, %r1, 9;
	sub.s32 	%r2, %r426, %r428;
	setp.gt.u32 	%p1, %r426, 215;
	@%p1 bra 	$L__BB1_345;
	cvta.to.global.u64 	%rd42, %rd36;
	mov.u32 	%r429, %ctaid.y;
	mov.u32 	%r430, %nctaid.y;
	mov.u32 	%r431, %ctaid.x;
	mad.lo.s32 	%r432, %r431, %r430, %r429;
	mad.lo.s32 	%r3, %r432, 24, %r1;
	ld.global.u32 	%r433, [%rd42];
	setp.ge.s32 	%p2, %r3, %r433;
	@%p2 bra 	$L__BB1_345;
	mul.lo.s32 	%r4, %r3, 9;
	mov.u32 	%r435, _ZZ22generateProposalsLocalILi3ELi24EEvP14SudokuProposalIXmlT_T_EES2_PiS3_iS3_E12shared_cells;
	mad.lo.s32 	%r5, %r1, 324, %r435;
	cvta.to.global.u64 	%rd43, %rd34;
	mul.wide.s32 	%rd44, %r3, 81;
	add.s64 	%rd45, %rd43, %rd44;
	mul.lo.s32 	%r6, %r2, 9;
	cvt.u64.u32 	%rd46, %r6;
	add.s64 	%rd47, %rd45, %rd46;
	ld.global.s8 	%r436, [%rd47];
	setp.eq.s32 	%p3, %r436, 0;
	add.s32 	%r437, %r436, -1;
	mov.b32 	%r438, 1;
	shl.b32 	%r439, %r438, %r437;
	or.b32  	%r440, %r439, -2147483648;
	selp.b32 	%r441, 511, %r440, %p3;
	shl.b32 	%r442, %r6, 2;
	add.s32 	%r7, %r5, %r442;
	st.shared.u32 	[%r7], %r441;
	ld.global.s8 	%r443, [%rd47+1];
	setp.eq.s32 	%p4, %r443, 0;
	add.s32 	%r444, %r443, -1;
	shl.b32 	%r445, %r438, %r444;
	or.b32  	%r446, %r445, -2147483648;
	selp.b32 	%r447, 511, %r446, %p4;
	st.shared.u32 	[%r7+4], %r447;
	ld.global.s8 	%r448, [%rd47+2];
	setp.eq.s32 	%p5, %r448, 0;
	add.s32 	%r449, %r448, -1;
	shl.b32 	%r450, %r438, %r449;
	or.b32  	%r451, %r450, -2147483648;
	selp.b32 	%r452, 511, %r451, %p5;
	st.shared.u32 	[%r7+8], %r452;
	ld.global.s8 	%r453, [%rd47+3];
	setp.eq.s32 	%p6, %r453, 0;
	add.s32 	%r454, %r453, -1;
	shl.b32 	%r455, %r438, %r454;
	or.b32  	%r456, %r455, -2147483648;
	selp.b32 	%r457, 511, %r456, %p6;
	st.shared.u32 	[%r7+12], %r457;
	ld.global.s8 	%r458, [%rd47+4];
	setp.eq.s32 	%p7, %r458, 0;
	add.s32 	%r459, %r458, -1;
	shl.b32 	%r460, %r438, %r459;
	or.b32  	%r461, %r460, -2147483648;
	selp.b32 	%r462, 511, %r461, %p7;
	st.shared.u32 	[%r7+16], %r462;
	ld.global.s8 	%r463, [%rd47+5];
	setp.eq.s32 	%p8, %r463, 0;
	add.s32 	%r464, %r463, -1;
	shl.b32 	%r465, %r438, %r464;
	or.b32  	%r466, %r465, -2147483648;
	selp.b32 	%r467, 511, %r466, %p8;
	st.shared.u32 	[%r7+20], %r467;
	ld.global.s8 	%r468, [%rd47+6];
	setp.eq.s32 	%p9, %r468, 0;
	add.s32 	%r469, %r468, -1;
	shl.b32 	%r470, %r438, %r469;
	or.b32  	%r471, %r470, -2147483648;
	selp.b32 	%r472, 511, %r471, %p9;
	st.shared.u32 	[%r7+24], %r472;
	ld.global.s8 	%r473, [%rd47+7];
	setp.eq.s32 	%p10, %r473, 0;
	add.s32 	%r474, %r473, -1;
	shl.b32 	%r475, %r438, %r474;
	or.b32  	%r476, %r475, -2147483648;
	selp.b32 	%r477, 511, %r476, %p10;
	st.shared.u32 	[%r7+28], %r477;
	ld.global.s8 	%r478, [%rd47+8];
	setp.eq.s32 	%p11, %r478, 0;
	add.s32 	%r479, %r478, -1;
	shl.b32 	%r480, %r438, %r479;
	or.b32  	%r481, %r480, -2147483648;
	selp.b32 	%r482, 511, %r481, %p11;
	st.shared.u32 	[%r7+32], %r482;
	bar.sync 	0;
	cvt.u16.u32 	%rs10, %r2;
	mul.lo.s16 	%rs11, %rs10, 171;
	shr.u16 	%rs12, %rs11, 9;
	mul.lo.s16 	%rs13, %rs12, 3;
	sub.s16 	%rs14, %rs10, %rs13;
	cvt.u32.u16 	%r483, %rs14;
	and.b32  	%r484, %r483, 255;
	sub.s32 	%r485, %r2, %r484;
	and.b16  	%rs15, %rs14, 255;
	mul.wide.u16 	%r486, %rs15, 3;
	mad.lo.s32 	%r487, %r485, 9, %r486;
	shl.b32 	%r488, %r487, 2;
	add.s32 	%r8, %r5, %r488;
	mov.b32 	%r1094, 0;
$L__BB1_3:
	ld.shared.u32 	%r10, [%r7];
	ld.shared.u32 	%r1104, [%r7+12];
	ld.shared.u32 	%r1105, [%r7+24];
	ld.shared.u32 	%r1106, [%r7+4];
	ld.shared.u32 	%r1107, [%r7+16];
	ld.shared.u32 	%r1108, [%r7+28];
	ld.shared.u32 	%r1109, [%r7+8];
	ld.shared.u32 	%r1110, [%r7+20];
	ld.shared.u32 	%r1145, [%r7+32];
	min.s32 	%r489, %r10, 0;
	and.b32  	%r1096, %r489, 2147483647;
	setp.gt.s32 	%p12, %r1104, -1;
	@%p12 bra 	$L__BB1_5;
	and.b32  	%r490, %r1104, 2147483647;
	and.b32  	%r491, %r1104, %r1096;
	setp.eq.s32 	%p13, %r491, 0;
	selp.b32 	%r492, %r490, -2147483648, %p13;
	or.b32  	%r1096, %r492, %r1096;
$L__BB1_5:
	setp.gt.s32 	%p14, %r1105, -1;
	@%p14 bra 	$L__BB1_7;
	and.b32  	%r493, %r1105, 2147483647;
	and.b32  	%r494, %r493, %r1096;
	setp.eq.s32 	%p15, %r494, 0;
	selp.b32 	%r495, %r493, -2147483648, %p15;
	or.b32  	%r1096, %r495, %r1096;
$L__BB1_7:
	setp.gt.s32 	%p16, %r1106, -1;
	@%p16 bra 	$L__BB1_9;
	and.b32  	%r496, %r1106, 2147483647;
	and.b32  	%r497, %r496, %r1096;
	setp.eq.s32 	%p17, %r497, 0;
	selp.b32 	%r498, %r496, -2147483648, %p17;
	or.b32  	%r1096, %r498, %r1096;
$L__BB1_9:
	setp.gt.s32 	%p18, %r1107, -1;
	@%p18 bra 	$L__BB1_11;
	and.b32  	%r499, %r1107, 2147483647;
	and.b32  	%r500, %r499, %r1096;
	setp.eq.s32 	%p19, %r500, 0;
	selp.b32 	%r501, %r499, -2147483648, %p19;
	or.b32  	%r1096, %r501, %r1096;
$L__BB1_11:
	setp.gt.s32 	%p20, %r1108, -1;
	@%p20 bra 	$L__BB1_13;
	and.b32  	%r502, %r1108, 2147483647;
	and.b32  	%r503, %r502, %r1096;
	setp.eq.s32 	%p21, %r503, 0;
	selp.b32 	%r504, %r502, -2147483648, %p21;
	or.b32  	%r1096, %r504, %r1096;
$L__BB1_13:
	setp.gt.s32 	%p22, %r1109, -1;
	@%p22 bra 	$L__BB1_15;
	and.b32  	%r505, %r1109, 2147483647;
	and.b32  	%r506, %r505, %r1096;
	setp.eq.s32 	%p23, %r506, 0;
	selp.b32 	%r507, %r505, -2147483648, %p23;
	or.b32  	%r1096, %r507, %r1096;
$L__BB1_15:
	setp.gt.s32 	%p24, %r1110, -1;
	@%p24 bra 	$L__BB1_17;
	and.b32  	%r508, %r1110, 2147483647;
	and.b32  	%r509, %r508, %r1096;
	setp.eq.s32 	%p25, %r509, 0;
	selp.b32 	%r510, %r508, -2147483648, %p25;
	or.b32  	%r1096, %r510, %r1096;
$L__BB1_17:
	setp.gt.s32 	%p26, %r1145, -1;
	@%p26 bra 	$L__BB1_19;
	and.b32  	%r511, %r1145, 2147483647;
	and.b32  	%r512, %r511, %r1096;
	setp.eq.s32 	%p27, %r512, 0;
	selp.b32 	%r513, %r511, -2147483648, %p27;
	or.b32  	%r1096, %r513, %r1096;
$L__BB1_19:
	setp.lt.s32 	%p28, %r1096, 0;
	mov.b32 	%r1118, 0;
	@%p28 bra 	$L__BB1_38;
	not.b32 	%r36, %r1096;
	setp.lt.s32 	%p29, %r10, 0;
	mov.u32 	%r1118, %r10;
	@%p29 bra 	$L__BB1_22;
	and.b32  	%r515, %r10, %r36;
	popc.b32 	%r516, %r515;
	setp.eq.s32 	%p30, %r516, 1;
	or.b32  	%r517, %r515, -2147483648;
	selp.b32 	%r1118, %r517, %r515, %p30;
$L__BB1_22:
	setp.lt.s32 	%p31, %r1104, 0;
	@%p31 bra 	$L__BB1_24;
	and.b32  	%r518, %r1104, %r36;
	popc.b32 	%r519, %r518;
	setp.eq.s32 	%p32, %r519, 1;
	or.b32  	%r520, %r518, -2147483648;
	selp.b32 	%r1104, %r520, %r518, %p32;
$L__BB1_24:
	setp.lt.s32 	%p33, %r1105, 0;
	@%p33 bra 	$L__BB1_26;
	and.b32  	%r521, %r1105, %r36;
	popc.b32 	%r522, %r521;
	setp.eq.s32 	%p34, %r522, 1;
	or.b32  	%r523, %r521, -2147483648;
	selp.b32 	%r1105, %r523, %r521, %p34;
$L__BB1_26:
	setp.lt.s32 	%p35, %r1106, 0;
	@%p35 bra 	$L__BB1_28;
	and.b32  	%r524, %r1106, %r36;
	popc.b32 	%r525, %r524;
	setp.eq.s32 	%p36, %r525, 1;
	or.b32  	%r526, %r524, -2147483648;
	selp.b32 	%r1106, %r526, %r524, %p36;
$L__BB1_28:
	setp.lt.s32 	%p37, %r1107, 0;
	@%p37 bra 	$L__BB1_30;
	and.b32  	%r527, %r1107, %r36;
	popc.b32 	%r528, %r527;
	setp.eq.s32 	%p38, %r528, 1;
	or.b32  	%r529, %r527, -2147483648;
	selp.b32 	%r1107, %r529, %r527, %p38;
$L__BB1_30:
	setp.lt.s32 	%p39, %r1108, 0;
	@%p39 bra 	$L__BB1_32;
	and.b32  	%r530, %r1108, %r36;
	popc.b32 	%r531, %r530;
	setp.eq.s32 	%p40, %r531, 1;
	or.b32  	%r532, %r530, -2147483648;
	selp.b32 	%r1108, %r532, %r530, %p40;
$L__BB1_32:
	setp.lt.s32 	%p41, %r1109, 0;
	@%p41 bra 	$L__BB1_34;
	and.b32  	%r533, %r1109, %r36;
	popc.b32 	%r534, %r533;
	setp.eq.s32 	%p42, %r534, 1;
	or.b32  	%r535, %r533, -2147483648;
	selp.b32 	%r1109, %r535, %r533, %p42;
$L__BB1_34:
	setp.lt.s32 	%p43, %r1110, 0;
	@%p43 bra 	$L__BB1_36;
	and.b32  	%r536, %r1110, %r36;
	popc.b32 	%r537, %r536;
	setp.eq.s32 	%p44, %r537, 1;
	or.b32  	%r538, %r536, -2147483648;
	selp.b32 	%r1110, %r538, %r536, %p44;
$L__BB1_36:
	setp.lt.s32 	%p45, %r1145, 0;
	@%p45 bra 	$L__BB1_38;
	and.b32  	%r539, %r1145, %r36;
	popc.b32 	%r540, %r539;
	setp.eq.s32 	%p46, %r540, 1;
	or.b32  	%r541, %r539, -2147483648;
	selp.b32 	%r1145, %r541, %r539, %p46;
$L__BB1_38:
	mov.b32 	%r542, 0;
	st.local.v4.u32 	[%rd4], {%r542, %r542, %r542, %r542};
	st.local.v4.u32 	[%rd4+16], {%r542, %r542, %r542, %r542};
	st.local.v4.u32 	[%rd4+32], {%r542, %r542, %r542, %r542};
	st.local.v4.u32 	[%rd4+48], {%r542, %r542, %r542, %r542};
	st.local.v4.u32 	[%rd4+64], {%r542, %r542, %r542, %r542};
	st.local.v4.u32 	[%rd4+80], {%r542, %r542, %r542, %r542};
	st.local.v4.u32 	[%rd4+96], {%r542, %r542, %r542, %r542};
	st.local.v4.u32 	[%rd4+112], {%r542, %r542, %r542, %r542};
	popc.b32 	%r63, %r1118;
	setp.lt.s32 	%p47, %r1118, 0;
	setp.ne.s32 	%p48, %r63, 2;
	or.pred  	%p49, %p47, %p48;
	mov.u32 	%r1120, %r542;
	@%p49 bra 	$L__BB1_41;
	clz.b32 	%r543, %r1118;
	mov.b32 	%r544, -2147483648;
	shr.u32 	%r64, %r544, %r543;
	xor.b32  	%r545, %r64, %r1118;
	clz.b32 	%r546, %r545;
	sub.s32 	%r547, 31, %r546;
	mul.wide.u32 	%rd48, %r547, 4;
	add.s64 	%rd5, %rd4, %rd48;
	ld.local.u32 	%r65, [%rd5];
	and.b32  	%r548, %r64, %r65;
	setp.ne.s32 	%p50, %r548, 0;
	mov.u32 	%r1120, %r1118;
	@%p50 bra 	$L__BB1_41;
	or.b32  	%r550, %r65, %r64;
	st.local.u32 	[%rd5], %r550;
	mov.u32 	%r1120, %r542;
$L__BB1_41:
	popc.b32 	%r67, %r1104;
	setp.lt.s32 	%p51, %r1104, 0;
	setp.ne.s32 	%p52, %r67, 2;
	or.pred  	%p53, %p51, %p52;
	@%p53 bra 	$L__BB1_45;
	clz.b32 	%r551, %r1104;
	mov.b32 	%r552, -2147483648;
	shr.u32 	%r68, %r552, %r551;
	xor.b32  	%r553, %r68, %r1104;
	clz.b32 	%r554, %r553;
	sub.s32 	%r555, 31, %r554;
	mul.wide.u32 	%rd49, %r555, 4;
	add.s64 	%rd6, %rd4, %rd49;
	ld.local.u32 	%r69, [%rd6];
	and.b32  	%r556, %r68, %r69;
	setp.eq.s32 	%p54, %r556, 0;
	@%p54 bra 	$L__BB1_44;
	or.b32  	%r1120, %r1104, %r1120;
	bra.uni 	$L__BB1_45;
$L__BB1_44:
	or.b32  	%r557, %r69, %r68;
	st.local.u32 	[%rd6], %r557;
$L__BB1_45:
	popc.b32 	%r72, %r1105;
	setp.lt.s32 	%p55, %r1105, 0;
	setp.ne.s32 	%p56, %r72, 2;
	or.pred  	%p57, %p55, %p56;
	@%p57 bra 	$L__BB1_49;
	clz.b32 	%r558, %r1105;
	mov.b32 	%r559, -2147483648;
	shr.u32 	%r73, %r559, %r558;
	xor.b32  	%r560, %r73, %r1105;
	clz.b32 	%r561, %r560;
	sub.s32 	%r562, 31, %r561;
	mul.wide.u32 	%rd50, %r562, 4;
	add.s64 	%rd7, %rd4, %rd50;
	ld.local.u32 	%r74, [%rd7];
	and.b32  	%r563, %r73, %r74;
	setp.eq.s32 	%p58, %r563, 0;
	@%p58 bra 	$L__BB1_48;
	or.b32  	%r1120, %r1105, %r1120;
	bra.uni 	$L__BB1_49;
$L__BB1_48:
	or.b32  	%r564, %r74, %r73;
	st.local.u32 	[%rd7], %r564;
$L__BB1_49:
	popc.b32 	%r77, %r1106;
	setp.lt.s32 	%p59, %r1106, 0;
	setp.ne.s32 	%p60, %r77, 2;
	or.pred  	%p61, %p59, %p60;
	@%p61 bra 	$L__BB1_53;
	clz.b32 	%r565, %r1106;
	mov.b32 	%r566, -2147483648;
	shr.u32 	%r78, %r566, %r565;
	xor.b32  	%r567, %r78, %r1106;
	clz.b32 	%r568, %r567;
	sub.s32 	%r569, 31, %r568;
	mul.wide.u32 	%rd51, %r569, 4;
	add.s64 	%rd8, %rd4, %rd51;
	ld.local.u32 	%r79, [%rd8];
	and.b32  	%r570, %r78, %r79;
	setp.eq.s32 	%p62, %r570, 0;
	@%p62 bra 	$L__BB1_52;
	or.b32  	%r1120, %r1106, %r1120;
	bra.uni 	$L__BB1_53;
$L__BB1_52:
	or.b32  	%r571, %r79, %r78;
	st.local.u32 	[%rd8], %r571;
$L__BB1_53:
	popc.b32 	%r82, %r1107;
	setp.lt.s32 	%p63, %r1107, 0;
	setp.ne.s32 	%p64, %r82, 2;
	or.pred  	%p65, %p63, %p64;
	@%p65 bra 	$L__BB1_57;
	clz.b32 	%r572, %r1107;
	mov.b32 	%r573, -2147483648;
	shr.u32 	%r83, %r573, %r572;
	xor.b32  	%r574, %r83, %r1107;
	clz.b32 	%r575, %r574;
	sub.s32 	%r576, 31, %r575;
	mul.wide.u32 	%rd52, %r576, 4;
	add.s64 	%rd9, %rd4, %rd52;
	ld.local.u32 	%r84, [%rd9];
	and.b32  	%r577, %r83, %r84;
	setp.eq.s32 	%p66, %r577, 0;
	@%p66 bra 	$L__BB1_56;
	or.b32  	%r1120, %r1107, %r1120;
	bra.uni 	$L__BB1_57;
$L__BB1_56:
	or.b32  	%r578, %r84, %r83;
	st.local.u32 	[%rd9], %r578;
$L__BB1_57:
	popc.b32 	%r87, %r1108;
	setp.lt.s32 	%p67, %r1108, 0;
	setp.ne.s32 	%p68, %r87, 2;
	or.pred  	%p69, %p67, %p68;
	@%p69 bra 	$L__BB1_61;
	clz.b32 	%r579, %r1108;
	mov.b32 	%r580, -2147483648;
	shr.u32 	%r88, %r580, %r579;
	xor.b32  	%r581, %r88, %r1108;
	clz.b32 	%r582, %r581;
	sub.s32 	%r583, 31, %r582;
	mul.wide.u32 	%rd53, %r583, 4;
	add.s64 	%rd10, %rd4, %rd53;
	ld.local.u32 	%r89, [%rd10];
	and.b32  	%r584, %r88, %r89;
	setp.eq.s32 	%p70, %r584, 0;
	@%p70 bra 	$L__BB1_60;
	or.b32  	%r1120, %r1108, %r1120;
	bra.uni 	$L__BB1_61;
$L__BB1_60:
	or.b32  	%r585, %r89, %r88;
	st.local.u32 	[%rd10], %r585;
$L__BB1_61:
	popc.b32 	%r92, %r1109;
	setp.lt.s32 	%p71, %r1109, 0;
	setp.ne.s32 	%p72, %r92, 2;
	or.pred  	%p73, %p71, %p72;
	@%p73 bra 	$L__BB1_65;
	clz.b32 	%r586, %r1109;
	mov.b32 	%r587, -2147483648;
	shr.u32 	%r93, %r587, %r586;
	xor.b32  	%r588, %r93, %r1109;
	clz.b32 	%r589, %r588;
	sub.s32 	%r590, 31, %r589;
	mul.wide.u32 	%rd54, %r590, 4;
	add.s64 	%rd11, %rd4, %rd54;
	ld.local.u32 	%r94, [%rd11];
	and.b32  	%r591, %r93, %r94;
	setp.eq.s32 	%p74, %r591, 0;
	@%p74 bra 	$L__BB1_64;
	or.b32  	%r1120, %r1109, %r1120;
	bra.uni 	$L__BB1_65;
$L__BB1_64:
	or.b32  	%r592, %r94, %r93;
	st.local.u32 	[%rd11], %r592;
$L__BB1_65:
	popc.b32 	%r97, %r1110;
	setp.lt.s32 	%p75, %r1110, 0;
	setp.ne.s32 	%p76, %r97, 2;
	or.pred  	%p77, %p75, %p76;
	@%p77 bra 	$L__BB1_69;
	clz.b32 	%r593, %r1110;
	mov.b32 	%r594, -2147483648;
	shr.u32 	%r98, %r594, %r593;
	xor.b32  	%r595, %r98, %r1110;
	clz.b32 	%r596, %r595;
	sub.s32 	%r597, 31, %r596;
	mul.wide.u32 	%rd55, %r597, 4;
	add.s64 	%rd12, %rd4, %rd55;
	ld.local.u32 	%r99, [%rd12];
	and.b32  	%r598, %r98, %r99;
	setp.eq.s32 	%p78, %r598, 0;
	@%p78 bra 	$L__BB1_68;
	or.b32  	%r1120, %r1110, %r1120;
	bra.uni 	$L__BB1_69;
$L__BB1_68:
	or.b32  	%r599, %r99, %r98;
	st.local.u32 	[%rd12], %r599;
$L__BB1_69:
	popc.b32 	%r102, %r1145;
	setp.lt.s32 	%p79, %r1145, 0;
	setp.ne.s32 	%p80, %r102, 2;
	or.pred  	%p81, %p79, %p80;
	@%p81 bra 	$L__BB1_71;
	clz.b32 	%r600, %r1145;
	mov.b32 	%r601, -2147483648;
	shr.u32 	%r602, %r601, %r600;
	xor.b32  	%r603, %r602, %r1145;
	clz.b32 	%r604, %r603;
	sub.s32 	%r605, 31, %r604;
	mul.wide.u32 	%rd56, %r605, 4;
	add.s64 	%rd57, %rd4, %rd56;
	ld.local.u32 	%r606, [%rd57];
	and.b32  	%r607, %r602, %r606;
	setp.eq.s32 	%p82, %r607, 0;
	selp.b32 	%r608, 0, %r1145, %p82;
	or.b32  	%r1120, %r1120, %r608;
$L__BB1_71:
	setp.eq.s32 	%p83, %r1120, 0;
	@%p83 bra 	$L__BB1_90;
	not.b32 	%r105, %r1120;
	setp.gt.s32 	%p84, %r1118, -1;
	setp.eq.s32 	%p85, %r63, 2;
	and.b32  	%r610, %r1118, %r1120;
	setp.eq.s32 	%p86, %r610, %r1118;
	and.pred  	%p87, %p85, %p86;
	and.pred  	%p88, %p87, %p84;
	@%p88 bra 	$L__BB1_74;
	and.b32  	%r611, %r1118, %r105;
	popc.b32 	%r612, %r611;
	setp.eq.s32 	%p89, %r612, 1;
	or.b32  	%r613, %r611, -2147483648;
	selp.b32 	%r1118, %r613, %r611, %p89;
$L__BB1_74:
	setp.gt.s32 	%p90, %r1104, -1;
	setp.eq.s32 	%p91, %r67, 2;
	and.b32  	%r615, %r1104, %r1120;
	setp.eq.s32 	%p92, %r615, %r1104;
	and.pred  	%p93, %p91, %p92;
	and.pred  	%p94, %p93, %p90;
	@%p94 bra 	$L__BB1_76;
	and.b32  	%r616, %r1104, %r105;
	popc.b32 	%r617, %r616;
	setp.eq.s32 	%p95, %r617, 1;
	or.b32  	%r618, %r616, -2147483648;
	selp.b32 	%r1104, %r618, %r616, %p95;
$L__BB1_76:
	setp.gt.s32 	%p96, %r1105, -1;
	setp.eq.s32 	%p97, %r72, 2;
	and.b32  	%r620, %r1105, %r1120;
	setp.eq.s32 	%p98, %r620, %r1105;
	and.pred  	%p99, %p97, %p98;
	and.pred  	%p100, %p99, %p96;
	@%p100 bra 	$L__BB1_78;
	and.b32  	%r621, %r1105, %r105;
	popc.b32 	%r622, %r621;
	setp.eq.s32 	%p101, %r622, 1;
	or.b32  	%r623, %r621, -2147483648;
	selp.b32 	%r1105, %r623, %r621, %p101;
$L__BB1_78:
	setp.gt.s32 	%p102, %r1106, -1;
	setp.eq.s32 	%p103, %r77, 2;
	and.b32  	%r625, %r1106, %r1120;
	setp.eq.s32 	%p104, %r625, %r1106;
	and.pred  	%p105, %p103, %p104;
	and.pred  	%p106, %p105, %p102;
	@%p106 bra 	$L__BB1_80;
	and.b32  	%r626, %r1106, %r105;
	popc.b32 	%r627, %r626;
	setp.eq.s32 	%p107, %r627, 1;
	or.b32  	%r628, %r626, -2147483648;
	selp.b32 	%r1106, %r628, %r626, %p107;
$L__BB1_80:
	setp.gt.s32 	%p108, %r1107, -1;
	setp.eq.s32 	%p109, %r82, 2;
	and.b32  	%r630, %r1107, %r1120;
	setp.eq.s32 	%p110, %r630, %r1107;
	and.pred  	%p111, %p109, %p110;
	and.pred  	%p112, %p111, %p108;
	@%p112 bra 	$L__BB1_82;
	and.b32  	%r631, %r1107, %r105;
	popc.b32 	%r632, %r631;
	setp.eq.s32 	%p113, %r632, 1;
	or.b32  	%r633, %r631, -2147483648;
	selp.b32 	%r1107, %r633, %r631, %p113;
$L__BB1_82:
	setp.gt.s32 	%p114, %r1108, -1;
	setp.eq.s32 	%p115, %r87, 2;
	and.b32  	%r635, %r1108, %r1120;
	setp.eq.s32 	%p116, %r635, %r1108;
	and.pred  	%p117, %p115, %p116;
	and.pred  	%p118, %p117, %p114;
	@%p118 bra 	$L__BB1_84;
	and.b32  	%r636, %r1108, %r105;
	popc.b32 	%r637, %r636;
	setp.eq.s32 	%p119, %r637, 1;
	or.b32  	%r638, %r636, -2147483648;
	selp.b32 	%r1108, %r638, %r636, %p119;
$L__BB1_84:
	setp.gt.s32 	%p120, %r1109, -1;
	setp.eq.s32 	%p121, %r92, 2;
	and.b32  	%r640, %r1109, %r1120;
	setp.eq.s32 	%p122, %r640, %r1109;
	and.pred  	%p123, %p121, %p122;
	and.pred  	%p124, %p123, %p120;
	@%p124 bra 	$L__BB1_86;
	and.b32  	%r641, %r1109, %r105;
	popc.b32 	%r642, %r641;
	setp.eq.s32 	%p125, %r642, 1;
	or.b32  	%r643, %r641, -2147483648;
	selp.b32 	%r1109, %r643, %r641, %p125;
$L__BB1_86:
	setp.gt.s32 	%p126, %r1110, -1;
	setp.eq.s32 	%p127, %r97, 2;
	and.b32  	%r645, %r1110, %r1120;
	setp.eq.s32 	%p128, %r645, %r1110;
	and.pred  	%p129, %p127, %p128;
	and.pred  	%p130, %p129, %p126;
	@%p130 bra 	$L__BB1_88;
	and.b32  	%r646, %r1110, %r105;
	popc.b32 	%r647, %r646;
	setp.eq.s32 	%p131, %r647, 1;
	or.b32  	%r648, %r646, -2147483648;
	selp.b32 	%r1110, %r648, %r646, %p131;
$L__BB1_88:
	setp.gt.s32 	%p132, %r1145, -1;
	setp.eq.s32 	%p133, %r102, 2;
	and.b32  	%r650, %r1145, %r1120;
	setp.eq.s32 	%p134, %r650, %r1145;
	and.pred  	%p135, %p133, %p134;
	and.pred  	%p136, %p135, %p132;
	@%p136 bra 	$L__BB1_90;
	and.b32  	%r651, %r1145, %r105;
	popc.b32 	%r652, %r651;
	setp.eq.s32 	%p137, %r652, 1;
	or.b32  	%r653, %r651, -2147483648;
	selp.b32 	%r1145, %r653, %r651, %p137;
$L__BB1_90:
	bar.sync 	0;
	st.shared.u32 	[%r7], %r1118;
	st.shared.u32 	[%r7+12], %r1104;
	st.shared.u32 	[%r7+24], %r1105;
	st.shared.u32 	[%r7+4], %r1106;
	st.shared.u32 	[%r7+16], %r1107;
	st.shared.u32 	[%r7+28], %r1108;
	st.shared.u32 	[%r7+8], %r1109;
	st.shared.u32 	[%r7+20], %r1110;
	st.shared.u32 	[%r7+32], %r1145;
	bar.sync 	0;
	shl.b32 	%r654, %r2, 5;
	sub.s32 	%r655, %r7, %r654;
	ld.shared.u32 	%r132, [%r655];
	ld.shared.u32 	%r1155, [%r655+108];
	ld.shared.u32 	%r1156, [%r655+216];
	ld.shared.u32 	%r1157, [%r655+36];
	ld.shared.u32 	%r1158, [%r655+144];
	ld.shared.u32 	%r1159, [%r655+252];
	ld.shared.u32 	%r1160, [%r655+72];
	ld.shared.u32 	%r1161, [%r655+180];
	ld.shared.u32 	%r1196, [%r655+288];
	min.s32 	%r656, %r132, 0;
	and.b32  	%r1147, %r656, 2147483647;
	setp.gt.s32 	%p138, %r1155, -1;
	@%p138 bra 	$L__BB1_92;
	and.b32  	%r657, %r1155, 2147483647;
	and.b32  	%r658, %r1155, %r1147;
	setp.eq.s32 	%p139, %r658, 0;
	selp.b32 	%r659, %r657, -2147483648, %p139;
	or.b32  	%r1147, %r659, %r1147;
$L__BB1_92:
	setp.gt.s32 	%p140, %r1156, -1;
	@%p140 bra 	$L__BB1_94;
	and.b32  	%r660, %r1156, 2147483647;
	and.b32  	%r661, %r660, %r1147;
	setp.eq.s32 	%p141, %r661, 0;
	selp.b32 	%r662, %r660, -2147483648, %p141;
	or.b32  	%r1147, %r662, %r1147;
$L__BB1_94:
	setp.gt.s32 	%p142, %r1157, -1;
	@%p142 bra 	$L__BB1_96;
	and.b32  	%r663, %r1157, 2147483647;
	and.b32  	%r664, %r663, %r1147;
	setp.eq.s32 	%p143, %r664, 0;
	selp.b32 	%r665, %r663, -2147483648, %p143;
	or.b32  	%r1147, %r665, %r1147;
$L__BB1_96:
	setp.gt.s32 	%p144, %r1158, -1;
	@%p144 bra 	$L__BB1_98;
	and.b32  	%r666, %r1158, 2147483647;
	and.b32  	%r667, %r666, %r1147;
	setp.eq.s32 	%p145, %r667, 0;
	selp.b32 	%r668, %r666, -2147483648, %p145;
	or.b32  	%r1147, %r668, %r1147;
$L__BB1_98:
	setp.gt.s32 	%p146, %r1159, -1;
	@%p146 bra 	$L__BB1_100;
	and.b32  	%r669, %r1159, 2147483647;
	and.b32  	%r670, %r669, %r1147;
	setp.eq.s32 	%p147, %r670, 0;
	selp.b32 	%r671, %r669, -2147483648, %p147;
	or.b32  	%r1147, %r671, %r1147;
$L__BB1_100:
	setp.gt.s32 	%p148, %r1160, -1;
	@%p148 bra 	$L__BB1_102;
	and.b32  	%r672, %r1160, 2147483647;
	and.b32  	%r673, %r672, %r1147;
	setp.eq.s32 	%p149, %r673, 0;
	selp.b32 	%r674, %r672, -2147483648, %p149;
	or.b32  	%r1147, %r674, %r1147;
$L__BB1_102:
	setp.gt.s32 	%p150, %r1161, -1;
	@%p150 bra 	$L__BB1_104;
	and.b32  	%r675, %r1161, 2147483647;
	and.b32  	%r676, %r675, %r1147;
	setp.eq.s32 	%p151, %r676, 0;
	selp.b32 	%r677, %r675, -2147483648, %p151;
	or.b32  	%r1147, %r677, %r1147;
$L__BB1_104:
	setp.gt.s32 	%p152, %r1196, -1;
	@%p152 bra 	$L__BB1_106;
	and.b32  	%r678, %r1196, 2147483647;
	and.b32  	%r679, %r678, %r1147;
	setp.eq.s32 	%p153, %r679, 0;
	selp.b32 	%r680, %r678, -2147483648, %p153;
	or.b32  	%r1147, %r680, %r1147;
$L__BB1_106:
	setp.lt.s32 	%p154, %r1147, 0;
	mov.b32 	%r1169, 0;
	@%p154 bra 	$L__BB1_125;
	not.b32 	%r158, %r1147;
	setp.lt.s32 	%p155, %r132, 0;
	mov.u32 	%r1169, %r132;
	@%p155 bra 	$L__BB1_109;
	and.b32  	%r682, %r132, %r158;
	popc.b32 	%r683, %r682;
	setp.eq.s32 	%p156, %r683, 1;
	or.b32  	%r684, %r682, -2147483648;
	selp.b32 	%r1169, %r684, %r682, %p156;
$L__BB1_109:
	setp.lt.s32 	%p157, %r1155, 0;
	@%p157 bra 	$L__BB1_111;
	and.b32  	%r685, %r1155, %r158;
	popc.b32 	%r686, %r685;
	setp.eq.s32 	%p158, %r686, 1;
	or.b32  	%r687, %r685, -2147483648;
	selp.b32 	%r1155, %r687, %r685, %p158;
$L__BB1_111:
	setp.lt.s32 	%p159, %r1156, 0;
	@%p159 bra 	$L__BB1_113;
	and.b32  	%r688, %r1156, %r158;
	popc.b32 	%r689, %r688;
	setp.eq.s32 	%p160, %r689, 1;
	or.b32  	%r690, %r688, -2147483648;
	selp.b32 	%r1156, %r690, %r688, %p160;
$L__BB1_113:
	setp.lt.s32 	%p161, %r1157, 0;
	@%p161 bra 	$L__BB1_115;
	and.b32  	%r691, %r1157, %r158;
	popc.b32 	%r692, %r691;
	setp.eq.s32 	%p162, %r692, 1;
	or.b32  	%r693, %r691, -2147483648;
	selp.b32 	%r1157, %r693, %r691, %p162;
$L__BB1_115:
	setp.lt.s32 	%p163, %r1158, 0;
	@%p163 bra 	$L__BB1_117;
	and.b32  	%r694, %r1158, %r158;
	popc.b32 	%r695, %r694;
	setp.eq.s32 	%p164, %r695, 1;
	or.b32  	%r696, %r694, -2147483648;
	selp.b32 	%r1158, %r696, %r694, %p164;
$L__BB1_117:
	setp.lt.s32 	%p165, %r1159, 0;
	@%p165 bra 	$L__BB1_119;
	and.b32  	%r697, %r1159, %r158;
	popc.b32 	%r698, %r697;
	setp.eq.s32 	%p166, %r698, 1;
	or.b32  	%r699, %r697, -2147483648;
	selp.b32 	%r1159, %r699, %r697, %p166;
$L__BB1_119:
	setp.lt.s32 	%p167, %r1160, 0;
	@%p167 bra 	$L__BB1_121;
	and.b32  	%r700, %r1160, %r158;
	popc.b32 	%r701, %r700;
	setp.eq.s32 	%p168, %r701, 1;
	or.b32  	%r702, %r700, -2147483648;
	selp.b32 	%r1160, %r702, %r700, %p168;
$L__BB1_121:
	setp.lt.s32 	%p169, %r1161, 0;
	@%p169 bra 	$L__BB1_123;
	and.b32  	%r703, %r1161, %r158;
	popc.b32 	%r704, %r703;
	setp.eq.s32 	%p170, %r704, 1;
	or.b32  	%r705, %r703, -2147483648;
	selp.b32 	%r1161, %r705, %r703, %p170;
$L__BB1_123:
	setp.lt.s32 	%p171, %r1196, 0;
	@%p171 bra 	$L__BB1_125;
	and.b32  	%r706, %r1196, %r158;
	popc.b32 	%r707, %r706;
	setp.eq.s32 	%p172, %r707, 1;
	or.b32  	%r708, %r706, -2147483648;
	selp.b32 	%r1196, %r708, %r706, %p172;
$L__BB1_125:
	mov.b32 	%r709, 0;
	st.local.v4.u32 	[%rd3], {%r709, %r709, %r709, %r709};
	st.local.v4.u32 	[%rd3+16], {%r709, %r709, %r709, %r709};
	st.local.v4.u32 	[%rd3+32], {%r709, %r709, %r709, %r709};
	st.local.v4.u32 	[%rd3+48], {%r709, %r709, %r709, %r709};
	st.local.v4.u32 	[%rd3+64], {%r709, %r709, %r709, %r709};
	st.local.v4.u32 	[%rd3+80], {%r709, %r709, %r709, %r709};
	st.local.v4.u32 	[%rd3+96], {%r709, %r709, %r709, %r709};
	st.local.v4.u32 	[%rd3+112], {%r709, %r709, %r709, %r709};
	popc.b32 	%r185, %r1169;
	setp.lt.s32 	%p173, %r1169, 0;
	setp.ne.s32 	%p174, %r185, 2;
	or.pred  	%p175, %p173, %p174;
	mov.u32 	%r1171, %r709;
	@%p175 bra 	$L__BB1_128;
	clz.b32 	%r710, %r1169;
	mov.b32 	%r711, -2147483648;
	shr.u32 	%r186, %r711, %r710;
	xor.b32  	%r712, %r186, %r1169;
	clz.b32 	%r713, %r712;
	sub.s32 	%r714, 31, %r713;
	mul.wide.u32 	%rd58, %r714, 4;
	add.s64 	%rd13, %rd3, %rd58;
	ld.local.u32 	%r187, [%rd13];
	and.b32  	%r715, %r186, %r187;
	setp.ne.s32 	%p176, %r715, 0;
	mov.u32 	%r1171, %r1169;
	@%p176 bra 	$L__BB1_128;
	or.b32  	%r717, %r187, %r186;
	st.local.u32 	[%rd13], %r717;
	mov.u32 	%r1171, %r709;
$L__BB1_128:
	popc.b32 	%r189, %r1155;
	setp.lt.s32 	%p177, %r1155, 0;
	setp.ne.s32 	%p178, %r189, 2;
	or.pred  	%p179, %p177, %p178;
	@%p179 bra 	$L__BB1_132;
	clz.b32 	%r718, %r1155;
	mov.b32 	%r719, -2147483648;
	shr.u32 	%r190, %r719, %r718;
	xor.b32  	%r720, %r190, %r1155;
	clz.b32 	%r721, %r720;
	sub.s32 	%r722, 31, %r721;
	mul.wide.u32 	%rd59, %r722, 4;
	add.s64 	%rd14, %rd3, %rd59;
	ld.local.u32 	%r191, [%rd14];
	and.b32  	%r723, %r190, %r191;
	setp.eq.s32 	%p180, %r723, 0;
	@%p180 bra 	$L__BB1_131;
	or.b32  	%r1171, %r1155, %r1171;
	bra.uni 	$L__BB1_132;
$L__BB1_131:
	or.b32  	%r724, %r191, %r190;
	st.local.u32 	[%rd14], %r724;
$L__BB1_132:
	popc.b32 	%r194, %r1156;
	setp.lt.s32 	%p181, %r1156, 0;
	setp.ne.s32 	%p182, %r194, 2;
	or.pred  	%p183, %p181, %p182;
	@%p183 bra 	$L__BB1_136;
	clz.b32 	%r725, %r1156;
	mov.b32 	%r726, -2147483648;
	shr.u32 	%r195, %r726, %r725;
	xor.b32  	%r727, %r195, %r1156;
	clz.b32 	%r728, %r727;
	sub.s32 	%r729, 31, %r728;
	mul.wide.u32 	%rd60, %r729, 4;
	add.s64 	%rd15, %rd3, %rd60;
	ld.local.u32 	%r196, [%rd15];
	and.b32  	%r730, %r195, %r196;
	setp.eq.s32 	%p184, %r730, 0;
	@%p184 bra 	$L__BB1_135;
	or.b32  	%r1171, %r1156, %r1171;
	bra.uni 	$L__BB1_136;
$L__BB1_135:
	or.b32  	%r731, %r196, %r195;
	st.local.u32 	[%rd15], %r731;
$L__BB1_136:
	popc.b32 	%r199, %r1157;
	setp.lt.s32 	%p185, %r1157, 0;
	setp.ne.s32 	%p186, %r199, 2;
	or.pred  	%p187, %p185, %p186;
	@%p187 bra 	$L__BB1_140;
	clz.b32 	%r732, %r1157;
	mov.b32 	%r733, -2147483648;
	shr.u32 	%r200, %r733, %r732;
	xor.b32  	%r734, %r200, %r1157;
	clz.b32 	%r735, %r734;
	sub.s32 	%r736, 31, %r735;
	mul.wide.u32 	%rd61, %r736, 4;
	add.s64 	%rd16, %rd3, %rd61;
	ld.local.u32 	%r201, [%rd16];
	and.b32  	%r737, %r200, %r201;
	setp.eq.s32 	%p188, %r737, 0;
	@%p188 bra 	$L__BB1_139;
	or.b32  	%r1171, %r1157, %r1171;
	bra.uni 	$L__BB1_140;
$L__BB1_139:
	or.b32  	%r738, %r201, %r200;
	st.local.u32 	[%rd16], %r738;
$L__BB1_140:
	popc.b32 	%r204, %r1158;
	setp.lt.s32 	%p189, %r1158, 0;
	setp.ne.s32 	%p190, %r204, 2;
	or.pred  	%p191, %p189, %p190;
	@%p191 bra 	$L__BB1_144;
	clz.b32 	%r739, %r1158;
	mov.b32 	%r740, -2147483648;
	shr.u32 	%r205, %r740, %r739;
	xor.b32  	%r741, %r205, %r1158;
	clz.b32 	%r742, %r741;
	sub.s32 	%r743, 31, %r742;
	mul.wide.u32 	%rd62, %r743, 4;
	add.s64 	%rd17, %rd3, %rd62;
	ld.local.u32 	%r206, [%rd17];
	and.b32  	%r744, %r205, %r206;
	setp.eq.s32 	%p192, %r744, 0;
	@%p192 bra 	$L__BB1_143;
	or.b32  	%r1171, %r1158, %r1171;
	bra.uni 	$L__BB1_144;
$L__BB1_143:
	or.b32  	%r745, %r206, %r205;
	st.local.u32 	[%rd17], %r745;
$L__BB1_144:
	popc.b32 	%r209, %r1159;
	setp.lt.s32 	%p193, %r1159, 0;
	setp.ne.s32 	%p194, %r209, 2;
	or.pred  	%p195, %p193, %p194;
	@%p195 bra 	$L__BB1_148;
	clz.b32 	%r746, %r1159;
	mov.b32 	%r747, -2147483648;
	shr.u32 	%r210, %r747, %r746;
	xor.b32  	%r748, %r210, %r1159;
	clz.b32 	%r749, %r748;
	sub.s32 	%r750, 31, %r749;
	mul.wide.u32 	%rd63, %r750, 4;
	add.s64 	%rd18, %rd3, %rd63;
	ld.local.u32 	%r211, [%rd18];
	and.b32  	%r751, %r210, %r211;
	setp.eq.s32 	%p196, %r751, 0;
	@%p196 bra 	$L__BB1_147;
	or.b32  	%r1171, %r1159, %r1171;
	bra.uni 	$L__BB1_148;
$L__BB1_147:
	or.b32  	%r752, %r211, %r210;
	st.local.u32 	[%rd18], %r752;
$L__BB1_148:
	popc.b32 	%r214, %r1160;
	setp.lt.s32 	%p197, %r1160, 0;
	setp.ne.s32 	%p198, %r214, 2;
	or.pred  	%p199, %p197, %p198;
	@%p199 bra 	$L__BB1_152;
	clz.b32 	%r753, %r1160;
	mov.b32 	%r754, -2147483648;
	shr.u32 	%r215, %r754, %r753;
	xor.b32  	%r755, %r215, %r1160;
	clz.b32 	%r756, %r755;
	sub.s32 	%r757, 31, %r756;
	mul.wide.u32 	%rd64, %r757, 4;
	add.s64 	%rd19, %rd3, %rd64;
	ld.local.u32 	%r216, [%rd19];
	and.b32  	%r758, %r215, %r216;
	setp.eq.s32 	%p200, %r758, 0;
	@%p200 bra 	$L__BB1_151;
	or.b32  	%r1171, %r1160, %r1171;
	bra.uni 	$L__BB1_152;
$L__BB1_151:
	or.b32  	%r759, %r216, %r215;
	st.local.u32 	[%rd19], %r759;
$L__BB1_152:
	popc.b32 	%r219, %r1161;
	setp.lt.s32 	%p201, %r1161, 0;
	setp.ne.s32 	%p202, %r219, 2;
	or.pred  	%p203, %p201, %p202;
	@%p203 bra 	$L__BB1_156;
	clz.b32 	%r760, %r1161;
	mov.b32 	%r761, -2147483648;
	shr.u32 	%r220, %r761, %r760;
	xor.b32  	%r762, %r220, %r1161;
	clz.b32 	%r763, %r762;
	sub.s32 	%r764, 31, %r763;
	mul.wide.u32 	%rd65, %r764, 4;
	add.s64 	%rd20, %rd3, %rd65;
	ld.local.u32 	%r221, [%rd20];
	and.b32  	%r765, %r220, %r221;
	setp.eq.s32 	%p204, %r765, 0;
	@%p204 bra 	$L__BB1_155;
	or.b32  	%r1171, %r1161, %r1171;
	bra.uni 	$L__BB1_156;
$L__BB1_155:
	or.b32  	%r766, %r221, %r220;
	st.local.u32 	[%rd20], %r766;
$L__BB1_156:
	popc.b32 	%r224, %r1196;
	setp.lt.s32 	%p205, %r1196, 0;
	setp.ne.s32 	%p206, %r224, 2;
	or.pred  	%p207, %p205, %p206;
	@%p207 bra 	$L__BB1_158;
	clz.b32 	%r767, %r1196;
	mov.b32 	%r768, -2147483648;
	shr.u32 	%r769, %r768, %r767;
	xor.b32  	%r770, %r769, %r1196;
	clz.b32 	%r771, %r770;
	sub.s32 	%r772, 31, %r771;
	mul.wide.u32 	%rd66, %r772, 4;
	add.s64 	%rd67, %rd3, %rd66;
	ld.local.u32 	%r773, [%rd67];
	and.b32  	%r774, %r769, %r773;
	setp.eq.s32 	%p208, %r774, 0;
	selp.b32 	%r775, 0, %r1196, %p208;
	or.b32  	%r1171, %r1171, %r775;
$L__BB1_158:
	setp.eq.s32 	%p209, %r1171, 0;
	@%p209 bra 	$L__BB1_177;
	not.b32 	%r227, %r1171;
	setp.gt.s32 	%p210, %r1169, -1;
	setp.eq.s32 	%p211, %r185, 2;
	and.b32  	%r777, %r1169, %r1171;
	setp.eq.s32 	%p212, %r777, %r1169;
	and.pred  	%p213, %p211, %p212;
	and.pred  	%p214, %p213, %p210;
	@%p214 bra 	$L__BB1_161;
	and.b32  	%r778, %r1169, %r227;
	popc.b32 	%r779, %r778;
	setp.eq.s32 	%p215, %r779, 1;
	or.b32  	%r780, %r778, -2147483648;
	selp.b32 	%r1169, %r780, %r778, %p215;
$L__BB1_161:
	setp.gt.s32 	%p216, %r1155, -1;
	setp.eq.s32 	%p217, %r189, 2;
	and.b32  	%r782, %r1155, %r1171;
	setp.eq.s32 	%p218, %r782, %r1155;
	and.pred  	%p219, %p217, %p218;
	and.pred  	%p220, %p219, %p216;
	@%p220 bra 	$L__BB1_163;
	and.b32  	%r783, %r1155, %r227;
	popc.b32 	%r784, %r783;
	setp.eq.s32 	%p221, %r784, 1;
	or.b32  	%r785, %r783, -2147483648;
	selp.b32 	%r1155, %r785, %r783, %p221;
$L__BB1_163:
	setp.gt.s32 	%p222, %r1156, -1;
	setp.eq.s32 	%p223, %r194, 2;
	and.b32  	%r787, %r1156, %r1171;
	setp.eq.s32 	%p224, %r787, %r1156;
	and.pred  	%p225, %p223, %p224;
	and.pred  	%p226, %p225, %p222;
	@%p226 bra 	$L__BB1_165;
	and.b32  	%r788, %r1156, %r227;
	popc.b32 	%r789, %r788;
	setp.eq.s32 	%p227, %r789, 1;
	or.b32  	%r790, %r788, -2147483648;
	selp.b32 	%r1156, %r790, %r788, %p227;
$L__BB1_165:
	setp.gt.s32 	%p228, %r1157, -1;
	setp.eq.s32 	%p229, %r199, 2;
	and.b32  	%r792, %r1157, %r1171;
	setp.eq.s32 	%p230, %r792, %r1157;
	and.pred  	%p231, %p229, %p230;
	and.pred  	%p232, %p231, %p228;
	@%p232 bra 	$L__BB1_167;
	and.b32  	%r793, %r1157, %r227;
	popc.b32 	%r794, %r793;
	setp.eq.s32 	%p233, %r794, 1;
	or.b32  	%r795, %r793, -2147483648;
	selp.b32 	%r1157, %r795, %r793, %p233;
$L__BB1_167:
	setp.gt.s32 	%p234, %r1158, -1;
	setp.eq.s32 	%p235, %r204, 2;
	and.b32  	%r797, %r1158, %r1171;
	setp.eq.s32 	%p236, %r797, %r1158;
	and.pred  	%p237, %p235, %p236;
	and.pred  	%p238, %p237, %p234;
	@%p238 bra 	$L__BB1_169;
	and.b32  	%r798, %r1158, %r227;
	popc.b32 	%r799, %r798;
	setp.eq.s32 	%p239, %r799, 1;
	or.b32  	%r800, %r798, -2147483648;
	selp.b32 	%r1158, %r800, %r798, %p239;
$L__BB1_169:
	setp.gt.s32 	%p240, %r1159, -1;
	setp.eq.s32 	%p241, %r209, 2;
	and.b32  	%r802, %r1159, %r1171;
	setp.eq.s32 	%p242, %r802, %r1159;
	and.pred  	%p243, %p241, %p242;
	and.pred  	%p244, %p243, %p240;
	@%p244 bra 	$L__BB1_171;
	and.b32  	%r803, %r1159, %r227;
	popc.b32 	%r804, %r803;
	setp.eq.s32 	%p245, %r804, 1;
	or.b32  	%r805, %r803, -2147483648;
	selp.b32 	%r1159, %r805, %r803, %p245;
$L__BB1_171:
	setp.gt.s32 	%p246, %r1160, -1;
	setp.eq.s32 	%p247, %r214, 2;
	and.b32  	%r807, %r1160, %r1171;
	setp.eq.s32 	%p248, %r807, %r1160;
	and.pred  	%p249, %p247, %p248;
	and.pred  	%p250, %p249, %p246;
	@%p250 bra 	$L__BB1_173;
	and.b32  	%r808, %r1160, %r227;
	popc.b32 	%r809, %r808;
	setp.eq.s32 	%p251, %r809, 1;
	or.b32  	%r810, %r808, -2147483648;
	selp.b32 	%r1160, %r810, %r808, %p251;
$L__BB1_173:
	setp.gt.s32 	%p252, %r1161, -1;
	setp.eq.s32 	%p253, %r219, 2;
	and.b32  	%r812, %r1161, %r1171;
	setp.eq.s32 	%p254, %r812, %r1161;
	and.pred  	%p255, %p253, %p254;
	and.pred  	%p256, %p255, %p252;
	@%p256 bra 	$L__BB1_175;
	and.b32  	%r813, %r1161, %r227;
	popc.b32 	%r814, %r813;
	setp.eq.s32 	%p257, %r814, 1;
	or.b32  	%r815, %r813, -2147483648;
	selp.b32 	%r1161, %r815, %r813, %p257;
$L__BB1_175:
	setp.gt.s32 	%p258, %r1196, -1;
	setp.eq.s32 	%p259, %r224, 2;
	and.b32  	%r817, %r1196, %r1171;
	setp.eq.s32 	%p260, %r817, %r1196;
	and.pred  	%p261, %p259, %p260;
	and.pred  	%p262, %p261, %p258;
	@%p262 bra 	$L__BB1_177;
	and.b32  	%r818, %r1196, %r227;
	popc.b32 	%r819, %r818;
	setp.eq.s32 	%p263, %r819, 1;
	or.b32  	%r820, %r818, -2147483648;
	selp.b32 	%r1196, %r820, %r818, %p263;
$L__BB1_177:
	bar.sync 	0;
	shl.b32 	%r821, %r2, 5;
	sub.s32 	%r822, %r7, %r821;
	st.shared.u32 	[%r822], %r1169;
	st.shared.u32 	[%r822+108], %r1155;
	st.shared.u32 	[%r822+216], %r1156;
	st.shared.u32 	[%r822+36], %r1157;
	st.shared.u32 	[%r822+144], %r1158;
	st.shared.u32 	[%r822+252], %r1159;
	st.shared.u32 	[%r822+72], %r1160;
	st.shared.u32 	[%r822+180], %r1161;
	st.shared.u32 	[%r822+288], %r1196;
	bar.sync 	0;
	ld.shared.u32 	%r254, [%r8];
	ld.shared.u32 	%r1206, [%r8+36];
	ld.shared.u32 	%r1207, [%r8+72];
	ld.shared.u32 	%r1208, [%r8+4];
	ld.shared.u32 	%r1209, [%r8+40];
	ld.shared.u32 	%r1210, [%r8+76];
	ld.shared.u32 	%r1211, [%r8+8];
	ld.shared.u32 	%r1212, [%r8+44];
	ld.shared.u32 	%r1247, [%r8+80];
	min.s32 	%r823, %r254, 0;
	and.b32  	%r1198, %r823, 2147483647;
	setp.gt.s32 	%p264, %r1206, -1;
	@%p264 bra 	$L__BB1_179;
	and.b32  	%r824, %r1206, 2147483647;
	and.b32  	%r825, %r1206, %r1198;
	setp.eq.s32 	%p265, %r825, 0;
	selp.b32 	%r826, %r824, -2147483648, %p265;
	or.b32  	%r1198, %r826, %r1198;
$L__BB1_179:
	setp.gt.s32 	%p266, %r1207, -1;
	@%p266 bra 	$L__BB1_181;
	and.b32  	%r827, %r1207, 2147483647;
	and.b32  	%r828, %r827, %r1198;
	setp.eq.s32 	%p267, %r828, 0;
	selp.b32 	%r829, %r827, -2147483648, %p267;
	or.b32  	%r1198, %r829, %r1198;
$L__BB1_181:
	setp.gt.s32 	%p268, %r1208, -1;
	@%p268 bra 	$L__BB1_183;
	and.b32  	%r830, %r1208, 2147483647;
	and.b32  	%r831, %r830, %r1198;
	setp.eq.s32 	%p269, %r831, 0;
	selp.b32 	%r832, %r830, -2147483648, %p269;
	or.b32  	%r1198, %r832, %r1198;
$L__BB1_183:
	setp.gt.s32 	%p270, %r1209, -1;
	@%p270 bra 	$L__BB1_185;
	and.b32  	%r833, %r1209, 2147483647;
	and.b32  	%r834, %r833, %r1198;
	setp.eq.s32 	%p271, %r834, 0;
	selp.b32 	%r835, %r833, -2147483648, %p271;
	or.b32  	%r1198, %r835, %r1198;
$L__BB1_185:
	setp.gt.s32 	%p272, %r1210, -1;
	@%p272 bra 	$L__BB1_187;
	and.b32  	%r836, %r1210, 2147483647;
	and.b32  	%r837, %r836, %r1198;
	setp.eq.s32 	%p273, %r837, 0;
	selp.b32 	%r838, %r836, -2147483648, %p273;
	or.b32  	%r1198, %r838, %r1198;
$L__BB1_187:
	setp.gt.s32 	%p274, %r1211, -1;
	@%p274 bra 	$L__BB1_189;
	and.b32  	%r839, %r1211, 2147483647;
	and.b32  	%r840, %r839, %r1198;
	setp.eq.s32 	%p275, %r840, 0;
	selp.b32 	%r841, %r839, -2147483648, %p275;
	or.b32  	%r1198, %r841, %r1198;
$L__BB1_189:
	setp.gt.s32 	%p276, %r1212, -1;
	@%p276 bra 	$L__BB1_191;
	and.b32  	%r842, %r1212, 2147483647;
	and.b32  	%r843, %r842, %r1198;
	setp.eq.s32 	%p277, %r843, 0;
	selp.b32 	%r844, %r842, -2147483648, %p277;
	or.b32  	%r1198, %r844, %r1198;
$L__BB1_191:
	setp.gt.s32 	%p278, %r1247, -1;
	@%p278 bra 	$L__BB1_193;
	and.b32  	%r845, %r1247, 2147483647;
	and.b32  	%r846, %r845, %r1198;
	setp.eq.s32 	%p279, %r846, 0;
	selp.b32 	%r847, %r845, -2147483648, %p279;
	or.b32  	%r1198, %r847, %r1198;
$L__BB1_193:
	setp.lt.s32 	%p280, %r1198, 0;
	mov.b32 	%r1220, 0;
	@%p280 bra 	$L__BB1_212;
	not.b32 	%r280, %r1198;
	setp.lt.s32 	%p281, %r254, 0;
	mov.u32 	%r1220, %r254;
	@%p281 bra 	$L__BB1_196;
	and.b32  	%r849, %r254, %r280;
	popc.b32 	%r850, %r849;
	setp.eq.s32 	%p282, %r850, 1;
	or.b32  	%r851, %r849, -2147483648;
	selp.b32 	%r1220, %r851, %r849, %p282;
$L__BB1_196:
	setp.lt.s32 	%p283, %r1206, 0;
	@%p283 bra 	$L__BB1_198;
	and.b32  	%r852, %r1206, %r280;
	popc.b32 	%r853, %r852;
	setp.eq.s32 	%p284, %r853, 1;
	or.b32  	%r854, %r852, -2147483648;
	selp.b32 	%r1206, %r854, %r852, %p284;
$L__BB1_198:
	setp.lt.s32 	%p285, %r1207, 0;
	@%p285 bra 	$L__BB1_200;
	and.b32  	%r855, %r1207, %r280;
	popc.b32 	%r856, %r855;
	setp.eq.s32 	%p286, %r856, 1;
	or.b32  	%r857, %r855, -2147483648;
	selp.b32 	%r1207, %r857, %r855, %p286;
$L__BB1_200:
	setp.lt.s32 	%p287, %r1208, 0;
	@%p287 bra 	$L__BB1_202;
	and.b32  	%r858, %r1208, %r280;
	popc.b32 	%r859, %r858;
	setp.eq.s32 	%p288, %r859, 1;
	or.b32  	%r860, %r858, -2147483648;
	selp.b32 	%r1208, %r860, %r858, %p288;
$L__BB1_202:
	setp.lt.s32 	%p289, %r1209, 0;
	@%p289 bra 	$L__BB1_204;
	and.b32  	%r861, %r1209, %r280;
	popc.b32 	%r862, %r861;
	setp.eq.s32 	%p290, %r862, 1;
	or.b32  	%r863, %r861, -2147483648;
	selp.b32 	%r1209, %r863, %r861, %p290;
$L__BB1_204:
	setp.lt.s32 	%p291, %r1210, 0;
	@%p291 bra 	$L__BB1_206;
	and.b32  	%r864, %r1210, %r280;
	popc.b32 	%r865, %r864;
	setp.eq.s32 	%p292, %r865, 1;
	or.b32  	%r866, %r864, -2147483648;
	selp.b32 	%r1210, %r866, %r864, %p292;
$L__BB1_206:
	setp.lt.s32 	%p293, %r1211, 0;
	@%p293 bra 	$L__BB1_208;
	and.b32  	%r867, %r1211, %r280;
	popc.b32 	%r868, %r867;
	setp.eq.s32 	%p294, %r868, 1;
	or.b32  	%r869, %r867, -2147483648;
	selp.b32 	%r1211, %r869, %r867, %p294;
$L__BB1_208:
	setp.lt.s32 	%p295, %r1212, 0;
	@%p295 bra 	$L__BB1_210;
	and.b32  	%r870, %r1212, %r280;
	popc.b32 	%r871, %r870;
	setp.eq.s32 	%p296, %r871, 1;
	or.b32  	%r872, %r870, -2147483648;
	selp.b32 	%r1212, %r872, %r870, %p296;
$L__BB1_210:
	setp.lt.s32 	%p297, %r1247, 0;
	@%p297 bra 	$L__BB1_212;
	and.b32  	%r873, %r1247, %r280;
	popc.b32 	%r874, %r873;
	setp.eq.s32 	%p298, %r874, 1;
	or.b32  	%r875, %r873, -2147483648;
	selp.b32 	%r1247, %r875, %r873, %p298;
$L__BB1_212:
	mov.b32 	%r876, 0;
	st.local.v4.u32 	[%rd2], {%r876, %r876, %r876, %r876};
	st.local.v4.u32 	[%rd2+16], {%r876, %r876, %r876, %r876};
	st.local.v4.u32 	[%rd2+32], {%r876, %r876, %r876, %r876};
	st.local.v4.u32 	[%rd2+48], {%r876, %r876, %r876, %r876};
	st.local.v4.u32 	[%rd2+64], {%r876, %r876, %r876, %r876};
	st.local.v4.u32 	[%rd2+80], {%r876, %r876, %r876, %r876};
	st.local.v4.u32 	[%rd2+96], {%r876, %r876, %r876, %r876};
	st.local.v4.u32 	[%rd2+112], {%r876, %r876, %r876, %r876};
	popc.b32 	%r307, %r1220;
	setp.lt.s32 	%p299, %r1220, 0;
	setp.ne.s32 	%p300, %r307, 2;
	or.pred  	%p301, %p299, %p300;
	mov.u32 	%r1222, %r876;
	@%p301 bra 	$L__BB1_215;
	clz.b32 	%r877, %r1220;
	mov.b32 	%r878, -2147483648;
	shr.u32 	%r308, %r878, %r877;
	xor.b32  	%r879, %r308, %r1220;
	clz.b32 	%r880, %r879;
	sub.s32 	%r881, 31, %r880;
	mul.wide.u32 	%rd68, %r881, 4;
	add.s64 	%rd21, %rd2, %rd68;
	ld.local.u32 	%r309, [%rd21];
	and.b32  	%r882, %r308, %r309;
	setp.ne.s32 	%p302, %r882, 0;
	mov.u32 	%r1222, %r1220;
	@%p302 bra 	$L__BB1_215;
	or.b32  	%r884, %r309, %r308;
	st.local.u32 	[%rd21], %r884;
	mov.u32 	%r1222, %r876;
$L__BB1_215:
	popc.b32 	%r311, %r1206;
	setp.lt.s32 	%p303, %r1206, 0;
	setp.ne.s32 	%p304, %r311, 2;
	or.pred  	%p305, %p303, %p304;
	@%p305 bra 	$L__BB1_219;
	clz.b32 	%r885, %r1206;
	mov.b32 	%r886, -2147483648;
	shr.u32 	%r312, %r886, %r885;
	xor.b32  	%r887, %r312, %r1206;
	clz.b32 	%r888, %r887;
	sub.s32 	%r889, 31, %r888;
	mul.wide.u32 	%rd69, %r889, 4;
	add.s64 	%rd22, %rd2, %rd69;
	ld.local.u32 	%r313, [%rd22];
	and.b32  	%r890, %r312, %r313;
	setp.eq.s32 	%p306, %r890, 0;
	@%p306 bra 	$L__BB1_218;
	or.b32  	%r1222, %r1206, %r1222;
	bra.uni 	$L__BB1_219;
$L__BB1_218:
	or.b32  	%r891, %r313, %r312;
	st.local.u32 	[%rd22], %r891;
$L__BB1_219:
	popc.b32 	%r316, %r1207;
	setp.lt.s32 	%p307, %r1207, 0;
	setp.ne.s32 	%p308, %r316, 2;
	or.pred  	%p309, %p307, %p308;
	@%p309 bra 	$L__BB1_223;
	clz.b32 	%r892, %r1207;
	mov.b32 	%r893, -2147483648;
	shr.u32 	%r317, %r893, %r892;
	xor.b32  	%r894, %r317, %r1207;
	clz.b32 	%r895, %r894;
	sub.s32 	%r896, 31, %r895;
	mul.wide.u32 	%rd70, %r896, 4;
	add.s64 	%rd23, %rd2, %rd70;
	ld.local.u32 	%r318, [%rd23];
	and.b32  	%r897, %r317, %r318;
	setp.eq.s32 	%p310, %r897, 0;
	@%p310 bra 	$L__BB1_222;
	or.b32  	%r1222, %r1207, %r1222;
	bra.uni 	$L__BB1_223;
$L__BB1_222:
	or.b32  	%r898, %r318, %r317;
	st.local.u32 	[%rd23], %r898;
$L__BB1_223:
	popc.b32 	%r321, %r1208;
	setp.lt.s32 	%p311, %r1208, 0;
	setp.ne.s32 	%p312, %r321, 2;
	or.pred  	%p313, %p311, %p312;
	@%p313 bra 	$L__BB1_227;
	clz.b32 	%r899, %r1208;
	mov.b32 	%r900, -2147483648;
	shr.u32 	%r322, %r900, %r899;
	xor.b32  	%r901, %r322, %r1208;
	clz.b32 	%r902, %r901;
	sub.s32 	%r903, 31, %r902;
	mul.wide.u32 	%rd71, %r903, 4;
	add.s64 	%rd24, %rd2, %rd71;
	ld.local.u32 	%r323, [%rd24];
	and.b32  	%r904, %r322, %r323;
	setp.eq.s32 	%p314, %r904, 0;
	@%p314 bra 	$L__BB1_226;
	or.b32  	%r1222, %r1208, %r1222;
	bra.uni 	$L__BB1_227;
$L__BB1_226:
	or.b32  	%r905, %r323, %r322;
	st.local.u32 	[%rd24], %r905;
$L__BB1_227:
	popc.b32 	%r326, %r1209;
	setp.lt.s32 	%p315, %r1209, 0;
	setp.ne.s32 	%p316, %r326, 2;
	or.pred  	%p317, %p315, %p316;
	@%p317 bra 	$L__BB1_231;
	clz.b32 	%r906, %r1209;
	mov.b32 	%r907, -2147483648;
	shr.u32 	%r327, %r907, %r906;
	xor.b32  	%r908, %r327, %r1209;
	clz.b32 	%r909, %r908;
	sub.s32 	%r910, 31, %r909;
	mul.wide.u32 	%rd72, %r910, 4;
	add.s64 	%rd25, %rd2, %rd72;
	ld.local.u32 	%r328, [%rd25];
	and.b32  	%r911, %r327, %r328;
	setp.eq.s32 	%p318, %r911, 0;
	@%p318 bra 	$L__BB1_230;
	or.b32  	%r1222, %r1209, %r1222;
	bra.uni 	$L__BB1_231;
$L__BB1_230:
	or.b32  	%r912, %r328, %r327;
	st.local.u32 	[%rd25], %r912;
$L__BB1_231:
	popc.b32 	%r331, %r1210;
	setp.lt.s32 	%p319, %r1210, 0;
	setp.ne.s32 	%p320, %r331, 2;
	or.pred  	%p321, %p319, %p320;
	@%p321 bra 	$L__BB1_235;
	clz.b32 	%r913, %r1210;
	mov.b32 	%r914, -2147483648;
	shr.u32 	%r332, %r914, %r913;
	xor.b32  	%r915, %r332, %r1210;
	clz.b32 	%r916, %r915;
	sub.s32 	%r917, 31, %r916;
	mul.wide.u32 	%rd73, %r917, 4;
	add.s64 	%rd26, %rd2, %rd73;
	ld.local.u32 	%r333, [%rd26];
	and.b32  	%r918, %r332, %r333;
	setp.eq.s32 	%p322, %r918, 0;
	@%p322 bra 	$L__BB1_234;
	or.b32  	%r1222, %r1210, %r1222;
	bra.uni 	$L__BB1_235;
$L__BB1_234:
	or.b32  	%r919, %r333, %r332;
	st.local.u32 	[%rd26], %r919;
$L__BB1_235:
	popc.b32 	%r336, %r1211;
	setp.lt.s32 	%p323, %r1211, 0;
	setp.ne.s32 	%p324, %r336, 2;
	or.pred  	%p325, %p323, %p324;
	@%p325 bra 	$L__BB1_239;
	clz.b32 	%r920, %r1211;
	mov.b32 	%r921, -2147483648;
	shr.u32 	%r337, %r921, %r920;
	xor.b32  	%r922, %r337, %r1211;
	clz.b32 	%r923, %r922;
	sub.s32 	%r924, 31, %r923;
	mul.wide.u32 	%rd74, %r924, 4;
	add.s64 	%rd27, %rd2, %rd74;
	ld.local.u32 	%r338, [%rd27];
	and.b32  	%r925, %r337, %r338;
	setp.eq.s32 	%p326, %r925, 0;
	@%p326 bra 	$L__BB1_238;
	or.b32  	%r1222, %r1211, %r1222;
	bra.uni 	$L__BB1_239;
$L__BB1_238:
	or.b32  	%r926, %r338, %r337;
	st.local.u32 	[%rd27], %r926;
$L__BB1_239:
	popc.b32 	%r341, %r1212;
	setp.lt.s32 	%p327, %r1212, 0;
	setp.ne.s32 	%p328, %r341, 2;
	or.pred  	%p329, %p327, %p328;
	@%p329 bra 	$L__BB1_243;
	clz.b32 	%r927, %r1212;
	mov.b32 	%r928, -2147483648;
	shr.u32 	%r342, %r928, %r927;
	xor.b32  	%r929, %r342, %r1212;
	clz.b32 	%r930, %r929;
	sub.s32 	%r931, 31, %r930;
	mul.wide.u32 	%rd75, %r931, 4;
	add.s64 	%rd28, %rd2, %rd75;
	ld.local.u32 	%r343, [%rd28];
	and.b32  	%r932, %r342, %r343;
	setp.eq.s32 	%p330, %r932, 0;
	@%p330 bra 	$L__BB1_242;
	or.b32  	%r1222, %r1212, %r1222;
	bra.uni 	$L__BB1_243;
$L__BB1_242:
	or.b32  	%r933, %r343, %r342;
	st.local.u32 	[%rd28], %r933;
$L__BB1_243:
	popc.b32 	%r346, %r1247;
	setp.lt.s32 	%p331, %r1247, 0;
	setp.ne.s32 	%p332, %r346, 2;
	or.pred  	%p333, %p331, %p332;
	@%p333 bra 	$L__BB1_245;
	clz.b32 	%r934, %r1247;
	mov.b32 	%r935, -2147483648;
	shr.u32 	%r936, %r935, %r934;
	xor.b32  	%r937, %r936, %r1247;
	clz.b32 	%r938, %r937;
	sub.s32 	%r939, 31, %r938;
	mul.wide.u32 	%rd76, %r939, 4;
	add.s64 	%rd77, %rd2, %rd76;
	ld.local.u32 	%r940, [%rd77];
	and.b32  	%r941, %r936, %r940;
	setp.eq.s32 	%p334, %r941, 0;
	selp.b32 	%r942, 0, %r1247, %p334;
	or.b32  	%r1222, %r1222, %r942;
$L__BB1_245:
	setp.eq.s32 	%p335, %r1222, 0;
	@%p335 bra 	$L__BB1_264;
	not.b32 	%r349, %r1222;
	setp.gt.s32 	%p336, %r1220, -1;
	setp.eq.s32 	%p337, %r307, 2;
	and.b32  	%r944, %r1220, %r1222;
	setp.eq.s32 	%p338, %r944, %r1220;
	and.pred  	%p339, %p337, %p338;
	and.pred  	%p340, %p339, %p336;
	@%p340 bra 	$L__BB1_248;
	and.b32  	%r945, %r1220, %r349;
	popc.b32 	%r946, %r945;
	setp.eq.s32 	%p341, %r946, 1;
	or.b32  	%r947, %r945, -2147483648;
	selp.b32 	%r1220, %r947, %r945, %p341;
$L__BB1_248:
	setp.gt.s32 	%p342, %r1206, -1;
	setp.eq.s32 	%p343, %r311, 2;
	and.b32  	%r949, %r1206, %r1222;
	setp.eq.s32 	%p344, %r949, %r1206;
	and.pred  	%p345, %p343, %p344;
	and.pred  	%p346, %p345, %p342;
	@%p346 bra 	$L__BB1_250;
	and.b32  	%r950, %r1206, %r349;
	popc.b32 	%r951, %r950;
	setp.eq.s32 	%p347, %r951, 1;
	or.b32  	%r952, %r950, -2147483648;
	selp.b32 	%r1206, %r952, %r950, %p347;
$L__BB1_250:
	setp.gt.s32 	%p348, %r1207, -1;
	setp.eq.s32 	%p349, %r316, 2;
	and.b32  	%r954, %r1207, %r1222;
	setp.eq.s32 	%p350, %r954, %r1207;
	and.pred  	%p351, %p349, %p350;
	and.pred  	%p352, %p351, %p348;
	@%p352 bra 	$L__BB1_252;
	and.b32  	%r955, %r1207, %r349;
	popc.b32 	%r956, %r955;
	setp.eq.s32 	%p353, %r956, 1;
	or.b32  	%r957, %r955, -2147483648;
	selp.b32 	%r1207, %r957, %r955, %p353;
$L__BB1_252:
	setp.gt.s32 	%p354, %r1208, -1;
	setp.eq.s32 	%p355, %r321, 2;
	and.b32  	%r959, %r1208, %r1222;
	setp.eq.s32 	%p356, %r959, %r1208;
	and.pred  	%p357, %p355, %p356;
	and.pred  	%p358, %p357, %p354;
	@%p358 bra 	$L__BB1_254;
	and.b32  	%r960, %r1208, %r349;
	popc.b32 	%r961, %r960;
	setp.eq.s32 	%p359, %r961, 1;
	or.b32  	%r962, %r960, -2147483648;
	selp.b32 	%r1208, %r962, %r960, %p359;
$L__BB1_254:
	setp.gt.s32 	%p360, %r1209, -1;
	setp.eq.s32 	%p361, %r326, 2;
	and.b32  	%r964, %r1209, %r1222;
	setp.eq.s32 	%p362, %r964, %r1209;
	and.pred  	%p363, %p361, %p362;
	and.pred  	%p364, %p363, %p360;
	@%p364 bra 	$L__BB1_256;
	and.b32  	%r965, %r1209, %r349;
	popc.b32 	%r966, %r965;
	setp.eq.s32 	%p365, %r966, 1;
	or.b32  	%r967, %r965, -2147483648;
	selp.b32 	%r1209, %r967, %r965, %p365;
$L__BB1_256:
	setp.gt.s32 	%p366, %r1210, -1;
	setp.eq.s32 	%p367, %r331, 2;
	and.b32  	%r969, %r1210, %r1222;
	setp.eq.s32 	%p368, %r969, %r1210;
	and.pred  	%p369, %p367, %p368;
	and.pred  	%p370, %p369, %p366;
	@%p370 bra 	$L__BB1_258;
	and.b32  	%r970, %r1210, %r349;
	popc.b32 	%r971, %r970;
	setp.eq.s32 	%p371, %r971, 1;
	or.b32  	%r972, %r970, -2147483648;
	selp.b32 	%r1210, %r972, %r970, %p371;
$L__BB1_258:
	setp.gt.s32 	%p372, %r1211, -1;
	setp.eq.s32 	%p373, %r336, 2;
	and.b32  	%r974, %r1211, %r1222;
	setp.eq.s32 	%p374, %r974, %r1211;
	and.pred  	%p375, %p373, %p374;
	and.pred  	%p376, %p375, %p372;
	@%p376 bra 	$L__BB1_260;
	and.b32  	%r975, %r1211, %r349;
	popc.b32 	%r976, %r975;
	setp.eq.s32 	%p377, %r976, 1;
	or.b32  	%r977, %r975, -2147483648;
	selp.b32 	%r1211, %r977, %r975, %p377;
$L__BB1_260:
	setp.gt.s32 	%p378, %r1212, -1;
	setp.eq.s32 	%p379, %r341, 2;
	and.b32  	%r979, %r1212, %r1222;
	setp.eq.s32 	%p380, %r979, %r1212;
	and.pred  	%p381, %p379, %p380;
	and.pred  	%p382, %p381, %p378;
	@%p382 bra 	$L__BB1_262;
	and.b32  	%r980, %r1212, %r349;
	popc.b32 	%r981, %r980;
	setp.eq.s32 	%p383, %r981, 1;
	or.b32  	%r982, %r980, -2147483648;
	selp.b32 	%r1212, %r982, %r980, %p383;
$L__BB1_262:
	setp.gt.s32 	%p384, %r1247, -1;
	setp.eq.s32 	%p385, %r346, 2;
	and.b32  	%r984, %r1247, %r1222;
	setp.eq.s32 	%p386, %r984, %r1247;
	and.pred  	%p387, %p385, %p386;
	and.pred  	%p388, %p387, %p384;
	@%p388 bra 	$L__BB1_264;
	and.b32  	%r985, %r1247, %r349;
	popc.b32 	%r986, %r985;
	setp.eq.s32 	%p389, %r986, 1;
	or.b32  	%r987, %r985, -2147483648;
	selp.b32 	%r1247, %r987, %r985, %p389;
$L__BB1_264:
	bar.sync 	0;
	st.shared.u32 	[%r8], %r1220;
	st.shared.u32 	[%r8+36], %r1206;
	st.shared.u32 	[%r8+72], %r1207;
	st.shared.u32 	[%r8+4], %r1208;
	st.shared.u32 	[%r8+40], %r1209;
	st.shared.u32 	[%r8+76], %r1210;
	st.shared.u32 	[%r8+8], %r1211;
	st.shared.u32 	[%r8+44], %r1212;
	st.shared.u32 	[%r8+80], %r1247;
	bar.sync 	0;
	add.s32 	%r1094, %r1094, 1;
	setp.ne.s32 	%p390, %r1094, 3;
	@%p390 bra 	$L__BB1_3;
	bar.sync 	0;
	ld.shared.u32 	%r377, [%r7];
	setp.eq.s32 	%p391, %r377, 0;
	mov.b32 	%r1263, -2;
	mov.b32 	%r1262, 0;
	@%p391 bra 	$L__BB1_290;
	setp.gt.s32 	%p392, %r377, -1;
	popc.b32 	%r992, %r377;
	setp.gt.u32 	%p393, %r992, 1;
	and.pred  	%p394, %p392, %p393;
	selp.b32 	%r1250, %r992, 32, %p394;
	selp.b32 	%r1251, %r6, -1, %p394;
	ld.shared.u32 	%r380, [%r7+4];
	setp.eq.s32 	%p395, %r380, 0;
	@%p395 bra 	$L__BB1_290;
	setp.lt.s32 	%p396, %r380, 0;
	@%p396 bra 	$L__BB1_269;
	popc.b32 	%r993, %r380;
	setp.gt.u32 	%p397, %r993, 1;
	setp.lt.u32 	%p398, %r993, %r1250;
	and.pred  	%p399, %p397, %p398;
	selp.b32 	%r1250, %r993, %r1250, %p399;
	add.s32 	%r995, %r6, 1;
	selp.b32 	%r1251, %r995, %r1251, %p399;
$L__BB1_269:
	ld.shared.u32 	%r385, [%r7+8];
	setp.eq.s32 	%p400, %r385, 0;
	@%p400 bra 	$L__BB1_290;
	setp.lt.s32 	%p401, %r385, 0;
	@%p401 bra 	$L__BB1_272;
	popc.b32 	%r998, %r385;
	setp.gt.u32 	%p402, %r998, 1;
	setp.lt.u32 	%p403, %r998, %r1250;
	and.pred  	%p404, %p402, %p403;
	selp.b32 	%r1250, %r998, %r1250, %p404;
	add.s32 	%r999, %r6, 2;
	selp.b32 	%r1251, %r999, %r1251, %p404;
$L__BB1_272:
	ld.shared.u32 	%r390, [%r7+12];
	setp.eq.s32 	%p405, %r390, 0;
	@%p405 bra 	$L__BB1_290;
	setp.lt.s32 	%p406, %r390, 0;
	@%p406 bra 	$L__BB1_275;
	popc.b32 	%r1002, %r390;
	setp.gt.u32 	%p407, %r1002, 1;
	setp.lt.u32 	%p408, %r1002, %r1250;
	and.pred  	%p409, %p407, %p408;
	selp.b32 	%r1250, %r1002, %r1250, %p409;
	add.s32 	%r1003, %r6, 3;
	selp.b32 	%r1251, %r1003, %r1251, %p409;
$L__BB1_275:
	ld.shared.u32 	%r395, [%r7+16];
	setp.eq.s32 	%p410, %r395, 0;
	@%p410 bra 	$L__BB1_290;
	setp.lt.s32 	%p411, %r395, 0;
	@%p411 bra 	$L__BB1_278;
	popc.b32 	%r1006, %r395;
	setp.gt.u32 	%p412, %r1006, 1;
	setp.lt.u32 	%p413, %r1006, %r1250;
	and.pred  	%p414, %p412, %p413;
	selp.b32 	%r1250, %r1006, %r1250, %p414;
	add.s32 	%r1007, %r6, 4;
	selp.b32 	%r1251, %r1007, %r1251, %p414;
$L__BB1_278:
	ld.shared.u32 	%r400, [%r7+20];
	setp.eq.s32 	%p415, %r400, 0;
	@%p415 bra 	$L__BB1_290;
	setp.lt.s32 	%p416, %r400, 0;
	@%p416 bra 	$L__BB1_281;
	popc.b32 	%r1010, %r400;
	setp.gt.u32 	%p417, %r1010, 1;
	setp.lt.u32 	%p418, %r1010, %r1250;
	and.pred  	%p419, %p417, %p418;
	selp.b32 	%r1250, %r1010, %r1250, %p419;
	add.s32 	%r1011, %r6, 5;
	selp.b32 	%r1251, %r1011, %r1251, %p419;
$L__BB1_281:
	ld.shared.u32 	%r405, [%r7+24];
	setp.eq.s32 	%p420, %r405, 0;
	@%p420 bra 	$L__BB1_290;
	setp.lt.s32 	%p421, %r405, 0;
	@%p421 bra 	$L__BB1_284;
	popc.b32 	%r1014, %r405;
	setp.gt.u32 	%p422, %r1014, 1;
	setp.lt.u32 	%p423, %r1014, %r1250;
	and.pred  	%p424, %p422, %p423;
	selp.b32 	%r1250, %r1014, %r1250, %p424;
	add.s32 	%r1015, %r6, 6;
	selp.b32 	%r1251, %r1015, %r1251, %p424;
$L__BB1_284:
	ld.shared.u32 	%r410, [%r7+28];
	setp.eq.s32 	%p425, %r410, 0;
	@%p425 bra 	$L__BB1_290;
	setp.lt.s32 	%p426, %r410, 0;
	@%p426 bra 	$L__BB1_287;
	popc.b32 	%r1018, %r410;
	setp.gt.u32 	%p427, %r1018, 1;
	setp.lt.u32 	%p428, %r1018, %r1250;
	and.pred  	%p429, %p427, %p428;
	selp.b32 	%r1250, %r1018, %r1250, %p429;
	add.s32 	%r1019, %r6, 7;
	selp.b32 	%r1251, %r1019, %r1251, %p429;
$L__BB1_287:
	ld.shared.u32 	%r415, [%r7+32];
	setp.eq.s32 	%p430, %r415, 0;
	@%p430 bra 	$L__BB1_290;
	setp.lt.s32 	%p431, %r415, 0;
	mov.u32 	%r1262, %r1250;
	mov.u32 	%r1263, %r1251;
	@%p431 bra 	$L__BB1_290;
	popc.b32 	%r1022, %r415;
	setp.gt.u32 	%p432, %r1022, 1;
	setp.lt.u32 	%p433, %r1022, %r1250;
	and.pred  	%p434, %p432, %p433;
	selp.b32 	%r1262, %r1022, %r1250, %p434;
	add.s32 	%r1023, %r6, 8;
	selp.b32 	%r1263, %r1023, %r1251, %p434;
$L__BB1_290:
	shl.b32 	%r1024, %r1, 2;
	mov.u32 	%r1025, _ZZ22generateProposalsLocalILi3ELi24EEvP14SudokuProposalIXmlT_T_EES2_PiS3_iS3_E12shared_count;
	add.s32 	%r420, %r1025, %r1024;
	mov.u32 	%r1026, _ZZ22generateProposalsLocalILi3ELi24EEvP14SudokuProposalIXmlT_T_EES2_PiS3_iS3_E10shared_idx;
	add.s32 	%r421, %r1026, %r1024;
	setp.ne.s32 	%p435, %r2, 0;
	@%p435 bra 	$L__BB1_292;
	mov.b32 	%r1027, 32;
	st.shared.u32 	[%r420], %r1027;
	mov.b32 	%r1028, -1;
	st.shared.u32 	[%r421], %r1028;
$L__BB1_292:
	bar.sync 	0;
	setp.eq.s32 	%p436, %r1263, -1;
	@%p436 bra 	$L__BB1_295;
	atom.shared.min.s32 	%r1029, [%r420], %r1262;
	ld.shared.u32 	%r1030, [%r420];
	setp.ne.s32 	%p437, %r1030, %r1262;
	@%p437 bra 	$L__BB1_295;
	st.shared.u32 	[%r421], %r1263;
$L__BB1_295:
	ld.param.u64 	%rd93, [_Z22generateProposalsLocalILi3ELi24EEvP14SudokuProposalIXmlT_T_EES2_PiS3_iS3__param_1];
	cvta.to.global.u64 	%rd29, %rd93;
	bar.sync 	0;
	bar.sync 	0;
	ld.shared.u32 	%r1032, [%r7];
	setp.gt.s32 	%p438, %r1032, -1;
	and.b32  	%r1033, %r1032, 2147483647;
	clz.b32 	%r1034, %r1033;
	cvt.u16.u32 	%rs16, %r1034;
	sub.s16 	%rs17, 32, %rs16;
	selp.b16 	%rs1, 0, %rs17, %p438;
	ld.shared.u32 	%r1035, [%r7+4];
	setp.gt.s32 	%p439, %r1035, -1;
	and.b32  	%r1036, %r1035, 2147483647;
	clz.b32 	%r1037, %r1036;
	cvt.u16.u32 	%rs18, %r1037;
	sub.s16 	%rs19, 32, %rs18;
	selp.b16 	%rs2, 0, %rs19, %p439;
	ld.shared.u32 	%r1038, [%r7+8];
	setp.gt.s32 	%p440, %r1038, -1;
	and.b32  	%r1039, %r1038, 2147483647;
	clz.b32 	%r1040, %r1039;
	cvt.u16.u32 	%rs20, %r1040;
	sub.s16 	%rs21, 32, %rs20;
	selp.b16 	%rs3, 0, %rs21, %p440;
	ld.shared.u32 	%r1041, [%r7+12];
	setp.gt.s32 	%p441, %r1041, -1;
	and.b32  	%r1042, %r1041, 2147483647;
	clz.b32 	%r1043, %r1042;
	cvt.u16.u32 	%rs22, %r1043;
	sub.s16 	%rs23, 32, %rs22;
	selp.b16 	%rs4, 0, %rs23, %p441;
	ld.shared.u32 	%r1044, [%r7+16];
	setp.gt.s32 	%p442, %r1044, -1;
	and.b32  	%r1045, %r1044, 2147483647;
	clz.b32 	%r1046, %r1045;
	cvt.u16.u32 	%rs24, %r1046;
	sub.s16 	%rs25, 32, %rs24;
	selp.b16 	%rs5, 0, %rs25, %p442;
	ld.shared.u32 	%r1047, [%r7+20];
	setp.gt.s32 	%p443, %r1047, -1;
	and.b32  	%r1048, %r1047, 2147483647;
	clz.b32 	%r1049, %r1048;
	cvt.u16.u32 	%rs26, %r1049;
	sub.s16 	%rs27, 32, %rs26;
	selp.b16 	%rs6, 0, %rs27, %p443;
	ld.shared.u32 	%r1050, [%r7+24];
	setp.gt.s32 	%p444, %r1050, -1;
	and.b32  	%r1051, %r1050, 2147483647;
	clz.b32 	%r1052, %r1051;
	cvt.u16.u32 	%rs28, %r1052;
	sub.s16 	%rs29, 32, %rs28;
	selp.b16 	%rs7, 0, %rs29, %p444;
	ld.shared.u32 	%r1053, [%r7+28];
	setp.gt.s32 	%p445, %r1053, -1;
	and.b32  	%r1054, %r1053, 2147483647;
	clz.b32 	%r1055, %r1054;
	cvt.u16.u32 	%rs30, %r1055;
	sub.s16 	%rs31, 32, %rs30;
	selp.b16 	%rs8, 0, %rs31, %p445;
	ld.shared.u32 	%r1056, [%r7+32];
	setp.gt.s32 	%p446, %r1056, -1;
	and.b32  	%r1057, %r1056, 2147483647;
	clz.b32 	%r1058, %r1057;
	cvt.u16.u32 	%rs32, %r1058;
	sub.s16 	%rs33, 32, %rs32;
	selp.b16 	%rs9, 0, %rs33, %p446;
	ld.shared.u32 	%r1031, [%r421];
	setp.eq.s32 	%p447, %r1031, -1;
	@%p447 bra 	$L__BB1_298;
	setp.ne.s32 	%p448, %r1031, -2;
	@%p448 bra 	$L__BB1_300;
	add.s32 	%r1062, %r4, %r2;
	mul.wide.s32 	%rd85, %r1062, 4;
	add.s64 	%rd86, %rd1, %rd85;
	mov.b32 	%r1063, 0;
	st.global.u32 	[%rd86], %r1063;
	bra.uni 	$L__BB1_345;
$L__BB1_298:
	setp.ne.s32 	%p449, %r2, 0;
	cvt.u64.u32 	%rd78, %r6;
	mul.wide.s32 	%rd79, %r4, 81;
	add.s64 	%rd80, %rd29, %rd79;
	add.s64 	%rd81, %rd80, %rd78;
	st.global.u8 	[%rd81+81], %rs1;
	st.global.u8 	[%rd81+82], %rs2;
	st.global.u8 	[%rd81+83], %rs3;
	st.global.u8 	[%rd81+84], %rs4;
	st.global.u8 	[%rd81+85], %rs5;
	st.global.u8 	[%rd81+86], %rs6;
	st.global.u8 	[%rd81+87], %rs7;
	st.global.u8 	[%rd81+88], %rs8;
	st.global.u8 	[%rd81+89], %rs9;
	@%p449 bra 	$L__BB1_345;
	ld.param.u64 	%rd94, [_Z22generateProposalsLocalILi3ELi24EEvP14SudokuProposalIXmlT_T_EES2_PiS3_iS3__param_5];
	add.s32 	%r1059, %r4, 1;
	mul.wide.s32 	%rd82, %r4, 4;
	add.s64 	%rd83, %rd1, %rd82;
	mov.b32 	%r1060, 1;
	st.global.u32 	[%rd83+4], %r1060;
	cvta.to.global.u64 	%rd84, %rd94;
	atom.global.exch.b32 	%r1061, [%rd84], %r1059;
	bra.uni 	$L__BB1_345;
$L__BB1_300:
	bar.sync 	0;
	ld.shared.u32 	%r1064, [%r421];
	shl.b32 	%r1065, %r1064, 2;
	add.s32 	%r1066, %r5, %r1065;
	ld.shared.u32 	%r422, [%r1066];
	cvt.s64.s32 	%rd87, %r1064;
	and.b32  	%r1067, %r422, 1;
	setp.eq.b32 	%p450, %r1067, 1;
	not.pred 	%p451, %p450;
	mul.wide.s32 	%rd88, %r4, 4;
	add.s64 	%rd30, %rd1, %rd88;
	mul.wide.s32 	%rd89, %r4, 81;
	add.s64 	%rd31, %rd29, %rd89;
	add.s64 	%rd32, %rd31, %rd87;
	@%p451 bra 	$L__BB1_303;
	setp.ne.s32 	%p452, %r2, 0;
	cvt.u64.u32 	%rd90, %r6;
	add.s64 	%rd91, %rd31, %rd90;
	st.global.u8 	[%rd91], %rs1;
	st.global.u8 	[%rd91+1], %rs2;
	st.global.u8 	[%rd91+2], %rs3;
	st.global.u8 	[%rd91+3], %rs4;
	st.global.u8 	[%rd91+4], %rs5;
	st.global.u8 	[%rd91+5], %rs6;
	st.global.u8 	[%rd91+6], %rs7;
	st.global.u8 	[%rd91+7], %rs8;
	st.global.u8 	[%rd91+8], %rs9;
	@%p452 bra 	$L__BB1_305;
	mov.b16 	%rs34, 1;
	st.global.u8 	[%rd32], %rs34;
	mov.b32 	%r1068, 1;
	st.global.u32 	[%rd30], %r1068;
	bra.uni 	$L__BB1_305;
$L__BB1_303:
	setp.ne.s32 	%p453, %r2, 0;
	@%p453 bra 	$L__BB1_305;
	mov.b32 	%r1069, 0;
	st.global.u32 	[%rd30], %r1069;
$L__BB1_305:
	cvt.u64.u32 	%rd92, %r6;
	and.b32  	%r1070, %r422, 2;
	setp.eq.s32 	%p454, %r1070, 0;
	add.s64 	%rd33, %rd31, %rd92;
	@%p454 bra 	$L__BB1_308;
	setp.ne.s32 	%p455, %r2, 0;
	st.global.u8 	[%rd33+81], %rs1;
	st.global.u8 	[%rd33+82], %rs2;
	st.global.u8 	[%rd33+83], %rs3;
	st.global.u8 	[%rd33+84], %rs4;
	st.global.u8 	[%rd33+85], %rs5;
	st.global.u8 	[%rd33+86], %rs6;
	st.global.u8 	[%rd33+87], %rs7;
	st.global.u8 	[%rd33+88], %rs8;
	st.global.u8 	[%rd33+89], %rs9;
	@%p455 bra 	$L__BB1_310;
	mov.b16 	%rs35, 2;
	st.global.u8 	[%rd32+81], %rs35;
	mov.b32 	%r1071, 1;
	st.global.u32 	[%rd30+4], %r1071;
	bra.uni 	$L__BB1_310;
$L__BB1_308:
	setp.ne.s32 	%p456, %r2, 0;
	@%p456 bra 	$L__BB1_310;
	mov.b32 	%r1072, 0;
	st.global.u32 	[%rd30+4], %r1072;
$L__BB1_310:
	and.b32  	%r1073, %r422, 4;
	setp.eq.s32 	%p457, %r1073, 0;
	@%p457 bra 	$L__BB1_313;
	setp.ne.s32 	%p458, %r2, 0;
	st.global.u8 	[%rd33+162], %rs1;
	st.global.u8 	[%rd33+163], %rs2;
	st.global.u8 	[%rd33+164], %rs3;
	st.global.u8 	[%rd33+165], %rs4;
	st.global.u8 	[%rd33+166], %rs5;
	st.global.u8 	[%rd33+167], %rs6;
	st.global.u8 	[%rd33+168], %rs7;
	st.global.u8 	[%rd33+169], %rs8;
	st.global.u8 	[%rd33+170], %rs9;
	@%p458 bra 	$L__BB1_315;
	mov.b16 	%rs36, 3;
	st.global.u8 	[%rd32+162], %rs36;
	mov.b32 	%r1074, 1;
	st.global.u32 	[%rd30+8], %r1074;
	bra.uni 	$L__BB1_315;
$L__BB1_313:
	setp.ne.s32 	%p459, %r2, 0;
	@%p459 bra 	$L__BB1_315;
	mov.b32 	%r1075, 0;
	st.global.u32 	[%rd30+8], %r1075;
$L__BB1_315:
	and.b32  	%r1076, %r422, 8;
	setp.eq.s32 	%p460, %r1076, 0;
	@%p460 bra 	$L__BB1_318;
	setp.ne.s32 	%p461, %r2, 0;
	st.global.u8 	[%rd33+243], %rs1;
	st.global.u8 	[%rd33+244], %rs2;
	st.global.u8 	[%rd33+245], %rs3;
	st.global.u8 	[%rd33+246], %rs4;
	st.global.u8 	[%rd33+247], %rs5;
	st.global.u8 	[%rd33+248], %rs6;
	st.global.u8 	[%rd33+249], %rs7;
	st.global.u8 	[%rd33+250], %rs8;
	st.global.u8 	[%rd33+251], %rs9;
	@%p461 bra 	$L__BB1_320;
	mov.b16 	%rs37, 4;
	st.global.u8 	[%rd32+243], %rs37;
	mov.b32 	%r1077, 1;
	st.global.u32 	[%rd30+12], %r1077;
	bra.uni 	$L__BB1_320;
$L__BB1_318:
	setp.ne.s32 	%p462, %r2, 0;
	@%p462 bra 	$L__BB1_320;
	mov.b32 	%r1078, 0;
	st.global.u32 	[%rd30+12], %r1078;
$L__BB1_320:
	and.b32  	%r1079, %r422, 16;
	setp.eq.s32 	%p463, %r1079, 0;
	@%p463 bra 	$L__BB1_323;
	setp.ne.s32 	%p464, %r2, 0;
	st.global.u8 	[%rd33+324], %rs1;
	st.global.u8 	[%rd33+325], %rs2;
	st.global.u8 	[%rd33+326], %rs3;
	st.global.u8 	[%rd33+327], %rs4;
	st.global.u8 	[%rd33+328], %rs5;
	st.global.u8 	[%rd33+329], %rs6;
	st.global.u8 	[%rd33+330], %rs7;
	st.global.u8 	[%rd33+331], %rs8;
	st.global.u8 	[%rd33+332], %rs9;
	@%p464 bra 	$L__BB1_325;
	mov.b16 	%rs38, 5;
	st.global.u8 	[%rd32+324], %rs38;
	mov.b32 	%r1080, 1;
	st.global.u32 	[%rd30+16], %r1080;
	bra.uni 	$L__BB1_325;
$L__BB1_323:
	setp.ne.s32 	%p465, %r2, 0;
	@%p465 bra 	$L__BB1_325;
	mov.b32 	%r1081, 0;
	st.global.u32 	[%rd30+16], %r1081;
$L__BB1_325:
	and.b32  	%r1082, %r422, 32;
	setp.eq.s32 	%p466, %r1082, 0;
	@%p466 bra 	$L__BB1_328;
	setp.ne.s32 	%p467, %r2, 0;
	st.global.u8 	[%rd33+405], %rs1;
	st.global.u8 	[%rd33+406], %rs2;
	st.global.u8 	[%rd33+407], %rs3;
	st.global.u8 	[%rd33+408], %rs4;
	st.global.u8 	[%rd33+409], %rs5;
	st.global.u8 	[%rd33+410], %rs6;
	st.global.u8 	[%rd33+411], %rs7;
	st.global.u8 	[%rd33+412], %rs8;
	st.global.u8 	[%rd33+413], %rs9;
	@%p467 bra 	$L__BB1_330;
	mov.b16 	%rs39, 6;
	st.global.u8 	[%rd32+405], %rs39;
	mov.b32 	%r1083, 1;
	st.global.u32 	[%rd30+20], %r1083;
	bra.uni 	$L__BB1_330;
$L__BB1_328:
	setp.ne.s32 	%p468, %r2, 0;
	@%p468 bra 	$L__BB1_330;
	mov.b32 	%r1084, 0;
	st.global.u32 	[%rd30+20], %r1084;
$L__BB1_330:
	and.b32  	%r1085, %r422, 64;
	setp.eq.s32 	%p469, %r1085, 0;
	@%p469 bra 	$L__BB1_333;
	setp.ne.s32 	%p470, %r2, 0;
	st.global.u8 	[%rd33+486], %rs1;
	st.global.u8 	[%rd33+487], %rs2;
	st.global.u8 	[%rd33+488], %rs3;
	st.global.u8 	[%rd33+489], %rs4;
	st.global.u8 	[%rd33+490], %rs5;
	st.global.u8 	[%rd33+491], %rs6;
	st.global.u8 	[%rd33+492], %rs7;
	st.global.u8 	[%rd33+493], %rs8;
	st.global.u8 	[%rd33+494], %rs9;
	@%p470 bra 	$L__BB1_335;
	mov.b16 	%rs40, 7;
	st.global.u8 	[%rd32+486], %rs40;
	mov.b32 	%r1086, 1;
	st.global.u32 	[%rd30+24], %r1086;
	bra.uni 	$L__BB1_335;
$L__BB1_333:
	setp.ne.s32 	%p471, %r2, 0;
	@%p471 bra 	$L__BB1_335;
	mov.b32 	%r1087, 0;
	st.global.u32 	[%rd30+24], %r1087;
$L__BB1_335:
	and.b32  	%r1088, %r422, 128;
	setp.eq.s32 	%p472, %r1088, 0;
	@%p472 bra 	$L__BB1_338;
	setp.ne.s32 	%p473, %r2, 0;
	st.global.u8 	[%rd33+567], %rs1;
	st.global.u8 	[%rd33+568], %rs2;
	st.global.u8 	[%rd33+569], %rs3;
	st.global.u8 	[%rd33+570], %rs4;
	st.global.u8 	[%rd33+571], %rs5;
	st.global.u8 	[%rd33+572], %rs6;
	st.global.u8 	[%rd33+573], %rs7;
	st.global.u8 	[%rd33+574], %rs8;
	st.global.u8 	[%rd33+575], %rs9;
	@%p473 bra 	$L__BB1_340;
	mov.b16 	%rs41, 8;
	st.global.u8 	[%rd32+567], %rs41;
	mov.b32 	%r1089, 1;
	st.global.u32 	[%rd30+28], %r1089;
	bra.uni 	$L__BB1_340;
$L__BB1_338:
	setp.ne.s32 	%p474, %r2, 0;
	@%p474 bra 	$L__BB1_340;
	mov.b32 	%r1090, 0;
	st.global.u32 	[%rd30+28], %r1090;
$L__BB1_340:
	and.b32  	%r1091, %r422, 256;
	setp.eq.s32 	%p475, %r1091, 0;
	@%p475 bra 	$L__BB1_343;
	setp.ne.s32 	%p476, %r2, 0;
	st.global.u8 	[%rd33+648], %rs1;
	st.global.u8 	[%rd33+649], %rs2;
	st.global.u8 	[%rd33+650], %rs3;
	st.global.u8 	[%rd33+651], %rs4;
	st.global.u8 	[%rd33+652], %rs5;
	st.global.u8 	[%rd33+653], %rs6;
	st.global.u8 	[%rd33+654], %rs7;
	st.global.u8 	[%rd33+655], %rs8;
	st.global.u8 	[%rd33+656], %rs9;
	@%p476 bra 	$L__BB1_345;
	mov.b16 	%rs42, 9;
	st.global.u8 	[%rd32+648], %rs42;
	mov.b32 	%r1092, 1;
	st.global.u32 	[%rd30+32], %r1092;
	bra.uni 	$L__BB1_345;
$L__BB1_343:
	setp.ne.s32 	%p477, %r2, 0;
	@%p477 bra 	$L__BB1_345;
	mov.b32 	%r1093, 0;
	st.global.u32 	[%rd30+32], %r1093;
$L__BB1_345:
	ret;

}
	// .globl	_Z19compactifyProposalsILi9EEvPK14SudokuProposalIXT_EEPS1_PKiS6_i
.visible .entry _Z19compactifyProposalsILi9EEvPK14SudokuProposalIXT_EEPS1_PKiS6_i(
	.param .u64 .ptr .align 1 _Z19compactifyProposalsILi9EEvPK14SudokuProposalIXT_EEPS1_PKiS6_i_param_0,
	.param .u64 .ptr .align 1 _Z19compactifyProposalsILi9EEvPK14SudokuProposalIXT_EEPS1_PKiS6_i_param_1,
	.param .u64 .ptr .align 1 _Z19compactifyProposalsILi9EEvPK14SudokuProposalIXT_EEPS1_PKiS6_i_param_2,
	.param .u64 .ptr .align 1 _Z19compactifyProposalsILi9EEvPK14SudokuProposalIXT_EEPS1_PKiS6_i_param_3,
	.param .u32 _Z19compactifyProposalsILi9EEvPK14SudokuProposalIXT_EEPS1_PKiS6_i_param_4
)
{
	.reg .pred 	%p<3>;
	.reg .b16 	%rs<82>;
	.reg .b32 	%r<12>;
	.reg .b64 	%rd<20>;

	ld.param.u64 	%rd3, [_Z19compactifyProposalsILi9EEvPK14SudokuProposalIXT_EEPS1_PKiS6_i_param_2];
	ld.param.u32 	%r2, [_Z19compactifyProposalsILi9EEvPK14SudokuProposalIXT_EEPS1_PKiS6_i_param_4];
	mov.u32 	%r3, %ctaid.x;
	mov.u32 	%r4, %ntid.x;
	mov.u32 	%r5, %tid.x;
	mad.lo.s32 	%r1, %r3, %r4, %r5;
	setp.ge.s32 	%p1, %r1, %r2;
	@%p1 bra 	$L__BB2_3;
	cvta.to.global.u64 	%rd5, %rd3;
	mul.wide.s32 	%rd6, %r1, 4;
	add.s64 	%rd7, %rd5, %rd6;
	ld.global.u32 	%r6, [%rd7];
	setp.eq.s32 	%p2, %r6, 0;
	@%p2 bra 	$L__BB2_3;
	ld.param.u64 	%rd19, [_Z19compactifyProposalsILi9EEvPK14SudokuProposalIXT_EEPS1_PKiS6_i_param_3];
	ld.param.u64 	%rd18, [_Z19compactifyProposalsILi9EEvPK14SudokuProposalIXT_EEPS1_PKiS6_i_param_1];
	ld.param.u64 	%rd17, [_Z19compactifyProposalsILi9EEvPK14SudokuProposalIXT_EEPS1_PKiS6_i_param_0];
	mov.u32 	%r7, %ctaid.x;
	mov.u32 	%r8, %ntid.x;
	mov.u32 	%r9, %tid.x;
	mad.lo.s32 	%r10, %r7, %r8, %r9;
	cvta.to.global.u64 	%rd8, %rd19;
	mul.wide.s32 	%rd9, %r10, 4;
	add.s64 	%rd10, %rd8, %rd9;
	ld.global.u32 	%r11, [%rd10];
	cvta.to.global.u64 	%rd11, %rd18;
	mul.wide.s32 	%rd12, %r11, 81;
	add.s64 	%rd13, %rd11, %rd12;
	cvta.to.global.u64 	%rd14, %rd17;
	mul.wide.s32 	%rd15, %r10, 81;
	add.s64 	%rd16, %rd14, %rd15;
	ld.global.u8 	%rs1, [%rd16];
	ld.global.u8 	%rs2, [%rd16+1];
	ld.global.u8 	%rs3, [%rd16+2];
	ld.global.u8 	%rs4, [%rd16+3];
	ld.global.u8 	%rs5, [%rd16+4];
	ld.global.u8 	%rs6, [%rd16+5];
	ld.global.u8 	%rs7, [%rd16+6];
	ld.global.u8 	%rs8, [%rd16+7];
	ld.global.u8 	%rs9, [%rd16+8];
	ld.global.u8 	%rs10, [%rd16+9];
	ld.global.u8 	%rs11, [%rd16+10];
	ld.global.u8 	%rs12, [%rd16+11];
	ld.global.u8 	%rs13, [%rd16+12];
	ld.global.u8 	%rs14, [%rd16+13];
	ld.global.u8 	%rs15, [%rd16+14];
	ld.global.u8 	%rs16, [%rd16+15];
	ld.global.u8 	%rs17, [%rd16+16];
	ld.global.u8 	%rs18, [%rd16+17];
	ld.global.u8 	%rs19, [%rd16+18];
	ld.global.u8 	%rs20, [%rd16+19];
	ld.global.u8 	%rs21, [%rd16+20];
	ld.global.u8 	%rs22, [%rd16+21];
	ld.global.u8 	%rs23, [%rd16+22];
	ld.global.u8 	%rs24, [%rd16+23];
	ld.global.u8 	%rs25, [%rd16+24];
	ld.global.u8 	%rs26, [%rd16+25];
	ld.global.u8 	%rs27, [%rd16+26];
	ld.global.u8 	%rs28, [%rd16+27];
	ld.global.u8 	%rs29, [%rd16+28];
	ld.global.u8 	%rs30, [%rd16+29];
	ld.global.u8 	%rs31, [%rd16+30];
	ld.global.u8 	%rs32, [%rd16+31];
	ld.global.u8 	%rs33, [%rd16+32];
	ld.global.u8 	%rs34, [%rd16+33];
	ld.global.u8 	%rs35, [%rd16+34];
	ld.global.u8 	%rs36, [%rd16+35];
	ld.global.u8 	%rs37, [%rd16+36];
	ld.global.u8 	%rs38, [%rd16+37];
	ld.global.u8 	%rs39, [%rd16+38];
	ld.global.u8 	%rs40, [%rd16+39];
	ld.global.u8 	%rs41, [%rd16+40];
	ld.global.u8 	%rs42, [%rd16+41];
	ld.global.u8 	%rs43, [%rd16+42];
	ld.global.u8 	%rs44, [%rd16+43];
	ld.global.u8 	%rs45, [%rd16+44];
	ld.global.u8 	%rs46, [%rd16+45];
	ld.global.u8 	%rs47, [%rd16+46];
	ld.global.u8 	%rs48, [%rd16+47];
	ld.global.u8 	%rs49, [%rd16+48];
	ld.global.u8 	%rs50, [%rd16+49];
	ld.global.u8 	%rs51, [%rd16+50];
	ld.global.u8 	%rs52, [%rd16+51];
	ld.global.u8 	%rs53, [%rd16+52];
	ld.global.u8 	%rs54, [%rd16+53];
	ld.global.u8 	%rs55, [%rd16+54];
	ld.global.u8 	%rs56, [%rd16+55];
	ld.global.u8 	%rs57, [%rd16+56];
	ld.global.u8 	%rs58, [%rd16+57];
	ld.global.u8 	%rs59, [%rd16+58];
	ld.global.u8 	%rs60, [%rd16+59];
	ld.global.u8 	%rs61, [%rd16+60];
	ld.global.u8 	%rs62, [%rd16+61];
	ld.global.u8 	%rs63, [%rd16+62];
	ld.global.u8 	%rs64, [%rd16+63];
	ld.global.u8 	%rs65, [%rd16+64];
	ld.global.u8 	%rs66, [%rd16+65];
	ld.global.u8 	%rs67, [%rd16+66];
	ld.global.u8 	%rs68, [%rd16+67];
	ld.global.u8 	%rs69, [%rd16+68];
	ld.global.u8 	%rs70, [%rd16+69];
	ld.global.u8 	%rs71, [%rd16+70];
	ld.global.u8 	%rs72, [%rd16+71];
	ld.global.u8 	%rs73, [%rd16+72];
	ld.global.u8 	%rs74, [%rd16+73];
	ld.global.u8 	%rs75, [%rd16+74];
	ld.global.u8 	%rs76, [%rd16+75];
	ld.global.u8 	%rs77, [%rd16+76];
	ld.global.u8 	%rs78, [%rd16+77];
	ld.global.u8 	%rs79, [%rd16+78];
	ld.global.u8 	%rs80, [%rd16+79];
	ld.global.u8 	%rs81, [%rd16+80];
	st.global.u8 	[%rd13], %rs1;
	st.global.u8 	[%rd13+1], %rs2;
	st.global.u8 	[%rd13+2], %rs3;
	st.global.u8 	[%rd13+3], %rs4;
	st.global.u8 	[%rd13+4], %rs5;
	st.global.u8 	[%rd13+5], %rs6;
	st.global.u8 	[%rd13+6], %rs7;
	st.global.u8 	[%rd13+7], %rs8;
	st.global.u8 	[%rd13+8], %rs9;
	st.global.u8 	[%rd13+9], %rs10;
	st.global.u8 	[%rd13+10], %rs11;
	st.global.u8 	[%rd13+11], %rs12;
	st.global.u8 	[%rd13+12], %rs13;
	st.global.u8 	[%rd13+13], %rs14;
	st.global.u8 	[%rd13+14], %rs15;
	st.global.u8 	[%rd13+15], %rs16;
	st.global.u8 	[%rd13+16], %rs17;
	st.global.u8 	[%rd13+17], %rs18;
	st.global.u8 	[%rd13+18], %rs19;
	st.global.u8 	[%rd13+19], %rs20;
	st.global.u8 	[%rd13+20], %rs21;
	st.global.u8 	[%rd13+21], %rs22;
	st.global.u8 	[%rd13+22], %rs23;
	st.global.u8 	[%rd13+23], %rs24;
	st.global.u8 	[%rd13+24], %rs25;
	st.global.u8 	[%rd13+25], %rs26;
	st.global.u8 	[%rd13+26], %rs27;
	st.global.u8 	[%rd13+27], %rs28;
	st.global.u8 	[%rd13+28], %rs29;
	st.global.u8 	[%rd13+29], %rs30;
	st.global.u8 	[%rd13+30], %rs31;
	st.global.u8 	[%rd13+31], %rs32;
	st.global.u8 	[%rd13+32], %rs33;
	st.global.u8 	[%rd13+33], %rs34;
	st.global.u8 	[%rd13+34], %rs35;
	st.global.u8 	[%rd13+35], %rs36;
	st.global.u8 	[%rd13+36], %rs37;
	st.global.u8 	[%rd13+37], %rs38;
	st.global.u8 	[%rd13+38], %rs39;
	st.global.u8 	[%rd13+39], %rs40;
	st.global.u8 	[%rd13+40], %rs41;
	st.global.u8 	[%rd13+41], %rs42;
	st.global.u8 	[%rd13+42], %rs43;
	st.global.u8 	[%rd13+43], %rs44;
	st.global.u8 	[%rd13+44], %rs45;
	st.global.u8 	[%rd13+45], %rs46;
	st.global.u8 	[%rd13+46], %rs47;
	st.global.u8 	[%rd13+47], %rs48;
	st.global.u8 	[%rd13+48], %rs49;
	st.global.u8 	[%rd13+49], %rs50;
	st.global.u8 	[%rd13+50], %rs51;
	st.global.u8 	[%rd13+51], %rs52;
	st.global.u8 	[%rd13+52], %rs53;
	st.global.u8 	[%rd13+53], %rs54;
	st.global.u8 	[%rd13+54], %rs55;
	st.global.u8 	[%rd13+55], %rs56;
	st.global.u8 	[%rd13+56], %rs57;
	st.global.u8 	[%rd13+57], %rs58;
	st.global.u8 	[%rd13+58], %rs59;
	st.global.u8 	[%rd13+59], %rs60;
	st.global.u8 	[%rd13+60], %rs61;
	st.global.u8 	[%rd13+61], %rs62;
	st.global.u8 	[%rd13+62], %rs63;
	st.global.u8 	[%rd13+63], %rs64;
	st.global.u8 	[%rd13+64], %rs65;
	st.global.u8 	[%rd13+65], %rs66;
	st.global.u8 	[%rd13+66], %rs67;
	st.global.u8 	[%rd13+67], %rs68;
	st.global.u8 	[%rd13+68], %rs69;
	st.global.u8 	[%rd13+69], %rs70;
	st.global.u8 	[%rd13+70], %rs71;
	st.global.u8 	[%rd13+71], %rs72;
	st.global.u8 	[%rd13+72], %rs73;
	st.global.u8 	[%rd13+73], %rs74;
	st.global.u8 	[%rd13+74], %rs75;
	st.global.u8 	[%rd13+75], %rs76;
	st.global.u8 	[%rd13+76], %rs77;
	st.global.u8 	[%rd13+77], %rs78;
	st.global.u8 	[%rd13+78], %rs79;
	st.global.u8 	[%rd13+79], %rs80;
	st.global.u8 	[%rd13+80], %rs81;
$L__BB2_3:
	ret;

}
	// .globl	_Z17generateProposalsILi4EEvP14SudokuProposalIXmlT_T_EES2_PiS3_iS3_
.visible .entry _Z17generateProposalsILi4EEvP14SudokuProposalIXmlT_T_EES2_PiS3_iS3_(
	.param .u64 .ptr .align 1 _Z17generateProposalsILi4EEvP14SudokuProposalIXmlT_T_EES2_PiS3_iS3__param_0,
	.param .u64 .ptr .align 1 _Z17generateProposalsILi4EEvP14SudokuProposalIXmlT_T_EES2_PiS3_iS3__param_1,
	.param .u64 .ptr .align 1 _Z17generateProposalsILi4EEvP14SudokuProposalIXmlT_T_EES2_PiS3_iS3__param_2,
	.param .u64 .ptr .align 1 _Z17generateProposalsILi4EEvP14SudokuProposalIXmlT_T_EES2_PiS3_iS3__param_3,
	.param .u32 _Z17generateProposalsILi4EEvP14SudokuProposalIXmlT_T_EES2_PiS3_iS3__param_4,
	.param .u64 .ptr .align 1 _Z17generateProposalsILi4EEvP14SudokuProposalIXmlT_T_EES2_PiS3_iS3__param_5
)
{
	.local .align 16 .b8 	__local_depot3[2304];
	.reg .b64 	%SP;
	.reg .b64 	%SPL;
	.reg .pred 	%p<3675>;
	.reg .b16 	%rs<1067>;
	.reg .b32 	%r<8324>;
	.reg .b64 	%rd<527>;

	mov.u64 	%SPL, __local_depot3;
	ld.param.u64 	%rd230, [_Z17generateProposalsILi4EEvP14SudokuProposalIXmlT_T_EES2_PiS3_iS3__param_3];
	cvta.to.global.u64 	%rd231, %rd230;
	add.u64 	%rd1, %SPL, 0;
	add.u64 	%rd2, %SPL, 0;
	add.u64 	%rd3, %SPL, 0;
	add.u64 	%rd4, %SPL, 0;
	add.u64 	%rd5, %SPL, 0;
	add.u64 	%rd6, %SPL, 1024;
	add.u64 	%rd7, %SPL, 1280;
	mov.u32 	%r2764, %ctaid.x;
	mov.u32 	%r2765, %ntid.x;
	mov.u32 	%r2766, %tid.x;
	mad.lo.s32 	%r2767, %r2764, %r2765, %r2766;
	ld.global.u32 	%r2768, [%rd231];
	setp.ge.s32 	%p1, %r2767, %r2768;
	@%p1 bra 	$L__BB3_2041;
	ld.param.u64 	%rd508, [_Z17generateProposalsILi4EEvP14SudokuProposalIXmlT_T_EES2_PiS3_iS3__param_0];
	cvta.to.global.u64 	%rd239, %rd508;
	mov.u32 	%r2770, %ctaid.x;
	mov.u32 	%r2771, %ntid.x;
	mov.u32 	%r2772, %tid.x;
	mad.lo.s32 	%r2773, %r2770, %r2771, %r2772;
	mul.wide.s32 	%rd240, %r2773, 256;
	add.s64 	%rd241, %rd239, %rd240;
	ld.global.u8 	%rs273, [%rd241+255];
	ld.global.u8 	%rs274, [%rd241+254];
	ld.global.u8 	%rs275, [%rd241+253];
	ld.global.u8 	%rs276, [%rd241+252];
	ld.global.u8 	%rs277, [%rd241+251];
	ld.global.u8 	%rs278, [%rd241+250];
	ld.global.u8 	%rs279, [%rd241+249];
	ld.global.u8 	%rs280, [%rd241+248];
	ld.global.u8 	%rs281, [%rd241+247];
	ld.global.u8 	%rs282, [%rd241+246];
	ld.global.u8 	%rs283, [%rd241+245];
	ld.global.u8 	%rs284, [%rd241+244];
	ld.global.u8 	%rs285, [%rd241+243];
	ld.global.u8 	%rs286, [%rd241+242];
	ld.global.u8 	%rs287, [%rd241+241];
	ld.global.u8 	%rs288, [%rd241+240];
	ld.global.u8 	%rs289, [%rd241+239];
	ld.global.u8 	%rs290, [%rd241+238];
	ld.global.u8 	%rs291, [%rd241+237];
	ld.global.u8 	%rs292, [%rd241+236];
	ld.global.u8 	%rs293, [%rd241+235];
	ld.global.u8 	%rs294, [%rd241+234];
	ld.global.u8 	%rs295, [%rd241+233];
	ld.global.u8 	%rs296, [%rd241+232];
	ld.global.u8 	%rs297, [%rd241+231];
	ld.global.u8 	%rs298, [%rd241+230];
	ld.global.u8 	%rs299, [%rd241+229];
	ld.global.u8 	%rs300, [%rd241+228];
	ld.global.u8 	%rs301, [%rd241+227];
	ld.global.u8 	%rs302, [%rd241+226];
	ld.global.u8 	%rs303, [%rd241+225];
	ld.global.u8 	%rs304, [%rd241+224];
	ld.global.u8 	%rs305, [%rd241+223];
	ld.global.u8 	%rs306, [%rd241+222];
	ld.global.u8 	%rs307, [%rd241+221];
	ld.global.u8 	%rs308, [%rd241+220];
	ld.global.u8 	%rs309, [%rd241+219];
	ld.global.u8 	%rs310, [%rd241+218];
	ld.global.u8 	%rs311, [%rd241+217];
	ld.global.u8 	%rs312, [%rd241+216];
	ld.global.u8 	%rs313, [%rd241+215];
	ld.global.u8 	%rs314, [%rd241+214];
	ld.global.u8 	%rs315, [%rd241+213];
	ld.global.u8 	%rs316, [%rd241+212];
	ld.global.u8 	%rs317, [%rd241+211];
	ld.global.u8 	%rs318, [%rd241+210];
	ld.global.u8 	%rs319, [%rd241+209];
	ld.global.u8 	%rs320, [%rd241+208];
	ld.global.u8 	%rs321, [%rd241+207];
	ld.global.u8 	%rs322, [%rd241+206];
	ld.global.u8 	%rs323, [%rd241+205];
	ld.global.u8 	%rs324, [%rd241+204];
	ld.global.u8 	%rs325, [%rd241+203];
	ld.global.u8 	%rs326, [%rd241+202];
	ld.global.u8 	%rs327, [%rd241+201];
	ld.global.u8 	%rs328, [%rd241+200];
	ld.global.u8 	%rs329, [%rd241+199];
	ld.global.u8 	%rs330, [%rd241+198];
	ld.global.u8 	%rs331, [%rd241+197];
	ld.global.u8 	%rs332, [%rd241+196];
	ld.global.u8 	%rs333, [%rd241+195];
	ld.global.u8 	%rs334, [%rd241+194];
	ld.global.u8 	%rs335, [%rd241+193];
	ld.global.u8 	%rs336, [%rd241+192];
	ld.global.u8 	%rs337, [%rd241+191];
	ld.global.u8 	%rs338, [%rd241+190];
	ld.global.u8 	%rs339, [%rd241+189];
	ld.global.u8 	%rs340, [%rd241+188];
	ld.global.u8 	%rs341, [%rd241+187];
	ld.global.u8 	%rs342, [%rd241+186];
	ld.global.u8 	%rs343, [%rd241+185];
	ld.global.u8 	%rs344, [%rd241+184];
	ld.global.u8 	%rs345, [%rd241+183];
	ld.global.u8 	%rs346, [%rd241+182];
	ld.global.u8 	%rs347, [%rd241+181];
	ld.global.u8 	%rs348, [%rd241+180];
	ld.global.u8 	%rs349, [%rd241+179];
	ld.global.u8 	%rs350, [%rd241+178];
	ld.global.u8 	%rs351, [%rd241+177];
	ld.global.u8 	%rs352, [%rd241+176];
	ld.global.u8 	%rs353, [%rd241+175];
	ld.global.u8 	%rs354, [%rd241+174];
	ld.global.u8 	%rs355, [%rd241+173];
	ld.global.u8 	%rs356, [%rd241+172];
	ld.global.u8 	%rs357, [%rd241+171];
	ld.global.u8 	%rs358, [%rd241+170];
	ld.global.u8 	%rs359, [%rd241+169];
	ld.global.u8 	%rs360, [%rd241+168];
	ld.global.u8 	%rs361, [%rd241+167];
	ld.global.u8 	%rs362, [%rd241+166];
	ld.global.u8 	%rs363, [%rd241+165];
	ld.global.u8 	%rs364, [%rd241+164];
	ld.global.u8 	%rs365, [%rd241+163];
	ld.global.u8 	%rs366, [%rd241+162];
	ld.global.u8 	%rs367, [%rd241+161];
	ld.global.u8 	%rs368, [%rd241+160];
	ld.global.u8 	%rs369, [%rd241+159];
	ld.global.u8 	%rs370, [%rd241+158];
	ld.global.u8 	%rs371, [%rd241+157];
	ld.global.u8 	%rs372, [%rd241+156];
	ld.global.u8 	%rs373, [%rd241+155];
	ld.global.u8 	%rs374, [%rd241+154];
	ld.global.u8 	%rs375, [%rd241+153];
	ld.global.u8 	%rs376, [%rd241+152];
	ld.global.u8 	%rs377, [%rd241+151];
	ld.global.u8 	%rs378, [%rd241+150];
	ld.global.u8 	%rs379, [%rd241+149];
	ld.global.u8 	%rs380, [%rd241+148];
	ld.global.u8 	%rs381, [%rd241+147];
	ld.global.u8 	%rs382, [%rd241+146];
	ld.global.u8 	%rs383, [%rd241+145];
	ld.global.u8 	%rs384, [%rd241+144];
	ld.global.u8 	%rs385, [%rd241+143];
	ld.global.u8 	%rs386, [%rd241+142];
	ld.global.u8 	%rs387, [%rd241+141];
	ld.global.u8 	%rs388, [%rd241+140];
	ld.global.u8 	%rs389, [%rd241+139];
	ld.global.u8 	%rs390, [%rd241+138];
	ld.global.u8 	%rs391, [%rd241+137];
	ld.global.u8 	%rs392, [%rd241+136];
	ld.global.u8 	%rs393, [%rd241+135];
	ld.global.u8 	%rs394, [%rd241+134];
	ld.global.u8 	%rs395, [%rd241+133];
	ld.global.u8 	%rs396, [%rd241+132];
	ld.global.u8 	%rs397, [%rd241+131];
	ld.global.u8 	%rs398, [%rd241+130];
	ld.global.u8 	%rs399, [%rd241+129];
	ld.global.u8 	%rs400, [%rd241+128];
	ld.global.u8 	%rs401, [%rd241+127];
	ld.global.u8 	%rs402, [%rd241+126];
	ld.global.u8 	%rs403, [%rd241+125];
	ld.global.u8 	%rs404, [%rd241+124];
	ld.global.u8 	%rs405, [%rd241+123];
	ld.global.u8 	%rs406, [%rd241+122];
	ld.global.u8 	%rs407, [%rd241+121];
	ld.global.u8 	%rs408, [%rd241+120];
	ld.global.u8 	%rs409, [%rd241+119];
	ld.global.u8 	%rs410, [%rd241+118];
	ld.global.u8 	%rs411, [%rd241+117];
	ld.global.u8 	%rs412, [%rd241+116];
	ld.global.u8 	%rs413, [%rd241+115];
	ld.global.u8 	%rs414, [%rd241+114];
	ld.global.u8 	%rs415, [%rd241+113];
	ld.global.u8 	%rs416, [%rd241+112];
	ld.global.u8 	%rs417, [%rd241+111];
	ld.global.u8 	%rs418, [%rd241+110];
	ld.global.u8 	%rs419, [%rd241+109];
	ld.global.u8 	%rs420, [%rd241+108];
	ld.global.u8 	%rs421, [%rd241+107];
	ld.global.u8 	%rs422, [%rd241+106];
	ld.global.u8 	%rs423, [%rd241+105];
	ld.global.u8 	%rs424, [%rd241+104];
	ld.global.u8 	%rs425, [%rd241+103];
	ld.global.u8 	%rs426, [%rd241+102];
	ld.global.u8 	%rs427, [%rd241+101];
	ld.global.u8 	%rs428, [%rd241+100];
	ld.global.u8 	%rs429, [%rd241+99];
	ld.global.u8 	%rs430, [%rd241+98];
	ld.global.u8 	%rs431, [%rd241+97];
	ld.global.u8 	%rs432, [%rd241+96];
	ld.global.u8 	%rs433, [%rd241+95];
	ld.global.u8 	%rs434, [%rd241+94];
	ld.global.u8 	%rs435, [%rd241+93];
	ld.global.u8 	%rs436, [%rd241+92];
	ld.global.u8 	%rs437, [%rd241+91];
	ld.global.u8 	%rs438, [%rd241+90];
	ld.global.u8 	%rs439, [%rd241+89];
	ld.global.u8 	%rs440, [%rd241+88];
	ld.global.u8 	%rs441, [%rd241+87];
	ld.global.u8 	%rs442, [%rd241+86];
	ld.global.u8 	%rs443, [%rd241+85];
	ld.global.u8 	%rs444, [%rd241+84];
	ld.global.u8 	%rs445, [%rd241+83];
	ld.global.u8 	%rs446, [%rd241+82];
	ld.global.u8 	%rs447, [%rd241+81];
	ld.global.u8 	%rs448, [%rd241+80];
	ld.global.u8 	%rs449, [%rd241+79];
	ld.global.u8 	%rs450, [%rd241+78];
	ld.global.u8 	%rs451, [%rd241+77];
	ld.global.u8 	%rs452, [%rd241+76];
	ld.global.u8 	%rs453, [%rd241+75];
	ld.global.u8 	%rs454, [%rd241+74];
	ld.global.u8 	%rs455, [%rd241+73];
	ld.global.u8 	%rs456, [%rd241+72];
	ld.global.u8 	%rs457, [%rd241+71];
	ld.global.u8 	%rs458, [%rd241+70];
	ld.global.u8 	%rs459, [%rd241+69];
	ld.global.u8 	%rs460, [%rd241+68];
	ld.global.u8 	%rs461, [%rd241+67];
	ld.global.u8 	%rs462, [%rd241+66];
	ld.global.u8 	%rs463, [%rd241+65];
	ld.global.u8 	%rs464, [%rd241+64];
	ld.global.u8 	%rs465, [%rd241+63];
	ld.global.u8 	%rs466, [%rd241+62];
	ld.global.u8 	%rs467, [%rd241+61];
	ld.global.u8 	%rs468, [%rd241+60];
	ld.global.u8 	%rs469, [%rd241+59];
	ld.global.u8 	%rs470, [%rd241+58];
	ld.global.u8 	%rs471, [%rd241+57];
	ld.global.u8 	%rs472, [%rd241+56];
	ld.global.u8 	%rs473, [%rd241+55];
	ld.global.u8 	%rs474, [%rd241+54];
	ld.global.u8 	%rs475, [%rd241+53];
	ld.global.u8 	%rs476, [%rd241+52];
	ld.global.u8 	%rs477, [%rd241+51];
	ld.global.u8 	%rs478, [%rd241+50];
	ld.global.u8 	%rs479, [%rd241+49];
	ld.global.u8 	%rs480, [%rd241+48];
	ld.global.u8 	%rs481, [%rd241+47];
	ld.global.u8 	%rs482, [%rd241+46];
	ld.global.u8 	%rs483, [%rd241+45];
	ld.global.u8 	%rs484, [%rd241+44];
	ld.global.u8 	%rs485, [%rd241+43];
	ld.global.u8 	%rs486, [%rd241+42];
	ld.global.u8 	%rs487, [%rd241+41];
	ld.global.u8 	%rs488, [%rd241+40];
	ld.global.u8 	%rs489, [%rd241+39];
	ld.global.u8 	%rs490, [%rd241+38];
	ld.global.u8 	%rs491, [%rd241+37];
	ld.global.u8 	%rs492, [%rd241+36];
	ld.global.u8 	%rs493, [%rd241+35];
	ld.global.u8 	%rs494, [%rd241+34];
	ld.global.u8 	%rs495, [%rd241+33];
	ld.global.u8 	%rs496, [%rd241+32];
	ld.global.u8 	%rs497, [%rd241+31];
	ld.global.u8 	%rs498, [%rd241+30];
	ld.global.u8 	%rs499, [%rd241+29];
	ld.global.u8 	%rs500, [%rd241+28];
	ld.global.u8 	%rs501, [%rd241+27];
	ld.global.u8 	%rs502, [%rd241+26];
	ld.global.u8 	%rs503, [%rd241+25];
	ld.global.u8 	%rs504, [%rd241+24];
	ld.global.u8 	%rs505, [%rd241+23];
	ld.global.u8 	%rs506, [%rd241+22];
	ld.global.u8 	%rs507, [%rd241+21];
	ld.global.u8 	%rs508, [%rd241+20];
	ld.global.u8 	%rs509, [%rd241+19];
	ld.global.u8 	%rs510, [%rd241+18];
	ld.global.u8 	%rs511, [%rd241+17];
	ld.global.u8 	%rs512, [%rd241+16];
	ld.global.u8 	%rs513, [%rd241+15];
	ld.global.u8 	%rs514, [%rd241+14];
	ld.global.u8 	%rs515, [%rd241+13];
	ld.global.u8 	%rs516, [%rd241+12];
	ld.global.u8 	%rs517, [%rd241+11];
	ld.global.u8 	%rs518, [%rd241+10];
	ld.global.u8 	%rs519, [%rd241+9];
	ld.global.u8 	%rs520, [%rd241+8];
	ld.global.u8 	%rs521, [%rd241+7];
	ld.global.u8 	%rs522, [%rd241+6];
	ld.global.u8 	%rs523, [%rd241+5];
	ld.global.u8 	%rs524, [%rd241+4];
	ld.global.u8 	%rs525, [%rd241+3];
	ld.global.u8 	%rs526, [%rd241+2];
	ld.global.u8 	%rs527, [%rd241+1];
	ld.global.u8 	%rs528, [%rd241];
	st.local.u8 	[%rd6], %rs528;
	st.local.u8 	[%rd6+1], %rs527;
	st.local.u8 	[%rd6+2], %rs526;
	st.local.u8 	[%rd6+3], %rs525;
	st.local.u8 	[%rd6+4], %rs524;
	st.local.u8 	[%rd6+5], %rs523;
	st.local.u8 	[%rd6+6], %rs522;
	add.s64 	%rd516, %rd6, 7;
	st.local.u8 	[%rd6+7], %rs521;
	st.local.u8 	[%rd6+8], %rs520;
	st.local.u8 	[%rd6+9], %rs519;
	st.local.u8 	[%rd6+10], %rs518;
	st.local.u8 	[%rd6+11], %rs517;
	st.local.u8 	[%rd6+12], %rs516;
	st.local.u8 	[%rd6+13], %rs515;
	st.local.u8 	[%rd6+14], %rs514;
	st.local.u8 	[%rd6+15], %rs513;
	st.local.u8 	[%rd6+16], %rs512;
	st.local.u8 	[%rd6+17], %rs511;
	st.local.u8 	[%rd6+18], %rs510;
	st.local.u8 	[%rd6+19], %rs509;
	st.local.u8 	[%rd6+20], %rs508;
	st.local.u8 	[%rd6+21], %rs507;
	st.local.u8 	[%rd6+22], %rs506;
	st.local.u8 	[%rd6+23], %rs505;
	st.local.u8 	[%rd6+24], %rs504;
	st.local.u8 	[%rd6+25], %rs503;
	st.local.u8 	[%rd6+26], %rs502;
	st.local.u8 	[%rd6+27], %rs501;
	st.local.u8 	[%rd6+28], %rs500;
	st.local.u8 	[%rd6+29], %rs499;
	st.local.u8 	[%rd6+30], %rs498;
	st.local.u8 	[%rd6+31], %rs497;
	st.local.u8 	[%rd6+32], %rs496;
	st.local.u8 	[%rd6+33], %rs495;
	st.local.u8 	[%rd6+34], %rs494;
	st.local.u8 	[%rd6+35], %rs493;
	st.local.u8 	[%rd6+36], %rs492;
	st.local.u8 	[%rd6+37], %rs491;
	st.local.u8 	[%rd6+38], %rs490;
	st.local.u8 	[%rd6+39], %rs489;
	st.local.u8 	[%rd6+40], %rs488;
	st.local.u8 	[%rd6+41], %rs487;
	st.local.u8 	[%rd6+42], %rs486;
	st.local.u8 	[%rd6+43], %rs485;
	st.local.u8 	[%rd6+44], %rs484;
	st.local.u8 	[%rd6+45], %rs483;
	st.local.u8 	[%rd6+46], %rs482;
	st.local.u8 	[%rd6+47], %rs481;
	st.local.u8 	[%rd6+48], %rs480;
	st.local.u8 	[%rd6+49], %rs479;
	st.local.u8 	[%rd6+50], %rs478;
	st.local.u8 	[%rd6+51], %rs477;
	st.local.u8 	[%rd6+52], %rs476;
	st.local.u8 	[%rd6+53], %rs475;
	st.local.u8 	[%rd6+54], %rs474;
	st.local.u8 	[%rd6+55], %rs473;
	st.local.u8 	[%rd6+56], %rs472;
	st.local.u8 	[%rd6+57], %rs471;
	st.local.u8 	[%rd6+58], %rs470;
	st.local.u8 	[%rd6+59], %rs469;
	st.local.u8 	[%rd6+60], %rs468;
	st.local.u8 	[%rd6+61], %rs467;
	st.local.u8 	[%rd6+62], %rs466;
	st.local.u8 	[%rd6+63], %rs465;
	st.local.u8 	[%rd6+64], %rs464;
	st.local.u8 	[%rd6+65], %rs463;
	st.local.u8 	[%rd6+66], %rs462;
	st.local.u8 	[%rd6+67], %rs461;
	st.local.u8 	[%rd6+68], %rs460;
	st.local.u8 	[%rd6+69], %rs459;
	st.local.u8 	[%rd6+70], %rs458;
	st.local.u8 	[%rd6+71], %rs457;
	st.local.u8 	[%rd6+72], %rs456;
	st.local.u8 	[%rd6+73], %rs455;
	st.local.u8 	[%rd6+74], %rs454;
	st.local.u8 	[%rd6+75], %rs453;
	st.local.u8 	[%rd6+76], %rs452;
	st.local.u8 	[%rd6+77], %rs451;
	st.local.u8 	[%rd6+78], %rs450;
	st.local.u8 	[%rd6+79], %rs449;
	st.local.u8 	[%rd6+80], %rs448;
	st.local.u8 	[%rd6+81], %rs447;
	st.local.u8 	[%rd6+82], %rs446;
	st.local.u8 	[%rd6+83], %rs445;
	st.local.u8 	[%rd6+84], %rs444;
	st.local.u8 	[%rd6+85], %rs443;
	st.local.u8 	[%rd6+86], %rs442;
	st.local.u8 	[%rd6+87], %rs441;
	st.local.u8 	[%rd6+88], %rs440;
	st.local.u8 	[%rd6+89], %rs439;
	st.local.u8 	[%rd6+90], %rs438;
	st.local.u8 	[%rd6+91], %rs437;
	st.local.u8 	[%rd6+92], %rs436;
	st.local.u8 	[%rd6+93], %rs435;
	st.local.u8 	[%rd6+94], %rs434;
	st.local.u8 	[%rd6+95], %rs433;
	st.local.u8 	[%rd6+96], %rs432;
	st.local.u8 	[%rd6+97], %rs431;
	st.local.u8 	[%rd6+98], %rs430;
	st.local.u8 	[%rd6+99], %rs429;
	st.local.u8 	[%rd6+100], %rs428;
	st.local.u8 	[%rd6+101], %rs427;
	st.local.u8 	[%rd6+102], %rs426;
	st.local.u8 	[%rd6+103], %rs425;
	st.local.u8 	[%rd6+104], %rs424;
	st.local.u8 	[%rd6+105], %rs423;
	st.local.u8 	[%rd6+106], %rs422;
	st.local.u8 	[%rd6+107], %rs421;
	st.local.u8 	[%rd6+108], %rs420;
	st.local.u8 	[%rd6+109], %rs419;
	st.local.u8 	[%rd6+110], %rs418;
	st.local.u8 	[%rd6+111], %rs417;
	st.local.u8 	[%rd6+112], %rs416;
	st.local.u8 	[%rd6+113], %rs415;
	st.local.u8 	[%rd6+114], %rs414;
	st.local.u8 	[%rd6+115], %rs413;
	st.local.u8 	[%rd6+116], %rs412;
	st.local.u8 	[%rd6+117], %rs411;
	st.local.u8 	[%rd6+118], %rs410;
	st.local.u8 	[%rd6+119], %rs409;
	st.local.u8 	[%rd6+120], %rs408;
	st.local.u8 	[%rd6+121], %rs407;
	st.local.u8 	[%rd6+122], %rs406;
	st.local.u8 	[%rd6+123], %rs405;
	st.local.u8 	[%rd6+124], %rs404;
	st.local.u8 	[%rd6+125], %rs403;
	st.local.u8 	[%rd6+126], %rs402;
	st.local.u8 	[%rd6+127], %rs401;
	st.local.u8 	[%rd6+128], %rs400;
	st.local.u8 	[%rd6+129], %rs399;
	st.local.u8 	[%rd6+130], %rs398;
	st.local.u8 	[%rd6+131], %rs397;
	st.local.u8 	[%rd6+132], %rs396;
	st.local.u8 	[%rd6+133], %rs395;
	st.local.u8 	[%rd6+134], %rs394;
	st.local.u8 	[%rd6+135], %rs393;
	st.local.u8 	[%rd6+136], %rs392;
	st.local.u8 	[%rd6+137], %rs391;
	st.local.u8 	[%rd6+138], %rs390;
	st.local.u8 	[%rd6+139], %rs389;
	st.local.u8 	[%rd6+140], %rs388;
	st.local.u8 	[%rd6+141], %rs387;
	st.local.u8 	[%rd6+142], %rs386;
	st.local.u8 	[%rd6+143], %rs385;
	st.local.u8 	[%rd6+144], %rs384;
	st.local.u8 	[%rd6+145], %rs383;
	st.local.u8 	[%rd6+146], %rs382;
	st.local.u8 	[%rd6+147], %rs381;
	st.local.u8 	[%rd6+148], %rs380;
	st.local.u8 	[%rd6+149], %rs379;
	st.local.u8 	[%rd6+150], %rs378;
	st.local.u8 	[%rd6+151], %rs377;
	st.local.u8 	[%rd6+152], %rs376;
	st.local.u8 	[%rd6+153], %rs375;
	st.local.u8 	[%rd6+154], %rs374;
	st.local.u8 	[%rd6+155], %rs373;
	st.local.u8 	[%rd6+156], %rs372;
	st.local.u8 	[%rd6+157], %rs371;
	st.local.u8 	[%rd6+158], %rs370;
	st.local.u8 	[%rd6+159], %rs369;
	st.local.u8 	[%rd6+160], %rs368;
	st.local.u8 	[%rd6+161], %rs367;
	st.local.u8 	[%rd6+162], %rs366;
	st.local.u8 	[%rd6+163], %rs365;
	st.local.u8 	[%rd6+164], %rs364;
	st.local.u8 	[%rd6+165], %rs363;
	st.local.u8 	[%rd6+166], %rs362;
	st.local.u8 	[%rd6+167], %rs361;
	st.local.u8 	[%rd6+168], %rs360;
	st.local.u8 	[%rd6+169], %rs359;
	st.local.u8 	[%rd6+170], %rs358;
	st.local.u8 	[%rd6+171], %rs357;
	st.local.u8 	[%rd6+172], %rs356;
	st.local.u8 	[%rd6+173], %rs355;
	st.local.u8 	[%rd6+174], %rs354;
	st.local.u8 	[%rd6+175], %rs353;
	st.local.u8 	[%rd6+176], %rs352;
	st.local.u8 	[%rd6+177], %rs351;
	st.local.u8 	[%rd6+178], %rs350;
	st.local.u8 	[%rd6+179], %rs349;
	st.local.u8 	[%rd6+180], %rs348;
	st.local.u8 	[%rd6+181], %rs347;
	st.local.u8 	[%rd6+182], %rs346;
	st.local.u8 	[%rd6+183], %rs345;
	st.local.u8 	[%rd6+184], %rs344;
	st.local.u8 	[%rd6+185], %rs343;
	st.local.u8 	[%rd6+186], %rs342;
	st.local.u8 	[%rd6+187], %rs341;
	st.local.u8 	[%rd6+188], %rs340;
	st.local.u8 	[%rd6+189], %rs339;
	st.local.u8 	[%rd6+190], %rs338;
	st.local.u8 	[%rd6+191], %rs337;
	st.local.u8 	[%rd6+192], %rs336;
	st.local.u8 	[%rd6+193], %rs335;
	st.local.u8 	[%rd6+194], %rs334;
	st.local.u8 	[%rd6+195], %rs333;
	st.local.u8 	[%rd6+196], %rs332;
	st.local.u8 	[%rd6+197], %rs331;
	st.local.u8 	[%rd6+198], %rs330;
	st.local.u8 	[%rd6+199], %rs329;
	st.local.u8 	[%rd6+200], %rs328;
	st.local.u8 	[%rd6+201], %rs327;
	st.local.u8 	[%rd6+202], %rs326;
	st.local.u8 	[%rd6+203], %rs325;
	st.local.u8 	[%rd6+204], %rs324;
	st.local.u8 	[%rd6+205], %rs323;
	st.local.u8 	[%rd6+206], %rs322;
	st.local.u8 	[%rd6+207], %rs321;
	st.local.u8 	[%rd6+208], %rs320;
	st.local.u8 	[%rd6+209], %rs319;
	st.local.u8 	[%rd6+210], %rs318;
	st.local.u8 	[%rd6+211], %rs317;
	st.local.u8 	[%rd6+212], %rs316;
	st.local.u8 	[%rd6+213], %rs315;
	st.local.u8 	[%rd6+214], %rs314;
	st.local.u8 	[%rd6+215], %rs313;
	st.local.u8 	[%rd6+216], %rs312;
	st.local.u8 	[%rd6+217], %rs311;
	st.local.u8 	[%rd6+218], %rs310;
	st.local.u8 	[%rd6+219], %rs309;
	st.local.u8 	[%rd6+220], %rs308;
	st.local.u8 	[%rd6+221], %rs307;
	st.local.u8 	[%rd6+222], %rs306;
	st.local.u8 	[%rd6+223], %rs305;
	st.local.u8 	[%rd6+224], %rs304;
	st.local.u8 	[%rd6+225], %rs303;
	st.local.u8 	[%rd6+226], %rs302;
	st.local.u8 	[%rd6+227], %rs301;
	st.local.u8 	[%rd6+228], %rs300;
	st.local.u8 	[%rd6+229], %rs299;
	st.local.u8 	[%rd6+230], %rs298;
	st.local.u8 	[%rd6+231], %rs297;
	st.local.u8 	[%rd6+232], %rs296;
	st.local.u8 	[%rd6+233], %rs295;
	st.local.u8 	[%rd6+234], %rs294;
	st.local.u8 	[%rd6+235], %rs293;
	st.local.u8 	[%rd6+236], %rs292;
	st.local.u8 	[%rd6+237], %rs291;
	st.local.u8 	[%rd6+238], %rs290;
	st.local.u8 	[%rd6+239], %rs289;
	st.local.u8 	[%rd6+240], %rs288;
	st.local.u8 	[%rd6+241], %rs287;
	st.local.u8 	[%rd6+242], %rs286;
	st.local.u8 	[%rd6+243], %rs285;
	st.local.u8 	[%rd6+244], %rs284;
	st.local.u8 	[%rd6+245], %rs283;
	st.local.u8 	[%rd6+246], %rs282;
	st.local.u8 	[%rd6+247], %rs281;
	st.local.u8 	[%rd6+248], %rs280;
	st.local.u8 	[%rd6+249], %rs279;
	st.local.u8 	[%rd6+250], %rs278;
	st.local.u8 	[%rd6+251], %rs277;
	st.local.u8 	[%rd6+252], %rs276;
	st.local.u8 	[%rd6+253], %rs275;
	st.local.u8 	[%rd6+254], %rs274;
	st.local.u8 	[%rd6+255], %rs273;
	add.s64 	%rd515, %rd5, 32;
	mov.b32 	%r7346, 0;
$L__BB3_2:
	ld.local.u8 	%rs1, [%rd516+-7];
	setp.ne.s16 	%p2, %rs1, 0;
	@%p2 bra 	$L__BB3_4;
	mov.b32 	%r2780, 65535;
	st.local.u32 	[%rd515+-32], %r2780;
	bra.uni 	$L__BB3_5;
$L__BB3_4:
	cvt.u32.u16 	%r2774, %rs1;
	cvt.s32.s8 	%r2775, %r2774;
	add.s32 	%r2776, %r2775, -1;
	mov.b32 	%r2777, 1;
	shl.b32 	%r2778, %r2777, %r2776;
	or.b32  	%r2779, %r2778, -2147483648;
	st.local.u32 	[%rd515+-32], %r2779;
$L__BB3_5:
	ld.local.u8 	%rs2, [%rd516+-6];
	setp.eq.s16 	%p3, %rs2, 0;
	@%p3 bra 	$L__BB3_7;
	cvt.u32.u16 	%r2781, %rs2;
	cvt.s32.s8 	%r2782, %r2781;
	add.s32 	%r2783, %r2782, -1;
	mov.b32 	%r2784, 1;
	shl.b32 	%r2785, %r2784, %r2783;
	or.b32  	%r2786, %r2785, -2147483648;
	st.local.u32 	[%rd515+-28], %r2786;
	bra.uni 	$L__BB3_8;
$L__BB3_7:
	mov.b32 	%r2787, 65535;
	st.local.u32 	[%rd515+-28], %r2787;
$L__BB3_8:
	ld.local.u8 	%rs3, [%rd516+-5];
	setp.eq.s16 	%p4, %rs3, 0;
	@%p4 bra 	$L__BB3_10;
	cvt.u32.u16 	%r2788, %rs3;
	cvt.s32.s8 	%r2789, %r2788;
	add.s32 	%r2790, %r2789, -1;
	mov.b32 	%r2791, 1;
	shl.b32 	%r2792, %r2791, %r2790;
	or.b32  	%r2793, %r2792, -2147483648;
	st.local.u32 	[%rd515+-24], %r2793;
	bra.uni 	$L__BB3_11;
$L__BB3_10:
	mov.b32 	%r2794, 65535;
	st.local.u32 	[%rd515+-24], %r2794;
$L__BB3_11:
	ld.local.u8 	%rs4, [%rd516+-4];
	setp.eq.s16 	%p5, %rs4, 0;
	@%p5 bra 	$L__BB3_13;
	cvt.u32.u16 	%r2795, %rs4;
	cvt.s32.s8 	%r2796, %r2795;
	add.s32 	%r2797, %r2796, -1;
	mov.b32 	%r2798, 1;
	shl.b32 	%r2799, %r2798, %r2797;
	or.b32  	%r2800, %r2799, -2147483648;
	st.local.u32 	[%rd515+-20], %r2800;
	bra.uni 	$L__BB3_14;
$L__BB3_13:
	mov.b32 	%r2801, 65535;
	st.local.u32 	[%rd515+-20], %r2801;
$L__BB3_14:
	ld.local.u8 	%rs5, [%rd516+-3];
	setp.eq.s16 	%p6, %rs5, 0;
	@%p6 bra 	$L__BB3_16;
	cvt.u32.u16 	%r2802, %rs5;
	cvt.s32.s8 	%r2803, %r2802;
	add.s32 	%r2804, %r2803, -1;
	mov.b32 	%r2805, 1;
	shl.b32 	%r2806, %r2805, %r2804;
	or.b32  	%r2807, %r2806, -2147483648;
	st.local.u32 	[%rd515+-16], %r2807;
	bra.uni 	$L__BB3_17;
$L__BB3_16:
	mov.b32 	%r2808, 65535;
	st.local.u32 	[%rd515+-16], %r2808;
$L__BB3_17:
	ld.local.u8 	%rs6, [%rd516+-2];
	setp.eq.s16 	%p7, %rs6, 0;
	@%p7 bra 	$L__BB3_19;
	cvt.u32.u16 	%r2809, %rs6;
	cvt.s32.s8 	%r2810, %r2809;
	add.s32 	%r2811, %r2810, -1;
	mov.b32 	%r2812, 1;
	shl.b32 	%r2813, %r2812, %r2811;
	or.b32  	%r2814, %r2813, -2147483648;
	st.local.u32 	[%rd515+-12], %r2814;
	bra.uni 	$L__BB3_20;
$L__BB3_19:
	mov.b32 	%r2815, 65535;
	st.local.u32 	[%rd515+-12], %r2815;
$L__BB3_20:
	ld.local.u8 	%rs7, [%rd516+-1];
	setp.eq.s16 	%p8, %rs7, 0;
	@%p8 bra 	$L__BB3_22;
	cvt.u32.u16 	%r2816, %rs7;
	cvt.s32.s8 	%r2817, %r2816;
	add.s32 	%r2818, %r2817, -1;
	mov.b32 	%r2819, 1;
	shl.b32 	%r2820, %r2819, %r2818;
	or.b32  	%r2821, %r2820, -2147483648;
	st.local.u32 	[%rd515+-8], %r2821;
	bra.uni 	$L__BB3_23;
$L__BB3_22:
	mov.b32 	%r2822, 65535;
	st.local.u32 	[%rd515+-8], %r2822;
$L__BB3_23:
	ld.local.u8 	%rs8, [%rd516];
	setp.eq.s16 	%p9, %rs8, 0;
	@%p9 bra 	$L__BB3_25;
	cvt.u32.u16 	%r2823, %rs8;
	cvt.s32.s8 	%r2824, %r2823;
	add.s32 	%r2825, %r2824, -1;
	mov.b32 	%r2826, 1;
	shl.b32 	%r2827, %r2826, %r2825;
	or.b32  	%r2828, %r2827, -2147483648;
	st.local.u32 	[%rd515+-4], %r2828;
	bra.uni 	$L__BB3_26;
$L__BB3_25:
	mov.b32 	%r2829, 65535;
	st.local.u32 	[%rd515+-4], %r2829;
$L__BB3_26:
	ld.local.u8 	%rs9, [%rd516+1];
	setp.eq.s16 	%p10, %rs9, 0;
	@%p10 bra 	$L__BB3_28;
	cvt.u32.u16 	%r2830, %rs9;
	cvt.s32.s8 	%r2831, %r2830;
	add.s32 	%r2832, %r2831, -1;
	mov.b32 	%r2833, 1;
	shl.b32 	%r2834, %r2833, %r2832;
	or.b32  	%r2835, %r2834, -2147483648;
	st.local.u32 	[%rd515], %r2835;
	bra.uni 	$L__BB3_29;
$L__BB3_28:
	mov.b32 	%r2836, 65535;
	st.local.u32 	[%rd515], %r2836;
$L__BB3_29:
	ld.local.u8 	%rs10, [%rd516+2];
	setp.eq.s16 	%p11, %rs10, 0;
	@%p11 bra 	$L__BB3_31;
	cvt.u32.u16 	%r2837, %rs10;
	cvt.s32.s8 	%r2838, %r2837;
	add.s32 	%r2839, %r2838, -1;
	mov.b32 	%r2840, 1;
	shl.b32 	%r2841, %r2840, %r2839;
	or.b32  	%r2842, %r2841, -2147483648;
	st.local.u32 	[%rd515+4], %r2842;
	bra.uni 	$L__BB3_32;
$L__BB3_31:
	mov.b32 	%r2843, 65535;
	st.local.u32 	[%rd515+4], %r2843;
$L__BB3_32:
	ld.local.u8 	%rs11, [%rd516+3];
	setp.eq.s16 	%p12, %rs11, 0;
	@%p12 bra 	$L__BB3_34;
	cvt.u32.u16 	%r2844, %rs11;
	cvt.s32.s8 	%r2845, %r2844;
	add.s32 	%r2846, %r2845, -1;
	mov.b32 	%r2847, 1;
	shl.b32 	%r2848, %r2847, %r2846;
	or.b32  	%r2849, %r2848, -2147483648;
	st.local.u32 	[%rd515+8], %r2849;
	bra.uni 	$L__BB3_35;
$L__BB3_34:
	mov.b32 	%r2850, 65535;
	st.local.u32 	[%rd515+8], %r2850;
$L__BB3_35:
	ld.local.u8 	%rs12, [%rd516+4];
	setp.eq.s16 	%p13, %rs12, 0;
	@%p13 bra 	$L__BB3_37;
	cvt.u32.u16 	%r2851, %rs12;
	cvt.s32.s8 	%r2852, %r2851;
	add.s32 	%r2853, %r2852, -1;
	mov.b32 	%r2854, 1;
	shl.b32 	%r2855, %r2854, %r2853;
	or.b32  	%r2856, %r2855, -2147483648;
	st.local.u32 	[%rd515+12], %r2856;
	bra.uni 	$L__BB3_38;
$L__BB3_37:
	mov.b32 	%r2857, 65535;
	st.local.u32 	[%rd515+12], %r2857;
$L__BB3_38:
	ld.local.u8 	%rs13, [%rd516+5];
	setp.eq.s16 	%p14, %rs13, 0;
	@%p14 bra 	$L__BB3_40;
	cvt.u32.u16 	%r2858, %rs13;
	cvt.s32.s8 	%r2859, %r2858;
	add.s32 	%r2860, %r2859, -1;
	mov.b32 	%r2861, 1;
	shl.b32 	%r2862, %r2861, %r2860;
	or.b32  	%r2863, %r2862, -2147483648;
	st.local.u32 	[%rd515+16], %r2863;
	bra.uni 	$L__BB3_41;
$L__BB3_40:
	mov.b32 	%r2864, 65535;
	st.local.u32 	[%rd515+16], %r2864;
$L__BB3_41:
	ld.local.u8 	%rs14, [%rd516+6];
	setp.eq.s16 	%p15, %rs14, 0;
	@%p15 bra 	$L__BB3_43;
	cvt.u32.u16 	%r2865, %rs14;
	cvt.s32.s8 	%r2866, %r2865;
	add.s32 	%r2867, %r2866, -1;
	mov.b32 	%r2868, 1;
	shl.b32 	%r2869, %r2868, %r2867;
	or.b32  	%r2870, %r2869, -2147483648;
	st.local.u32 	[%rd515+20], %r2870;
	bra.uni 	$L__BB3_44;
$L__BB3_43:
	mov.b32 	%r2871, 65535;
	st.local.u32 	[%rd515+20], %r2871;
$L__BB3_44:
	ld.local.u8 	%rs15, [%rd516+7];
	setp.eq.s16 	%p16, %rs15, 0;
	@%p16 bra 	$L__BB3_46;
	cvt.u32.u16 	%r2872, %rs15;
	cvt.s32.s8 	%r2873, %r2872;
	add.s32 	%r2874, %r2873, -1;
	mov.b32 	%r2875, 1;
	shl.b32 	%r2876, %r2875, %r2874;
	or.b32  	%r2877, %r2876, -2147483648;
	st.local.u32 	[%rd515+24], %r2877;
	bra.uni 	$L__BB3_47;
$L__BB3_46:
	mov.b32 	%r2878, 65535;
	st.local.u32 	[%rd515+24], %r2878;
$L__BB3_47:
	ld.local.u8 	%rs16, [%rd516+8];
	setp.eq.s16 	%p17, %rs16, 0;
	@%p17 bra 	$L__BB3_49;
	cvt.u32.u16 	%r2879, %rs16;
	cvt.s32.s8 	%r2880, %r2879;
	add.s32 	%r2881, %r2880, -1;
	mov.b32 	%r2882, 1;
	shl.b32 	%r2883, %r2882, %r2881;
	or.b32  	%r2884, %r2883, -2147483648;
	st.local.u32 	[%rd515+28], %r2884;
	bra.uni 	$L__BB3_50;
$L__BB3_49:
	mov.b32 	%r2885, 65535;
	st.local.u32 	[%rd515+28], %r2885;
$L__BB3_50:
	add.s32 	%r7346, %r7346, 16;
	add.s64 	%rd516, %rd516, 16;
	add.s64 	%rd515, %rd515, 64;
	setp.ne.s32 	%p18, %r7346, 256;
	@%p18 bra 	$L__BB3_2;
	add.s64 	%rd14, %rd7, 32;
	ld.local.u32 	%r2887, [%rd5];
	ld.local.u32 	%r2888, [%rd5+4];
	ld.local.u32 	%r2889, [%rd5+8];
	ld.local.u32 	%r2890, [%rd5+12];
	ld.local.u32 	%r2891, [%rd5+16];
	ld.local.u32 	%r2892, [%rd5+20];
	ld.local.u32 	%r2893, [%rd5+24];
	ld.local.u32 	%r2894, [%rd5+28];
	ld.local.u32 	%r2895, [%rd5+32];
	ld.local.u32 	%r2896, [%rd5+36];
	ld.local.u32 	%r2897, [%rd5+40];
	ld.local.u32 	%r2898, [%rd5+44];
	ld.local.u32 	%r2899, [%rd5+48];
	ld.local.u32 	%r2900, [%rd5+52];
	ld.local.u32 	%r2901, [%rd5+56];
	ld.local.u32 	%r2902, [%rd5+60];
	ld.local.u32 	%r2903, [%rd5+64];
	ld.local.u32 	%r2904, [%rd5+68];
	ld.local.u32 	%r2905, [%rd5+72];
	ld.local.u32 	%r2906, [%rd5+76];
	ld.local.u32 	%r2907, [%rd5+80];
	ld.local.u32 	%r2908, [%rd5+84];
	ld.local.u32 	%r2909, [%rd5+88];
	ld.local.u32 	%r2910, [%rd5+92];
	ld.local.u32 	%r2911, [%rd5+96];
	ld.local.u32 	%r2912, [%rd5+100];
	ld.local.u32 	%r2913, [%rd5+104];
	ld.local.u32 	%r2914, [%rd5+108];
	ld.local.u32 	%r2915, [%rd5+112];
	ld.local.u32 	%r2916, [%rd5+116];
	ld.local.u32 	%r2917, [%rd5+120];
	ld.local.u32 	%r2918, [%rd5+124];
	ld.local.u32 	%r2919, [%rd5+128];
	ld.local.u32 	%r2920, [%rd5+132];
	ld.local.u32 	%r2921, [%rd5+136];
	ld.local.u32 	%r2922, [%rd5+140];
	ld.local.u32 	%r2923, [%rd5+144];
	ld.local.u32 	%r2924, [%rd5+148];
	ld.local.u32 	%r2925, [%rd5+152];
	ld.local.u32 	%r2926, [%rd5+156];
	ld.local.u32 	%r2927, [%rd5+160];
	ld.local.u32 	%r2928, [%rd5+164];
	ld.local.u32 	%r2929, [%rd5+168];
	ld.local.u32 	%r2930, [%rd5+172];
	ld.local.u32 	%r2931, [%rd5+176];
	ld.local.u32 	%r2932, [%rd5+180];
	ld.local.u32 	%r2933, [%rd5+184];
	ld.local.u32 	%r2934, [%rd5+188];
	ld.local.u32 	%r2935, [%rd5+192];
	ld.local.u32 	%r2936, [%rd5+196];
	ld.local.u32 	%r2937, [%rd5+200];
	ld.local.u32 	%r2938, [%rd5+204];
	ld.local.u32 	%r2939, [%rd5+208];
	ld.local.u32 	%r2940, [%rd5+212];
	ld.local.u32 	%r2941, [%rd5+216];
	ld.local.u32 	%r2942, [%rd5+220];
	ld.local.u32 	%r2943, [%rd5+224];
	ld.local.u32 	%r2944, [%rd5+228];
	ld.local.u32 	%r2945, [%rd5+232];
	ld.local.u32 	%r2946, [%rd5+236];
	ld.local.u32 	%r2947, [%rd5+240];
	ld.local.u32 	%r2948, [%rd5+244];
	ld.local.u32 	%r2949, [%rd5+248];
	ld.local.u32 	%r2950, [%rd5+252];
	ld.local.u32 	%r2951, [%rd5+256];
	ld.local.u32 	%r2952, [%rd5+260];
	ld.local.u32 	%r2953, [%rd5+264];
	ld.local.u32 	%r2954, [%rd5+268];
	ld.local.u32 	%r2955, [%rd5+272];
	ld.local.u32 	%r2956, [%rd5+276];
	ld.local.u32 	%r2957, [%rd5+280];
	ld.local.u32 	%r2958, [%rd5+284];
	ld.local.u32 	%r2959, [%rd5+288];
	ld.local.u32 	%r2960, [%rd5+292];
	ld.local.u32 	%r2961, [%rd5+296];
	ld.local.u32 	%r2962, [%rd5+300];
	ld.local.u32 	%r2963, [%rd5+304];
	ld.local.u32 	%r2964, [%rd5+308];
	ld.local.u32 	%r2965, [%rd5+312];
	ld.local.u32 	%r2966, [%rd5+316];
	ld.local.u32 	%r2967, [%rd5+320];
	ld.local.u32 	%r2968, [%rd5+324];
	ld.local.u32 	%r2969, [%rd5+328];
	ld.local.u32 	%r2970, [%rd5+332];
	ld.local.u32 	%r2971, [%rd5+336];
	ld.local.u32 	%r2972, [%rd5+340];
	ld.local.u32 	%r2973, [%rd5+344];
	ld.local.u32 	%r2974, [%rd5+348];
	ld.local.u32 	%r2975, [%rd5+352];
	ld.local.u32 	%r2976, [%rd5+356];
	ld.local.u32 	%r2977, [%rd5+360];
	ld.local.u32 	%r2978, [%rd5+364];
	ld.local.u32 	%r2979, [%rd5+368];
	ld.local.u32 	%r2980, [%rd5+372];
	ld.local.u32 	%r2981, [%rd5+376];
	ld.local.u32 	%r2982, [%rd5+380];
	ld.local.u32 	%r2983, [%rd5+384];
	ld.local.u32 	%r2984, [%rd5+388];
	ld.local.u32 	%r2985, [%rd5+392];
	ld.local.u32 	%r2986, [%rd5+396];
	ld.local.u32 	%r2987, [%rd5+400];
	ld.local.u32 	%r2988, [%rd5+404];
	ld.local.u32 	%r2989, [%rd5+408];
	ld.local.u32 	%r2990, [%rd5+412];
	ld.local.u32 	%r2991, [%rd5+416];
	ld.local.u32 	%r2992, [%rd5+420];
	ld.local.u32 	%r2993, [%rd5+424];
	ld.local.u32 	%r2994, [%rd5+428];
	ld.local.u32 	%r2995, [%rd5+432];
	ld.local.u32 	%r2996, [%rd5+436];
	ld.local.u32 	%r2997, [%rd5+440];
	ld.local.u32 	%r2998, [%rd5+444];
	ld.local.u32 	%r2999, [%rd5+448];
	ld.local.u32 	%r3000, [%rd5+452];
	ld.local.u32 	%r3001, [%rd5+456];
	ld.local.u32 	%r3002, [%rd5+460];
	ld.local.u32 	%r3003, [%rd5+464];
	ld.local.u32 	%r3004, [%rd5+468];
	ld.local.u32 	%r3005, [%rd5+472];
	ld.local.u32 	%r3006, [%rd5+476];
	ld.local.u32 	%r3007, [%rd5+480];
	ld.local.u32 	%r3008, [%rd5+484];
	ld.local.u32 	%r3009, [%rd5+488];
	ld.local.u32 	%r3010, [%rd5+492];
	ld.local.u32 	%r3011, [%rd5+496];
	ld.local.u32 	%r3012, [%rd5+500];
	ld.local.u32 	%r3013, [%rd5+504];
	ld.local.u32 	%r3014, [%rd5+508];
	ld.local.u32 	%r3015, [%rd5+512];
	ld.local.u32 	%r3016, [%rd5+516];
	ld.local.u32 	%r3017, [%rd5+520];
	ld.local.u32 	%r3018, [%rd5+524];
	ld.local.u32 	%r3019, [%rd5+528];
	ld.local.u32 	%r3020, [%rd5+532];
	ld.local.u32 	%r3021, [%rd5+536];
	ld.local.u32 	%r3022, [%rd5+540];
	ld.local.u32 	%r3023, [%rd5+544];
	ld.local.u32 	%r3024, [%rd5+548];
	ld.local.u32 	%r3025, [%rd5+552];
	ld.local.u32 	%r3026, [%rd5+556];
	ld.local.u32 	%r3027, [%rd5+560];
	ld.local.u32 	%r3028, [%rd5+564];
	ld.local.u32 	%r3029, [%rd5+568];
	ld.local.u32 	%r3030, [%rd5+572];
	ld.local.u32 	%r3031, [%rd5+576];
	ld.local.u32 	%r3032, [%rd5+580];
	ld.local.u32 	%r3033, [%rd5+584];
	ld.local.u32 	%r3034, [%rd5+588];
	ld.local.u32 	%r3035, [%rd5+592];
	ld.local.u32 	%r3036, [%rd5+596];
	ld.local.u32 	%r3037, [%rd5+600];
	ld.local.u32 	%r3038, [%rd5+604];
	ld.local.u32 	%r3039, [%rd5+608];
	ld.local.u32 	%r3040, [%rd5+612];
	ld.local.u32 	%r3041, [%rd5+616];
	ld.local.u32 	%r3042, [%rd5+620];
	ld.local.u32 	%r3043, [%rd5+624];
	ld.local.u32 	%r3044, [%rd5+628];
	ld.local.u32 	%r3045, [%rd5+632];
	ld.local.u32 	%r3046, [%rd5+636];
	ld.local.u32 	%r3047, [%rd5+640];
	ld.local.u32 	%r3048, [%rd5+644];
	ld.local.u32 	%r3049, [%rd5+648];
	ld.local.u32 	%r3050, [%rd5+652];
	ld.local.u32 	%r3051, [%rd5+656];
	ld.local.u32 	%r3052, [%rd5+660];
	ld.local.u32 	%r3053, [%rd5+664];
	ld.local.u32 	%r3054, [%rd5+668];
	ld.local.u32 	%r3055, [%rd5+672];
	ld.local.u32 	%r3056, [%rd5+676];
	ld.local.u32 	%r3057, [%rd5+680];
	ld.local.u32 	%r3058, [%rd5+684];
	ld.local.u32 	%r3059, [%rd5+688];
	ld.local.u32 	%r3060, [%rd5+692];
	ld.local.u32 	%r3061, [%rd5+696];
	ld.local.u32 	%r3062, [%rd5+700];
	ld.local.u32 	%r3063, [%rd5+704];
	ld.local.u32 	%r3064, [%rd5+708];
	ld.local.u32 	%r3065, [%rd5+712];
	ld.local.u32 	%r3066, [%rd5+716];
	ld.local.u32 	%r3067, [%rd5+720];
	ld.local.u32 	%r3068, [%rd5+724];
	ld.local.u32 	%r3069, [%rd5+728];
	ld.local.u32 	%r3070, [%rd5+732];
	ld.local.u32 	%r3071, [%rd5+736];
	ld.local.u32 	%r3072, [%rd5+740];
	ld.local.u32 	%r3073, [%rd5+744];
	ld.local.u32 	%r3074, [%rd5+748];
	ld.local.u32 	%r3075, [%rd5+752];
	ld.local.u32 	%r3076, [%rd5+756];
	ld.local.u32 	%r3077, [%rd5+760];
	ld.local.u32 	%r3078, [%rd5+764];
	ld.local.u32 	%r3079, [%rd5+768];
	ld.local.u32 	%r3080, [%rd5+772];
	ld.local.u32 	%r3081, [%rd5+776];
	ld.local.u32 	%r3082, [%rd5+780];
	ld.local.u32 	%r3083, [%rd5+784];
	ld.local.u32 	%r3084, [%rd5+788];
	ld.local.u32 	%r3085, [%rd5+792];
	ld.local.u32 	%r3086, [%rd5+796];
	ld.local.u32 	%r3087, [%rd5+800];
	ld.local.u32 	%r3088, [%rd5+804];
	ld.local.u32 	%r3089, [%rd5+808];
	ld.local.u32 	%r3090, [%rd5+812];
	ld.local.u32 	%r3091, [%rd5+816];
	ld.local.u32 	%r3092, [%rd5+820];
	ld.local.u32 	%r3093, [%rd5+824];
	ld.local.u32 	%r3094, [%rd5+828];
	ld.local.u32 	%r3095, [%rd5+832];
	ld.local.u32 	%r3096, [%rd5+836];
	ld.local.u32 	%r3097, [%rd5+840];
	ld.local.u32 	%r3098, [%rd5+844];
	ld.local.u32 	%r3099, [%rd5+848];
	ld.local.u32 	%r3100, [%rd5+852];
	ld.local.u32 	%r3101, [%rd5+856];
	ld.local.u32 	%r3102, [%rd5+860];
	ld.local.u32 	%r3103, [%rd5+864];
	ld.local.u32 	%r3104, [%rd5+868];
	ld.local.u32 	%r3105, [%rd5+872];
	ld.local.u32 	%r3106, [%rd5+876];
	ld.local.u32 	%r3107, [%rd5+880];
	ld.local.u32 	%r3108, [%rd5+884];
	ld.local.u32 	%r3109, [%rd5+888];
	ld.local.u32 	%r3110, [%rd5+892];
	ld.local.u32 	%r3111, [%rd5+896];
	ld.local.u32 	%r3112, [%rd5+900];
	ld.local.u32 	%r3113, [%rd5+904];
	ld.local.u32 	%r3114, [%rd5+908];
	ld.local.u32 	%r3115, [%rd5+912];
	ld.local.u32 	%r3116, [%rd5+916];
	ld.local.u32 	%r3117, [%rd5+920];
	ld.local.u32 	%r3118, [%rd5+924];
	ld.local.u32 	%r3119, [%rd5+928];
	ld.local.u32 	%r3120, [%rd5+932];
	ld.local.u32 	%r3121, [%rd5+936];
	ld.local.u32 	%r3122, [%rd5+940];
	ld.local.u32 	%r3123, [%rd5+944];
	ld.local.u32 	%r3124, [%rd5+948];
	ld.local.u32 	%r3125, [%rd5+952];
	ld.local.u32 	%r3126, [%rd5+956];
	ld.local.u32 	%r3127, [%rd5+960];
	ld.local.u32 	%r3128, [%rd5+964];
	ld.local.u32 	%r3129, [%rd5+968];
	ld.local.u32 	%r3130, [%rd5+972];
	ld.local.u32 	%r3131, [%rd5+976];
	ld.local.u32 	%r3132, [%rd5+980];
	ld.local.u32 	%r3133, [%rd5+984];
	ld.local.u32 	%r3134, [%rd5+988];
	ld.local.u32 	%r3135, [%rd5+992];
	ld.local.u32 	%r3136, [%rd5+996];
	ld.local.u32 	%r3137, [%rd5+1000];
	ld.local.u32 	%r3138, [%rd5+1004];
	ld.local.u32 	%r3139, [%rd5+1008];
	ld.local.u32 	%r3140, [%rd5+1012];
	ld.local.u32 	%r3141, [%rd5+1016];
	ld.local.u32 	%r3142, [%rd5+1020];
	st.local.u32 	[%rd7], %r2887;
	st.local.u32 	[%rd7+4], %r2888;
	st.local.u32 	[%rd7+8], %r2889;
	st.local.u32 	[%rd7+12], %r2890;
	add.s64 	%rd526, %rd7, 16;
	st.local.u32 	[%rd7+16], %r2891;
	st.local.u32 	[%rd7+20], %r2892;
	st.local.u32 	[%rd7+24], %r2893;
	st.local.u32 	[%rd7+28], %r2894;
	st.local.u32 	[%rd7+32], %r2895;
	st.local.u32 	[%rd7+36], %r2896;
	st.local.u32 	[%rd7+40], %r2897;
	st.local.u32 	[%rd7+44], %r2898;
	st.local.u32 	[%rd7+48], %r2899;
	st.local.u32 	[%rd7+52], %r2900;
	st.local.u32 	[%rd7+56], %r2901;
	st.local.u32 	[%rd7+60], %r2902;
	st.local.u32 	[%rd7+64], %r2903;
	st.local.u32 	[%rd7+68], %r2904;
	st.local.u32 	[%rd7+72], %r2905;
	st.local.u32 	[%rd7+76], %r2906;
	st.local.u32 	[%rd7+80], %r2907;
	st.local.u32 	[%rd7+84], %r2908;
	st.local.u32 	[%rd7+88], %r2909;
	st.local.u32 	[%rd7+92], %r2910;
	st.local.u32 	[%rd7+96], %r2911;
	st.local.u32 	[%rd7+100], %r2912;
	st.local.u32 	[%rd7+104], %r2913;
	st.local.u32 	[%rd7+108], %r2914;
	st.local.u32 	[%rd7+112], %r2915;
	st.local.u32 	[%rd7+116], %r2916;
	st.local.u32 	[%rd7+120], %r2917;
	st.local.u32 	[%rd7+124], %r2918;
	st.local.u32 	[%rd7+128], %r2919;
	st.local.u32 	[%rd7+132], %r2920;
	st.local.u32 	[%rd7+136], %r2921;
	st.local.u32 	[%rd7+140], %r2922;
	st.local.u32 	[%rd7+144], %r2923;
	st.local.u32 	[%rd7+148], %r2924;
	st.local.u32 	[%rd7+152], %r2925;
	st.local.u32 	[%rd7+156], %r2926;
	st.local.u32 	[%rd7+160], %r2927;
	st.local.u32 	[%rd7+164], %r2928;
	st.local.u32 	[%rd7+168], %r2929;
	st.local.u32 	[%rd7+172], %r2930;
	st.local.u32 	[%rd7+176], %r2931;
	st.local.u32 	[%rd7+180], %r2932;
	st.local.u32 	[%rd7+184], %r2933;
	st.local.u32 	[%rd7+188], %r2934;
	st.local.u32 	[%rd7+192], %r2935;
	st.local.u32 	[%rd7+196], %r2936;
	st.local.u32 	[%rd7+200], %r2937;
	st.local.u32 	[%rd7+204], %r2938;
	st.local.u32 	[%rd7+208], %r2939;
	st.local.u32 	[%rd7+212], %r2940;
	st.local.u32 	[%rd7+216], %r2941;
	st.local.u32 	[%rd7+220], %r2942;
	st.local.u32 	[%rd7+224], %r2943;
	st.local.u32 	[%rd7+228], %r2944;
	st.local.u32 	[%rd7+232], %r2945;
	st.local.u32 	[%rd7+236], %r2946;
	st.local.u32 	[%rd7+240], %r2947;
	st.local.u32 	[%rd7+244], %r2948;
	st.local.u32 	[%rd7+248], %r2949;
	st.local.u32 	[%rd7+252], %r2950;
	st.local.u32 	[%rd7+256], %r2951;
	st.local.u32 	[%rd7+260], %r2952;
	st.local.u32 	[%rd7+264], %r2953;
	st.local.u32 	[%rd7+268], %r2954;
	st.local.u32 	[%rd7+272], %r2955;
	st.local.u32 	[%rd7+276], %r2956;
	st.local.u32 	[%rd7+280], %r2957;
	st.local.u32 	[%rd7+284], %r2958;
	st.local.u32 	[%rd7+288], %r2959;
	st.local.u32 	[%rd7+292], %r2960;
	st.local.u32 	[%rd7+296], %r2961;
	st.local.u32 	[%rd7+300], %r2962;
	st.local.u32 	[%rd7+304], %r2963;
	st.local.u32 	[%rd7+308], %r2964;
	st.local.u32 	[%rd7+312], %r2965;
	st.local.u32 	[%rd7+316], %r2966;
	st.local.u32 	[%rd7+320], %r2967;
	st.local.u32 	[%rd7+324], %r2968;
	st.local.u32 	[%rd7+328], %r2969;
	st.local.u32 	[%rd7+332], %r2970;
	st.local.u32 	[%rd7+336], %r2971;
	st.local.u32 	[%rd7+340], %r2972;
	st.local.u32 	[%rd7+344], %r2973;
	st.local.u32 	[%rd7+348], %r2974;
	st.local.u32 	[%rd7+352], %r2975;
	st.local.u32 	[%rd7+356], %r2976;
	st.local.u32 	[%rd7+360], %r2977;
	st.local.u32 	[%rd7+364], %r2978;
	st.local.u32 	[%rd7+368], %r2979;
	st.local.u32 	[%rd7+372], %r2980;
	st.local.u32 	[%rd7+376], %r2981;
	st.local.u32 	[%rd7+380], %r2982;
	st.local.u32 	[%rd7+384], %r2983;
	st.local.u32 	[%rd7+388], %r2984;
	st.local.u32 	[%rd7+392], %r2985;
	st.local.u32 	[%rd7+396], %r2986;
	st.local.u32 	[%rd7+400], %r2987;
	st.local.u32 	[%rd7+404], %r2988;
	st.local.u32 	[%rd7+408], %r2989;
	st.local.u32 	[%rd7+412], %r2990;
	st.local.u32 	[%rd7+416], %r2991;
	st.local.u32 	[%rd7+420], %r2992;
	st.local.u32 	[%rd7+424], %r2993;
	st.local.u32 	[%rd7+428], %r2994;
	st.local.u32 	[%rd7+432], %r2995;
	st.local.u32 	[%rd7+436], %r2996;
	st.local.u32 	[%rd7+440], %r2997;
	st.local.u32 	[%rd7+444], %r2998;
	st.local.u32 	[%rd7+448], %r2999;
	st.local.u32 	[%rd7+452], %r3000;
	st.local.u32 	[%rd7+456], %r3001;
	st.local.u32 	[%rd7+460], %r3002;
	st.local.u32 	[%rd7+464], %r3003;
	st.local.u32 	[%rd7+468], %r3004;
	st.local.u32 	[%rd7+472], %r3005;
	st.local.u32 	[%rd7+476], %r3006;
	st.local.u32 	[%rd7+480], %r3007;
	st.local.u32 	[%rd7+484], %r3008;
	st.local.u32 	[%rd7+488], %r3009;
	st.local.u32 	[%rd7+492], %r3010;
	st.local.u32 	[%rd7+496], %r3011;
	st.local.u32 	[%rd7+500], %r3012;
	st.local.u32 	[%rd7+504], %r3013;
	st.local.u32 	[%rd7+508], %r3014;
	st.local.u32 	[%rd7+512], %r3015;
	st.local.u32 	[%rd7+516], %r3016;
	st.local.u32 	[%rd7+520], %r3017;
	st.local.u32 	[%rd7+524], %r3018;
	st.local.u32 	[%rd7+528], %r3019;
	st.local.u32 	[%rd7+532], %r3020;
	st.local.u32 	[%rd7+536], %r3021;
	st.local.u32 	[%rd7+540], %r3022;
	st.local.u32 	[%rd7+544], %r3023;
	st.local.u32 	[%rd7+548], %r3024;
	st.local.u32 	[%rd7+552], %r3025;
	st.local.u32 	[%rd7+556], %r3026;
	st.local.u32 	[%rd7+560], %r3027;
	st.local.u32 	[%rd7+564], %r3028;
	st.local.u32 	[%rd7+568], %r3029;
	st.local.u32 	[%rd7+572], %r3030;
	st.local.u32 	[%rd7+576], %r3031;
	st.local.u32 	[%rd7+580], %r3032;
	st.local.u32 	[%rd7+584], %r3033;
	st.local.u32 	[%rd7+588], %r3034;
	st.local.u32 	[%rd7+592], %r3035;
	st.local.u32 	[%rd7+596], %r3036;
	st.local.u32 	[%rd7+600], %r3037;
	st.local.u32 	[%rd7+604], %r3038;
	st.local.u32 	[%rd7+608], %r3039;
	st.local.u32 	[%rd7+612], %r3040;
	st.local.u32 	[%rd7+616], %r3041;
	st.local.u32 	[%rd7+620], %r3042;
	st.local.u32 	[%rd7+624], %r3043;
	st.local.u32 	[%rd7+628], %r3044;
	st.local.u32 	[%rd7+632], %r3045;
	st.local.u32 	[%rd7+636], %r3046;
	st.local.u32 	[%rd7+640], %r3047;
	st.local.u32 	[%rd7+644], %r3048;
	st.local.u32 	[%rd7+648], %r3049;
	st.local.u32 	[%rd7+652], %r3050;
	st.local.u32 	[%rd7+656], %r3051;
	st.local.u32 	[%rd7+660], %r3052;
	st.local.u32 	[%rd7+664], %r3053;
	st.local.u32 	[%rd7+668], %r3054;
	st.local.u32 	[%rd7+672], %r3055;
	st.local.u32 	[%rd7+676], %r3056;
	st.local.u32 	[%rd7+680], %r3057;
	st.local.u32 	[%rd7+684], %r3058;
	st.local.u32 	[%rd7+688], %r3059;
	st.local.u32 	[%rd7+692], %r3060;
	st.local.u32 	[%rd7+696], %r3061;
	st.local.u32 	[%rd7+700], %r3062;
	st.local.u32 	[%rd7+704], %r3063;
	st.local.u32 	[%rd7+708], %r3064;
	st.local.u32 	[%rd7+712], %r3065;
	st.local.u32 	[%rd7+716], %r3066;
	st.local.u32 	[%rd7+720], %r3067;
	st.local.u32 	[%rd7+724], %r3068;
	st.local.u32 	[%rd7+728], %r3069;
	st.local.u32 	[%rd7+732], %r3070;
	st.local.u32 	[%rd7+736], %r3071;
	st.local.u32 	[%rd7+740], %r3072;
	st.local.u32 	[%rd7+744], %r3073;
	st.local.u32 	[%rd7+748], %r3074;
	st.local.u32 	[%rd7+752], %r3075;
	st.local.u32 	[%rd7+756], %r3076;
	st.local.u32 	[%rd7+760], %r3077;
	st.local.u32 	[%rd7+764], %r3078;
	st.local.u32 	[%rd7+768], %r3079;
	st.local.u32 	[%rd7+772], %r3080;
	st.local.u32 	[%rd7+776], %r3081;
	st.local.u32 	[%rd7+780], %r3082;
	st.local.u32 	[%rd7+784], %r3083;
	st.local.u32 	[%rd7+788], %r3084;
	st.local.u32 	[%rd7+792], %r3085;
	st.local.u32 	[%rd7+796], %r3086;
	st.local.u32 	[%rd7+800], %r3087;
	st.local.u32 	[%rd7+804], %r3088;
	st.local.u32 	[%rd7+808], %r3089;
	st.local.u32 	[%rd7+812], %r3090;
	st.local.u32 	[%rd7+816], %r3091;
	st.local.u32 	[%rd7+820], %r3092;
	st.local.u32 	[%rd7+824], %r3093;
	st.local.u32 	[%rd7+828], %r3094;
	st.local.u32 	[%rd7+832], %r3095;
	st.local.u32 	[%rd7+836], %r3096;
	st.local.u32 	[%rd7+840], %r3097;
	st.local.u32 	[%rd7+844], %r3098;
	st.local.u32 	[%rd7+848], %r3099;
	st.local.u32 	[%rd7+852], %r3100;
	st.local.u32 	[%rd7+856], %r3101;
	st.local.u32 	[%rd7+860], %r3102;
	st.local.u32 	[%rd7+864], %r3103;
	st.local.u32 	[%rd7+868], %r3104;
	st.local.u32 	[%rd7+872], %r3105;
	st.local.u32 	[%rd7+876], %r3106;
	st.local.u32 	[%rd7+880], %r3107;
	st.local.u32 	[%rd7+884], %r3108;
	st.local.u32 	[%rd7+888], %r3109;
	st.local.u32 	[%rd7+892], %r3110;
	st.local.u32 	[%rd7+896], %r3111;
	st.local.u32 	[%rd7+900], %r3112;
	st.local.u32 	[%rd7+904], %r3113;
	st.local.u32 	[%rd7+908], %r3114;
	st.local.u32 	[%rd7+912], %r3115;
	st.local.u32 	[%rd7+916], %r3116;
	st.local.u32 	[%rd7+920], %r3117;
	st.local.u32 	[%rd7+924], %r3118;
	st.local.u32 	[%rd7+928], %r3119;
	st.local.u32 	[%rd7+932], %r3120;
	st.local.u32 	[%rd7+936], %r3121;
	st.local.u32 	[%rd7+940], %r3122;
	st.local.u32 	[%rd7+944], %r3123;
	st.local.u32 	[%rd7+948], %r3124;
	st.local.u32 	[%rd7+952], %r3125;
	st.local.u32 	[%rd7+956], %r3126;
	st.local.u32 	[%rd7+960], %r3127;
	st.local.u32 	[%rd7+964], %r3128;
	st.local.u32 	[%rd7+968], %r3129;
	st.local.u32 	[%rd7+972], %r3130;
	st.local.u32 	[%rd7+976], %r3131;
	st.local.u32 	[%rd7+980], %r3132;
	st.local.u32 	[%rd7+984], %r3133;
	st.local.u32 	[%rd7+988], %r3134;
	st.local.u32 	[%rd7+992], %r3135;
	st.local.u32 	[%rd7+996], %r3136;
	st.local.u32 	[%rd7+1000], %r3137;
	st.local.u32 	[%rd7+1004], %r3138;
	st.local.u32 	[%rd7+1008], %r3139;
	st.local.u32 	[%rd7+1012], %r3140;
	st.local.u32 	[%rd7+1016], %r3141;
	st.local.u32 	[%rd7+1020], %r3142;
	mov.b32 	%r7430, 0;
	mov.u64 	%rd517, %rd14;
	mov.u32 	%r7348, %r7430;
$L__BB3_52:
	ld.local.u32 	%r7366, [%rd517+-32];
	min.s32 	%r3143, %r7366, 0;
	and.b32  	%r7350, %r3143, 2147483647;
	ld.local.u32 	%r7368, [%rd517+-16];
	setp.gt.s32 	%p19, %r7368, -1;
	@%p19 bra 	$L__BB3_54;
	and.b32  	%r3144, %r7368, 2147483647;
	and.b32  	%r3145, %r7368, %r7350;
	setp.eq.s32 	%p20, %r3145, 0;
	selp.b32 	%r3146, %r3144, -2147483648, %p20;
	or.b32  	%r7350, %r3146, %r7350;
$L__BB3_54:
	ld.local.u32 	%r7370, [%rd517];
	setp.gt.s32 	%p21, %r7370, -1;
	@%p21 bra 	$L__BB3_56;
	and.b32  	%r3147, %r7370, 2147483647;
	and.b32  	%r3148, %r3147, %r7350;
	setp.eq.s32 	%p22, %r3148, 0;
	selp.b32 	%r3149, %r3147, -2147483648, %p22;
	or.b32  	%r7350, %r3149, %r7350;
$L__BB3_56:
	ld.local.u32 	%r7372, [%rd517+16];
	setp.gt.s32 	%p23, %r7372, -1;
	@%p23 bra 	$L__BB3_58;
	and.b32  	%r3150, %r7372, 2147483647;
	and.b32  	%r3151, %r3150, %r7350;
	setp.eq.s32 	%p24, %r3151, 0;
	selp.b32 	%r3152, %r3150, -2147483648, %p24;
	or.b32  	%r7350, %r3152, %r7350;
$L__BB3_58:
	ld.local.u32 	%r7374, [%rd517+-28];
	setp.gt.s32 	%p25, %r7374, -1;
	@%p25 bra 	$L__BB3_60;
	and.b32  	%r3153, %r7374, 2147483647;
	and.b32  	%r3154, %r3153, %r7350;
	setp.eq.s32 	%p26, %r3154, 0;
	selp.b32 	%r3155, %r3153, -2147483648, %p26;
	or.b32  	%r7350, %r3155, %r7350;
$L__BB3_60:
	ld.local.u32 	%r7376, [%rd517+-12];
	setp.gt.s32 	%p27, %r7376, -1;
	@%p27 bra 	$L__BB3_62;
	and.b32  	%r3156, %r7376, 2147483647;
	and.b32  	%r3157, %r3156, %r7350;
	setp.eq.s32 	%p28, %r3157, 0;
	selp.b32 	%r3158, %r3156, -2147483648, %p28;
	or.b32  	%r7350, %r3158, %r7350;
$L__BB3_62:
	ld.local.u32 	%r7378, [%rd517+4];
	setp.gt.s32 	%p29, %r7378, -1;
	@%p29 bra 	$L__BB3_64;
	and.b32  	%r3159, %r7378, 2147483647;
	and.b32  	%r3160, %r3159, %r7350;
	setp.eq.s32 	%p30, %r3160, 0;
	selp.b32 	%r3161, %r3159, -2147483648, %p30;
	or.b32  	%r7350, %r3161, %r7350;
$L__BB3_64:
	ld.local.u32 	%r7380, [%rd517+20];
	setp.gt.s32 	%p31, %r7380, -1;
	@%p31 bra 	$L__BB3_66;
	and.b32  	%r3162, %r7380, 2147483647;
	and.b32  	%r3163, %r3162, %r7350;
	setp.eq.s32 	%p32, %r3163, 0;
	selp.b32 	%r3164, %r3162, -2147483648, %p32;
	or.b32  	%r7350, %r3164, %r7350;
$L__BB3_66:
	ld.local.u32 	%r7382, [%rd517+-24];
	setp.gt.s32 	%p33, %r7382, -1;
	@%p33 bra 	$L__BB3_68;
	and.b32  	%r3165, %r7382, 2147483647;
	and.b32  	%r3166, %r3165, %r7350;
	setp.eq.s32 	%p34, %r3166, 0;
	selp.b32 	%r3167, %r3165, -2147483648, %p34;
	or.b32  	%r7350, %r3167, %r7350;
$L__BB3_68:
	ld.local.u32 	%r7384, [%rd517+-8];
	setp.gt.s32 	%p35, %r7384, -1;
	@%p35 bra 	$L__BB3_70;
	and.b32  	%r3168, %r7384, 2147483647;
	and.b32  	%r3169, %r3168, %r7350;
	setp.eq.s32 	%p36, %r3169, 0;
	selp.b32 	%r3170, %r3168, -2147483648, %p36;
	or.b32  	%r7350, %r3170, %r7350;
$L__BB3_70:
	ld.local.u32 	%r7386, [%rd517+8];
	setp.gt.s32 	%p37, %r7386, -1;
	@%p37 bra 	$L__BB3_72;
	and.b32  	%r3171, %r7386, 2147483647;
	and.b32  	%r3172, %r3171, %r7350;
	setp.eq.s32 	%p38, %r3172, 0;
	selp.b32 	%r3173, %r3171, -2147483648, %p38;
	or.b32  	%r7350, %r3173, %r7350;
$L__BB3_72:
	ld.local.u32 	%r7388, [%rd517+24];
	setp.gt.s32 	%p39, %r7388, -1;
	@%p39 bra 	$L__BB3_74;
	and.b32  	%r3174, %r7388, 2147483647;
	and.b32  	%r3175, %r3174, %r7350;
	setp.eq.s32 	%p40, %r3175, 0;
	selp.b32 	%r3176, %r3174, -2147483648, %p40;
	or.b32  	%r7350, %r3176, %r7350;
$L__BB3_74:
	ld.local.u32 	%r7390, [%rd517+-20];
	setp.gt.s32 	%p41, %r7390, -1;
	@%p41 bra 	$L__BB3_76;
	and.b32  	%r3177, %r7390, 2147483647;
	and.b32  	%r3178, %r3177, %r7350;
	setp.eq.s32 	%p42, %r3178, 0;
	selp.b32 	%r3179, %r3177, -2147483648, %p42;
	or.b32  	%r7350, %r3179, %r7350;
$L__BB3_76:
	ld.local.u32 	%r7392, [%rd517+-4];
	setp.gt.s32 	%p43, %r7392, -1;
	@%p43 bra 	$L__BB3_78;
	and.b32  	%r3180, %r7392, 2147483647;
	and.b32  	%r3181, %r3180, %r7350;
	setp.eq.s32 	%p44, %r3181, 0;
	selp.b32 	%r3182, %r3180, -2147483648, %p44;
	or.b32  	%r7350, %r3182, %r7350;
$L__BB3_78:
	ld.local.u32 	%r7394, [%rd517+12];
	setp.gt.s32 	%p45, %r7394, -1;
	@%p45 bra 	$L__BB3_80;
	and.b32  	%r3183, %r7394, 2147483647;
	and.b32  	%r3184, %r3183, %r7350;
	setp.eq.s32 	%p46, %r3184, 0;
	selp.b32 	%r3185, %r3183, -2147483648, %p46;
	or.b32  	%r7350, %r3185, %r7350;
$L__BB3_80:
	ld.local.u32 	%r7396, [%rd517+28];
	setp.gt.s32 	%p47, %r7396, -1;
	@%p47 bra 	$L__BB3_82;
	and.b32  	%r3186, %r7396, 2147483647;
	and.b32  	%r3187, %r3186, %r7350;
	setp.eq.s32 	%p48, %r3187, 0;
	selp.b32 	%r3188, %r3186, -2147483648, %p48;
	or.b32  	%r7350, %r3188, %r7350;
$L__BB3_82:
	setp.gt.s32 	%p49, %r7350, -1;
	mov.b32 	%r7367, 0;
	@%p49 bra 	$L__BB3_84;
	mov.b32 	%r3191, 0;
	st.local.u32 	[%rd7], %r3191;
	ld.local.u32 	%r7366, [%rd517+-32];
	mov.b32 	%r7367, 3;
$L__BB3_84:
	not.b32 	%r55, %r7350;
	setp.lt.s32 	%p50, %r7366, 0;
	@%p50 bra 	$L__BB3_86;
	and.b32  	%r3192, %r7366, %r55;
	popc.b32 	%r3193, %r3192;
	setp.eq.s32 	%p51, %r3193, 1;
	or.b32  	%r3194, %r3192, -2147483648;
	selp.b32 	%r56, %r3194, %r3192, %p51;
	st.local.u32 	[%rd517+-32], %r56;
	setp.ne.s32 	%p52, %r7366, %r56;
	selp.u32 	%r3195, 1, 0, %p52;
	or.b32  	%r7367, %r7367, %r3195;
	mov.u32 	%r7366, %r56;
$L__BB3_86:
	setp.lt.s32 	%p53, %r7368, 0;
	@%p53 bra 	$L__BB3_88;
	and.b32  	%r3196, %r7368, %r55;
	popc.b32 	%r3197, %r3196;
	setp.eq.s32 	%p54, %r3197, 1;
	or.b32  	%r3198, %r3196, -2147483648;
	selp.b32 	%r60, %r3198, %r3196, %p54;
	st.local.u32 	[%rd517+-16], %r60;
	setp.ne.s32 	%p55, %r7368, %r60;
	selp.u32 	%r3199, 1, 0, %p55;
	or.b32  	%r7367, %r7367, %r3199;
	mov.u32 	%r7368, %r60;
$L__BB3_88:
	setp.lt.s32 	%p56, %r7370, 0;
	@%p56 bra 	$L__BB3_90;
	and.b32  	%r3200, %r7370, %r55;
	popc.b32 	%r3201, %r3200;
	setp.eq.s32 	%p57, %r3201, 1;
	or.b32  	%r3202, %r3200, -2147483648;
	selp.b32 	%r64, %r3202, %r3200, %p57;
	st.local.u32 	[%rd517], %r64;
	setp.ne.s32 	%p58, %r7370, %r64;
	selp.u32 	%r3203, 1, 0, %p58;
	or.b32  	%r7367, %r7367, %r3203;
	mov.u32 	%r7370, %r64;
$L__BB3_90:
	setp.lt.s32 	%p59, %r7372, 0;
	@%p59 bra 	$L__BB3_92;
	and.b32  	%r3204, %r7372, %r55;
	popc.b32 	%r3205, %r3204;
	setp.eq.s32 	%p60, %r3205, 1;
	or.b32  	%r3206, %r3204, -2147483648;
	selp.b32 	%r68, %r3206, %r3204, %p60;
	st.local.u32 	[%rd517+16], %r68;
	setp.ne.s32 	%p61, %r7372, %r68;
	selp.u32 	%r3207, 1, 0, %p61;
	or.b32  	%r7367, %r7367, %r3207;
	mov.u32 	%r7372, %r68;
$L__BB3_92:
	setp.lt.s32 	%p62, %r7374, 0;
	@%p62 bra 	$L__BB3_94;
	and.b32  	%r3208, %r7374, %r55;
	popc.b32 	%r3209, %r3208;
	setp.eq.s32 	%p63, %r3209, 1;
	or.b32  	%r3210, %r3208, -2147483648;
	selp.b32 	%r72, %r3210, %r3208, %p63;
	st.local.u32 	[%rd517+-28], %r72;
	setp.ne.s32 	%p64, %r7374, %r72;
	selp.u32 	%r3211, 1, 0, %p64;
	or.b32  	%r7367, %r7367, %r3211;
	mov.u32 	%r7374, %r72;
$L__BB3_94:
	setp.lt.s32 	%p65, %r7376, 0;
	@%p65 bra 	$L__BB3_96;
	and.b32  	%r3212, %r7376, %r55;
	popc.b32 	%r3213, %r3212;
	setp.eq.s32 	%p66, %r3213, 1;
	or.b32  	%r3214, %r3212, -2147483648;
	selp.b32 	%r76, %r3214, %r3212, %p66;
	st.local.u32 	[%rd517+-12], %r76;
	setp.ne.s32 	%p67, %r7376, %r76;
	selp.u32 	%r3215, 1, 0, %p67;
	or.b32  	%r7367, %r7367, %r3215;
	mov.u32 	%r7376, %r76;
$L__BB3_96:
	setp.lt.s32 	%p68, %r7378, 0;
	@%p68 bra 	$L__BB3_98;
	and.b32  	%r3216, %r7378, %r55;
	popc.b32 	%r3217, %r3216;
	setp.eq.s32 	%p69, %r3217, 1;
	or.b32  	%r3218, %r3216, -2147483648;
	selp.b32 	%r80, %r3218, %r3216, %p69;
	st.local.u32 	[%rd517+4], %r80;
	setp.ne.s32 	%p70, %r7378, %r80;
	selp.u32 	%r3219, 1, 0, %p70;
	or.b32  	%r7367, %r7367, %r3219;
	mov.u32 	%r7378, %r80;
$L__BB3_98:
	setp.lt.s32 	%p71, %r7380, 0;
	@%p71 bra 	$L__BB3_100;
	and.b32  	%r3220, %r7380, %r55;
	popc.b32 	%r3221, %r3220;
	setp.eq.s32 	%p72, %r3221, 1;
	or.b32  	%r3222, %r3220, -2147483648;
	selp.b32 	%r84, %r3222, %r3220, %p72;
	st.local.u32 	[%rd517+20], %r84;
	setp.ne.s32 	%p73, %r7380, %r84;
	selp.u32 	%r3223, 1, 0, %p73;
	or.b32  	%r7367, %r7367, %r3223;
	mov.u32 	%r7380, %r84;
$L__BB3_100:
	setp.lt.s32 	%p74, %r7382, 0;
	@%p74 bra 	$L__BB3_102;
	and.b32  	%r3224, %r7382, %r55;
	popc.b32 	%r3225, %r3224;
	setp.eq.s32 	%p75, %r3225, 1;
	or.b32  	%r3226, %r3224, -2147483648;
	selp.b32 	%r88, %r3226, %r3224, %p75;
	st.local.u32 	[%rd517+-24], %r88;
	setp.ne.s32 	%p76, %r7382, %r88;
	selp.u32 	%r3227, 1, 0, %p76;
	or.b32  	%r7367, %r7367, %r3227;
	mov.u32 	%r7382, %r88;
$L__BB3_102:
	setp.lt.s32 	%p77, %r7384, 0;
	@%p77 bra 	$L__BB3_104;
	and.b32  	%r3228, %r7384, %r55;
	popc.b32 	%r3229, %r3228;
	setp.eq.s32 	%p78, %r3229, 1;
	or.b32  	%r3230, %r3228, -2147483648;
	selp.b32 	%r92, %r3230, %r3228, %p78;
	st.local.u32 	[%rd517+-8], %r92;
	setp.ne.s32 	%p79, %r7384, %r92;
	selp.u32 	%r3231, 1, 0, %p79;
	or.b32  	%r7367, %r7367, %r3231;
	mov.u32 	%r7384, %r92;
$L__BB3_104:
	setp.lt.s32 	%p80, %r7386, 0;
	@%p80 bra 	$L__BB3_106;
	and.b32  	%r3232, %r7386, %r55;
	popc.b32 	%r3233, %r3232;
	setp.eq.s32 	%p81, %r3233, 1;
	or.b32  	%r3234, %r3232, -2147483648;
	selp.b32 	%r96, %r3234, %r3232, %p81;
	st.local.u32 	[%rd517+8], %r96;
	setp.ne.s32 	%p82, %r7386, %r96;
	selp.u32 	%r3235, 1, 0, %p82;
	or.b32  	%r7367, %r7367, %r3235;
	mov.u32 	%r7386, %r96;
$L__BB3_106:
	setp.lt.s32 	%p83, %r7388, 0;
	@%p83 bra 	$L__BB3_108;
	and.b32  	%r3236, %r7388, %r55;
	popc.b32 	%r3237, %r3236;
	setp.eq.s32 	%p84, %r3237, 1;
	or.b32  	%r3238, %r3236, -2147483648;
	selp.b32 	%r100, %r3238, %r3236, %p84;
	st.local.u32 	[%rd517+24], %r100;
	setp.ne.s32 	%p85, %r7388, %r100;
	selp.u32 	%r3239, 1, 0, %p85;
	or.b32  	%r7367, %r7367, %r3239;
	mov.u32 	%r7388, %r100;
$L__BB3_108:
	setp.lt.s32 	%p86, %r7390, 0;
	@%p86 bra 	$L__BB3_110;
	and.b32  	%r3240, %r7390, %r55;
	popc.b32 	%r3241, %r3240;
	setp.eq.s32 	%p87, %r3241, 1;
	or.b32  	%r3242, %r3240, -2147483648;
	selp.b32 	%r104, %r3242, %r3240, %p87;
	st.local.u32 	[%rd517+-20], %r104;
	setp.ne.s32 	%p88, %r7390, %r104;
	selp.u32 	%r3243, 1, 0, %p88;
	or.b32  	%r7367, %r7367, %r3243;
	mov.u32 	%r7390, %r104;
$L__BB3_110:
	setp.lt.s32 	%p89, %r7392, 0;
	@%p89 bra 	$L__BB3_112;
	and.b32  	%r3244, %r7392, %r55;
	popc.b32 	%r3245, %r3244;
	setp.eq.s32 	%p90, %r3245, 1;
	or.b32  	%r3246, %r3244, -2147483648;
	selp.b32 	%r108, %r3246, %r3244, %p90;
	st.local.u32 	[%rd517+-4], %r108;
	setp.ne.s32 	%p91, %r7392, %r108;
	selp.u32 	%r3247, 1, 0, %p91;
	or.b32  	%r7367, %r7367, %r3247;
	mov.u32 	%r7392, %r108;
$L__BB3_112:
	setp.lt.s32 	%p92, %r7394, 0;
	@%p92 bra 	$L__BB3_114;
	and.b32  	%r3248, %r7394, %r55;
	popc.b32 	%r3249, %r3248;
	setp.eq.s32 	%p93, %r3249, 1;
	or.b32  	%r3250, %r3248, -2147483648;
	selp.b32 	%r112, %r3250, %r3248, %p93;
	st.local.u32 	[%rd517+12], %r112;
	setp.ne.s32 	%p94, %r7394, %r112;
	selp.u32 	%r3251, 1, 0, %p94;
	or.b32  	%r7367, %r7367, %r3251;
	mov.u32 	%r7394, %r112;
$L__BB3_114:
	setp.lt.s32 	%p95, %r7396, 0;
	@%p95 bra 	$L__BB3_116;
	and.b32  	%r3252, %r7396, %r55;
	popc.b32 	%r3253, %r3252;
	setp.eq.s32 	%p96, %r3253, 1;
	or.b32  	%r3254, %r3252, -2147483648;
	selp.b32 	%r116, %r3254, %r3252, %p96;
	st.local.u32 	[%rd517+28], %r116;
	setp.ne.s32 	%p97, %r7396, %r116;
	selp.u32 	%r3255, 1, 0, %p97;
	or.b32  	%r7367, %r7367, %r3255;
	mov.u32 	%r7396, %r116;
$L__BB3_116:
	mov.b32 	%r3256, 0;
	st.local.v4.u32 	[%rd4], {%r3256, %r3256, %r3256, %r3256};
	st.local.v4.u32 	[%rd4+16], {%r3256, %r3256, %r3256, %r3256};
	st.local.v4.u32 	[%rd4+32], {%r3256, %r3256, %r3256, %r3256};
	st.local.v4.u32 	[%rd4+48], {%r3256, %r3256, %r3256, %r3256};
	st.local.v4.u32 	[%rd4+64], {%r3256, %r3256, %r3256, %r3256};
	st.local.v4.u32 	[%rd4+80], {%r3256, %r3256, %r3256, %r3256};
	st.local.v4.u32 	[%rd4+96], {%r3256, %r3256, %r3256, %r3256};
	st.local.v4.u32 	[%rd4+112], {%r3256, %r3256, %r3256, %r3256};
	popc.b32 	%r120, %r7366;
	setp.lt.s32 	%p98, %r7366, 0;
	setp.ne.s32 	%p99, %r120, 2;
	or.pred  	%p100, %p98, %p99;
	mov.u32 	%r7398, %r3256;
	@%p100 bra 	$L__BB3_119;
	clz.b32 	%r3257, %r7366;
	mov.b32 	%r3258, -2147483648;
	shr.u32 	%r121, %r3258, %r3257;
	xor.b32  	%r3259, %r121, %r7366;
	clz.b32 	%r3260, %r3259;
	sub.s32 	%r3261, 31, %r3260;
	mul.wide.u32 	%rd242, %r3261, 4;
	add.s64 	%rd17, %rd4, %rd242;
	ld.local.u32 	%r122, [%rd17];
	and.b32  	%r3262, %r122, %r121;
	setp.ne.s32 	%p101, %r3262, 0;
	mov.u32 	%r7398, %r7366;
	@%p101 bra 	$L__BB3_119;
	or.b32  	%r3264, %r122, %r121;
	st.local.u32 	[%rd17], %r3264;
	mov.u32 	%r7398, %r3256;
$L__BB3_119:
	popc.b32 	%r124, %r7368;
	setp.lt.s32 	%p102, %r7368, 0;
	setp.ne.s32 	%p103, %r124, 2;
	or.pred  	%p104, %p102, %p103;
	@%p104 bra 	$L__BB3_123;
	clz.b32 	%r3265, %r7368;
	mov.b32 	%r3266, -2147483648;
	shr.u32 	%r125, %r3266, %r3265;
	xor.b32  	%r3267, %r125, %r7368;
	clz.b32 	%r3268, %r3267;
	sub.s32 	%r3269, 31, %r3268;
	mul.wide.u32 	%rd243, %r3269, 4;
	add.s64 	%rd18, %rd4, %rd243;
	ld.local.u32 	%r126, [%rd18];
	and.b32  	%r3270, %r126, %r125;
	setp.eq.s32 	%p105, %r3270, 0;
	@%p105 bra 	$L__BB3_122;
	or.b32  	%r7398, %r7368, %r7398;
	bra.uni 	$L__BB3_123;
$L__BB3_122:
	or.b32  	%r3271, %r126, %r125;
	st.local.u32 	[%rd18], %r3271;
$L__BB3_123:
	popc.b32 	%r129, %r7370;
	setp.lt.s32 	%p106, %r7370, 0;
	setp.ne.s32 	%p107, %r129, 2;
	or.pred  	%p108, %p106, %p107;
	@%p108 bra 	$L__BB3_127;
	clz.b32 	%r3272, %r7370;
	mov.b32 	%r3273, -2147483648;
	shr.u32 	%r130, %r3273, %r3272;
	xor.b32  	%r3274, %r130, %r7370;
	clz.b32 	%r3275, %r3274;
	sub.s32 	%r3276, 31, %r3275;
	mul.wide.u32 	%rd244, %r3276, 4;
	add.s64 	%rd19, %rd4, %rd244;
	ld.local.u32 	%r131, [%rd19];
	and.b32  	%r3277, %r131, %r130;
	setp.eq.s32 	%p109, %r3277, 0;
	@%p109 bra 	$L__BB3_126;
	or.b32  	%r7398, %r7370, %r7398;
	bra.uni 	$L__BB3_127;
$L__BB3_126:
	or.b32  	%r3278, %r131, %r130;
	st.local.u32 	[%rd19], %r3278;
$L__BB3_127:
	popc.b32 	%r134, %r7372;
	setp.lt.s32 	%p110, %r7372, 0;
	setp.ne.s32 	%p111, %r134, 2;
	or.pred  	%p112, %p110, %p111;
	@%p112 bra 	$L__BB3_131;
	clz.b32 	%r3279, %r7372;
	mov.b32 	%r3280, -2147483648;
	shr.u32 	%r135, %r3280, %r3279;
	xor.b32  	%r3281, %r135, %r7372;
	clz.b32 	%r3282, %r3281;
	sub.s32 	%r3283, 31, %r3282;
	mul.wide.u32 	%rd245, %r3283, 4;
	add.s64 	%rd20, %rd4, %rd245;
	ld.local.u32 	%r136, [%rd20];
	and.b32  	%r3284, %r136, %r135;
	setp.eq.s32 	%p113, %r3284, 0;
	@%p113 bra 	$L__BB3_130;
	or.b32  	%r7398, %r7372, %r7398;
	bra.uni 	$L__BB3_131;
$L__BB3_130:
	or.b32  	%r3285, %r136, %r135;
	st.local.u32 	[%rd20], %r3285;
$L__BB3_131:
	popc.b32 	%r139, %r7374;
	setp.lt.s32 	%p114, %r7374, 0;
	setp.ne.s32 	%p115, %r139, 2;
	or.pred  	%p116, %p114, %p115;
	@%p116 bra 	$L__BB3_135;
	clz.b32 	%r3286, %r7374;
	mov.b32 	%r3287, -2147483648;
	shr.u32 	%r140, %r3287, %r3286;
	xor.b32  	%r3288, %r140, %r7374;
	clz.b32 	%r3289, %r3288;
	sub.s32 	%r3290, 31, %r3289;
	mul.wide.u32 	%rd246, %r3290, 4;
	add.s64 	%rd21, %rd4, %rd246;
	ld.local.u32 	%r141, [%rd21];
	and.b32  	%r3291, %r141, %r140;
	setp.eq.s32 	%p117, %r3291, 0;
	@%p117 bra 	$L__BB3_134;
	or.b32  	%r7398, %r7374, %r7398;
	bra.uni 	$L__BB3_135;
$L__BB3_134:
	or.b32  	%r3292, %r141, %r140;
	st.local.u32 	[%rd21], %r3292;
$L__BB3_135:
	popc.b32 	%r144, %r7376;
	setp.lt.s32 	%p118, %r7376, 0;
	setp.ne.s32 	%p119, %r144, 2;
	or.pred  	%p120, %p118, %p119;
	@%p120 bra 	$L__BB3_139;
	clz.b32 	%r3293, %r7376;
	mov.b32 	%r3294, -2147483648;
	shr.u32 	%r145, %r3294, %r3293;
	xor.b32  	%r3295, %r145, %r7376;
	clz.b32 	%r3296, %r3295;
	sub.s32 	%r3297, 31, %r3296;
	mul.wide.u32 	%rd247, %r3297, 4;
	add.s64 	%rd22, %rd4, %rd247;
	ld.local.u32 	%r146, [%rd22];
	and.b32  	%r3298, %r146, %r145;
	setp.eq.s32 	%p121, %r3298, 0;
	@%p121 bra 	$L__BB3_138;
	or.b32  	%r7398, %r7376, %r7398;
	bra.uni 	$L__BB3_139;
$L__BB3_138:
	or.b32  	%r3299, %r146, %r145;
	st.local.u32 	[%rd22], %r3299;
$L__BB3_139:
	popc.b32 	%r149, %r7378;
	setp.lt.s32 	%p122, %r7378, 0;
	setp.ne.s32 	%p123, %r149, 2;
	or.pred  	%p124, %p122, %p123;
	@%p124 bra 	$L__BB3_143;
	clz.b32 	%r3300, %r7378;
	mov.b32 	%r3301, -2147483648;
	shr.u32 	%r150, %r3301, %r3300;
	xor.b32  	%r3302, %r150, %r7378;
	clz.b32 	%r3303, %r3302;
	sub.s32 	%r3304, 31, %r3303;
	mul.wide.u32 	%rd248, %r3304, 4;
	add.s64 	%rd23, %rd4, %rd248;
	ld.local.u32 	%r151, [%rd23];
	and.b32  	%r3305, %r151, %r150;
	setp.eq.s32 	%p125, %r3305, 0;
	@%p125 bra 	$L__BB3_142;
	or.b32  	%r7398, %r7378, %r7398;
	bra.uni 	$L__BB3_143;
$L__BB3_142:
	or.b32  	%r3306, %r151, %r150;
	st.local.u32 	[%rd23], %r3306;
$L__BB3_143:
	popc.b32 	%r154, %r7380;
	setp.lt.s32 	%p126, %r7380, 0;
	setp.ne.s32 	%p127, %r154, 2;
	or.pred  	%p128, %p126, %p127;
	@%p128 bra 	$L__BB3_147;
	clz.b32 	%r3307, %r7380;
	mov.b32 	%r3308, -2147483648;
	shr.u32 	%r155, %r3308, %r3307;
	xor.b32  	%r3309, %r155, %r7380;
	clz.b32 	%r3310, %r3309;
	sub.s32 	%r3311, 31, %r3310;
	mul.wide.u32 	%rd249, %r3311, 4;
	add.s64 	%rd24, %rd4, %rd249;
	ld.local.u32 	%r156, [%rd24];
	and.b32  	%r3312, %r156, %r155;
	setp.eq.s32 	%p129, %r3312, 0;
	@%p129 bra 	$L__BB3_146;
	or.b32  	%r7398, %r7380, %r7398;
	bra.uni 	$L__BB3_147;
$L__BB3_146:
	or.b32  	%r3313, %r156, %r155;
	st.local.u32 	[%rd24], %r3313;
$L__BB3_147:
	popc.b32 	%r159, %r7382;
	setp.lt.s32 	%p130, %r7382, 0;
	setp.ne.s32 	%p131, %r159, 2;
	or.pred  	%p132, %p130, %p131;
	@%p132 bra 	$L__BB3_151;
	clz.b32 	%r3314, %r7382;
	mov.b32 	%r3315, -2147483648;
	shr.u32 	%r160, %r3315, %r3314;
	xor.b32  	%r3316, %r160, %r7382;
	clz.b32 	%r3317, %r3316;
	sub.s32 	%r3318, 31, %r3317;
	mul.wide.u32 	%rd250, %r3318, 4;
	add.s64 	%rd25, %rd4, %rd250;
	ld.local.u32 	%r161, [%rd25];
	and.b32  	%r3319, %r161, %r160;
	setp.eq.s32 	%p133, %r3319, 0;
	@%p133 bra 	$L__BB3_150;
	or.b32  	%r7398, %r7382, %r7398;
	bra.uni 	$L__BB3_151;
$L__BB3_150:
	or.b32  	%r3320, %r161, %r160;
	st.local.u32 	[%rd25], %r3320;
$L__BB3_151:
	popc.b32 	%r164, %r7384;
	setp.lt.s32 	%p134, %r7384, 0;
	setp.ne.s32 	%p135, %r164, 2;
	or.pred  	%p136, %p134, %p135;
	@%p136 bra 	$L__BB3_155;
	clz.b32 	%r3321, %r7384;
	mov.b32 	%r3322, -2147483648;
	shr.u32 	%r165, %r3322, %r3321;
	xor.b32  	%r3323, %r165, %r7384;
	clz.b32 	%r3324, %r3323;
	sub.s32 	%r3325, 31, %r3324;
	mul.wide.u32 	%rd251, %r3325, 4;
	add.s64 	%rd26, %rd4, %rd251;
	ld.local.u32 	%r166, [%rd26];
	and.b32  	%r3326, %r166, %r165;
	setp.eq.s32 	%p137, %r3326, 0;
	@%p137 bra 	$L__BB3_154;
	or.b32  	%r7398, %r7384, %r7398;
	bra.uni 	$L__BB3_155;
$L__BB3_154:
	or.b32  	%r3327, %r166, %r165;
	st.local.u32 	[%rd26], %r3327;
$L__BB3_155:
	popc.b32 	%r169, %r7386;
	setp.lt.s32 	%p138, %r7386, 0;
	setp.ne.s32 	%p139, %r169, 2;
	or.pred  	%p140, %p138, %p139;
	@%p140 bra 	$L__BB3_159;
	clz.b32 	%r3328, %r7386;
	mov.b32 	%r3329, -2147483648;
	shr.u32 	%r170, %r3329, %r3328;
	xor.b32  	%r3330, %r170, %r7386;
	clz.b32 	%r3331, %r3330;
	sub.s32 	%r3332, 31, %r3331;
	mul.wide.u32 	%rd252, %r3332, 4;
	add.s64 	%rd27, %rd4, %rd252;
	ld.local.u32 	%r171, [%rd27];
	and.b32  	%r3333, %r171, %r170;
	setp.eq.s32 	%p141, %r3333, 0;
	@%p141 bra 	$L__BB3_158;
	or.b32  	%r7398, %r7386, %r7398;
	bra.uni 	$L__BB3_159;
$L__BB3_158:
	or.b32  	%r3334, %r171, %r170;
	st.local.u32 	[%rd27], %r3334;
$L__BB3_159:
	popc.b32 	%r174, %r7388;
	setp.lt.s32 	%p142, %r7388, 0;
	setp.ne.s32 	%p143, %r174, 2;
	or.pred  	%p144, %p142, %p143;
	@%p144 bra 	$L__BB3_163;
	clz.b32 	%r3335, %r7388;
	mov.b32 	%r3336, -2147483648;
	shr.u32 	%r175, %r3336, %r3335;
	xor.b32  	%r3337, %r175, %r7388;
	clz.b32 	%r3338, %r3337;
	sub.s32 	%r3339, 31, %r3338;
	mul.wide.u32 	%rd253, %r3339, 4;
	add.s64 	%rd28, %rd4, %rd253;
	ld.local.u32 	%r176, [%rd28];
	and.b32  	%r3340, %r176, %r175;
	setp.eq.s32 	%p145, %r3340, 0;
	@%p145 bra 	$L__BB3_162;
	or.b32  	%r7398, %r7388, %r7398;
	bra.uni 	$L__BB3_163;
$L__BB3_162:
	or.b32  	%r3341, %r176, %r175;
	st.local.u32 	[%rd28], %r3341;
$L__BB3_163:
	popc.b32 	%r179, %r7390;
	setp.lt.s32 	%p146, %r7390, 0;
	setp.ne.s32 	%p147, %r179, 2;
	or.pred  	%p148, %p146, %p147;
	@%p148 bra 	$L__BB3_167;
	clz.b32 	%r3342, %r7390;
	mov.b32 	%r3343, -2147483648;
	shr.u32 	%r180, %r3343, %r3342;
	xor.b32  	%r3344, %r180, %r7390;
	clz.b32 	%r3345, %r3344;
	sub.s32 	%r3346, 31, %r3345;
	mul.wide.u32 	%rd254, %r3346, 4;
	add.s64 	%rd29, %rd4, %rd254;
	ld.local.u32 	%r181, [%rd29];
	and.b32  	%r3347, %r181, %r180;
	setp.eq.s32 	%p149, %r3347, 0;
	@%p149 bra 	$L__BB3_166;
	or.b32  	%r7398, %r7390, %r7398;
	bra.uni 	$L__BB3_167;
$L__BB3_166:
	or.b32  	%r3348, %r181, %r180;
	st.local.u32 	[%rd29], %r3348;
$L__BB3_167:
	popc.b32 	%r184, %r7392;
	setp.lt.s32 	%p150, %r7392, 0;
	setp.ne.s32 	%p151, %r184, 2;
	or.pred  	%p152, %p150, %p151;
	@%p152 bra 	$L__BB3_171;
	clz.b32 	%r3349, %r7392;
	mov.b32 	%r3350, -2147483648;
	shr.u32 	%r185, %r3350, %r3349;
	xor.b32  	%r3351, %r185, %r7392;
	clz.b32 	%r3352, %r3351;
	sub.s32 	%r3353, 31, %r3352;
	mul.wide.u32 	%rd255, %r3353, 4;
	add.s64 	%rd30, %rd4, %rd255;
	ld.local.u32 	%r186, [%rd30];
	and.b32  	%r3354, %r186, %r185;
	setp.eq.s32 	%p153, %r3354, 0;
	@%p153 bra 	$L__BB3_170;
	or.b32  	%r7398, %r7392, %r7398;
	bra.uni 	$L__BB3_171;
$L__BB3_170:
	or.b32  	%r3355, %r186, %r185;
	st.local.u32 	[%rd30], %r3355;
$L__BB3_171:
	popc.b32 	%r189, %r7394;
	setp.lt.s32 	%p154, %r7394, 0;
	setp.ne.s32 	%p155, %r189, 2;
	or.pred  	%p156, %p154, %p155;
	@%p156 bra 	$L__BB3_175;
	clz.b32 	%r3356, %r7394;
	mov.b32 	%r3357, -2147483648;
	shr.u32 	%r190, %r3357, %r3356;
	xor.b32  	%r3358, %r190, %r7394;
	clz.b32 	%r3359, %r3358;
	sub.s32 	%r3360, 31, %r3359;
	mul.wide.u32 	%rd256, %r3360, 4;
	add.s64 	%rd31, %rd4, %rd256;
	ld.local.u32 	%r191, [%rd31];
	and.b32  	%r3361, %r191, %r190;
	setp.eq.s32 	%p157, %r3361, 0;
	@%p157 bra 	$L__BB3_174;
	or.b32  	%r7398, %r7394, %r7398;
	bra.uni 	$L__BB3_175;
$L__BB3_174:
	or.b32  	%r3362, %r191, %r190;
	st.local.u32 	[%rd31], %r3362;
$L__BB3_175:
	popc.b32 	%r194, %r7396;
	setp.lt.s32 	%p158, %r7396, 0;
	setp.ne.s32 	%p159, %r194, 2;
	or.pred  	%p160, %p158, %p159;
	@%p160 bra 	$L__BB3_177;
	clz.b32 	%r3363, %r7396;
	mov.b32 	%r3364, -2147483648;
	shr.u32 	%r3365, %r3364, %r3363;
	xor.b32  	%r3366, %r3365, %r7396;
	clz.b32 	%r3367, %r3366;
	sub.s32 	%r3368, 31, %r3367;
	mul.wide.u32 	%rd257, %r3368, 4;
	add.s64 	%rd258, %rd4, %rd257;
	ld.local.u32 	%r3369, [%rd258];
	and.b32  	%r3370, %r3369, %r3365;
	setp.eq.s32 	%p161, %r3370, 0;
	selp.b32 	%r3371, 0, %r7396, %p161;
	or.b32  	%r7398, %r7398, %r3371;
$L__BB3_177:
	setp.eq.s32 	%p162, %r7398, 0;
	mov.b32 	%r7415, 0;
	@%p162 bra 	$L__BB3_210;
	not.b32 	%r197, %r7398;
	setp.gt.s32 	%p163, %r7366, -1;
	setp.eq.s32 	%p164, %r120, 2;
	and.b32  	%r3375, %r7366, %r7398;
	setp.eq.s32 	%p165, %r3375, %r7366;
	and.pred  	%p166, %p164, %p165;
	mov.b32 	%r7415, 0;
	and.pred  	%p167, %p166, %p163;
	@%p167 bra 	$L__BB3_180;
	and.b32  	%r3376, %r7366, %r197;
	popc.b32 	%r3377, %r3376;
	setp.eq.s32 	%p168, %r3377, 1;
	or.b32  	%r3378, %r3376, -2147483648;
	selp.b32 	%r3379, %r3378, %r3376, %p168;
	st.local.u32 	[%rd517+-32], %r3379;
	setp.ne.s32 	%p169, %r7366, %r3379;
	selp.u32 	%r7415, 1, 0, %p169;
$L__BB3_180:
	setp.gt.s32 	%p170, %r7368, -1;
	setp.eq.s32 	%p171, %r124, 2;
	and.b32  	%r3381, %r7368, %r7398;
	setp.eq.s32 	%p172, %r3381, %r7368;
	and.pred  	%p173, %p171, %p172;
	and.pred  	%p174, %p173, %p170;
	@%p174 bra 	$L__BB3_182;
	and.b32  	%r3382, %r7368, %r197;
	popc.b32 	%r3383, %r3382;
	setp.eq.s32 	%p175, %r3383, 1;
	or.b32  	%r3384, %r3382, -2147483648;
	selp.b32 	%r3385, %r3384, %r3382, %p175;
	st.local.u32 	[%rd517+-16], %r3385;
	setp.ne.s32 	%p176, %r7368, %r3385;
	selp.u32 	%r3386, 1, 0, %p176;
	or.b32  	%r7415, %r7415, %r3386;
$L__BB3_182:
	setp.gt.s32 	%p177, %r7370, -1;
	setp.eq.s32 	%p178, %r129, 2;
	and.b32  	%r3388, %r7370, %r7398;
	setp.eq.s32 	%p179, %r3388, %r7370;
	and.pred  	%p180, %p178, %p179;
	and.pred  	%p181, %p180, %p177;
	@%p181 bra 	$L__BB3_184;
	and.b32  	%r3389, %r7370, %r197;
	popc.b32 	%r3390, %r3389;
	setp.eq.s32 	%p182, %r3390, 1;
	or.b32  	%r3391, %r3389, -2147483648;
	selp.b32 	%r3392, %r3391, %r3389, %p182;
	st.local.u32 	[%rd517], %r3392;
	setp.ne.s32 	%p183, %r7370, %r3392;
	selp.u32 	%r3393, 1, 0, %p183;
	or.b32  	%r7415, %r7415, %r3393;
$L__BB3_184:
	setp.gt.s32 	%p184, %r7372, -1;
	setp.eq.s32 	%p185, %r134, 2;
	and.b32  	%r3395, %r7372, %r7398;
	setp.eq.s32 	%p186, %r3395, %r7372;
	and.pred  	%p187, %p185, %p186;
	and.pred  	%p188, %p187, %p184;
	@%p188 bra 	$L__BB3_186;
	and.b32  	%r3396, %r7372, %r197;
	popc.b32 	%r3397, %r3396;
	setp.eq.s32 	%p189, %r3397, 1;
	or.b32  	%r3398, %r3396, -2147483648;
	selp.b32 	%r3399, %r3398, %r3396, %p189;
	st.local.u32 	[%rd517+16], %r3399;
	setp.ne.s32 	%p190, %r7372, %r3399;
	selp.u32 	%r3400, 1, 0, %p190;
	or.b32  	%r7415, %r7415, %r3400;
$L__BB3_186:
	setp.gt.s32 	%p191, %r7374, -1;
	setp.eq.s32 	%p192, %r139, 2;
	and.b32  	%r3402, %r7374, %r7398;
	setp.eq.s32 	%p193, %r3402, %r7374;
	and.pred  	%p194, %p192, %p193;
	and.pred  	%p195, %p194, %p191;
	@%p195 bra 	$L__BB3_188;
	and.b32  	%r3403, %r7374, %r197;
	popc.b32 	%r3404, %r3403;
	setp.eq.s32 	%p196, %r3404, 1;
	or.b32  	%r3405, %r3403, -2147483648;
	selp.b32 	%r3406, %r3405, %r3403, %p196;
	st.local.u32 	[%rd517+-28], %r3406;
	setp.ne.s32 	%p197, %r7374, %r3406;
	selp.u32 	%r3407, 1, 0, %p197;
	or.b32  	%r7415, %r7415, %r3407;
$L__BB3_188:
	setp.gt.s32 	%p198, %r7376, -1;
	setp.eq.s32 	%p199, %r144, 2;
	and.b32  	%r3409, %r7376, %r7398;
	setp.eq.s32 	%p200, %r3409, %r7376;
	and.pred  	%p201, %p199, %p200;
	and.pred  	%p202, %p201, %p198;
	@%p202 bra 	$L__BB3_190;
	and.b32  	%r3410, %r7376, %r197;
	popc.b32 	%r3411, %r3410;
	setp.eq.s32 	%p203, %r3411, 1;
	or.b32  	%r3412, %r3410, -2147483648;
	selp.b32 	%r3413, %r3412, %r3410, %p203;
	st.local.u32 	[%rd517+-12], %r3413;
	setp.ne.s32 	%p204, %r7376, %r3413;
	selp.u32 	%r3414, 1, 0, %p204;
	or.b32  	%r7415, %r7415, %r3414;
$L__BB3_190:
	setp.gt.s32 	%p205, %r7378, -1;
	setp.eq.s32 	%p206, %r149, 2;
	and.b32  	%r3416, %r7378, %r7398;
	setp.eq.s32 	%p207, %r3416, %r7378;
	and.pred  	%p208, %p206, %p207;
	and.pred  	%p209, %p208, %p205;
	@%p209 bra 	$L__BB3_192;
	and.b32  	%r3417, %r7378, %r197;
	popc.b32 	%r3418, %r3417;
	setp.eq.s32 	%p210, %r3418, 1;
	or.b32  	%r3419, %r3417, -2147483648;
	selp.b32 	%r3420, %r3419, %r3417, %p210;
	st.local.u32 	[%rd517+4], %r3420;
	setp.ne.s32 	%p211, %r7378, %r3420;
	selp.u32 	%r3421, 1, 0, %p211;
	or.b32  	%r7415, %r7415, %r3421;
$L__BB3_192:
	setp.gt.s32 	%p212, %r7380, -1;
	setp.eq.s32 	%p213, %r154, 2;
	and.b32  	%r3423, %r7380, %r7398;
	setp.eq.s32 	%p214, %r3423, %r7380;
	and.pred  	%p215, %p213, %p214;
	and.pred  	%p216, %p215, %p212;
	@%p216 bra 	$L__BB3_194;
	and.b32  	%r3424, %r7380, %r197;
	popc.b32 	%r3425, %r3424;
	setp.eq.s32 	%p217, %r3425, 1;
	or.b32  	%r3426, %r3424, -2147483648;
	selp.b32 	%r3427, %r3426, %r3424, %p217;
	st.local.u32 	[%rd517+20], %r3427;
	setp.ne.s32 	%p218, %r7380, %r3427;
	selp.u32 	%r3428, 1, 0, %p218;
	or.b32  	%r7415, %r7415, %r3428;
$L__BB3_194:
	setp.gt.s32 	%p219, %r7382, -1;
	setp.eq.s32 	%p220, %r159, 2;
	and.b32  	%r3430, %r7382, %r7398;
	setp.eq.s32 	%p221, %r3430, %r7382;
	and.pred  	%p222, %p220, %p221;
	and.pred  	%p223, %p222, %p219;
	@%p223 bra 	$L__BB3_196;
	and.b32  	%r3431, %r7382, %r197;
	popc.b32 	%r3432, %r3431;
	setp.eq.s32 	%p224, %r3432, 1;
	or.b32  	%r3433, %r3431, -2147483648;
	selp.b32 	%r3434, %r3433, %r3431, %p224;
	st.local.u32 	[%rd517+-24], %r3434;
	setp.ne.s32 	%p225, %r7382, %r3434;
	selp.u32 	%r3435, 1, 0, %p225;
	or.b32  	%r7415, %r7415, %r3435;
$L__BB3_196:
	setp.gt.s32 	%p226, %r7384, -1;
	setp.eq.s32 	%p227, %r164, 2;
	and.b32  	%r3437, %r7384, %r7398;
	setp.eq.s32 	%p228, %r3437, %r7384;
	and.pred  	%p229, %p227, %p228;
	and.pred  	%p230, %p229, %p226;
	@%p230 bra 	$L__BB3_198;
	and.b32  	%r3438, %r7384, %r197;
	popc.b32 	%r3439, %r3438;
	setp.eq.s32 	%p231, %r3439, 1;
	or.b32  	%r3440, %r3438, -2147483648;
	selp.b32 	%r3441, %r3440, %r3438, %p231;
	st.local.u32 	[%rd517+-8], %r3441;
	setp.ne.s32 	%p232, %r7384, %r3441;
	selp.u32 	%r3442, 1, 0, %p232;
	or.b32  	%r7415, %r7415, %r3442;
$L__BB3_198:
	setp.gt.s32 	%p233, %r7386, -1;
	setp.eq.s32 	%p234, %r169, 2;
	and.b32  	%r3444, %r7386, %r7398;
	setp.eq.s32 	%p235, %r3444, %r7386;
	and.pred  	%p236, %p234, %p235;
	and.pred  	%p237, %p236, %p233;
	@%p237 bra 	$L__BB3_200;
	and.b32  	%r3445, %r7386, %r197;
	popc.b32 	%r3446, %r3445;
	setp.eq.s32 	%p238, %r3446, 1;
	or.b32  	%r3447, %r3445, -2147483648;
	selp.b32 	%r3448, %r3447, %r3445, %p238;
	st.local.u32 	[%rd517+8], %r3448;
	setp.ne.s32 	%p239, %r7386, %r3448;
	selp.u32 	%r3449, 1, 0, %p239;
	or.b32  	%r7415, %r7415, %r3449;
$L__BB3_200:
	setp.gt.s32 	%p240, %r7388, -1;
	setp.eq.s32 	%p241, %r174, 2;
	and.b32  	%r3451, %r7388, %r7398;
	setp.eq.s32 	%p242, %r3451, %r7388;
	and.pred  	%p243, %p241, %p242;
	and.pred  	%p244, %p243, %p240;
	@%p244 bra 	$L__BB3_202;
	and.b32  	%r3452, %r7388, %r197;
	popc.b32 	%r3453, %r3452;
	setp.eq.s32 	%p245, %r3453, 1;
	or.b32  	%r3454, %r3452, -2147483648;
	selp.b32 	%r3455, %r3454, %r3452, %p245;
	st.local.u32 	[%rd517+24], %r3455;
	setp.ne.s32 	%p246, %r7388, %r3455;
	selp.u32 	%r3456, 1, 0, %p246;
	or.b32  	%r7415, %r7415, %r3456;
$L__BB3_202:
	setp.gt.s32 	%p247, %r7390, -1;
	setp.eq.s32 	%p248, %r179, 2;
	and.b32  	%r3458, %r7390, %r7398;
	setp.eq.s32 	%p249, %r3458, %r7390;
	and.pred  	%p250, %p248, %p249;
	and.pred  	%p251, %p250, %p247;
	@%p251 bra 	$L__BB3_204;
	and.b32  	%r3459, %r7390, %r197;
	popc.b32 	%r3460, %r3459;
	setp.eq.s32 	%p252, %r3460, 1;
	or.b32  	%r3461, %r3459, -2147483648;
	selp.b32 	%r3462, %r3461, %r3459, %p252;
	st.local.u32 	[%rd517+-20], %r3462;
	setp.ne.s32 	%p253, %r7390, %r3462;
	selp.u32 	%r3463, 1, 0, %p253;
	or.b32  	%r7415, %r7415, %r3463;
$L__BB3_204:
	setp.gt.s32 	%p254, %r7392, -1;
	setp.eq.s32 	%p255, %r184, 2;
	and.b32  	%r3465, %r7392, %r7398;
	setp.eq.s32 	%p256, %r3465, %r7392;
	and.pred  	%p257, %p255, %p256;
	and.pred  	%p258, %p257, %p254;
	@%p258 bra 	$L__BB3_206;
	and.b32  	%r3466, %r7392, %r197;
	popc.b32 	%r3467, %r3466;
	setp.eq.s32 	%p259, %r3467, 1;
	or.b32  	%r3468, %r3466, -2147483648;
	selp.b32 	%r3469, %r3468, %r3466, %p259;
	st.local.u32 	[%rd517+-4], %r3469;
	setp.ne.s32 	%p260, %r7392, %r3469;
	selp.u32 	%r3470, 1, 0, %p260;
	or.b32  	%r7415, %r7415, %r3470;
$L__BB3_206:
	setp.gt.s32 	%p261, %r7394, -1;
	setp.eq.s32 	%p262, %r189, 2;
	and.b32  	%r3472, %r7394, %r7398;
	setp.eq.s32 	%p263, %r3472, %r7394;
	and.pred  	%p264, %p262, %p263;
	and.pred  	%p265, %p264, %p261;
	@%p265 bra 	$L__BB3_208;
	and.b32  	%r3473, %r7394, %r197;
	popc.b32 	%r3474, %r3473;
	setp.eq.s32 	%p266, %r3474, 1;
	or.b32  	%r3475, %r3473, -2147483648;
	selp.b32 	%r3476, %r3475, %r3473, %p266;
	st.local.u32 	[%rd517+12], %r3476;
	setp.ne.s32 	%p267, %r7394, %r3476;
	selp.u32 	%r3477, 1, 0, %p267;
	or.b32  	%r7415, %r7415, %r3477;
$L__BB3_208:
	setp.gt.s32 	%p268, %r7396, -1;
	setp.eq.s32 	%p269, %r194, 2;
	and.b32  	%r3479, %r7396, %r7398;
	setp.eq.s32 	%p270, %r3479, %r7396;
	and.pred  	%p271, %p269, %p270;
	and.pred  	%p272, %p271, %p268;
	@%p272 bra 	$L__BB3_210;
	and.b32  	%r3480, %r7396, %r197;
	popc.b32 	%r3481, %r3480;
	setp.eq.s32 	%p273, %r3481, 1;
	or.b32  	%r3482, %r3480, -2147483648;
	selp.b32 	%r3483, %r3482, %r3480, %p273;
	st.local.u32 	[%rd517+28], %r3483;
	setp.ne.s32 	%p274, %r7396, %r3483;
	selp.u32 	%r3484, 1, 0, %p274;
	or.b32  	%r7415, %r7415, %r3484;
$L__BB3_210:
	or.b32  	%r3485, %r7430, %r7415;
	or.b32  	%r7430, %r3485, %r7367;
	add.s32 	%r7348, %r7348, 1;
	add.s64 	%rd517, %rd517, 64;
	setp.ne.s32 	%p275, %r7348, 16;
	@%p275 bra 	$L__BB3_52;
	setp.eq.s32 	%p276, %r7430, 3;
	@%p276 bra 	$L__BB3_1990;
	mov.b32 	%r7431, 0;
$L__BB3_213:
	mul.wide.u32 	%rd259, %r7431, 4;
	add.s64 	%rd33, %rd7, %rd259;
	ld.local.u32 	%r7449, [%rd33];
	min.s32 	%r3487, %r7449, 0;
	and.b32  	%r7433, %r3487, 2147483647;
	ld.local.u32 	%r7451, [%rd33+256];
	setp.gt.s32 	%p277, %r7451, -1;
	@%p277 bra 	$L__BB3_215;
	and.b32  	%r3488, %r7451, 2147483647;
	and.b32  	%r3489, %r7451, %r7433;
	setp.eq.s32 	%p278, %r3489, 0;
	selp.b32 	%r3490, %r3488, -2147483648, %p278;
	or.b32  	%r7433, %r3490, %r7433;
$L__BB3_215:
	ld.local.u32 	%r7453, [%rd33+512];
	setp.gt.s32 	%p279, %r7453, -1;
	@%p279 bra 	$L__BB3_217;
	and.b32  	%r3491, %r7453, 2147483647;
	and.b32  	%r3492, %r3491, %r7433;
	setp.eq.s32 	%p280, %r3492, 0;
	selp.b32 	%r3493, %r3491, -2147483648, %p280;
	or.b32  	%r7433, %r3493, %r7433;
$L__BB3_217:
	ld.local.u32 	%r7455, [%rd33+768];
	setp.gt.s32 	%p281, %r7455, -1;
	@%p281 bra 	$L__BB3_219;
	and.b32  	%r3494, %r7455, 2147483647;
	and.b32  	%r3495, %r3494, %r7433;
	setp.eq.s32 	%p282, %r3495, 0;
	selp.b32 	%r3496, %r3494, -2147483648, %p282;
	or.b32  	%r7433, %r3496, %r7433;
$L__BB3_219:
	ld.local.u32 	%r7457, [%rd33+64];
	setp.gt.s32 	%p283, %r7457, -1;
	@%p283 bra 	$L__BB3_221;
	and.b32  	%r3497, %r7457, 2147483647;
	and.b32  	%r3498, %r3497, %r7433;
	setp.eq.s32 	%p284, %r3498, 0;
	selp.b32 	%r3499, %r3497, -2147483648, %p284;
	or.b32  	%r7433, %r3499, %r7433;
$L__BB3_221:
	ld.local.u32 	%r7459, [%rd33+320];
	setp.gt.s32 	%p285, %r7459, -1;
	@%p285 bra 	$L__BB3_223;
	and.b32  	%r3500, %r7459, 2147483647;
	and.b32  	%r3501, %r3500, %r7433;
	setp.eq.s32 	%p286, %r3501, 0;
	selp.b32 	%r3502, %r3500, -2147483648, %p286;
	or.b32  	%r7433, %r3502, %r7433;
$L__BB3_223:
	ld.local.u32 	%r7461, [%rd33+576];
	setp.gt.s32 	%p287, %r7461, -1;
	@%p287 bra 	$L__BB3_225;
	and.b32  	%r3503, %r7461, 2147483647;
	and.b32  	%r3504, %r3503, %r7433;
	setp.eq.s32 	%p288, %r3504, 0;
	selp.b32 	%r3505, %r3503, -2147483648, %p288;
	or.b32  	%r7433, %r3505, %r7433;
$L__BB3_225:
	ld.local.u32 	%r7463, [%rd33+832];
	setp.gt.s32 	%p289, %r7463, -1;
	@%p289 bra 	$L__BB3_227;
	and.b32  	%r3506, %r7463, 2147483647;
	and.b32  	%r3507, %r3506, %r7433;
	setp.eq.s32 	%p290, %r3507, 0;
	selp.b32 	%r3508, %r3506, -2147483648, %p290;
	or.b32  	%r7433, %r3508, %r7433;
$L__BB3_227:
	ld.local.u32 	%r7465, [%rd33+128];
	setp.gt.s32 	%p291, %r7465, -1;
	@%p291 bra 	$L__BB3_229;
	and.b32  	%r3509, %r7465, 2147483647;
	and.b32  	%r3510, %r3509, %r7433;
	setp.eq.s32 	%p292, %r3510, 0;
	selp.b32 	%r3511, %r3509, -2147483648, %p292;
	or.b32  	%r7433, %r3511, %r7433;
$L__BB3_229:
	ld.local.u32 	%r7467, [%rd33+384];
	setp.gt.s32 	%p293, %r7467, -1;
	@%p293 bra 	$L__BB3_231;
	and.b32  	%r3512, %r7467, 2147483647;
	and.b32  	%r3513, %r3512, %r7433;
	setp.eq.s32 	%p294, %r3513, 0;
	selp.b32 	%r3514, %r3512, -2147483648, %p294;
	or.b32  	%r7433, %r3514, %r7433;
$L__BB3_231:
	ld.local.u32 	%r7469, [%rd33+640];
	setp.gt.s32 	%p295, %r7469, -1;
	@%p295 bra 	$L__BB3_233;
	and.b32  	%r3515, %r7469, 2147483647;
	and.b32  	%r3516, %r3515, %r7433;
	setp.eq.s32 	%p296, %r3516, 0;
	selp.b32 	%r3517, %r3515, -2147483648, %p296;
	or.b32  	%r7433, %r3517, %r7433;
$L__BB3_233:
	ld.local.u32 	%r7471, [%rd33+896];
	setp.gt.s32 	%p297, %r7471, -1;
	@%p297 bra 	$L__BB3_235;
	and.b32  	%r3518, %r7471, 2147483647;
	and.b32  	%r3519, %r3518, %r7433;
	setp.eq.s32 	%p298, %r3519, 0;
	selp.b32 	%r3520, %r3518, -2147483648, %p298;
	or.b32  	%r7433, %r3520, %r7433;
$L__BB3_235:
	ld.local.u32 	%r7473, [%rd33+192];
	setp.gt.s32 	%p299, %r7473, -1;
	@%p299 bra 	$L__BB3_237;
	and.b32  	%r3521, %r7473, 2147483647;
	and.b32  	%r3522, %r3521, %r7433;
	setp.eq.s32 	%p300, %r3522, 0;
	selp.b32 	%r3523, %r3521, -2147483648, %p300;
	or.b32  	%r7433, %r3523, %r7433;
$L__BB3_237:
	ld.local.u32 	%r7475, [%rd33+448];
	setp.gt.s32 	%p301, %r7475, -1;
	@%p301 bra 	$L__BB3_239;
	and.b32  	%r3524, %r7475, 2147483647;
	and.b32  	%r3525, %r3524, %r7433;
	setp.eq.s32 	%p302, %r3525, 0;
	selp.b32 	%r3526, %r3524, -2147483648, %p302;
	or.b32  	%r7433, %r3526, %r7433;
$L__BB3_239:
	ld.local.u32 	%r7477, [%rd33+704];
	setp.gt.s32 	%p303, %r7477, -1;
	@%p303 bra 	$L__BB3_241;
	and.b32  	%r3527, %r7477, 2147483647;
	and.b32  	%r3528, %r3527, %r7433;
	setp.eq.s32 	%p304, %r3528, 0;
	selp.b32 	%r3529, %r3527, -2147483648, %p304;
	or.b32  	%r7433, %r3529, %r7433;
$L__BB3_241:
	ld.local.u32 	%r7479, [%rd33+960];
	setp.gt.s32 	%p305, %r7479, -1;
	@%p305 bra 	$L__BB3_243;
	and.b32  	%r3530, %r7479, 2147483647;
	and.b32  	%r3531, %r3530, %r7433;
	setp.eq.s32 	%p306, %r3531, 0;
	selp.b32 	%r3532, %r3530, -2147483648, %p306;
	or.b32  	%r7433, %r3532, %r7433;
$L__BB3_243:
	setp.gt.s32 	%p307, %r7433, -1;
	mov.b32 	%r7450, 0;
	@%p307 bra 	$L__BB3_245;
	mov.b32 	%r3535, 0;
	st.local.u32 	[%rd7], %r3535;
	ld.local.u32 	%r7449, [%rd33];
	mov.b32 	%r7450, 3;
$L__BB3_245:
	not.b32 	%r284, %r7433;
	setp.lt.s32 	%p308, %r7449, 0;
	@%p308 bra 	$L__BB3_247;
	and.b32  	%r3536, %r7449, %r284;
	popc.b32 	%r3537, %r3536;
	setp.eq.s32 	%p309, %r3537, 1;
	or.b32  	%r3538, %r3536, -2147483648;
	selp.b32 	%r285, %r3538, %r3536, %p309;
	st.local.u32 	[%rd33], %r285;
	setp.ne.s32 	%p310, %r7449, %r285;
	selp.u32 	%r3539, 1, 0, %p310;
	or.b32  	%r7450, %r7450, %r3539;
	mov.u32 	%r7449, %r285;
$L__BB3_247:
	setp.lt.s32 	%p311, %r7451, 0;
	@%p311 bra 	$L__BB3_249;
	and.b32  	%r3540, %r7451, %r284;
	popc.b32 	%r3541, %r3540;
	setp.eq.s32 	%p312, %r3541, 1;
	or.b32  	%r3542, %r3540, -2147483648;
	selp.b32 	%r289, %r3542, %r3540, %p312;
	st.local.u32 	[%rd33+256], %r289;
	setp.ne.s32 	%p313, %r7451, %r289;
	selp.u32 	%r3543, 1, 0, %p313;
	or.b32  	%r7450, %r7450, %r3543;
	mov.u32 	%r7451, %r289;
$L__BB3_249:
	setp.lt.s32 	%p314, %r7453, 0;
	@%p314 bra 	$L__BB3_251;
	and.b32  	%r3544, %r7453, %r284;
	popc.b32 	%r3545, %r3544;
	setp.eq.s32 	%p315, %r3545, 1;
	or.b32  	%r3546, %r3544, -2147483648;
	selp.b32 	%r293, %r3546, %r3544, %p315;
	st.local.u32 	[%rd33+512], %r293;
	setp.ne.s32 	%p316, %r7453, %r293;
	selp.u32 	%r3547, 1, 0, %p316;
	or.b32  	%r7450, %r7450, %r3547;
	mov.u32 	%r7453, %r293;
$L__BB3_251:
	setp.lt.s32 	%p317, %r7455, 0;
	@%p317 bra 	$L__BB3_253;
	and.b32  	%r3548, %r7455, %r284;
	popc.b32 	%r3549, %r3548;
	setp.eq.s32 	%p318, %r3549, 1;
	or.b32  	%r3550, %r3548, -2147483648;
	selp.b32 	%r297, %r3550, %r3548, %p318;
	st.local.u32 	[%rd33+768], %r297;
	setp.ne.s32 	%p319, %r7455, %r297;
	selp.u32 	%r3551, 1, 0, %p319;
	or.b32  	%r7450, %r7450, %r3551;
	mov.u32 	%r7455, %r297;
$L__BB3_253:
	setp.lt.s32 	%p320, %r7457, 0;
	@%p320 bra 	$L__BB3_255;
	and.b32  	%r3552, %r7457, %r284;
	popc.b32 	%r3553, %r3552;
	setp.eq.s32 	%p321, %r3553, 1;
	or.b32  	%r3554, %r3552, -2147483648;
	selp.b32 	%r301, %r3554, %r3552, %p321;
	st.local.u32 	[%rd33+64], %r301;
	setp.ne.s32 	%p322, %r7457, %r301;
	selp.u32 	%r3555, 1, 0, %p322;
	or.b32  	%r7450, %r7450, %r3555;
	mov.u32 	%r7457, %r301;
$L__BB3_255:
	setp.lt.s32 	%p323, %r7459, 0;
	@%p323 bra 	$L__BB3_257;
	and.b32  	%r3556, %r7459, %r284;
	popc.b32 	%r3557, %r3556;
	setp.eq.s32 	%p324, %r3557, 1;
	or.b32  	%r3558, %r3556, -2147483648;
	selp.b32 	%r305, %r3558, %r3556, %p324;
	st.local.u32 	[%rd33+320], %r305;
	setp.ne.s32 	%p325, %r7459, %r305;
	selp.u32 	%r3559, 1, 0, %p325;
	or.b32  	%r7450, %r7450, %r3559;
	mov.u32 	%r7459, %r305;
$L__BB3_257:
	setp.lt.s32 	%p326, %r7461, 0;
	@%p326 bra 	$L__BB3_259;
	and.b32  	%r3560, %r7461, %r284;
	popc.b32 	%r3561, %r3560;
	setp.eq.s32 	%p327, %r3561, 1;
	or.b32  	%r3562, %r3560, -2147483648;
	selp.b32 	%r309, %r3562, %r3560, %p327;
	st.local.u32 	[%rd33+576], %r309;
	setp.ne.s32 	%p328, %r7461, %r309;
	selp.u32 	%r3563, 1, 0, %p328;
	or.b32  	%r7450, %r7450, %r3563;
	mov.u32 	%r7461, %r309;
$L__BB3_259:
	setp.lt.s32 	%p329, %r7463, 0;
	@%p329 bra 	$L__BB3_261;
	and.b32  	%r3564, %r7463, %r284;
	popc.b32 	%r3565, %r3564;
	setp.eq.s32 	%p330, %r3565, 1;
	or.b32  	%r3566, %r3564, -2147483648;
	selp.b32 	%r313, %r3566, %r3564, %p330;
	st.local.u32 	[%rd33+832], %r313;
	setp.ne.s32 	%p331, %r7463, %r313;
	selp.u32 	%r3567, 1, 0, %p331;
	or.b32  	%r7450, %r7450, %r3567;
	mov.u32 	%r7463, %r313;
$L__BB3_261:
	setp.lt.s32 	%p332, %r7465, 0;
	@%p332 bra 	$L__BB3_263;
	and.b32  	%r3568, %r7465, %r284;
	popc.b32 	%r3569, %r3568;
	setp.eq.s32 	%p333, %r3569, 1;
	or.b32  	%r3570, %r3568, -2147483648;
	selp.b32 	%r317, %r3570, %r3568, %p333;
	st.local.u32 	[%rd33+128], %r317;
	setp.ne.s32 	%p334, %r7465, %r317;
	selp.u32 	%r3571, 1, 0, %p334;
	or.b32  	%r7450, %r7450, %r3571;
	mov.u32 	%r7465, %r317;
$L__BB3_263:
	setp.lt.s32 	%p335, %r7467, 0;
	@%p335 bra 	$L__BB3_265;
	and.b32  	%r3572, %r7467, %r284;
	popc.b32 	%r3573, %r3572;
	setp.eq.s32 	%p336, %r3573, 1;
	or.b32  	%r3574, %r3572, -2147483648;
	selp.b32 	%r321, %r3574, %r3572, %p336;
	st.local.u32 	[%rd33+384], %r321;
	setp.ne.s32 	%p337, %r7467, %r321;
	selp.u32 	%r3575, 1, 0, %p337;
	or.b32  	%r7450, %r7450, %r3575;
	mov.u32 	%r7467, %r321;
$L__BB3_265:
	setp.lt.s32 	%p338, %r7469, 0;
	@%p338 bra 	$L__BB3_267;
	and.b32  	%r3576, %r7469, %r284;
	popc.b32 	%r3577, %r3576;
	setp.eq.s32 	%p339, %r3577, 1;
	or.b32  	%r3578, %r3576, -2147483648;
	selp.b32 	%r325, %r3578, %r3576, %p339;
	st.local.u32 	[%rd33+640], %r325;
	setp.ne.s32 	%p340, %r7469, %r325;
	selp.u32 	%r3579, 1, 0, %p340;
	or.b32  	%r7450, %r7450, %r3579;
	mov.u32 	%r7469, %r325;
$L__BB3_267:
	setp.lt.s32 	%p341, %r7471, 0;
	@%p341 bra 	$L__BB3_269;
	and.b32  	%r3580, %r7471, %r284;
	popc.b32 	%r3581, %r3580;
	setp.eq.s32 	%p342, %r3581, 1;
	or.b32  	%r3582, %r3580, -2147483648;
	selp.b32 	%r329, %r3582, %r3580, %p342;
	st.local.u32 	[%rd33+896], %r329;
	setp.ne.s32 	%p343, %r7471, %r329;
	selp.u32 	%r3583, 1, 0, %p343;
	or.b32  	%r7450, %r7450, %r3583;
	mov.u32 	%r7471, %r329;
$L__BB3_269:
	setp.lt.s32 	%p344, %r7473, 0;
	@%p344 bra 	$L__BB3_271;
	and.b32  	%r3584, %r7473, %r284;
	popc.b32 	%r3585, %r3584;
	setp.eq.s32 	%p345, %r3585, 1;
	or.b32  	%r3586, %r3584, -2147483648;
	selp.b32 	%r333, %r3586, %r3584, %p345;
	st.local.u32 	[%rd33+192], %r333;
	setp.ne.s32 	%p346, %r7473, %r333;
	selp.u32 	%r3587, 1, 0, %p346;
	or.b32  	%r7450, %r7450, %r3587;
	mov.u32 	%r7473, %r333;
$L__BB3_271:
	setp.lt.s32 	%p347, %r7475, 0;
	@%p347 bra 	$L__BB3_273;
	and.b32  	%r3588, %r7475, %r284;
	popc.b32 	%r3589, %r3588;
	setp.eq.s32 	%p348, %r3589, 1;
	or.b32  	%r3590, %r3588, -2147483648;
	selp.b32 	%r337, %r3590, %r3588, %p348;
	st.local.u32 	[%rd33+448], %r337;
	setp.ne.s32 	%p349, %r7475, %r337;
	selp.u32 	%r3591, 1, 0, %p349;
	or.b32  	%r7450, %r7450, %r3591;
	mov.u32 	%r7475, %r337;
$L__BB3_273:
	setp.lt.s32 	%p350, %r7477, 0;
	@%p350 bra 	$L__BB3_275;
	and.b32  	%r3592, %r7477, %r284;
	popc.b32 	%r3593, %r3592;
	setp.eq.s32 	%p351, %r3593, 1;
	or.b32  	%r3594, %r3592, -2147483648;
	selp.b32 	%r341, %r3594, %r3592, %p351;
	st.local.u32 	[%rd33+704], %r341;
	setp.ne.s32 	%p352, %r7477, %r341;
	selp.u32 	%r3595, 1, 0, %p352;
	or.b32  	%r7450, %r7450, %r3595;
	mov.u32 	%r7477, %r341;
$L__BB3_275:
	setp.lt.s32 	%p353, %r7479, 0;
	@%p353 bra 	$L__BB3_277;
	and.b32  	%r3596, %r7479, %r284;
	popc.b32 	%r3597, %r3596;
	setp.eq.s32 	%p354, %r3597, 1;
	or.b32  	%r3598, %r3596, -2147483648;
	selp.b32 	%r345, %r3598, %r3596, %p354;
	st.local.u32 	[%rd33+960], %r345;
	setp.ne.s32 	%p355, %r7479, %r345;
	selp.u32 	%r3599, 1, 0, %p355;
	or.b32  	%r7450, %r7450, %r3599;
	mov.u32 	%r7479, %r345;
$L__BB3_277:
	mov.b32 	%r3600, 0;
	st.local.v4.u32 	[%rd3], {%r3600, %r3600, %r3600, %r3600};
	st.local.v4.u32 	[%rd3+16], {%r3600, %r3600, %r3600, %r3600};
	st.local.v4.u32 	[%rd3+32], {%r3600, %r3600, %r3600, %r3600};
	st.local.v4.u32 	[%rd3+48], {%r3600, %r3600, %r3600, %r3600};
	st.local.v4.u32 	[%rd3+64], {%r3600, %r3600, %r3600, %r3600};
	st.local.v4.u32 	[%rd3+80], {%r3600, %r3600, %r3600, %r3600};
	st.local.v4.u32 	[%rd3+96], {%r3600, %r3600, %r3600, %r3600};
	st.local.v4.u32 	[%rd3+112], {%r3600, %r3600, %r3600, %r3600};
	popc.b32 	%r349, %r7449;
	setp.lt.s32 	%p356, %r7449, 0;
	setp.ne.s32 	%p357, %r349, 2;
	or.pred  	%p358, %p356, %p357;
	mov.u32 	%r7481, %r3600;
	@%p358 bra 	$L__BB3_280;
	clz.b32 	%r3601, %r7449;
	mov.b32 	%r3602, -2147483648;
	shr.u32 	%r350, %r3602, %r3601;
	xor.b32  	%r3603, %r350, %r7449;
	clz.b32 	%r3604, %r3603;
	sub.s32 	%r3605, 31, %r3604;
	mul.wide.u32 	%rd260, %r3605, 4;
	add.s64 	%rd34, %rd3, %rd260;
	ld.local.u32 	%r351, [%rd34];
	and.b32  	%r3606, %r351, %r350;
	setp.ne.s32 	%p359, %r3606, 0;
	mov.u32 	%r7481, %r7449;
	@%p359 bra 	$L__BB3_280;
	or.b32  	%r3608, %r351, %r350;
	st.local.u32 	[%rd34], %r3608;
	mov.u32 	%r7481, %r3600;
$L__BB3_280:
	popc.b32 	%r353, %r7451;
	setp.lt.s32 	%p360, %r7451, 0;
	setp.ne.s32 	%p361, %r353, 2;
	or.pred  	%p362, %p360, %p361;
	@%p362 bra 	$L__BB3_284;
	clz.b32 	%r3609, %r7451;
	mov.b32 	%r3610, -2147483648;
	shr.u32 	%r354, %r3610, %r3609;
	xor.b32  	%r3611, %r354, %r7451;
	clz.b32 	%r3612, %r3611;
	sub.s32 	%r3613, 31, %r3612;
	mul.wide.u32 	%rd261, %r3613, 4;
	add.s64 	%rd35, %rd3, %rd261;
	ld.local.u32 	%r355, [%rd35];
	and.b32  	%r3614, %r355, %r354;
	setp.eq.s32 	%p363, %r3614, 0;
	@%p363 bra 	$L__BB3_283;
	or.b32  	%r7481, %r7451, %r7481;
	bra.uni 	$L__BB3_284;
$L__BB3_283:
	or.b32  	%r3615, %r355, %r354;
	st.local.u32 	[%rd35], %r3615;
$L__BB3_284:
	popc.b32 	%r358, %r7453;
	setp.lt.s32 	%p364, %r7453, 0;
	setp.ne.s32 	%p365, %r358, 2;
	or.pred  	%p366, %p364, %p365;
	@%p366 bra 	$L__BB3_288;
	clz.b32 	%r3616, %r7453;
	mov.b32 	%r3617, -2147483648;
	shr.u32 	%r359, %r3617, %r3616;
	xor.b32  	%r3618, %r359, %r7453;
	clz.b32 	%r3619, %r3618;
	sub.s32 	%r3620, 31, %r3619;
	mul.wide.u32 	%rd262, %r3620, 4;
	add.s64 	%rd36, %rd3, %rd262;
	ld.local.u32 	%r360, [%rd36];
	and.b32  	%r3621, %r360, %r359;
	setp.eq.s32 	%p367, %r3621, 0;
	@%p367 bra 	$L__BB3_287;
	or.b32  	%r7481, %r7453, %r7481;
	bra.uni 	$L__BB3_288;
$L__BB3_287:
	or.b32  	%r3622, %r360, %r359;
	st.local.u32 	[%rd36], %r3622;
$L__BB3_288:
	popc.b32 	%r363, %r7455;
	setp.lt.s32 	%p368, %r7455, 0;
	setp.ne.s32 	%p369, %r363, 2;
	or.pred  	%p370, %p368, %p369;
	@%p370 bra 	$L__BB3_292;
	clz.b32 	%r3623, %r7455;
	mov.b32 	%r3624, -2147483648;
	shr.u32 	%r364, %r3624, %r3623;
	xor.b32  	%r3625, %r364, %r7455;
	clz.b32 	%r3626, %r3625;
	sub.s32 	%r3627, 31, %r3626;
	mul.wide.u32 	%rd263, %r3627, 4;
	add.s64 	%rd37, %rd3, %rd263;
	ld.local.u32 	%r365, [%rd37];
	and.b32  	%r3628, %r365, %r364;
	setp.eq.s32 	%p371, %r3628, 0;
	@%p371 bra 	$L__BB3_291;
	or.b32  	%r7481, %r7455, %r7481;
	bra.uni 	$L__BB3_292;
$L__BB3_291:
	or.b32  	%r3629, %r365, %r364;
	st.local.u32 	[%rd37], %r3629;
$L__BB3_292:
	popc.b32 	%r368, %r7457;
	setp.lt.s32 	%p372, %r7457, 0;
	setp.ne.s32 	%p373, %r368, 2;
	or.pred  	%p374, %p372, %p373;
	@%p374 bra 	$L__BB3_296;
	clz.b32 	%r3630, %r7457;
	mov.b32 	%r3631, -2147483648;
	shr.u32 	%r369, %r3631, %r3630;
	xor.b32  	%r3632, %r369, %r7457;
	clz.b32 	%r3633, %r3632;
	sub.s32 	%r3634, 31, %r3633;
	mul.wide.u32 	%rd264, %r3634, 4;
	add.s64 	%rd38, %rd3, %rd264;
	ld.local.u32 	%r370, [%rd38];
	and.b32  	%r3635, %r370, %r369;
	setp.eq.s32 	%p375, %r3635, 0;
	@%p375 bra 	$L__BB3_295;
	or.b32  	%r7481, %r7457, %r7481;
	bra.uni 	$L__BB3_296;
$L__BB3_295:
	or.b32  	%r3636, %r370, %r369;
	st.local.u32 	[%rd38], %r3636;
$L__BB3_296:
	popc.b32 	%r373, %r7459;
	setp.lt.s32 	%p376, %r7459, 0;
	setp.ne.s32 	%p377, %r373, 2;
	or.pred  	%p378, %p376, %p377;
	@%p378 bra 	$L__BB3_300;
	clz.b32 	%r3637, %r7459;
	mov.b32 	%r3638, -2147483648;
	shr.u32 	%r374, %r3638, %r3637;
	xor.b32  	%r3639, %r374, %r7459;
	clz.b32 	%r3640, %r3639;
	sub.s32 	%r3641, 31, %r3640;
	mul.wide.u32 	%rd265, %r3641, 4;
	add.s64 	%rd39, %rd3, %rd265;
	ld.local.u32 	%r375, [%rd39];
	and.b32  	%r3642, %r375, %r374;
	setp.eq.s32 	%p379, %r3642, 0;
	@%p379 bra 	$L__BB3_299;
	or.b32  	%r7481, %r7459, %r7481;
	bra.uni 	$L__BB3_300;
$L__BB3_299:
	or.b32  	%r3643, %r375, %r374;
	st.local.u32 	[%rd39], %r3643;
$L__BB3_300:
	popc.b32 	%r378, %r7461;
	setp.lt.s32 	%p380, %r7461, 0;
	setp.ne.s32 	%p381, %r378, 2;
	or.pred  	%p382, %p380, %p381;
	@%p382 bra 	$L__BB3_304;
	clz.b32 	%r3644, %r7461;
	mov.b32 	%r3645, -2147483648;
	shr.u32 	%r379, %r3645, %r3644;
	xor.b32  	%r3646, %r379, %r7461;
	clz.b32 	%r3647, %r3646;
	sub.s32 	%r3648, 31, %r3647;
	mul.wide.u32 	%rd266, %r3648, 4;
	add.s64 	%rd40, %rd3, %rd266;
	ld.local.u32 	%r380, [%rd40];
	and.b32  	%r3649, %r380, %r379;
	setp.eq.s32 	%p383, %r3649, 0;
	@%p383 bra 	$L__BB3_303;
	or.b32  	%r7481, %r7461, %r7481;
	bra.uni 	$L__BB3_304;
$L__BB3_303:
	or.b32  	%r3650, %r380, %r379;
	st.local.u32 	[%rd40], %r3650;
$L__BB3_304:
	popc.b32 	%r383, %r7463;
	setp.lt.s32 	%p384, %r7463, 0;
	setp.ne.s32 	%p385, %r383, 2;
	or.pred  	%p386, %p384, %p385;
	@%p386 bra 	$L__BB3_308;
	clz.b32 	%r3651, %r7463;
	mov.b32 	%r3652, -2147483648;
	shr.u32 	%r384, %r3652, %r3651;
	xor.b32  	%r3653, %r384, %r7463;
	clz.b32 	%r3654, %r3653;
	sub.s32 	%r3655, 31, %r3654;
	mul.wide.u32 	%rd267, %r3655, 4;
	add.s64 	%rd41, %rd3, %rd267;
	ld.local.u32 	%r385, [%rd41];
	and.b32  	%r3656, %r385, %r384;
	setp.eq.s32 	%p387, %r3656, 0;
	@%p387 bra 	$L__BB3_307;
	or.b32  	%r7481, %r7463, %r7481;
	bra.uni 	$L__BB3_308;
$L__BB3_307:
	or.b32  	%r3657, %r385, %r384;
	st.local.u32 	[%rd41], %r3657;
$L__BB3_308:
	popc.b32 	%r388, %r7465;
	setp.lt.s32 	%p388, %r7465, 0;
	setp.ne.s32 	%p389, %r388, 2;
	or.pred  	%p390, %p388, %p389;
	@%p390 bra 	$L__BB3_312;
	clz.b32 	%r3658, %r7465;
	mov.b32 	%r3659, -2147483648;
	shr.u32 	%r389, %r3659, %r3658;
	xor.b32  	%r3660, %r389, %r7465;
	clz.b32 	%r3661, %r3660;
	sub.s32 	%r3662, 31, %r3661;
	mul.wide.u32 	%rd268, %r3662, 4;
	add.s64 	%rd42, %rd3, %rd268;
	ld.local.u32 	%r390, [%rd42];
	and.b32  	%r3663, %r390, %r389;
	setp.eq.s32 	%p391, %r3663, 0;
	@%p391 bra 	$L__BB3_311;
	or.b32  	%r7481, %r7465, %r7481;
	bra.uni 	$L__BB3_312;
$L__BB3_311:
	or.b32  	%r3664, %r390, %r389;
	st.local.u32 	[%rd42], %r3664;
$L__BB3_312:
	popc.b32 	%r393, %r7467;
	setp.lt.s32 	%p392, %r7467, 0;
	setp.ne.s32 	%p393, %r393, 2;
	or.pred  	%p394, %p392, %p393;
	@%p394 bra 	$L__BB3_316;
	clz.b32 	%r3665, %r7467;
	mov.b32 	%r3666, -2147483648;
	shr.u32 	%r394, %r3666, %r3665;
	xor.b32  	%r3667, %r394, %r7467;
	clz.b32 	%r3668, %r3667;
	sub.s32 	%r3669, 31, %r3668;
	mul.wide.u32 	%rd269, %r3669, 4;
	add.s64 	%rd43, %rd3, %rd269;
	ld.local.u32 	%r395, [%rd43];
	and.b32  	%r3670, %r395, %r394;
	setp.eq.s32 	%p395, %r3670, 0;
	@%p395 bra 	$L__BB3_315;
	or.b32  	%r7481, %r7467, %r7481;
	bra.uni 	$L__BB3_316;
$L__BB3_315:
	or.b32  	%r3671, %r395, %r394;
	st.local.u32 	[%rd43], %r3671;
$L__BB3_316:
	popc.b32 	%r398, %r7469;
	setp.lt.s32 	%p396, %r7469, 0;
	setp.ne.s32 	%p397, %r398, 2;
	or.pred  	%p398, %p396, %p397;
	@%p398 bra 	$L__BB3_320;
	clz.b32 	%r3672, %r7469;
	mov.b32 	%r3673, -2147483648;
	shr.u32 	%r399, %r3673, %r3672;
	xor.b32  	%r3674, %r399, %r7469;
	clz.b32 	%r3675, %r3674;
	sub.s32 	%r3676, 31, %r3675;
	mul.wide.u32 	%rd270, %r3676, 4;
	add.s64 	%rd44, %rd3, %rd270;
	ld.local.u32 	%r400, [%rd44];
	and.b32  	%r3677, %r400, %r399;
	setp.eq.s32 	%p399, %r3677, 0;
	@%p399 bra 	$L__BB3_319;
	or.b32  	%r7481, %r7469, %r7481;
	bra.uni 	$L__BB3_320;
$L__BB3_319:
	or.b32  	%r3678, %r400, %r399;
	st.local.u32 	[%rd44], %r3678;
$L__BB3_320:
	popc.b32 	%r403, %r7471;
	setp.lt.s32 	%p400, %r7471, 0;
	setp.ne.s32 	%p401, %r403, 2;
	or.pred  	%p402, %p400, %p401;
	@%p402 bra 	$L__BB3_324;
	clz.b32 	%r3679, %r7471;
	mov.b32 	%r3680, -2147483648;
	shr.u32 	%r404, %r3680, %r3679;
	xor.b32  	%r3681, %r404, %r7471;
	clz.b32 	%r3682, %r3681;
	sub.s32 	%r3683, 31, %r3682;
	mul.wide.u32 	%rd271, %r3683, 4;
	add.s64 	%rd45, %rd3, %rd271;
	ld.local.u32 	%r405, [%rd45];
	and.b32  	%r3684, %r405, %r404;
	setp.eq.s32 	%p403, %r3684, 0;
	@%p403 bra 	$L__BB3_323;
	or.b32  	%r7481, %r7471, %r7481;
	bra.uni 	$L__BB3_324;
$L__BB3_323:
	or.b32  	%r3685, %r405, %r404;
	st.local.u32 	[%rd45], %r3685;
$L__BB3_324:
	popc.b32 	%r408, %r7473;
	setp.lt.s32 	%p404, %r7473, 0;
	setp.ne.s32 	%p405, %r408, 2;
	or.pred  	%p406, %p404, %p405;
	@%p406 bra 	$L__BB3_328;
	clz.b32 	%r3686, %r7473;
	mov.b32 	%r3687, -2147483648;
	shr.u32 	%r409, %r3687, %r3686;
	xor.b32  	%r3688, %r409, %r7473;
	clz.b32 	%r3689, %r3688;
	sub.s32 	%r3690, 31, %r3689;
	mul.wide.u32 	%rd272, %r3690, 4;
	add.s64 	%rd46, %rd3, %rd272;
	ld.local.u32 	%r410, [%rd46];
	and.b32  	%r3691, %r410, %r409;
	setp.eq.s32 	%p407, %r3691, 0;
	@%p407 bra 	$L__BB3_327;
	or.b32  	%r7481, %r7473, %r7481;
	bra.uni 	$L__BB3_328;
$L__BB3_327:
	or.b32  	%r3692, %r410, %r409;
	st.local.u32 	[%rd46], %r3692;
$L__BB3_328:
	popc.b32 	%r413, %r7475;
	setp.lt.s32 	%p408, %r7475, 0;
	setp.ne.s32 	%p409, %r413, 2;
	or.pred  	%p410, %p408, %p409;
	@%p410 bra 	$L__BB3_332;
	clz.b32 	%r3693, %r7475;
	mov.b32 	%r3694, -2147483648;
	shr.u32 	%r414, %r3694, %r3693;
	xor.b32  	%r3695, %r414, %r7475;
	clz.b32 	%r3696, %r3695;
	sub.s32 	%r3697, 31, %r3696;
	mul.wide.u32 	%rd273, %r3697, 4;
	add.s64 	%rd47, %rd3, %rd273;
	ld.local.u32 	%r415, [%rd47];
	and.b32  	%r3698, %r415, %r414;
	setp.eq.s32 	%p411, %r3698, 0;
	@%p411 bra 	$L__BB3_331;
	or.b32  	%r7481, %r7475, %r7481;
	bra.uni 	$L__BB3_332;
$L__BB3_331:
	or.b32  	%r3699, %r415, %r414;
	st.local.u32 	[%rd47], %r3699;
$L__BB3_332:
	popc.b32 	%r418, %r7477;
	setp.lt.s32 	%p412, %r7477, 0;
	setp.ne.s32 	%p413, %r418, 2;
	or.pred  	%p414, %p412, %p413;
	@%p414 bra 	$L__BB3_336;
	clz.b32 	%r3700, %r7477;
	mov.b32 	%r3701, -2147483648;
	shr.u32 	%r419, %r3701, %r3700;
	xor.b32  	%r3702, %r419, %r7477;
	clz.b32 	%r3703, %r3702;
	sub.s32 	%r3704, 31, %r3703;
	mul.wide.u32 	%rd274, %r3704, 4;
	add.s64 	%rd48, %rd3, %rd274;
	ld.local.u32 	%r420, [%rd48];
	and.b32  	%r3705, %r420, %r419;
	setp.eq.s32 	%p415, %r3705, 0;
	@%p415 bra 	$L__BB3_335;
	or.b32  	%r7481, %r7477, %r7481;
	bra.uni 	$L__BB3_336;
$L__BB3_335:
	or.b32  	%r3706, %r420, %r419;
	st.local.u32 	[%rd48], %r3706;
$L__BB3_336:
	popc.b32 	%r423, %r7479;
	setp.lt.s32 	%p416, %r7479, 0;
	setp.ne.s32 	%p417, %r423, 2;
	or.pred  	%p418, %p416, %p417;
	@%p418 bra 	$L__BB3_338;
	clz.b32 	%r3707, %r7479;
	mov.b32 	%r3708, -2147483648;
	shr.u32 	%r3709, %r3708, %r3707;
	xor.b32  	%r3710, %r3709, %r7479;
	clz.b32 	%r3711, %r3710;
	sub.s32 	%r3712, 31, %r3711;
	mul.wide.u32 	%rd275, %r3712, 4;
	add.s64 	%rd276, %rd3, %rd275;
	ld.local.u32 	%r3713, [%rd276];
	and.b32  	%r3714, %r3713, %r3709;
	setp.eq.s32 	%p419, %r3714, 0;
	selp.b32 	%r3715, 0, %r7479, %p419;
	or.b32  	%r7481, %r7481, %r3715;
$L__BB3_338:
	setp.eq.s32 	%p420, %r7481, 0;
	mov.b32 	%r7498, 0;
	@%p420 bra 	$L__BB3_371;
	not.b32 	%r426, %r7481;
	setp.gt.s32 	%p421, %r7449, -1;
	setp.eq.s32 	%p422, %r349, 2;
	and.b32  	%r3719, %r7449, %r7481;
	setp.eq.s32 	%p423, %r3719, %r7449;
	and.pred  	%p424, %p422, %p423;
	mov.b32 	%r7498, 0;
	and.pred  	%p425, %p424, %p421;
	@%p425 bra 	$L__BB3_341;
	and.b32  	%r3720, %r7449, %r426;
	popc.b32 	%r3721, %r3720;
	setp.eq.s32 	%p426, %r3721, 1;
	or.b32  	%r3722, %r3720, -2147483648;
	selp.b32 	%r3723, %r3722, %r3720, %p426;
	st.local.u32 	[%rd33], %r3723;
	setp.ne.s32 	%p427, %r7449, %r3723;
	selp.u32 	%r7498, 1, 0, %p427;
$L__BB3_341:
	setp.gt.s32 	%p428, %r7451, -1;
	setp.eq.s32 	%p429, %r353, 2;
	and.b32  	%r3725, %r7451, %r7481;
	setp.eq.s32 	%p430, %r3725, %r7451;
	and.pred  	%p431, %p429, %p430;
	and.pred  	%p432, %p431, %p428;
	@%p432 bra 	$L__BB3_343;
	and.b32  	%r3726, %r7451, %r426;
	popc.b32 	%r3727, %r3726;
	setp.eq.s32 	%p433, %r3727, 1;
	or.b32  	%r3728, %r3726, -2147483648;
	selp.b32 	%r3729, %r3728, %r3726, %p433;
	st.local.u32 	[%rd33+256], %r3729;
	setp.ne.s32 	%p434, %r7451, %r3729;
	selp.u32 	%r3730, 1, 0, %p434;
	or.b32  	%r7498, %r7498, %r3730;
$L__BB3_343:
	setp.gt.s32 	%p435, %r7453, -1;
	setp.eq.s32 	%p436, %r358, 2;
	and.b32  	%r3732, %r7453, %r7481;
	setp.eq.s32 	%p437, %r3732, %r7453;
	and.pred  	%p438, %p436, %p437;
	and.pred  	%p439, %p438, %p435;
	@%p439 bra 	$L__BB3_345;
	and.b32  	%r3733, %r7453, %r426;
	popc.b32 	%r3734, %r3733;
	setp.eq.s32 	%p440, %r3734, 1;
	or.b32  	%r3735, %r3733, -2147483648;
	selp.b32 	%r3736, %r3735, %r3733, %p440;
	st.local.u32 	[%rd33+512], %r3736;
	setp.ne.s32 	%p441, %r7453, %r3736;
	selp.u32 	%r3737, 1, 0, %p441;
	or.b32  	%r7498, %r7498, %r3737;
$L__BB3_345:
	setp.gt.s32 	%p442, %r7455, -1;
	setp.eq.s32 	%p443, %r363, 2;
	and.b32  	%r3739, %r7455, %r7481;
	setp.eq.s32 	%p444, %r3739, %r7455;
	and.pred  	%p445, %p443, %p444;
	and.pred  	%p446, %p445, %p442;
	@%p446 bra 	$L__BB3_347;
	and.b32  	%r3740, %r7455, %r426;
	popc.b32 	%r3741, %r3740;
	setp.eq.s32 	%p447, %r3741, 1;
	or.b32  	%r3742, %r3740, -2147483648;
	selp.b32 	%r3743, %r3742, %r3740, %p447;
	st.local.u32 	[%rd33+768], %r3743;
	setp.ne.s32 	%p448, %r7455, %r3743;
	selp.u32 	%r3744, 1, 0, %p448;
	or.b32  	%r7498, %r7498, %r3744;
$L__BB3_347:
	setp.gt.s32 	%p449, %r7457, -1;
	setp.eq.s32 	%p450, %r368, 2;
	and.b32  	%r3746, %r7457, %r7481;
	setp.eq.s32 	%p451, %r3746, %r7457;
	and.pred  	%p452, %p450, %p451;
	and.pred  	%p453, %p452, %p449;
	@%p453 bra 	$L__BB3_349;
	and.b32  	%r3747, %r7457, %r426;
	popc.b32 	%r3748, %r3747;
	setp.eq.s32 	%p454, %r3748, 1;
	or.b32  	%r3749, %r3747, -2147483648;
	selp.b32 	%r3750, %r3749, %r3747, %p454;
	st.local.u32 	[%rd33+64], %r3750;
	setp.ne.s32 	%p455, %r7457, %r3750;
	selp.u32 	%r3751, 1, 0, %p455;
	or.b32  	%r7498, %r7498, %r3751;
$L__BB3_349:
	setp.gt.s32 	%p456, %r7459, -1;
	setp.eq.s32 	%p457, %r373, 2;
	and.b32  	%r3753, %r7459, %r7481;
	setp.eq.s32 	%p458, %r3753, %r7459;
	and.pred  	%p459, %p457, %p458;
	and.pred  	%p460, %p459, %p456;
	@%p460 bra 	$L__BB3_351;
	and.b32  	%r3754, %r7459, %r426;
	popc.b32 	%r3755, %r3754;
	setp.eq.s32 	%p461, %r3755, 1;
	or.b32  	%r3756, %r3754, -2147483648;
	selp.b32 	%r3757, %r3756, %r3754, %p461;
	st.local.u32 	[%rd33+320], %r3757;
	setp.ne.s32 	%p462, %r7459, %r3757;
	selp.u32 	%r3758, 1, 0, %p462;
	or.b32  	%r7498, %r7498, %r3758;
$L__BB3_351:
	setp.gt.s32 	%p463, %r7461, -1;
	setp.eq.s32 	%p464, %r378, 2;
	and.b32  	%r3760, %r7461, %r7481;
	setp.eq.s32 	%p465, %r3760, %r7461;
	and.pred  	%p466, %p464, %p465;
	and.pred  	%p467, %p466, %p463;
	@%p467 bra 	$L__BB3_353;
	and.b32  	%r3761, %r7461, %r426;
	popc.b32 	%r3762, %r3761;
	setp.eq.s32 	%p468, %r3762, 1;
	or.b32  	%r3763, %r3761, -2147483648;
	selp.b32 	%r3764, %r3763, %r3761, %p468;
	st.local.u32 	[%rd33+576], %r3764;
	setp.ne.s32 	%p469, %r7461, %r3764;
	selp.u32 	%r3765, 1, 0, %p469;
	or.b32  	%r7498, %r7498, %r3765;
$L__BB3_353:
	setp.gt.s32 	%p470, %r7463, -1;
	setp.eq.s32 	%p471, %r383, 2;
	and.b32  	%r3767, %r7463, %r7481;
	setp.eq.s32 	%p472, %r3767, %r7463;
	and.pred  	%p473, %p471, %p472;
	and.pred  	%p474, %p473, %p470;
	@%p474 bra 	$L__BB3_355;
	and.b32  	%r3768, %r7463, %r426;
	popc.b32 	%r3769, %r3768;
	setp.eq.s32 	%p475, %r3769, 1;
	or.b32  	%r3770, %r3768, -2147483648;
	selp.b32 	%r3771, %r3770, %r3768, %p475;
	st.local.u32 	[%rd33+832], %r3771;
	setp.ne.s32 	%p476, %r7463, %r3771;
	selp.u32 	%r3772, 1, 0, %p476;
	or.b32  	%r7498, %r7498, %r3772;
$L__BB3_355:
	setp.gt.s32 	%p477, %r7465, -1;
	setp.eq.s32 	%p478, %r388, 2;
	and.b32  	%r3774, %r7465, %r7481;
	setp.eq.s32 	%p479, %r3774, %r7465;
	and.pred  	%p480, %p478, %p479;
	and.pred  	%p481, %p480, %p477;
	@%p481 bra 	$L__BB3_357;
	and.b32  	%r3775, %r7465, %r426;
	popc.b32 	%r3776, %r3775;
	setp.eq.s32 	%p482, %r3776, 1;
	or.b32  	%r3777, %r3775, -2147483648;
	selp.b32 	%r3778, %r3777, %r3775, %p482;
	st.local.u32 	[%rd33+128], %r3778;
	setp.ne.s32 	%p483, %r7465, %r3778;
	selp.u32 	%r3779, 1, 0, %p483;
	or.b32  	%r7498, %r7498, %r3779;
$L__BB3_357:
	setp.gt.s32 	%p484, %r7467, -1;
	setp.eq.s32 	%p485, %r393, 2;
	and.b32  	%r3781, %r7467, %r7481;
	setp.eq.s32 	%p486, %r3781, %r7467;
	and.pred  	%p487, %p485, %p486;
	and.pred  	%p488, %p487, %p484;
	@%p488 bra 	$L__BB3_359;
	and.b32  	%r3782, %r7467, %r426;
	popc.b32 	%r3783, %r3782;
	setp.eq.s32 	%p489, %r3783, 1;
	or.b32  	%r3784, %r3782, -2147483648;
	selp.b32 	%r3785, %r3784, %r3782, %p489;
	st.local.u32 	[%rd33+384], %r3785;
	setp.ne.s32 	%p490, %r7467, %r3785;
	selp.u32 	%r3786, 1, 0, %p490;
	or.b32  	%r7498, %r7498, %r3786;
$L__BB3_359:
	setp.gt.s32 	%p491, %r7469, -1;
	setp.eq.s32 	%p492, %r398, 2;
	and.b32  	%r3788, %r7469, %r7481;
	setp.eq.s32 	%p493, %r3788, %r7469;
	and.pred  	%p494, %p492, %p493;
	and.pred  	%p495, %p494, %p491;
	@%p495 bra 	$L__BB3_361;
	and.b32  	%r3789, %r7469, %r426;
	popc.b32 	%r3790, %r3789;
	setp.eq.s32 	%p496, %r3790, 1;
	or.b32  	%r3791, %r3789, -2147483648;
	selp.b32 	%r3792, %r3791, %r3789, %p496;
	st.local.u32 	[%rd33+640], %r3792;
	setp.ne.s32 	%p497, %r7469, %r3792;
	selp.u32 	%r3793, 1, 0, %p497;
	or.b32  	%r7498, %r7498, %r3793;
$L__BB3_361:
	setp.gt.s32 	%p498, %r7471, -1;
	setp.eq.s32 	%p499, %r403, 2;
	and.b32  	%r3795, %r7471, %r7481;
	setp.eq.s32 	%p500, %r3795, %r7471;
	and.pred  	%p501, %p499, %p500;
	and.pred  	%p502, %p501, %p498;
	@%p502 bra 	$L__BB3_363;
	and.b32  	%r3796, %r7471, %r426;
	popc.b32 	%r3797, %r3796;
	setp.eq.s32 	%p503, %r3797, 1;
	or.b32  	%r3798, %r3796, -2147483648;
	selp.b32 	%r3799, %r3798, %r3796, %p503;
	st.local.u32 	[%rd33+896], %r3799;
	setp.ne.s32 	%p504, %r7471, %r3799;
	selp.u32 	%r3800, 1, 0, %p504;
	or.b32  	%r7498, %r7498, %r3800;
$L__BB3_363:
	setp.gt.s32 	%p505, %r7473, -1;
	setp.eq.s32 	%p506, %r408, 2;
	and.b32  	%r3802, %r7473, %r7481;
	setp.eq.s32 	%p507, %r3802, %r7473;
	and.pred  	%p508, %p506, %p507;
	and.pred  	%p509, %p508, %p505;
	@%p509 bra 	$L__BB3_365;
	and.b32  	%r3803, %r7473, %r426;
	popc.b32 	%r3804, %r3803;
	setp.eq.s32 	%p510, %r3804, 1;
	or.b32  	%r3805, %r3803, -2147483648;
	selp.b32 	%r3806, %r3805, %r3803, %p510;
	st.local.u32 	[%rd33+192], %r3806;
	setp.ne.s32 	%p511, %r7473, %r3806;
	selp.u32 	%r3807, 1, 0, %p511;
	or.b32  	%r7498, %r7498, %r3807;
$L__BB3_365:
	setp.gt.s32 	%p512, %r7475, -1;
	setp.eq.s32 	%p513, %r413, 2;
	and.b32  	%r3809, %r7475, %r7481;
	setp.eq.s32 	%p514, %r3809, %r7475;
	and.pred  	%p515, %p513, %p514;
	and.pred  	%p516, %p515, %p512;
	@%p516 bra 	$L__BB3_367;
	and.b32  	%r3810, %r7475, %r426;
	popc.b32 	%r3811, %r3810;
	setp.eq.s32 	%p517, %r3811, 1;
	or.b32  	%r3812, %r3810, -2147483648;
	selp.b32 	%r3813, %r3812, %r3810, %p517;
	st.local.u32 	[%rd33+448], %r3813;
	setp.ne.s32 	%p518, %r7475, %r3813;
	selp.u32 	%r3814, 1, 0, %p518;
	or.b32  	%r7498, %r7498, %r3814;
$L__BB3_367:
	setp.gt.s32 	%p519, %r7477, -1;
	setp.eq.s32 	%p520, %r418, 2;
	and.b32  	%r3816, %r7477, %r7481;
	setp.eq.s32 	%p521, %r3816, %r7477;
	and.pred  	%p522, %p520, %p521;
	and.pred  	%p523, %p522, %p519;
	@%p523 bra 	$L__BB3_369;
	and.b32  	%r3817, %r7477, %r426;
	popc.b32 	%r3818, %r3817;
	setp.eq.s32 	%p524, %r3818, 1;
	or.b32  	%r3819, %r3817, -2147483648;
	selp.b32 	%r3820, %r3819, %r3817, %p524;
	st.local.u32 	[%rd33+704], %r3820;
	setp.ne.s32 	%p525, %r7477, %r3820;
	selp.u32 	%r3821, 1, 0, %p525;
	or.b32  	%r7498, %r7498, %r3821;
$L__BB3_369:
	setp.gt.s32 	%p526, %r7479, -1;
	setp.eq.s32 	%p527, %r423, 2;
	and.b32  	%r3823, %r7479, %r7481;
	setp.eq.s32 	%p528, %r3823, %r7479;
	and.pred  	%p529, %p527, %p528;
	and.pred  	%p530, %p529, %p526;
	@%p530 bra 	$L__BB3_371;
	and.b32  	%r3824, %r7479, %r426;
	popc.b32 	%r3825, %r3824;
	setp.eq.s32 	%p531, %r3825, 1;
	or.b32  	%r3826, %r3824, -2147483648;
	selp.b32 	%r3827, %r3826, %r3824, %p531;
	st.local.u32 	[%rd33+960], %r3827;
	setp.ne.s32 	%p532, %r7479, %r3827;
	selp.u32 	%r3828, 1, 0, %p532;
	or.b32  	%r7498, %r7498, %r3828;
$L__BB3_371:
	or.b32  	%r3829, %r7430, %r7498;
	or.b32  	%r7430, %r3829, %r7450;
	add.s32 	%r7431, %r7431, 1;
	setp.ne.s32 	%p533, %r7431, 16;
	@%p533 bra 	$L__BB3_213;
	setp.eq.s32 	%p534, %r7430, 3;
	@%p534 bra 	$L__BB3_1990;
	add.s64 	%rd49, %rd7, 128;
	mov.b32 	%r7513, 0;
$L__BB3_374:
	mul.wide.u32 	%rd277, %r7513, 64;
	add.s64 	%rd518, %rd49, %rd277;
	mov.b32 	%r7515, 0;
$L__BB3_375:
	mov.u32 	%r463, %r7515;
	ld.local.u32 	%r7534, [%rd518+-128];
	min.s32 	%r3832, %r7534, 0;
	and.b32  	%r7518, %r3832, 2147483647;
	ld.local.u32 	%r7536, [%rd518+-64];
	setp.gt.s32 	%p535, %r7536, -1;
	@%p535 bra 	$L__BB3_377;
	and.b32  	%r3833, %r7536, 2147483647;
	and.b32  	%r3834, %r7536, %r7518;
	setp.eq.s32 	%p536, %r3834, 0;
	selp.b32 	%r3835, %r3833, -2147483648, %p536;
	or.b32  	%r7518, %r3835, %r7518;
$L__BB3_377:
	ld.local.u32 	%r7538, [%rd518];
	setp.gt.s32 	%p537, %r7538, -1;
	@%p537 bra 	$L__BB3_379;
	and.b32  	%r3836, %r7538, 2147483647;
	and.b32  	%r3837, %r3836, %r7518;
	setp.eq.s32 	%p538, %r3837, 0;
	selp.b32 	%r3838, %r3836, -2147483648, %p538;
	or.b32  	%r7518, %r3838, %r7518;
$L__BB3_379:
	ld.local.u32 	%r7540, [%rd518+64];
	setp.gt.s32 	%p539, %r7540, -1;
	@%p539 bra 	$L__BB3_381;
	and.b32  	%r3839, %r7540, 2147483647;
	and.b32  	%r3840, %r3839, %r7518;
	setp.eq.s32 	%p540, %r3840, 0;
	selp.b32 	%r3841, %r3839, -2147483648, %p540;
	or.b32  	%r7518, %r3841, %r7518;
$L__BB3_381:
	ld.local.u32 	%r7542, [%rd518+-124];
	setp.gt.s32 	%p541, %r7542, -1;
	@%p541 bra 	$L__BB3_383;
	and.b32  	%r3842, %r7542, 2147483647;
	and.b32  	%r3843, %r3842, %r7518;
	setp.eq.s32 	%p542, %r3843, 0;
	selp.b32 	%r3844, %r3842, -2147483648, %p542;
	or.b32  	%r7518, %r3844, %r7518;
$L__BB3_383:
	ld.local.u32 	%r7544, [%rd518+-60];
	setp.gt.s32 	%p543, %r7544, -1;
	@%p543 bra 	$L__BB3_385;
	and.b32  	%r3845, %r7544, 2147483647;
	and.b32  	%r3846, %r3845, %r7518;
	setp.eq.s32 	%p544, %r3846, 0;
	selp.b32 	%r3847, %r3845, -2147483648, %p544;
	or.b32  	%r7518, %r3847, %r7518;
$L__BB3_385:
	ld.local.u32 	%r7546, [%rd518+4];
	setp.gt.s32 	%p545, %r7546, -1;
	@%p545 bra 	$L__BB3_387;
	and.b32  	%r3848, %r7546, 2147483647;
	and.b32  	%r3849, %r3848, %r7518;
	setp.eq.s32 	%p546, %r3849, 0;
	selp.b32 	%r3850, %r3848, -2147483648, %p546;
	or.b32  	%r7518, %r3850, %r7518;
$L__BB3_387:
	ld.local.u32 	%r7548, [%rd518+68];
	setp.gt.s32 	%p547, %r7548, -1;
	@%p547 bra 	$L__BB3_389;
	and.b32  	%r3851, %r7548, 2147483647;
	and.b32  	%r3852, %r3851, %r7518;
	setp.eq.s32 	%p548, %r3852, 0;
	selp.b32 	%r3853, %r3851, -2147483648, %p548;
	or.b32  	%r7518, %r3853, %r7518;
$L__BB3_389:
	ld.local.u32 	%r7550, [%rd518+-120];
	setp.gt.s32 	%p549, %r7550, -1;
	@%p549 bra 	$L__BB3_391;
	and.b32  	%r3854, %r7550, 2147483647;
	and.b32  	%r3855, %r3854, %r7518;
	setp.eq.s32 	%p550, %r3855, 0;
	selp.b32 	%r3856, %r3854, -2147483648, %p550;
	or.b32  	%r7518, %r3856, %r7518;
$L__BB3_391:
	ld.local.u32 	%r7552, [%rd518+-56];
	setp.gt.s32 	%p551, %r7552, -1;
	@%p551 bra 	$L__BB3_393;
	and.b32  	%r3857, %r7552, 2147483647;
	and.b32  	%r3858, %r3857, %r7518;
	setp.eq.s32 	%p552, %r3858, 0;
	selp.b32 	%r3859, %r3857, -2147483648, %p552;
	or.b32  	%r7518, %r3859, %r7518;
$L__BB3_393:
	ld.local.u32 	%r7554, [%rd518+8];
	setp.gt.s32 	%p553, %r7554, -1;
	@%p553 bra 	$L__BB3_395;
	and.b32  	%r3860, %r7554, 2147483647;
	and.b32  	%r3861, %r3860, %r7518;
	setp.eq.s32 	%p554, %r3861, 0;
	selp.b32 	%r3862, %r3860, -2147483648, %p554;
	or.b32  	%r7518, %r3862, %r7518;
$L__BB3_395:
	ld.local.u32 	%r7556, [%rd518+72];
	setp.gt.s32 	%p555, %r7556, -1;
	@%p555 bra 	$L__BB3_397;
	and.b32  	%r3863, %r7556, 2147483647;
	and.b32  	%r3864, %r3863, %r7518;
	setp.eq.s32 	%p556, %r3864, 0;
	selp.b32 	%r3865, %r3863, -2147483648, %p556;
	or.b32  	%r7518, %r3865, %r7518;
$L__BB3_397:
	ld.local.u32 	%r7558, [%rd518+-116];
	setp.gt.s32 	%p557, %r7558, -1;
	@%p557 bra 	$L__BB3_399;
	and.b32  	%r3866, %r7558, 2147483647;
	and.b32  	%r3867, %r3866, %r7518;
	setp.eq.s32 	%p558, %r3867, 0;
	selp.b32 	%r3868, %r3866, -2147483648, %p558;
	or.b32  	%r7518, %r3868, %r7518;
$L__BB3_399:
	ld.local.u32 	%r7560, [%rd518+-52];
	setp.gt.s32 	%p559, %r7560, -1;
	@%p559 bra 	$L__BB3_401;
	and.b32  	%r3869, %r7560, 2147483647;
	and.b32  	%r3870, %r3869, %r7518;
	setp.eq.s32 	%p560, %r3870, 0;
	selp.b32 	%r3871, %r3869, -2147483648, %p560;
	or.b32  	%r7518, %r3871, %r7518;
$L__BB3_401:
	ld.local.u32 	%r7562, [%rd518+12];
	setp.gt.s32 	%p561, %r7562, -1;
	@%p561 bra 	$L__BB3_403;
	and.b32  	%r3872, %r7562, 2147483647;
	and.b32  	%r3873, %r3872, %r7518;
	setp.eq.s32 	%p562, %r3873, 0;
	selp.b32 	%r3874, %r3872, -2147483648, %p562;
	or.b32  	%r7518, %r3874, %r7518;
$L__BB3_403:
	ld.local.u32 	%r7564, [%rd518+76];
	setp.gt.s32 	%p563, %r7564, -1;
	@%p563 bra 	$L__BB3_405;
	and.b32  	%r3875, %r7564, 2147483647;
	and.b32  	%r3876, %r3875, %r7518;
	setp.eq.s32 	%p564, %r3876, 0;
	selp.b32 	%r3877, %r3875, -2147483648, %p564;
	or.b32  	%r7518, %r3877, %r7518;
$L__BB3_405:
	setp.gt.s32 	%p565, %r7518, -1;
	mov.b32 	%r7535, 0;
	@%p565 bra 	$L__BB3_407;
	mov.b32 	%r3880, 0;
	st.local.u32 	[%rd7], %r3880;
	ld.local.u32 	%r7534, [%rd518+-128];
	mov.b32 	%r7535, 3;
$L__BB3_407:
	not.b32 	%r515, %r7518;
	setp.lt.s32 	%p566, %r7534, 0;
	@%p566 bra 	$L__BB3_409;
	and.b32  	%r3881, %r7534, %r515;
	popc.b32 	%r3882, %r3881;
	setp.eq.s32 	%p567, %r3882, 1;
	or.b32  	%r3883, %r3881, -2147483648;
	selp.b32 	%r516, %r3883, %r3881, %p567;
	st.local.u32 	[%rd518+-128], %r516;
	setp.ne.s32 	%p568, %r7534, %r516;
	selp.u32 	%r3884, 1, 0, %p568;
	or.b32  	%r7535, %r7535, %r3884;
	mov.u32 	%r7534, %r516;
$L__BB3_409:
	setp.lt.s32 	%p569, %r7536, 0;
	@%p569 bra 	$L__BB3_411;
	and.b32  	%r3885, %r7536, %r515;
	popc.b32 	%r3886, %r3885;
	setp.eq.s32 	%p570, %r3886, 1;
	or.b32  	%r3887, %r3885, -2147483648;
	selp.b32 	%r520, %r3887, %r3885, %p570;
	st.local.u32 	[%rd518+-64], %r520;
	setp.ne.s32 	%p571, %r7536, %r520;
	selp.u32 	%r3888, 1, 0, %p571;
	or.b32  	%r7535, %r7535, %r3888;
	mov.u32 	%r7536, %r520;
$L__BB3_411:
	setp.lt.s32 	%p572, %r7538, 0;
	@%p572 bra 	$L__BB3_413;
	and.b32  	%r3889, %r7538, %r515;
	popc.b32 	%r3890, %r3889;
	setp.eq.s32 	%p573, %r3890, 1;
	or.b32  	%r3891, %r3889, -2147483648;
	selp.b32 	%r524, %r3891, %r3889, %p573;
	st.local.u32 	[%rd518], %r524;
	setp.ne.s32 	%p574, %r7538, %r524;
	selp.u32 	%r3892, 1, 0, %p574;
	or.b32  	%r7535, %r7535, %r3892;
	mov.u32 	%r7538, %r524;
$L__BB3_413:
	setp.lt.s32 	%p575, %r7540, 0;
	@%p575 bra 	$L__BB3_415;
	and.b32  	%r3893, %r7540, %r515;
	popc.b32 	%r3894, %r3893;
	setp.eq.s32 	%p576, %r3894, 1;
	or.b32  	%r3895, %r3893, -2147483648;
	selp.b32 	%r528, %r3895, %r3893, %p576;
	st.local.u32 	[%rd518+64], %r528;
	setp.ne.s32 	%p577, %r7540, %r528;
	selp.u32 	%r3896, 1, 0, %p577;
	or.b32  	%r7535, %r7535, %r3896;
	mov.u32 	%r7540, %r528;
$L__BB3_415:
	setp.lt.s32 	%p578, %r7542, 0;
	@%p578 bra 	$L__BB3_417;
	and.b32  	%r3897, %r7542, %r515;
	popc.b32 	%r3898, %r3897;
	setp.eq.s32 	%p579, %r3898, 1;
	or.b32  	%r3899, %r3897, -2147483648;
	selp.b32 	%r532, %r3899, %r3897, %p579;
	st.local.u32 	[%rd518+-124], %r532;
	setp.ne.s32 	%p580, %r7542, %r532;
	selp.u32 	%r3900, 1, 0, %p580;
	or.b32  	%r7535, %r7535, %r3900;
	mov.u32 	%r7542, %r532;
$L__BB3_417:
	setp.lt.s32 	%p581, %r7544, 0;
	@%p581 bra 	$L__BB3_419;
	and.b32  	%r3901, %r7544, %r515;
	popc.b32 	%r3902, %r3901;
	setp.eq.s32 	%p582, %r3902, 1;
	or.b32  	%r3903, %r3901, -2147483648;
	selp.b32 	%r536, %r3903, %r3901, %p582;
	st.local.u32 	[%rd518+-60], %r536;
	setp.ne.s32 	%p583, %r7544, %r536;
	selp.u32 	%r3904, 1, 0, %p583;
	or.b32  	%r7535, %r7535, %r3904;
	mov.u32 	%r7544, %r536;
$L__BB3_419:
	setp.lt.s32 	%p584, %r7546, 0;
	@%p584 bra 	$L__BB3_421;
	and.b32  	%r3905, %r7546, %r515;
	popc.b32 	%r3906, %r3905;
	setp.eq.s32 	%p585, %r3906, 1;
	or.b32  	%r3907, %r3905, -2147483648;
	selp.b32 	%r540, %r3907, %r3905, %p585;
	st.local.u32 	[%rd518+4], %r540;
	setp.ne.s32 	%p586, %r7546, %r540;
	selp.u32 	%r3908, 1, 0, %p586;
	or.b32  	%r7535, %r7535, %r3908;
	mov.u32 	%r7546, %r540;
$L__BB3_421:
	setp.lt.s32 	%p587, %r7548, 0;
	@%p587 bra 	$L__BB3_423;
	and.b32  	%r3909, %r7548, %r515;
	popc.b32 	%r3910, %r3909;
	setp.eq.s32 	%p588, %r3910, 1;
	or.b32  	%r3911, %r3909, -2147483648;
	selp.b32 	%r544, %r3911, %r3909, %p588;
	st.local.u32 	[%rd518+68], %r544;
	setp.ne.s32 	%p589, %r7548, %r544;
	selp.u32 	%r3912, 1, 0, %p589;
	or.b32  	%r7535, %r7535, %r3912;
	mov.u32 	%r7548, %r544;
$L__BB3_423:
	setp.lt.s32 	%p590, %r7550, 0;
	@%p590 bra 	$L__BB3_425;
	and.b32  	%r3913, %r7550, %r515;
	popc.b32 	%r3914, %r3913;
	setp.eq.s32 	%p591, %r3914, 1;
	or.b32  	%r3915, %r3913, -2147483648;
	selp.b32 	%r548, %r3915, %r3913, %p591;
	st.local.u32 	[%rd518+-120], %r548;
	setp.ne.s32 	%p592, %r7550, %r548;
	selp.u32 	%r3916, 1, 0, %p592;
	or.b32  	%r7535, %r7535, %r3916;
	mov.u32 	%r7550, %r548;
$L__BB3_425:
	setp.lt.s32 	%p593, %r7552, 0;
	@%p593 bra 	$L__BB3_427;
	and.b32  	%r3917, %r7552, %r515;
	popc.b32 	%r3918, %r3917;
	setp.eq.s32 	%p594, %r3918, 1;
	or.b32  	%r3919, %r3917, -2147483648;
	selp.b32 	%r552, %r3919, %r3917, %p594;
	st.local.u32 	[%rd518+-56], %r552;
	setp.ne.s32 	%p595, %r7552, %r552;
	selp.u32 	%r3920, 1, 0, %p595;
	or.b32  	%r7535, %r7535, %r3920;
	mov.u32 	%r7552, %r552;
$L__BB3_427:
	setp.lt.s32 	%p596, %r7554, 0;
	@%p596 bra 	$L__BB3_429;
	and.b32  	%r3921, %r7554, %r515;
	popc.b32 	%r3922, %r3921;
	setp.eq.s32 	%p597, %r3922, 1;
	or.b32  	%r3923, %r3921, -2147483648;
	selp.b32 	%r556, %r3923, %r3921, %p597;
	st.local.u32 	[%rd518+8], %r556;
	setp.ne.s32 	%p598, %r7554, %r556;
	selp.u32 	%r3924, 1, 0, %p598;
	or.b32  	%r7535, %r7535, %r3924;
	mov.u32 	%r7554, %r556;
$L__BB3_429:
	setp.lt.s32 	%p599, %r7556, 0;
	@%p599 bra 	$L__BB3_431;
	and.b32  	%r3925, %r7556, %r515;
	popc.b32 	%r3926, %r3925;
	setp.eq.s32 	%p600, %r3926, 1;
	or.b32  	%r3927, %r3925, -2147483648;
	selp.b32 	%r560, %r3927, %r3925, %p600;
	st.local.u32 	[%rd518+72], %r560;
	setp.ne.s32 	%p601, %r7556, %r560;
	selp.u32 	%r3928, 1, 0, %p601;
	or.b32  	%r7535, %r7535, %r3928;
	mov.u32 	%r7556, %r560;
$L__BB3_431:
	setp.lt.s32 	%p602, %r7558, 0;
	@%p602 bra 	$L__BB3_433;
	and.b32  	%r3929, %r7558, %r515;
	popc.b32 	%r3930, %r3929;
	setp.eq.s32 	%p603, %r3930, 1;
	or.b32  	%r3931, %r3929, -2147483648;
	selp.b32 	%r564, %r3931, %r3929, %p603;
	st.local.u32 	[%rd518+-116], %r564;
	setp.ne.s32 	%p604, %r7558, %r564;
	selp.u32 	%r3932, 1, 0, %p604;
	or.b32  	%r7535, %r7535, %r3932;
	mov.u32 	%r7558, %r564;
$L__BB3_433:
	setp.lt.s32 	%p605, %r7560, 0;
	@%p605 bra 	$L__BB3_435;
	and.b32  	%r3933, %r7560, %r515;
	popc.b32 	%r3934, %r3933;
	setp.eq.s32 	%p606, %r3934, 1;
	or.b32  	%r3935, %r3933, -2147483648;
	selp.b32 	%r568, %r3935, %r3933, %p606;
	st.local.u32 	[%rd518+-52], %r568;
	setp.ne.s32 	%p607, %r7560, %r568;
	selp.u32 	%r3936, 1, 0, %p607;
	or.b32  	%r7535, %r7535, %r3936;
	mov.u32 	%r7560, %r568;
$L__BB3_435:
	setp.lt.s32 	%p608, %r7562, 0;
	@%p608 bra 	$L__BB3_437;
	and.b32  	%r3937, %r7562, %r515;
	popc.b32 	%r3938, %r3937;
	setp.eq.s32 	%p609, %r3938, 1;
	or.b32  	%r3939, %r3937, -2147483648;
	selp.b32 	%r572, %r3939, %r3937, %p609;
	st.local.u32 	[%rd518+12], %r572;
	setp.ne.s32 	%p610, %r7562, %r572;
	selp.u32 	%r3940, 1, 0, %p610;
	or.b32  	%r7535, %r7535, %r3940;
	mov.u32 	%r7562, %r572;
$L__BB3_437:
	setp.lt.s32 	%p611, %r7564, 0;
	@%p611 bra 	$L__BB3_439;
	and.b32  	%r3941, %r7564, %r515;
	popc.b32 	%r3942, %r3941;
	setp.eq.s32 	%p612, %r3942, 1;
	or.b32  	%r3943, %r3941, -2147483648;
	selp.b32 	%r576, %r3943, %r3941, %p612;
	st.local.u32 	[%rd518+76], %r576;
	setp.ne.s32 	%p613, %r7564, %r576;
	selp.u32 	%r3944, 1, 0, %p613;
	or.b32  	%r7535, %r7535, %r3944;
	mov.u32 	%r7564, %r576;
$L__BB3_439:
	mov.b32 	%r3945, 0;
	st.local.v4.u32 	[%rd2], {%r3945, %r3945, %r3945, %r3945};
	st.local.v4.u32 	[%rd2+16], {%r3945, %r3945, %r3945, %r3945};
	st.local.v4.u32 	[%rd2+32], {%r3945, %r3945, %r3945, %r3945};
	st.local.v4.u32 	[%rd2+48], {%r3945, %r3945, %r3945, %r3945};
	st.local.v4.u32 	[%rd2+64], {%r3945, %r3945, %r3945, %r3945};
	st.local.v4.u32 	[%rd2+80], {%r3945, %r3945, %r3945, %r3945};
	st.local.v4.u32 	[%rd2+96], {%r3945, %r3945, %r3945, %r3945};
	st.local.v4.u32 	[%rd2+112], {%r3945, %r3945, %r3945, %r3945};
	popc.b32 	%r580, %r7534;
	setp.lt.s32 	%p614, %r7534, 0;
	setp.ne.s32 	%p615, %r580, 2;
	or.pred  	%p616, %p614, %p615;
	mov.u32 	%r7566, %r3945;
	@%p616 bra 	$L__BB3_442;
	clz.b32 	%r3946, %r7534;
	mov.b32 	%r3947, -2147483648;
	shr.u32 	%r581, %r3947, %r3946;
	xor.b32  	%r3948, %r581, %r7534;
	clz.b32 	%r3949, %r3948;
	sub.s32 	%r3950, 31, %r3949;
	mul.wide.u32 	%rd278, %r3950, 4;
	add.s64 	%rd52, %rd2, %rd278;
	ld.local.u32 	%r582, [%rd52];
	and.b32  	%r3951, %r582, %r581;
	setp.ne.s32 	%p617, %r3951, 0;
	mov.u32 	%r7566, %r7534;
	@%p617 bra 	$L__BB3_442;
	or.b32  	%r3953, %r582, %r581;
	st.local.u32 	[%rd52], %r3953;
	mov.u32 	%r7566, %r3945;
$L__BB3_442:
	popc.b32 	%r584, %r7536;
	setp.lt.s32 	%p618, %r7536, 0;
	setp.ne.s32 	%p619, %r584, 2;
	or.pred  	%p620, %p618, %p619;
	@%p620 bra 	$L__BB3_446;
	clz.b32 	%r3954, %r7536;
	mov.b32 	%r3955, -2147483648;
	shr.u32 	%r585, %r3955, %r3954;
	xor.b32  	%r3956, %r585, %r7536;
	clz.b32 	%r3957, %r3956;
	sub.s32 	%r3958, 31, %r3957;
	mul.wide.u32 	%rd279, %r3958, 4;
	add.s64 	%rd53, %rd2, %rd279;
	ld.local.u32 	%r586, [%rd53];
	and.b32  	%r3959, %r586, %r585;
	setp.eq.s32 	%p621, %r3959, 0;
	@%p621 bra 	$L__BB3_445;
	or.b32  	%r7566, %r7536, %r7566;
	bra.uni 	$L__BB3_446;
$L__BB3_445:
	or.b32  	%r3960, %r586, %r585;
	st.local.u32 	[%rd53], %r3960;
$L__BB3_446:
	popc.b32 	%r589, %r7538;
	setp.lt.s32 	%p622, %r7538, 0;
	setp.ne.s32 	%p623, %r589, 2;
	or.pred  	%p624, %p622, %p623;
	@%p624 bra 	$L__BB3_450;
	clz.b32 	%r3961, %r7538;
	mov.b32 	%r3962, -2147483648;
	shr.u32 	%r590, %r3962, %r3961;
	xor.b32  	%r3963, %r590, %r7538;
	clz.b32 	%r3964, %r3963;
	sub.s32 	%r3965, 31, %r3964;
	mul.wide.u32 	%rd280, %r3965, 4;
	add.s64 	%rd54, %rd2, %rd280;
	ld.local.u32 	%r591, [%rd54];
	and.b32  	%r3966, %r591, %r590;
	setp.eq.s32 	%p625, %r3966, 0;
	@%p625 bra 	$L__BB3_449;
	or.b32  	%r7566, %r7538, %r7566;
	bra.uni 	$L__BB3_450;
$L__BB3_449:
	or.b32  	%r3967, %r591, %r590;
	st.local.u32 	[%rd54], %r3967;
$L__BB3_450:
	popc.b32 	%r594, %r7540;
	setp.lt.s32 	%p626, %r7540, 0;
	setp.ne.s32 	%p627, %r594, 2;
	or.pred  	%p628, %p626, %p627;
	@%p628 bra 	$L__BB3_454;
	clz.b32 	%r3968, %r7540;
	mov.b32 	%r3969, -2147483648;
	shr.u32 	%r595, %r3969, %r3968;
	xor.b32  	%r3970, %r595, %r7540;
	clz.b32 	%r3971, %r3970;
	sub.s32 	%r3972, 31, %r3971;
	mul.wide.u32 	%rd281, %r3972, 4;
	add.s64 	%rd55, %rd2, %rd281;
	ld.local.u32 	%r596, [%rd55];
	and.b32  	%r3973, %r596, %r595;
	setp.eq.s32 	%p629, %r3973, 0;
	@%p629 bra 	$L__BB3_453;
	or.b32  	%r7566, %r7540, %r7566;
	bra.uni 	$L__BB3_454;
$L__BB3_453:
	or.b32  	%r3974, %r596, %r595;
	st.local.u32 	[%rd55], %r3974;
$L__BB3_454:
	popc.b32 	%r599, %r7542;
	setp.lt.s32 	%p630, %r7542, 0;
	setp.ne.s32 	%p631, %r599, 2;
	or.pred  	%p632, %p630, %p631;
	@%p632 bra 	$L__BB3_458;
	clz.b32 	%r3975, %r7542;
	mov.b32 	%r3976, -2147483648;
	shr.u32 	%r600, %r3976, %r3975;
	xor.b32  	%r3977, %r600, %r7542;
	clz.b32 	%r3978, %r3977;
	sub.s32 	%r3979, 31, %r3978;
	mul.wide.u32 	%rd282, %r3979, 4;
	add.s64 	%rd56, %rd2, %rd282;
	ld.local.u32 	%r601, [%rd56];
	and.b32  	%r3980, %r601, %r600;
	setp.eq.s32 	%p633, %r3980, 0;
	@%p633 bra 	$L__BB3_457;
	or.b32  	%r7566, %r7542, %r7566;
	bra.uni 	$L__BB3_458;
$L__BB3_457:
	or.b32  	%r3981, %r601, %r600;
	st.local.u32 	[%rd56], %r3981;
$L__BB3_458:
	popc.b32 	%r604, %r7544;
	setp.lt.s32 	%p634, %r7544, 0;
	setp.ne.s32 	%p635, %r604, 2;
	or.pred  	%p636, %p634, %p635;
	@%p636 bra 	$L__BB3_462;
	clz.b32 	%r3982, %r7544;
	mov.b32 	%r3983, -2147483648;
	shr.u32 	%r605, %r3983, %r3982;
	xor.b32  	%r3984, %r605, %r7544;
	clz.b32 	%r3985, %r3984;
	sub.s32 	%r3986, 31, %r3985;
	mul.wide.u32 	%rd283, %r3986, 4;
	add.s64 	%rd57, %rd2, %rd283;
	ld.local.u32 	%r606, [%rd57];
	and.b32  	%r3987, %r606, %r605;
	setp.eq.s32 	%p637, %r3987, 0;
	@%p637 bra 	$L__BB3_461;
	or.b32  	%r7566, %r7544, %r7566;
	bra.uni 	$L__BB3_462;
$L__BB3_461:
	or.b32  	%r3988, %r606, %r605;
	st.local.u32 	[%rd57], %r3988;
$L__BB3_462:
	popc.b32 	%r609, %r7546;
	setp.lt.s32 	%p638, %r7546, 0;
	setp.ne.s32 	%p639, %r609, 2;
	or.pred  	%p640, %p638, %p639;
	@%p640 bra 	$L__BB3_466;
	clz.b32 	%r3989, %r7546;
	mov.b32 	%r3990, -2147483648;
	shr.u32 	%r610, %r3990, %r3989;
	xor.b32  	%r3991, %r610, %r7546;
	clz.b32 	%r3992, %r3991;
	sub.s32 	%r3993, 31, %r3992;
	mul.wide.u32 	%rd284, %r3993, 4;
	add.s64 	%rd58, %rd2, %rd284;
	ld.local.u32 	%r611, [%rd58];
	and.b32  	%r3994, %r611, %r610;
	setp.eq.s32 	%p641, %r3994, 0;
	@%p641 bra 	$L__BB3_465;
	or.b32  	%r7566, %r7546, %r7566;
	bra.uni 	$L__BB3_466;
$L__BB3_465:
	or.b32  	%r3995, %r611, %r610;
	st.local.u32 	[%rd58], %r3995;
$L__BB3_466:
	popc.b32 	%r614, %r7548;
	setp.lt.s32 	%p642, %r7548, 0;
	setp.ne.s32 	%p643, %r614, 2;
	or.pred  	%p644, %p642, %p643;
	@%p644 bra 	$L__BB3_470;
	clz.b32 	%r3996, %r7548;
	mov.b32 	%r3997, -2147483648;
	shr.u32 	%r615, %r3997, %r3996;
	xor.b32  	%r3998, %r615, %r7548;
	clz.b32 	%r3999, %r3998;
	sub.s32 	%r4000, 31, %r3999;
	mul.wide.u32 	%rd285, %r4000, 4;
	add.s64 	%rd59, %rd2, %rd285;
	ld.local.u32 	%r616, [%rd59];
	and.b32  	%r4001, %r616, %r615;
	setp.eq.s32 	%p645, %r4001, 0;
	@%p645 bra 	$L__BB3_469;
	or.b32  	%r7566, %r7548, %r7566;
	bra.uni 	$L__BB3_470;
$L__BB3_469:
	or.b32  	%r4002, %r616, %r615;
	st.local.u32 	[%rd59], %r4002;
$L__BB3_470:
	popc.b32 	%r619, %r7550;
	setp.lt.s32 	%p646, %r7550, 0;
	setp.ne.s32 	%p647, %r619, 2;
	or.pred  	%p648, %p646, %p647;
	@%p648 bra 	$L__BB3_474;
	clz.b32 	%r4003, %r7550;
	mov.b32 	%r4004, -2147483648;
	shr.u32 	%r620, %r4004, %r4003;
	xor.b32  	%r4005, %r620, %r7550;
	clz.b32 	%r4006, %r4005;
	sub.s32 	%r4007, 31, %r4006;
	mul.wide.u32 	%rd286, %r4007, 4;
	add.s64 	%rd60, %rd2, %rd286;
	ld.local.u32 	%r621, [%rd60];
	and.b32  	%r4008, %r621, %r620;
	setp.eq.s32 	%p649, %r4008, 0;
	@%p649 bra 	$L__BB3_473;
	or.b32  	%r7566, %r7550, %r7566;
	bra.uni 	$L__BB3_474;
$L__BB3_473:
	or.b32  	%r4009, %r621, %r620;
	st.local.u32 	[%rd60], %r4009;
$L__BB3_474:
	popc.b32 	%r624, %r7552;
	setp.lt.s32 	%p650, %r7552, 0;
	setp.ne.s32 	%p651, %r624, 2;
	or.pred  	%p652, %p650, %p651;
	@%p652 bra 	$L__BB3_478;
	clz.b32 	%r4010, %r7552;
	mov.b32 	%r4011, -2147483648;
	shr.u32 	%r625, %r4011, %r4010;
	xor.b32  	%r4012, %r625, %r7552;
	clz.b32 	%r4013, %r4012;
	sub.s32 	%r4014, 31, %r4013;
	mul.wide.u32 	%rd287, %r4014, 4;
	add.s64 	%rd61, %rd2, %rd287;
	ld.local.u32 	%r626, [%rd61];
	and.b32  	%r4015, %r626, %r625;
	setp.eq.s32 	%p653, %r4015, 0;
	@%p653 bra 	$L__BB3_477;
	or.b32  	%r7566, %r7552, %r7566;
	bra.uni 	$L__BB3_478;
$L__BB3_477:
	or.b32  	%r4016, %r626, %r625;
	st.local.u32 	[%rd61], %r4016;
$L__BB3_478:
	popc.b32 	%r629, %r7554;
	setp.lt.s32 	%p654, %r7554, 0;
	setp.ne.s32 	%p655, %r629, 2;
	or.pred  	%p656, %p654, %p655;
	@%p656 bra 	$L__BB3_482;
	clz.b32 	%r4017, %r7554;
	mov.b32 	%r4018, -2147483648;
	shr.u32 	%r630, %r4018, %r4017;
	xor.b32  	%r4019, %r630, %r7554;
	clz.b32 	%r4020, %r4019;
	sub.s32 	%r4021, 31, %r4020;
	mul.wide.u32 	%rd288, %r4021, 4;
	add.s64 	%rd62, %rd2, %rd288;
	ld.local.u32 	%r631, [%rd62];
	and.b32  	%r4022, %r631, %r630;
	setp.eq.s32 	%p657, %r4022, 0;
	@%p657 bra 	$L__BB3_481;
	or.b32  	%r7566, %r7554, %r7566;
	bra.uni 	$L__BB3_482;
$L__BB3_481:
	or.b32  	%r4023, %r631, %r630;
	st.local.u32 	[%rd62], %r4023;
$L__BB3_482:
	popc.b32 	%r634, %r7556;
	setp.lt.s32 	%p658, %r7556, 0;
	setp.ne.s32 	%p659, %r634, 2;
	or.pred  	%p660, %p658, %p659;
	@%p660 bra 	$L__BB3_486;
	clz.b32 	%r4024, %r7556;
	mov.b32 	%r4025, -2147483648;
	shr.u32 	%r635, %r4025, %r4024;
	xor.b32  	%r4026, %r635, %r7556;
	clz.b32 	%r4027, %r4026;
	sub.s32 	%r4028, 31, %r4027;
	mul.wide.u32 	%rd289, %r4028, 4;
	add.s64 	%rd63, %rd2, %rd289;
	ld.local.u32 	%r636, [%rd63];
	and.b32  	%r4029, %r636, %r635;
	setp.eq.s32 	%p661, %r4029, 0;
	@%p661 bra 	$L__BB3_485;
	or.b32  	%r7566, %r7556, %r7566;
	bra.uni 	$L__BB3_486;
$L__BB3_485:
	or.b32  	%r4030, %r636, %r635;
	st.local.u32 	[%rd63], %r4030;
$L__BB3_486:
	popc.b32 	%r639, %r7558;
	setp.lt.s32 	%p662, %r7558, 0;
	setp.ne.s32 	%p663, %r639, 2;
	or.pred  	%p664, %p662, %p663;
	@%p664 bra 	$L__BB3_490;
	clz.b32 	%r4031, %r7558;
	mov.b32 	%r4032, -2147483648;
	shr.u32 	%r640, %r4032, %r4031;
	xor.b32  	%r4033, %r640, %r7558;
	clz.b32 	%r4034, %r4033;
	sub.s32 	%r4035, 31, %r4034;
	mul.wide.u32 	%rd290, %r4035, 4;
	add.s64 	%rd64, %rd2, %rd290;
	ld.local.u32 	%r641, [%rd64];
	and.b32  	%r4036, %r641, %r640;
	setp.eq.s32 	%p665, %r4036, 0;
	@%p665 bra 	$L__BB3_489;
	or.b32  	%r7566, %r7558, %r7566;
	bra.uni 	$L__BB3_490;
$L__BB3_489:
	or.b32  	%r4037, %r641, %r640;
	st.local.u32 	[%rd64], %r4037;
$L__BB3_490:
	popc.b32 	%r644, %r7560;
	setp.lt.s32 	%p666, %r7560, 0;
	setp.ne.s32 	%p667, %r644, 2;
	or.pred  	%p668, %p666, %p667;
	@%p668 bra 	$L__BB3_494;
	clz.b32 	%r4038, %r7560;
	mov.b32 	%r4039, -2147483648;
	shr.u32 	%r645, %r4039, %r4038;
	xor.b32  	%r4040, %r645, %r7560;
	clz.b32 	%r4041, %r4040;
	sub.s32 	%r4042, 31, %r4041;
	mul.wide.u32 	%rd291, %r4042, 4;
	add.s64 	%rd65, %rd2, %rd291;
	ld.local.u32 	%r646, [%rd65];
	and.b32  	%r4043, %r646, %r645;
	setp.eq.s32 	%p669, %r4043, 0;
	@%p669 bra 	$L__BB3_493;
	or.b32  	%r7566, %r7560, %r7566;
	bra.uni 	$L__BB3_494;
$L__BB3_493:
	or.b32  	%r4044, %r646, %r645;
	st.local.u32 	[%rd65], %r4044;
$L__BB3_494:
	popc.b32 	%r649, %r7562;
	setp.lt.s32 	%p670, %r7562, 0;
	setp.ne.s32 	%p671, %r649, 2;
	or.pred  	%p672, %p670, %p671;
	@%p672 bra 	$L__BB3_498;
	clz.b32 	%r4045, %r7562;
	mov.b32 	%r4046, -2147483648;
	shr.u32 	%r650, %r4046, %r4045;
	xor.b32  	%r4047, %r650, %r7562;
	clz.b32 	%r4048, %r4047;
	sub.s32 	%r4049, 31, %r4048;
	mul.wide.u32 	%rd292, %r4049, 4;
	add.s64 	%rd66, %rd2, %rd292;
	ld.local.u32 	%r651, [%rd66];
	and.b32  	%r4050, %r651, %r650;
	setp.eq.s32 	%p673, %r4050, 0;
	@%p673 bra 	$L__BB3_497;
	or.b32  	%r7566, %r7562, %r7566;
	bra.uni 	$L__BB3_498;
$L__BB3_497:
	or.b32  	%r4051, %r651, %r650;
	st.local.u32 	[%rd66], %r4051;
$L__BB3_498:
	popc.b32 	%r654, %r7564;
	setp.lt.s32 	%p674, %r7564, 0;
	setp.ne.s32 	%p675, %r654, 2;
	or.pred  	%p676, %p674, %p675;
	@%p676 bra 	$L__BB3_500;
	clz.b32 	%r4052, %r7564;
	mov.b32 	%r4053, -2147483648;
	shr.u32 	%r4054, %r4053, %r4052;
	xor.b32  	%r4055, %r4054, %r7564;
	clz.b32 	%r4056, %r4055;
	sub.s32 	%r4057, 31, %r4056;
	mul.wide.u32 	%rd293, %r4057, 4;
	add.s64 	%rd294, %rd2, %rd293;
	ld.local.u32 	%r4058, [%rd294];
	and.b32  	%r4059, %r4058, %r4054;
	setp.eq.s32 	%p677, %r4059, 0;
	selp.b32 	%r4060, 0, %r7564, %p677;
	or.b32  	%r7566, %r7566, %r4060;
$L__BB3_500:
	setp.eq.s32 	%p678, %r7566, 0;
	mov.b32 	%r7583, 0;
	@%p678 bra 	$L__BB3_533;
	not.b32 	%r657, %r7566;
	setp.gt.s32 	%p679, %r7534, -1;
	setp.eq.s32 	%p680, %r580, 2;
	and.b32  	%r4064, %r7534, %r7566;
	setp.eq.s32 	%p681, %r4064, %r7534;
	and.pred  	%p682, %p680, %p681;
	mov.b32 	%r7583, 0;
	and.pred  	%p683, %p682, %p679;
	@%p683 bra 	$L__BB3_503;
	and.b32  	%r4065, %r7534, %r657;
	popc.b32 	%r4066, %r4065;
	setp.eq.s32 	%p684, %r4066, 1;
	or.b32  	%r4067, %r4065, -2147483648;
	selp.b32 	%r4068, %r4067, %r4065, %p684;
	st.local.u32 	[%rd518+-128], %r4068;
	setp.ne.s32 	%p685, %r7534, %r4068;
	selp.u32 	%r7583, 1, 0, %p685;
$L__BB3_503:
	setp.gt.s32 	%p686, %r7536, -1;
	setp.eq.s32 	%p687, %r584, 2;
	and.b32  	%r4070, %r7536, %r7566;
	setp.eq.s32 	%p688, %r4070, %r7536;
	and.pred  	%p689, %p687, %p688;
	and.pred  	%p690, %p689, %p686;
	@%p690 bra 	$L__BB3_505;
	and.b32  	%r4071, %r7536, %r657;
	popc.b32 	%r4072, %r4071;
	setp.eq.s32 	%p691, %r4072, 1;
	or.b32  	%r4073, %r4071, -2147483648;
	selp.b32 	%r4074, %r4073, %r4071, %p691;
	st.local.u32 	[%rd518+-64], %r4074;
	setp.ne.s32 	%p692, %r7536, %r4074;
	selp.u32 	%r4075, 1, 0, %p692;
	or.b32  	%r7583, %r7583, %r4075;
$L__BB3_505:
	setp.gt.s32 	%p693, %r7538, -1;
	setp.eq.s32 	%p694, %r589, 2;
	and.b32  	%r4077, %r7538, %r7566;
	setp.eq.s32 	%p695, %r4077, %r7538;
	and.pred  	%p696, %p694, %p695;
	and.pred  	%p697, %p696, %p693;
	@%p697 bra 	$L__BB3_507;
	and.b32  	%r4078, %r7538, %r657;
	popc.b32 	%r4079, %r4078;
	setp.eq.s32 	%p698, %r4079, 1;
	or.b32  	%r4080, %r4078, -2147483648;
	selp.b32 	%r4081, %r4080, %r4078, %p698;
	st.local.u32 	[%rd518], %r4081;
	setp.ne.s32 	%p699, %r7538, %r4081;
	selp.u32 	%r4082, 1, 0, %p699;
	or.b32  	%r7583, %r7583, %r4082;
$L__BB3_507:
	setp.gt.s32 	%p700, %r7540, -1;
	setp.eq.s32 	%p701, %r594, 2;
	and.b32  	%r4084, %r7540, %r7566;
	setp.eq.s32 	%p702, %r4084, %r7540;
	and.pred  	%p703, %p701, %p702;
	and.pred  	%p704, %p703, %p700;
	@%p704 bra 	$L__BB3_509;
	and.b32  	%r4085, %r7540, %r657;
	popc.b32 	%r4086, %r4085;
	setp.eq.s32 	%p705, %r4086, 1;
	or.b32  	%r4087, %r4085, -2147483648;
	selp.b32 	%r4088, %r4087, %r4085, %p705;
	st.local.u32 	[%rd518+64], %r4088;
	setp.ne.s32 	%p706, %r7540, %r4088;
	selp.u32 	%r4089, 1, 0, %p706;
	or.b32  	%r7583, %r7583, %r4089;
$L__BB3_509:
	setp.gt.s32 	%p707, %r7542, -1;
	setp.eq.s32 	%p708, %r599, 2;
	and.b32  	%r4091, %r7542, %r7566;
	setp.eq.s32 	%p709, %r4091, %r7542;
	and.pred  	%p710, %p708, %p709;
	and.pred  	%p711, %p710, %p707;
	@%p711 bra 	$L__BB3_511;
	and.b32  	%r4092, %r7542, %r657;
	popc.b32 	%r4093, %r4092;
	setp.eq.s32 	%p712, %r4093, 1;
	or.b32  	%r4094, %r4092, -2147483648;
	selp.b32 	%r4095, %r4094, %r4092, %p712;
	st.local.u32 	[%rd518+-124], %r4095;
	setp.ne.s32 	%p713, %r7542, %r4095;
	selp.u32 	%r4096, 1, 0, %p713;
	or.b32  	%r7583, %r7583, %r4096;
$L__BB3_511:
	setp.gt.s32 	%p714, %r7544, -1;
	setp.eq.s32 	%p715, %r604, 2;
	and.b32  	%r4098, %r7544, %r7566;
	setp.eq.s32 	%p716, %r4098, %r7544;
	and.pred  	%p717, %p715, %p716;
	and.pred  	%p718, %p717, %p714;
	@%p718 bra 	$L__BB3_513;
	and.b32  	%r4099, %r7544, %r657;
	popc.b32 	%r4100, %r4099;
	setp.eq.s32 	%p719, %r4100, 1;
	or.b32  	%r4101, %r4099, -2147483648;
	selp.b32 	%r4102, %r4101, %r4099, %p719;
	st.local.u32 	[%rd518+-60], %r4102;
	setp.ne.s32 	%p720, %r7544, %r4102;
	selp.u32 	%r4103, 1, 0, %p720;
	or.b32  	%r7583, %r7583, %r4103;
$L__BB3_513:
	setp.gt.s32 	%p721, %r7546, -1;
	setp.eq.s32 	%p722, %r609, 2;
	and.b32  	%r4105, %r7546, %r7566;
	setp.eq.s32 	%p723, %r4105, %r7546;
	and.pred  	%p724, %p722, %p723;
	and.pred  	%p725, %p724, %p721;
	@%p725 bra 	$L__BB3_515;
	and.b32  	%r4106, %r7546, %r657;
	popc.b32 	%r4107, %r4106;
	setp.eq.s32 	%p726, %r4107, 1;
	or.b32  	%r4108, %r4106, -2147483648;
	selp.b32 	%r4109, %r4108, %r4106, %p726;
	st.local.u32 	[%rd518+4], %r4109;
	setp.ne.s32 	%p727, %r7546, %r4109;
	selp.u32 	%r4110, 1, 0, %p727;
	or.b32  	%r7583, %r7583, %r4110;
$L__BB3_515:
	setp.gt.s32 	%p728, %r7548, -1;
	setp.eq.s32 	%p729, %r614, 2;
	and.b32  	%r4112, %r7548, %r7566;
	setp.eq.s32 	%p730, %r4112, %r7548;
	and.pred  	%p731, %p729, %p730;
	and.pred  	%p732, %p731, %p728;
	@%p732 bra 	$L__BB3_517;
	and.b32  	%r4113, %r7548, %r657;
	popc.b32 	%r4114, %r4113;
	setp.eq.s32 	%p733, %r4114, 1;
	or.b32  	%r4115, %r4113, -2147483648;
	selp.b32 	%r4116, %r4115, %r4113, %p733;
	st.local.u32 	[%rd518+68], %r4116;
	setp.ne.s32 	%p734, %r7548, %r4116;
	selp.u32 	%r4117, 1, 0, %p734;
	or.b32  	%r7583, %r7583, %r4117;
$L__BB3_517:
	setp.gt.s32 	%p735, %r7550, -1;
	setp.eq.s32 	%p736, %r619, 2;
	and.b32  	%r4119, %r7550, %r7566;
	setp.eq.s32 	%p737, %r4119, %r7550;
	and.pred  	%p738, %p736, %p737;
	and.pred  	%p739, %p738, %p735;
	@%p739 bra 	$L__BB3_519;
	and.b32  	%r4120, %r7550, %r657;
	popc.b32 	%r4121, %r4120;
	setp.eq.s32 	%p740, %r4121, 1;
	or.b32  	%r4122, %r4120, -2147483648;
	selp.b32 	%r4123, %r4122, %r4120, %p740;
	st.local.u32 	[%rd518+-120], %r4123;
	setp.ne.s32 	%p741, %r7550, %r4123;
	selp.u32 	%r4124, 1, 0, %p741;
	or.b32  	%r7583, %r7583, %r4124;
$L__BB3_519:
	setp.gt.s32 	%p742, %r7552, -1;
	setp.eq.s32 	%p743, %r624, 2;
	and.b32  	%r4126, %r7552, %r7566;
	setp.eq.s32 	%p744, %r4126, %r7552;
	and.pred  	%p745, %p743, %p744;
	and.pred  	%p746, %p745, %p742;
	@%p746 bra 	$L__BB3_521;
	and.b32  	%r4127, %r7552, %r657;
	popc.b32 	%r4128, %r4127;
	setp.eq.s32 	%p747, %r4128, 1;
	or.b32  	%r4129, %r4127, -2147483648;
	selp.b32 	%r4130, %r4129, %r4127, %p747;
	st.local.u32 	[%rd518+-56], %r4130;
	setp.ne.s32 	%p748, %r7552, %r4130;
	selp.u32 	%r4131, 1, 0, %p748;
	or.b32  	%r7583, %r7583, %r4131;
$L__BB3_521:
	setp.gt.s32 	%p749, %r7554, -1;
	setp.eq.s32 	%p750, %r629, 2;
	and.b32  	%r4133, %r7554, %r7566;
	setp.eq.s32 	%p751, %r4133, %r7554;
	and.pred  	%p752, %p750, %p751;
	and.pred  	%p753, %p752, %p749;
	@%p753 bra 	$L__BB3_523;
	and.b32  	%r4134, %r7554, %r657;
	popc.b32 	%r4135, %r4134;
	setp.eq.s32 	%p754, %r4135, 1;
	or.b32  	%r4136, %r4134, -2147483648;
	selp.b32 	%r4137, %r4136, %r4134, %p754;
	st.local.u32 	[%rd518+8], %r4137;
	setp.ne.s32 	%p755, %r7554, %r4137;
	selp.u32 	%r4138, 1, 0, %p755;
	or.b32  	%r7583, %r7583, %r4138;
$L__BB3_523:
	setp.gt.s32 	%p756, %r7556, -1;
	setp.eq.s32 	%p757, %r634, 2;
	and.b32  	%r4140, %r7556, %r7566;
	setp.eq.s32 	%p758, %r4140, %r7556;
	and.pred  	%p759, %p757, %p758;
	and.pred  	%p760, %p759, %p756;
	@%p760 bra 	$L__BB3_525;
	and.b32  	%r4141, %r7556, %r657;
	popc.b32 	%r4142, %r4141;
	setp.eq.s32 	%p761, %r4142, 1;
	or.b32  	%r4143, %r4141, -2147483648;
	selp.b32 	%r4144, %r4143, %r4141, %p761;
	st.local.u32 	[%rd518+72], %r4144;
	setp.ne.s32 	%p762, %r7556, %r4144;
	selp.u32 	%r4145, 1, 0, %p762;
	or.b32  	%r7583, %r7583, %r4145;
$L__BB3_525:
	setp.gt.s32 	%p763, %r7558, -1;
	setp.eq.s32 	%p764, %r639, 2;
	and.b32  	%r4147, %r7558, %r7566;
	setp.eq.s32 	%p765, %r4147, %r7558;
	and.pred  	%p766, %p764, %p765;
	and.pred  	%p767, %p766, %p763;
	@%p767 bra 	$L__BB3_527;
	and.b32  	%r4148, %r7558, %r657;
	popc.b32 	%r4149, %r4148;
	setp.eq.s32 	%p768, %r4149, 1;
	or.b32  	%r4150, %r4148, -2147483648;
	selp.b32 	%r4151, %r4150, %r4148, %p768;
	st.local.u32 	[%rd518+-116], %r4151;
	setp.ne.s32 	%p769, %r7558, %r4151;
	selp.u32 	%r4152, 1, 0, %p769;
	or.b32  	%r7583, %r7583, %r4152;
$L__BB3_527:
	setp.gt.s32 	%p770, %r7560, -1;
	setp.eq.s32 	%p771, %r644, 2;
	and.b32  	%r4154, %r7560, %r7566;
	setp.eq.s32 	%p772, %r4154, %r7560;
	and.pred  	%p773, %p771, %p772;
	and.pred  	%p774, %p773, %p770;
	@%p774 bra 	$L__BB3_529;
	and.b32  	%r4155, %r7560, %r657;
	popc.b32 	%r4156, %r4155;
	setp.eq.s32 	%p775, %r4156, 1;
	or.b32  	%r4157, %r4155, -2147483648;
	selp.b32 	%r4158, %r4157, %r4155, %p775;
	st.local.u32 	[%rd518+-52], %r4158;
	setp.ne.s32 	%p776, %r7560, %r4158;
	selp.u32 	%r4159, 1, 0, %p776;
	or.b32  	%r7583, %r7583, %r4159;
$L__BB3_529:
	setp.gt.s32 	%p777, %r7562, -1;
	setp.eq.s32 	%p778, %r649, 2;
	and.b32  	%r4161, %r7562, %r7566;
	setp.eq.s32 	%p779, %r4161, %r7562;
	and.pred  	%p780, %p778, %p779;
	and.pred  	%p781, %p780, %p777;
	@%p781 bra 	$L__BB3_531;
	and.b32  	%r4162, %r7562, %r657;
	popc.b32 	%r4163, %r4162;
	setp.eq.s32 	%p782, %r4163, 1;
	or.b32  	%r4164, %r4162, -2147483648;
	selp.b32 	%r4165, %r4164, %r4162, %p782;
	st.local.u32 	[%rd518+12], %r4165;
	setp.ne.s32 	%p783, %r7562, %r4165;
	selp.u32 	%r4166, 1, 0, %p783;
	or.b32  	%r7583, %r7583, %r4166;
$L__BB3_531:
	setp.gt.s32 	%p784, %r7564, -1;
	setp.eq.s32 	%p785, %r654, 2;
	and.b32  	%r4168, %r7564, %r7566;
	setp.eq.s32 	%p786, %r4168, %r7564;
	and.pred  	%p787, %p785, %p786;
	and.pred  	%p788, %p787, %p784;
	@%p788 bra 	$L__BB3_533;
	and.b32  	%r4169, %r7564, %r657;
	popc.b32 	%r4170, %r4169;
	setp.eq.s32 	%p789, %r4170, 1;
	or.b32  	%r4171, %r4169, -2147483648;
	selp.b32 	%r4172, %r4171, %r4169, %p789;
	st.local.u32 	[%rd518+76], %r4172;
	setp.ne.s32 	%p790, %r7564, %r4172;
	selp.u32 	%r4173, 1, 0, %p790;
	or.b32  	%r7583, %r7583, %r4173;
$L__BB3_533:
	or.b32  	%r4174, %r7430, %r7583;
	or.b32  	%r7430, %r4174, %r7535;
	add.s32 	%r7515, %r463, 4;
	add.s64 	%rd518, %rd518, 16;
	setp.lt.u32 	%p791, %r463, 12;
	@%p791 bra 	$L__BB3_375;
	add.s32 	%r692, %r7513, 4;
	setp.lt.u32 	%p792, %r7513, 12;
	mov.u32 	%r7513, %r692;
	@%p792 bra 	$L__BB3_374;
	setp.eq.s32 	%p793, %r7430, 3;
	@%p793 bra 	$L__BB3_1990;
	mov.b32 	%r7681, 0;
	mov.u64 	%rd519, %rd14;
	mov.u32 	%r7599, %r7681;
$L__BB3_537:
	ld.local.u32 	%r7617, [%rd519+-32];
	min.s32 	%r4176, %r7617, 0;
	and.b32  	%r7601, %r4176, 2147483647;
	ld.local.u32 	%r7619, [%rd519+-16];
	setp.gt.s32 	%p794, %r7619, -1;
	@%p794 bra 	$L__BB3_539;
	and.b32  	%r4177, %r7619, 2147483647;
	and.b32  	%r4178, %r7619, %r7601;
	setp.eq.s32 	%p795, %r4178, 0;
	selp.b32 	%r4179, %r4177, -2147483648, %p795;
	or.b32  	%r7601, %r4179, %r7601;
$L__BB3_539:
	ld.local.u32 	%r7621, [%rd519];
	setp.gt.s32 	%p796, %r7621, -1;
	@%p796 bra 	$L__BB3_541;
	and.b32  	%r4180, %r7621, 2147483647;
	and.b32  	%r4181, %r4180, %r7601;
	setp.eq.s32 	%p797, %r4181, 0;
	selp.b32 	%r4182, %r4180, -2147483648, %p797;
	or.b32  	%r7601, %r4182, %r7601;
$L__BB3_541:
	ld.local.u32 	%r7623, [%rd519+16];
	setp.gt.s32 	%p798, %r7623, -1;
	@%p798 bra 	$L__BB3_543;
	and.b32  	%r4183, %r7623, 2147483647;
	and.b32  	%r4184, %r4183, %r7601;
	setp.eq.s32 	%p799, %r4184, 0;
	selp.b32 	%r4185, %r4183, -2147483648, %p799;
	or.b32  	%r7601, %r4185, %r7601;
$L__BB3_543:
	ld.local.u32 	%r7625, [%rd519+-28];
	setp.gt.s32 	%p800, %r7625, -1;
	@%p800 bra 	$L__BB3_545;
	and.b32  	%r4186, %r7625, 2147483647;
	and.b32  	%r4187, %r4186, %r7601;
	setp.eq.s32 	%p801, %r4187, 0;
	selp.b32 	%r4188, %r4186, -2147483648, %p801;
	or.b32  	%r7601, %r4188, %r7601;
$L__BB3_545:
	ld.local.u32 	%r7627, [%rd519+-12];
	setp.gt.s32 	%p802, %r7627, -1;
	@%p802 bra 	$L__BB3_547;
	and.b32  	%r4189, %r7627, 2147483647;
	and.b32  	%r4190, %r4189, %r7601;
	setp.eq.s32 	%p803, %r4190, 0;
	selp.b32 	%r4191, %r4189, -2147483648, %p803;
	or.b32  	%r7601, %r4191, %r7601;
$L__BB3_547:
	ld.local.u32 	%r7629, [%rd519+4];
	setp.gt.s32 	%p804, %r7629, -1;
	@%p804 bra 	$L__BB3_549;
	and.b32  	%r4192, %r7629, 2147483647;
	and.b32  	%r4193, %r4192, %r7601;
	setp.eq.s32 	%p805, %r4193, 0;
	selp.b32 	%r4194, %r4192, -2147483648, %p805;
	or.b32  	%r7601, %r4194, %r7601;
$L__BB3_549:
	ld.local.u32 	%r7631, [%rd519+20];
	setp.gt.s32 	%p806, %r7631, -1;
	@%p806 bra 	$L__BB3_551;
	and.b32  	%r4195, %r7631, 2147483647;
	and.b32  	%r4196, %r4195, %r7601;
	setp.eq.s32 	%p807, %r4196, 0;
	selp.b32 	%r4197, %r4195, -2147483648, %p807;
	or.b32  	%r7601, %r4197, %r7601;
$L__BB3_551:
	ld.local.u32 	%r7633, [%rd519+-24];
	setp.gt.s32 	%p808, %r7633, -1;
	@%p808 bra 	$L__BB3_553;
	and.b32  	%r4198, %r7633, 2147483647;
	and.b32  	%r4199, %r4198, %r7601;
	setp.eq.s32 	%p809, %r4199, 0;
	selp.b32 	%r4200, %r4198, -2147483648, %p809;
	or.b32  	%r7601, %r4200, %r7601;
$L__BB3_553:
	ld.local.u32 	%r7635, [%rd519+-8];
	setp.gt.s32 	%p810, %r7635, -1;
	@%p810 bra 	$L__BB3_555;
	and.b32  	%r4201, %r7635, 2147483647;
	and.b32  	%r4202, %r4201, %r7601;
	setp.eq.s32 	%p811, %r4202, 0;
	selp.b32 	%r4203, %r4201, -2147483648, %p811;
	or.b32  	%r7601, %r4203, %r7601;
$L__BB3_555:
	ld.local.u32 	%r7637, [%rd519+8];
	setp.gt.s32 	%p812, %r7637, -1;
	@%p812 bra 	$L__BB3_557;
	and.b32  	%r4204, %r7637, 2147483647;
	and.b32  	%r4205, %r4204, %r7601;
	setp.eq.s32 	%p813, %r4205, 0;
	selp.b32 	%r4206, %r4204, -2147483648, %p813;
	or.b32  	%r7601, %r4206, %r7601;
$L__BB3_557:
	ld.local.u32 	%r7639, [%rd519+24];
	setp.gt.s32 	%p814, %r7639, -1;
	@%p814 bra 	$L__BB3_559;
	and.b32  	%r4207, %r7639, 2147483647;
	and.b32  	%r4208, %r4207, %r7601;
	setp.eq.s32 	%p815, %r4208, 0;
	selp.b32 	%r4209, %r4207, -2147483648, %p815;
	or.b32  	%r7601, %r4209, %r7601;
$L__BB3_559:
	ld.local.u32 	%r7641, [%rd519+-20];
	setp.gt.s32 	%p816, %r7641, -1;
	@%p816 bra 	$L__BB3_561;
	and.b32  	%r4210, %r7641, 2147483647;
	and.b32  	%r4211, %r4210, %r7601;
	setp.eq.s32 	%p817, %r4211, 0;
	selp.b32 	%r4212, %r4210, -2147483648, %p817;
	or.b32  	%r7601, %r4212, %r7601;
$L__BB3_561:
	ld.local.u32 	%r7643, [%rd519+-4];
	setp.gt.s32 	%p818, %r7643, -1;
	@%p818 bra 	$L__BB3_563;
	and.b32  	%r4213, %r7643, 2147483647;
	and.b32  	%r4214, %r4213, %r7601;
	setp.eq.s32 	%p819, %r4214, 0;
	selp.b32 	%r4215, %r4213, -2147483648, %p819;
	or.b32  	%r7601, %r4215, %r7601;
$L__BB3_563:
	ld.local.u32 	%r7645, [%rd519+12];
	setp.gt.s32 	%p820, %r7645, -1;
	@%p820 bra 	$L__BB3_565;
	and.b32  	%r4216, %r7645, 2147483647;
	and.b32  	%r4217, %r4216, %r7601;
	setp.eq.s32 	%p821, %r4217, 0;
	selp.b32 	%r4218, %r4216, -2147483648, %p821;
	or.b32  	%r7601, %r4218, %r7601;
$L__BB3_565:
	ld.local.u32 	%r7647, [%rd519+28];
	setp.gt.s32 	%p822, %r7647, -1;
	@%p822 bra 	$L__BB3_567;
	and.b32  	%r4219, %r7647, 2147483647;
	and.b32  	%r4220, %r4219, %r7601;
	setp.eq.s32 	%p823, %r4220, 0;
	selp.b32 	%r4221, %r4219, -2147483648, %p823;
	or.b32  	%r7601, %r4221, %r7601;
$L__BB3_567:
	setp.gt.s32 	%p824, %r7601, -1;
	mov.b32 	%r7618, 0;
	@%p824 bra 	$L__BB3_569;
	mov.b32 	%r4224, 0;
	st.local.u32 	[%rd7], %r4224;
	ld.local.u32 	%r7617, [%rd519+-32];
	mov.b32 	%r7618, 3;
$L__BB3_569:
	not.b32 	%r745, %r7601;
	setp.lt.s32 	%p825, %r7617, 0;
	@%p825 bra 	$L__BB3_571;
	and.b32  	%r4225, %r7617, %r745;
	popc.b32 	%r4226, %r4225;
	setp.eq.s32 	%p826, %r4226, 1;
	or.b32  	%r4227, %r4225, -2147483648;
	selp.b32 	%r746, %r4227, %r4225, %p826;
	st.local.u32 	[%rd519+-32], %r746;
	setp.ne.s32 	%p827, %r7617, %r746;
	selp.u32 	%r4228, 1, 0, %p827;
	or.b32  	%r7618, %r7618, %r4228;
	mov.u32 	%r7617, %r746;
$L__BB3_571:
	setp.lt.s32 	%p828, %r7619, 0;
	@%p828 bra 	$L__BB3_573;
	and.b32  	%r4229, %r7619, %r745;
	popc.b32 	%r4230, %r4229;
	setp.eq.s32 	%p829, %r4230, 1;
	or.b32  	%r4231, %r4229, -2147483648;
	selp.b32 	%r750, %r4231, %r4229, %p829;
	st.local.u32 	[%rd519+-16], %r750;
	setp.ne.s32 	%p830, %r7619, %r750;
	selp.u32 	%r4232, 1, 0, %p830;
	or.b32  	%r7618, %r7618, %r4232;
	mov.u32 	%r7619, %r750;
$L__BB3_573:
	setp.lt.s32 	%p831, %r7621, 0;
	@%p831 bra 	$L__BB3_575;
	and.b32  	%r4233, %r7621, %r745;
	popc.b32 	%r4234, %r4233;
	setp.eq.s32 	%p832, %r4234, 1;
	or.b32  	%r4235, %r4233, -2147483648;
	selp.b32 	%r754, %r4235, %r4233, %p832;
	st.local.u32 	[%rd519], %r754;
	setp.ne.s32 	%p833, %r7621, %r754;
	selp.u32 	%r4236, 1, 0, %p833;
	or.b32  	%r7618, %r7618, %r4236;
	mov.u32 	%r7621, %r754;
$L__BB3_575:
	setp.lt.s32 	%p834, %r7623, 0;
	@%p834 bra 	$L__BB3_577;
	and.b32  	%r4237, %r7623, %r745;
	popc.b32 	%r4238, %r4237;
	setp.eq.s32 	%p835, %r4238, 1;
	or.b32  	%r4239, %r4237, -2147483648;
	selp.b32 	%r758, %r4239, %r4237, %p835;
	st.local.u32 	[%rd519+16], %r758;
	setp.ne.s32 	%p836, %r7623, %r758;
	selp.u32 	%r4240, 1, 0, %p836;
	or.b32  	%r7618, %r7618, %r4240;
	mov.u32 	%r7623, %r758;
$L__BB3_577:
	setp.lt.s32 	%p837, %r7625, 0;
	@%p837 bra 	$L__BB3_579;
	and.b32  	%r4241, %r7625, %r745;
	popc.b32 	%r4242, %r4241;
	setp.eq.s32 	%p838, %r4242, 1;
	or.b32  	%r4243, %r4241, -2147483648;
	selp.b32 	%r762, %r4243, %r4241, %p838;
	st.local.u32 	[%rd519+-28], %r762;
	setp.ne.s32 	%p839, %r7625, %r762;
	selp.u32 	%r4244, 1, 0, %p839;
	or.b32  	%r7618, %r7618, %r4244;
	mov.u32 	%r7625, %r762;
$L__BB3_579:
	setp.lt.s32 	%p840, %r7627, 0;
	@%p840 bra 	$L__BB3_581;
	and.b32  	%r4245, %r7627, %r745;
	popc.b32 	%r4246, %r4245;
	setp.eq.s32 	%p841, %r4246, 1;
	or.b32  	%r4247, %r4245, -2147483648;
	selp.b32 	%r766, %r4247, %r4245, %p841;
	st.local.u32 	[%rd519+-12], %r766;
	setp.ne.s32 	%p842, %r7627, %r766;
	selp.u32 	%r4248, 1, 0, %p842;
	or.b32  	%r7618, %r7618, %r4248;
	mov.u32 	%r7627, %r766;
$L__BB3_581:
	setp.lt.s32 	%p843, %r7629, 0;
	@%p843 bra 	$L__BB3_583;
	and.b32  	%r4249, %r7629, %r745;
	popc.b32 	%r4250, %r4249;
	setp.eq.s32 	%p844, %r4250, 1;
	or.b32  	%r4251, %r4249, -2147483648;
	selp.b32 	%r770, %r4251, %r4249, %p844;
	st.local.u32 	[%rd519+4], %r770;
	setp.ne.s32 	%p845, %r7629, %r770;
	selp.u32 	%r4252, 1, 0, %p845;
	or.b32  	%r7618, %r7618, %r4252;
	mov.u32 	%r7629, %r770;
$L__BB3_583:
	setp.lt.s32 	%p846, %r7631, 0;
	@%p846 bra 	$L__BB3_585;
	and.b32  	%r4253, %r7631, %r745;
	popc.b32 	%r4254, %r4253;
	setp.eq.s32 	%p847, %r4254, 1;
	or.b32  	%r4255, %r4253, -2147483648;
	selp.b32 	%r774, %r4255, %r4253, %p847;
	st.local.u32 	[%rd519+20], %r774;
	setp.ne.s32 	%p848, %r7631, %r774;
	selp.u32 	%r4256, 1, 0, %p848;
	or.b32  	%r7618, %r7618, %r4256;
	mov.u32 	%r7631, %r774;
$L__BB3_585:
	setp.lt.s32 	%p849, %r7633, 0;
	@%p849 bra 	$L__BB3_587;
	and.b32  	%r4257, %r7633, %r745;
	popc.b32 	%r4258, %r4257;
	setp.eq.s32 	%p850, %r4258, 1;
	or.b32  	%r4259, %r4257, -2147483648;
	selp.b32 	%r778, %r4259, %r4257, %p850;
	st.local.u32 	[%rd519+-24], %r778;
	setp.ne.s32 	%p851, %r7633, %r778;
	selp.u32 	%r4260, 1, 0, %p851;
	or.b32  	%r7618, %r7618, %r4260;
	mov.u32 	%r7633, %r778;
$L__BB3_587:
	setp.lt.s32 	%p852, %r7635, 0;
	@%p852 bra 	$L__BB3_589;
	and.b32  	%r4261, %r7635, %r745;
	popc.b32 	%r4262, %r4261;
	setp.eq.s32 	%p853, %r4262, 1;
	or.b32  	%r4263, %r4261, -2147483648;
	selp.b32 	%r782, %r4263, %r4261, %p853;
	st.local.u32 	[%rd519+-8], %r782;
	setp.ne.s32 	%p854, %r7635, %r782;
	selp.u32 	%r4264, 1, 0, %p854;
	or.b32  	%r7618, %r7618, %r4264;
	mov.u32 	%r7635, %r782;
$L__BB3_589:
	setp.lt.s32 	%p855, %r7637, 0;
	@%p855 bra 	$L__BB3_591;
	and.b32  	%r4265, %r7637, %r745;
	popc.b32 	%r4266, %r4265;
	setp.eq.s32 	%p856, %r4266, 1;
	or.b32  	%r4267, %r4265, -2147483648;
	selp.b32 	%r786, %r4267, %r4265, %p856;
	st.local.u32 	[%rd519+8], %r786;
	setp.ne.s32 	%p857, %r7637, %r786;
	selp.u32 	%r4268, 1, 0, %p857;
	or.b32  	%r7618, %r7618, %r4268;
	mov.u32 	%r7637, %r786;
$L__BB3_591:
	setp.lt.s32 	%p858, %r7639, 0;
	@%p858 bra 	$L__BB3_593;
	and.b32  	%r4269, %r7639, %r745;
	popc.b32 	%r4270, %r4269;
	setp.eq.s32 	%p859, %r4270, 1;
	or.b32  	%r4271, %r4269, -2147483648;
	selp.b32 	%r790, %r4271, %r4269, %p859;
	st.local.u32 	[%rd519+24], %r790;
	setp.ne.s32 	%p860, %r7639, %r790;
	selp.u32 	%r4272, 1, 0, %p860;
	or.b32  	%r7618, %r7618, %r4272;
	mov.u32 	%r7639, %r790;
$L__BB3_593:
	setp.lt.s32 	%p861, %r7641, 0;
	@%p861 bra 	$L__BB3_595;
	and.b32  	%r4273, %r7641, %r745;
	popc.b32 	%r4274, %r4273;
	setp.eq.s32 	%p862, %r4274, 1;
	or.b32  	%r4275, %r4273, -2147483648;
	selp.b32 	%r794, %r4275, %r4273, %p862;
	st.local.u32 	[%rd519+-20], %r794;
	setp.ne.s32 	%p863, %r7641, %r794;
	selp.u32 	%r4276, 1, 0, %p863;
	or.b32  	%r7618, %r7618, %r4276;
	mov.u32 	%r7641, %r794;
$L__BB3_595:
	setp.lt.s32 	%p864, %r7643, 0;
	@%p864 bra 	$L__BB3_597;
	and.b32  	%r4277, %r7643, %r745;
	popc.b32 	%r4278, %r4277;
	setp.eq.s32 	%p865, %r4278, 1;
	or.b32  	%r4279, %r4277, -2147483648;
	selp.b32 	%r798, %r4279, %r4277, %p865;
	st.local.u32 	[%rd519+-4], %r798;
	setp.ne.s32 	%p866, %r7643, %r798;
	selp.u32 	%r4280, 1, 0, %p866;
	or.b32  	%r7618, %r7618, %r4280;
	mov.u32 	%r7643, %r798;
$L__BB3_597:
	setp.lt.s32 	%p867, %r7645, 0;
	@%p867 bra 	$L__BB3_599;
	and.b32  	%r4281, %r7645, %r745;
	popc.b32 	%r4282, %r4281;
	setp.eq.s32 	%p868, %r4282, 1;
	or.b32  	%r4283, %r4281, -2147483648;
	selp.b32 	%r802, %r4283, %r4281, %p868;
	st.local.u32 	[%rd519+12], %r802;
	setp.ne.s32 	%p869, %r7645, %r802;
	selp.u32 	%r4284, 1, 0, %p869;
	or.b32  	%r7618, %r7618, %r4284;
	mov.u32 	%r7645, %r802;
$L__BB3_599:
	setp.lt.s32 	%p870, %r7647, 0;
	@%p870 bra 	$L__BB3_601;
	and.b32  	%r4285, %r7647, %r745;
	popc.b32 	%r4286, %r4285;
	setp.eq.s32 	%p871, %r4286, 1;
	or.b32  	%r4287, %r4285, -2147483648;
	selp.b32 	%r806, %r4287, %r4285, %p871;
	st.local.u32 	[%rd519+28], %r806;
	setp.ne.s32 	%p872, %r7647, %r806;
	selp.u32 	%r4288, 1, 0, %p872;
	or.b32  	%r7618, %r7618, %r4288;
	mov.u32 	%r7647, %r806;
$L__BB3_601:
	mov.b32 	%r4289, 0;
	st.local.v4.u32 	[%rd4], {%r4289, %r4289, %r4289, %r4289};
	st.local.v4.u32 	[%rd4+16], {%r4289, %r4289, %r4289, %r4289};
	st.local.v4.u32 	[%rd4+32], {%r4289, %r4289, %r4289, %r4289};
	st.local.v4.u32 	[%rd4+48], {%r4289, %r4289, %r4289, %r4289};
	st.local.v4.u32 	[%rd4+64], {%r4289, %r4289, %r4289, %r4289};
	st.local.v4.u32 	[%rd4+80], {%r4289, %r4289, %r4289, %r4289};
	st.local.v4.u32 	[%rd4+96], {%r4289, %r4289, %r4289, %r4289};
	st.local.v4.u32 	[%rd4+112], {%r4289, %r4289, %r4289, %r4289};
	popc.b32 	%r810, %r7617;
	setp.lt.s32 	%p873, %r7617, 0;
	setp.ne.s32 	%p874, %r810, 2;
	or.pred  	%p875, %p873, %p874;
	mov.u32 	%r7649, %r4289;
	@%p875 bra 	$L__BB3_604;
	clz.b32 	%r4290, %r7617;
	mov.b32 	%r4291, -2147483648;
	shr.u32 	%r811, %r4291, %r4290;
	xor.b32  	%r4292, %r811, %r7617;
	clz.b32 	%r4293, %r4292;
	sub.s32 	%r4294, 31, %r4293;
	mul.wide.u32 	%rd295, %r4294, 4;
	add.s64 	%rd69, %rd4, %rd295;
	ld.local.u32 	%r812, [%rd69];
	and.b32  	%r4295, %r812, %r811;
	setp.ne.s32 	%p876, %r4295, 0;
	mov.u32 	%r7649, %r7617;
	@%p876 bra 	$L__BB3_604;
	or.b32  	%r4297, %r812, %r811;
	st.local.u32 	[%rd69], %r4297;
	mov.u32 	%r7649, %r4289;
$L__BB3_604:
	popc.b32 	%r814, %r7619;
	setp.lt.s32 	%p877, %r7619, 0;
	setp.ne.s32 	%p878, %r814, 2;
	or.pred  	%p879, %p877, %p878;
	@%p879 bra 	$L__BB3_608;
	clz.b32 	%r4298, %r7619;
	mov.b32 	%r4299, -2147483648;
	shr.u32 	%r815, %r4299, %r4298;
	xor.b32  	%r4300, %r815, %r7619;
	clz.b32 	%r4301, %r4300;
	sub.s32 	%r4302, 31, %r4301;
	mul.wide.u32 	%rd296, %r4302, 4;
	add.s64 	%rd70, %rd4, %rd296;
	ld.local.u32 	%r816, [%rd70];
	and.b32  	%r4303, %r816, %r815;
	setp.eq.s32 	%p880, %r4303, 0;
	@%p880 bra 	$L__BB3_607;
	or.b32  	%r7649, %r7619, %r7649;
	bra.uni 	$L__BB3_608;
$L__BB3_607:
	or.b32  	%r4304, %r816, %r815;
	st.local.u32 	[%rd70], %r4304;
$L__BB3_608:
	popc.b32 	%r819, %r7621;
	setp.lt.s32 	%p881, %r7621, 0;
	setp.ne.s32 	%p882, %r819, 2;
	or.pred  	%p883, %p881, %p882;
	@%p883 bra 	$L__BB3_612;
	clz.b32 	%r4305, %r7621;
	mov.b32 	%r4306, -2147483648;
	shr.u32 	%r820, %r4306, %r4305;
	xor.b32  	%r4307, %r820, %r7621;
	clz.b32 	%r4308, %r4307;
	sub.s32 	%r4309, 31, %r4308;
	mul.wide.u32 	%rd297, %r4309, 4;
	add.s64 	%rd71, %rd4, %rd297;
	ld.local.u32 	%r821, [%rd71];
	and.b32  	%r4310, %r821, %r820;
	setp.eq.s32 	%p884, %r4310, 0;
	@%p884 bra 	$L__BB3_611;
	or.b32  	%r7649, %r7621, %r7649;
	bra.uni 	$L__BB3_612;
$L__BB3_611:
	or.b32  	%r4311, %r821, %r820;
	st.local.u32 	[%rd71], %r4311;
$L__BB3_612:
	popc.b32 	%r824, %r7623;
	setp.lt.s32 	%p885, %r7623, 0;
	setp.ne.s32 	%p886, %r824, 2;
	or.pred  	%p887, %p885, %p886;
	@%p887 bra 	$L__BB3_616;
	clz.b32 	%r4312, %r7623;
	mov.b32 	%r4313, -2147483648;
	shr.u32 	%r825, %r4313, %r4312;
	xor.b32  	%r4314, %r825, %r7623;
	clz.b32 	%r4315, %r4314;
	sub.s32 	%r4316, 31, %r4315;
	mul.wide.u32 	%rd298, %r4316, 4;
	add.s64 	%rd72, %rd4, %rd298;
	ld.local.u32 	%r826, [%rd72];
	and.b32  	%r4317, %r826, %r825;
	setp.eq.s32 	%p888, %r4317, 0;
	@%p888 bra 	$L__BB3_615;
	or.b32  	%r7649, %r7623, %r7649;
	bra.uni 	$L__BB3_616;
$L__BB3_615:
	or.b32  	%r4318, %r826, %r825;
	st.local.u32 	[%rd72], %r4318;
$L__BB3_616:
	popc.b32 	%r829, %r7625;
	setp.lt.s32 	%p889, %r7625, 0;
	setp.ne.s32 	%p890, %r829, 2;
	or.pred  	%p891, %p889, %p890;
	@%p891 bra 	$L__BB3_620;
	clz.b32 	%r4319, %r7625;
	mov.b32 	%r4320, -2147483648;
	shr.u32 	%r830, %r4320, %r4319;
	xor.b32  	%r4321, %r830, %r7625;
	clz.b32 	%r4322, %r4321;
	sub.s32 	%r4323, 31, %r4322;
	mul.wide.u32 	%rd299, %r4323, 4;
	add.s64 	%rd73, %rd4, %rd299;
	ld.local.u32 	%r831, [%rd73];
	and.b32  	%r4324, %r831, %r830;
	setp.eq.s32 	%p892, %r4324, 0;
	@%p892 bra 	$L__BB3_619;
	or.b32  	%r7649, %r7625, %r7649;
	bra.uni 	$L__BB3_620;
$L__BB3_619:
	or.b32  	%r4325, %r831, %r830;
	st.local.u32 	[%rd73], %r4325;
$L__BB3_620:
	popc.b32 	%r834, %r7627;
	setp.lt.s32 	%p893, %r7627, 0;
	setp.ne.s32 	%p894, %r834, 2;
	or.pred  	%p895, %p893, %p894;
	@%p895 bra 	$L__BB3_624;
	clz.b32 	%r4326, %r7627;
	mov.b32 	%r4327, -2147483648;
	shr.u32 	%r835, %r4327, %r4326;
	xor.b32  	%r4328, %r835, %r7627;
	clz.b32 	%r4329, %r4328;
	sub.s32 	%r4330, 31, %r4329;
	mul.wide.u32 	%rd300, %r4330, 4;
	add.s64 	%rd74, %rd4, %rd300;
	ld.local.u32 	%r836, [%rd74];
	and.b32  	%r4331, %r836, %r835;
	setp.eq.s32 	%p896, %r4331, 0;
	@%p896 bra 	$L__BB3_623;
	or.b32  	%r7649, %r7627, %r7649;
	bra.uni 	$L__BB3_624;
$L__BB3_623:
	or.b32  	%r4332, %r836, %r835;
	st.local.u32 	[%rd74], %r4332;
$L__BB3_624:
	popc.b32 	%r839, %r7629;
	setp.lt.s32 	%p897, %r7629, 0;
	setp.ne.s32 	%p898, %r839, 2;
	or.pred  	%p899, %p897, %p898;
	@%p899 bra 	$L__BB3_628;
	clz.b32 	%r4333, %r7629;
	mov.b32 	%r4334, -2147483648;
	shr.u32 	%r840, %r4334, %r4333;
	xor.b32  	%r4335, %r840, %r7629;
	clz.b32 	%r4336, %r4335;
	sub.s32 	%r4337, 31, %r4336;
	mul.wide.u32 	%rd301, %r4337, 4;
	add.s64 	%rd75, %rd4, %rd301;
	ld.local.u32 	%r841, [%rd75];
	and.b32  	%r4338, %r841, %r840;
	setp.eq.s32 	%p900, %r4338, 0;
	@%p900 bra 	$L__BB3_627;
	or.b32  	%r7649, %r7629, %r7649;
	bra.uni 	$L__BB3_628;
$L__BB3_627:
	or.b32  	%r4339, %r841, %r840;
	st.local.u32 	[%rd75], %r4339;
$L__BB3_628:
	popc.b32 	%r844, %r7631;
	setp.lt.s32 	%p901, %r7631, 0;
	setp.ne.s32 	%p902, %r844, 2;
	or.pred  	%p903, %p901, %p902;
	@%p903 bra 	$L__BB3_632;
	clz.b32 	%r4340, %r7631;
	mov.b32 	%r4341, -2147483648;
	shr.u32 	%r845, %r4341, %r4340;
	xor.b32  	%r4342, %r845, %r7631;
	clz.b32 	%r4343, %r4342;
	sub.s32 	%r4344, 31, %r4343;
	mul.wide.u32 	%rd302, %r4344, 4;
	add.s64 	%rd76, %rd4, %rd302;
	ld.local.u32 	%r846, [%rd76];
	and.b32  	%r4345, %r846, %r845;
	setp.eq.s32 	%p904, %r4345, 0;
	@%p904 bra 	$L__BB3_631;
	or.b32  	%r7649, %r7631, %r7649;
	bra.uni 	$L__BB3_632;
$L__BB3_631:
	or.b32  	%r4346, %r846, %r845;
	st.local.u32 	[%rd76], %r4346;
$L__BB3_632:
	popc.b32 	%r849, %r7633;
	setp.lt.s32 	%p905, %r7633, 0;
	setp.ne.s32 	%p906, %r849, 2;
	or.pred  	%p907, %p905, %p906;
	@%p907 bra 	$L__BB3_636;
	clz.b32 	%r4347, %r7633;
	mov.b32 	%r4348, -2147483648;
	shr.u32 	%r850, %r4348, %r4347;
	xor.b32  	%r4349, %r850, %r7633;
	clz.b32 	%r4350, %r4349;
	sub.s32 	%r4351, 31, %r4350;
	mul.wide.u32 	%rd303, %r4351, 4;
	add.s64 	%rd77, %rd4, %rd303;
	ld.local.u32 	%r851, [%rd77];
	and.b32  	%r4352, %r851, %r850;
	setp.eq.s32 	%p908, %r4352, 0;
	@%p908 bra 	$L__BB3_635;
	or.b32  	%r7649, %r7633, %r7649;
	bra.uni 	$L__BB3_636;
$L__BB3_635:
	or.b32  	%r4353, %r851, %r850;
	st.local.u32 	[%rd77], %r4353;
$L__BB3_636:
	popc.b32 	%r854, %r7635;
	setp.lt.s32 	%p909, %r7635, 0;
	setp.ne.s32 	%p910, %r854, 2;
	or.pred  	%p911, %p909, %p910;
	@%p911 bra 	$L__BB3_640;
	clz.b32 	%r4354, %r7635;
	mov.b32 	%r4355, -2147483648;
	shr.u32 	%r855, %r4355, %r4354;
	xor.b32  	%r4356, %r855, %r7635;
	clz.b32 	%r4357, %r4356;
	sub.s32 	%r4358, 31, %r4357;
	mul.wide.u32 	%rd304, %r4358, 4;
	add.s64 	%rd78, %rd4, %rd304;
	ld.local.u32 	%r856, [%rd78];
	and.b32  	%r4359, %r856, %r855;
	setp.eq.s32 	%p912, %r4359, 0;
	@%p912 bra 	$L__BB3_639;
	or.b32  	%r7649, %r7635, %r7649;
	bra.uni 	$L__BB3_640;
$L__BB3_639:
	or.b32  	%r4360, %r856, %r855;
	st.local.u32 	[%rd78], %r4360;
$L__BB3_640:
	popc.b32 	%r859, %r7637;
	setp.lt.s32 	%p913, %r7637, 0;
	setp.ne.s32 	%p914, %r859, 2;
	or.pred  	%p915, %p913, %p914;
	@%p915 bra 	$L__BB3_644;
	clz.b32 	%r4361, %r7637;
	mov.b32 	%r4362, -2147483648;
	shr.u32 	%r860, %r4362, %r4361;
	xor.b32  	%r4363, %r860, %r7637;
	clz.b32 	%r4364, %r4363;
	sub.s32 	%r4365, 31, %r4364;
	mul.wide.u32 	%rd305, %r4365, 4;
	add.s64 	%rd79, %rd4, %rd305;
	ld.local.u32 	%r861, [%rd79];
	and.b32  	%r4366, %r861, %r860;
	setp.eq.s32 	%p916, %r4366, 0;
	@%p916 bra 	$L__BB3_643;
	or.b32  	%r7649, %r7637, %r7649;
	bra.uni 	$L__BB3_644;
$L__BB3_643:
	or.b32  	%r4367, %r861, %r860;
	st.local.u32 	[%rd79], %r4367;
$L__BB3_644:
	popc.b32 	%r864, %r7639;
	setp.lt.s32 	%p917, %r7639, 0;
	setp.ne.s32 	%p918, %r864, 2;
	or.pred  	%p919, %p917, %p918;
	@%p919 bra 	$L__BB3_648;
	clz.b32 	%r4368, %r7639;
	mov.b32 	%r4369, -2147483648;
	shr.u32 	%r865, %r4369, %r4368;
	xor.b32  	%r4370, %r865, %r7639;
	clz.b32 	%r4371, %r4370;
	sub.s32 	%r4372, 31, %r4371;
	mul.wide.u32 	%rd306, %r4372, 4;
	add.s64 	%rd80, %rd4, %rd306;
	ld.local.u32 	%r866, [%rd80];
	and.b32  	%r4373, %r866, %r865;
	setp.eq.s32 	%p920, %r4373, 0;
	@%p920 bra 	$L__BB3_647;
	or.b32  	%r7649, %r7639, %r7649;
	bra.uni 	$L__BB3_648;
$L__BB3_647:
	or.b32  	%r4374, %r866, %r865;
	st.local.u32 	[%rd80], %r4374;
$L__BB3_648:
	popc.b32 	%r869, %r7641;
	setp.lt.s32 	%p921, %r7641, 0;
	setp.ne.s32 	%p922, %r869, 2;
	or.pred  	%p923, %p921, %p922;
	@%p923 bra 	$L__BB3_652;
	clz.b32 	%r4375, %r7641;
	mov.b32 	%r4376, -2147483648;
	shr.u32 	%r870, %r4376, %r4375;
	xor.b32  	%r4377, %r870, %r7641;
	clz.b32 	%r4378, %r4377;
	sub.s32 	%r4379, 31, %r4378;
	mul.wide.u32 	%rd307, %r4379, 4;
	add.s64 	%rd81, %rd4, %rd307;
	ld.local.u32 	%r871, [%rd81];
	and.b32  	%r4380, %r871, %r870;
	setp.eq.s32 	%p924, %r4380, 0;
	@%p924 bra 	$L__BB3_651;
	or.b32  	%r7649, %r7641, %r7649;
	bra.uni 	$L__BB3_652;
$L__BB3_651:
	or.b32  	%r4381, %r871, %r870;
	st.local.u32 	[%rd81], %r4381;
$L__BB3_652:
	popc.b32 	%r874, %r7643;
	setp.lt.s32 	%p925, %r7643, 0;
	setp.ne.s32 	%p926, %r874, 2;
	or.pred  	%p927, %p925, %p926;
	@%p927 bra 	$L__BB3_656;
	clz.b32 	%r4382, %r7643;
	mov.b32 	%r4383, -2147483648;
	shr.u32 	%r875, %r4383, %r4382;
	xor.b32  	%r4384, %r875, %r7643;
	clz.b32 	%r4385, %r4384;
	sub.s32 	%r4386, 31, %r4385;
	mul.wide.u32 	%rd308, %r4386, 4;
	add.s64 	%rd82, %rd4, %rd308;
	ld.local.u32 	%r876, [%rd82];
	and.b32  	%r4387, %r876, %r875;
	setp.eq.s32 	%p928, %r4387, 0;
	@%p928 bra 	$L__BB3_655;
	or.b32  	%r7649, %r7643, %r7649;
	bra.uni 	$L__BB3_656;
$L__BB3_655:
	or.b32  	%r4388, %r876, %r875;
	st.local.u32 	[%rd82], %r4388;
$L__BB3_656:
	popc.b32 	%r879, %r7645;
	setp.lt.s32 	%p929, %r7645, 0;
	setp.ne.s32 	%p930, %r879, 2;
	or.pred  	%p931, %p929, %p930;
	@%p931 bra 	$L__BB3_660;
	clz.b32 	%r4389, %r7645;
	mov.b32 	%r4390, -2147483648;
	shr.u32 	%r880, %r4390, %r4389;
	xor.b32  	%r4391, %r880, %r7645;
	clz.b32 	%r4392, %r4391;
	sub.s32 	%r4393, 31, %r4392;
	mul.wide.u32 	%rd309, %r4393, 4;
	add.s64 	%rd83, %rd4, %rd309;
	ld.local.u32 	%r881, [%rd83];
	and.b32  	%r4394, %r881, %r880;
	setp.eq.s32 	%p932, %r4394, 0;
	@%p932 bra 	$L__BB3_659;
	or.b32  	%r7649, %r7645, %r7649;
	bra.uni 	$L__BB3_660;
$L__BB3_659:
	or.b32  	%r4395, %r881, %r880;
	st.local.u32 	[%rd83], %r4395;
$L__BB3_660:
	popc.b32 	%r884, %r7647;
	setp.lt.s32 	%p933, %r7647, 0;
	setp.ne.s32 	%p934, %r884, 2;
	or.pred  	%p935, %p933, %p934;
	@%p935 bra 	$L__BB3_662;
	clz.b32 	%r4396, %r7647;
	mov.b32 	%r4397, -2147483648;
	shr.u32 	%r4398, %r4397, %r4396;
	xor.b32  	%r4399, %r4398, %r7647;
	clz.b32 	%r4400, %r4399;
	sub.s32 	%r4401, 31, %r4400;
	mul.wide.u32 	%rd310, %r4401, 4;
	add.s64 	%rd311, %rd4, %rd310;
	ld.local.u32 	%r4402, [%rd311];
	and.b32  	%r4403, %r4402, %r4398;
	setp.eq.s32 	%p936, %r4403, 0;
	selp.b32 	%r4404, 0, %r7647, %p936;
	or.b32  	%r7649, %r7649, %r4404;
$L__BB3_662:
	setp.eq.s32 	%p937, %r7649, 0;
	mov.b32 	%r7666, 0;
	@%p937 bra 	$L__BB3_695;
	not.b32 	%r887, %r7649;
	setp.gt.s32 	%p938, %r7617, -1;
	setp.eq.s32 	%p939, %r810, 2;
	and.b32  	%r4408, %r7617, %r7649;
	setp.eq.s32 	%p940, %r4408, %r7617;
	and.pred  	%p941, %p939, %p940;
	mov.b32 	%r7666, 0;
	and.pred  	%p942, %p941, %p938;
	@%p942 bra 	$L__BB3_665;
	and.b32  	%r4409, %r7617, %r887;
	popc.b32 	%r4410, %r4409;
	setp.eq.s32 	%p943, %r4410, 1;
	or.b32  	%r4411, %r4409, -2147483648;
	selp.b32 	%r4412, %r4411, %r4409, %p943;
	st.local.u32 	[%rd519+-32], %r4412;
	setp.ne.s32 	%p944, %r7617, %r4412;
	selp.u32 	%r7666, 1, 0, %p944;
$L__BB3_665:
	setp.gt.s32 	%p945, %r7619, -1;
	setp.eq.s32 	%p946, %r814, 2;
	and.b32  	%r4414, %r7619, %r7649;
	setp.eq.s32 	%p947, %r4414, %r7619;
	and.pred  	%p948, %p946, %p947;
	and.pred  	%p949, %p948, %p945;
	@%p949 bra 	$L__BB3_667;
	and.b32  	%r4415, %r7619, %r887;
	popc.b32 	%r4416, %r4415;
	setp.eq.s32 	%p950, %r4416, 1;
	or.b32  	%r4417, %r4415, -2147483648;
	selp.b32 	%r4418, %r4417, %r4415, %p950;
	st.local.u32 	[%rd519+-16], %r4418;
	setp.ne.s32 	%p951, %r7619, %r4418;
	selp.u32 	%r4419, 1, 0, %p951;
	or.b32  	%r7666, %r7666, %r4419;
$L__BB3_667:
	setp.gt.s32 	%p952, %r7621, -1;
	setp.eq.s32 	%p953, %r819, 2;
	and.b32  	%r4421, %r7621, %r7649;
	setp.eq.s32 	%p954, %r4421, %r7621;
	and.pred  	%p955, %p953, %p954;
	and.pred  	%p956, %p955, %p952;
	@%p956 bra 	$L__BB3_669;
	and.b32  	%r4422, %r7621, %r887;
	popc.b32 	%r4423, %r4422;
	setp.eq.s32 	%p957, %r4423, 1;
	or.b32  	%r4424, %r4422, -2147483648;
	selp.b32 	%r4425, %r4424, %r4422, %p957;
	st.local.u32 	[%rd519], %r4425;
	setp.ne.s32 	%p958, %r7621, %r4425;
	selp.u32 	%r4426, 1, 0, %p958;
	or.b32  	%r7666, %r7666, %r4426;
$L__BB3_669:
	setp.gt.s32 	%p959, %r7623, -1;
	setp.eq.s32 	%p960, %r824, 2;
	and.b32  	%r4428, %r7623, %r7649;
	setp.eq.s32 	%p961, %r4428, %r7623;
	and.pred  	%p962, %p960, %p961;
	and.pred  	%p963, %p962, %p959;
	@%p963 bra 	$L__BB3_671;
	and.b32  	%r4429, %r7623, %r887;
	popc.b32 	%r4430, %r4429;
	setp.eq.s32 	%p964, %r4430, 1;
	or.b32  	%r4431, %r4429, -2147483648;
	selp.b32 	%r4432, %r4431, %r4429, %p964;
	st.local.u32 	[%rd519+16], %r4432;
	setp.ne.s32 	%p965, %r7623, %r4432;
	selp.u32 	%r4433, 1, 0, %p965;
	or.b32  	%r7666, %r7666, %r4433;
$L__BB3_671:
	setp.gt.s32 	%p966, %r7625, -1;
	setp.eq.s32 	%p967, %r829, 2;
	and.b32  	%r4435, %r7625, %r7649;
	setp.eq.s32 	%p968, %r4435, %r7625;
	and.pred  	%p969, %p967, %p968;
	and.pred  	%p970, %p969, %p966;
	@%p970 bra 	$L__BB3_673;
	and.b32  	%r4436, %r7625, %r887;
	popc.b32 	%r4437, %r4436;
	setp.eq.s32 	%p971, %r4437, 1;
	or.b32  	%r4438, %r4436, -2147483648;
	selp.b32 	%r4439, %r4438, %r4436, %p971;
	st.local.u32 	[%rd519+-28], %r4439;
	setp.ne.s32 	%p972, %r7625, %r4439;
	selp.u32 	%r4440, 1, 0, %p972;
	or.b32  	%r7666, %r7666, %r4440;
$L__BB3_673:
	setp.gt.s32 	%p973, %r7627, -1;
	setp.eq.s32 	%p974, %r834, 2;
	and.b32  	%r4442, %r7627, %r7649;
	setp.eq.s32 	%p975, %r4442, %r7627;
	and.pred  	%p976, %p974, %p975;
	and.pred  	%p977, %p976, %p973;
	@%p977 bra 	$L__BB3_675;
	and.b32  	%r4443, %r7627, %r887;
	popc.b32 	%r4444, %r4443;
	setp.eq.s32 	%p978, %r4444, 1;
	or.b32  	%r4445, %r4443, -2147483648;
	selp.b32 	%r4446, %r4445, %r4443, %p978;
	st.local.u32 	[%rd519+-12], %r4446;
	setp.ne.s32 	%p979, %r7627, %r4446;
	selp.u32 	%r4447, 1, 0, %p979;
	or.b32  	%r7666, %r7666, %r4447;
$L__BB3_675:
	setp.gt.s32 	%p980, %r7629, -1;
	setp.eq.s32 	%p981, %r839, 2;
	and.b32  	%r4449, %r7629, %r7649;
	setp.eq.s32 	%p982, %r4449, %r7629;
	and.pred  	%p983, %p981, %p982;
	and.pred  	%p984, %p983, %p980;
	@%p984 bra 	$L__BB3_677;
	and.b32  	%r4450, %r7629, %r887;
	popc.b32 	%r4451, %r4450;
	setp.eq.s32 	%p985, %r4451, 1;
	or.b32  	%r4452, %r4450, -2147483648;
	selp.b32 	%r4453, %r4452, %r4450, %p985;
	st.local.u32 	[%rd519+4], %r4453;
	setp.ne.s32 	%p986, %r7629, %r4453;
	selp.u32 	%r4454, 1, 0, %p986;
	or.b32  	%r7666, %r7666, %r4454;
$L__BB3_677:
	setp.gt.s32 	%p987, %r7631, -1;
	setp.eq.s32 	%p988, %r844, 2;
	and.b32  	%r4456, %r7631, %r7649;
	setp.eq.s32 	%p989, %r4456, %r7631;
	and.pred  	%p990, %p988, %p989;
	and.pred  	%p991, %p990, %p987;
	@%p991 bra 	$L__BB3_679;
	and.b32  	%r4457, %r7631, %r887;
	popc.b32 	%r4458, %r4457;
	setp.eq.s32 	%p992, %r4458, 1;
	or.b32  	%r4459, %r4457, -2147483648;
	selp.b32 	%r4460, %r4459, %r4457, %p992;
	st.local.u32 	[%rd519+20], %r4460;
	setp.ne.s32 	%p993, %r7631, %r4460;
	selp.u32 	%r4461, 1, 0, %p993;
	or.b32  	%r7666, %r7666, %r4461;
$L__BB3_679:
	setp.gt.s32 	%p994, %r7633, -1;
	setp.eq.s32 	%p995, %r849, 2;
	and.b32  	%r4463, %r7633, %r7649;
	setp.eq.s32 	%p996, %r4463, %r7633;
	and.pred  	%p997, %p995, %p996;
	and.pred  	%p998, %p997, %p994;
	@%p998 bra 	$L__BB3_681;
	and.b32  	%r4464, %r7633, %r887;
	popc.b32 	%r4465, %r4464;
	setp.eq.s32 	%p999, %r4465, 1;
	or.b32  	%r4466, %r4464, -2147483648;
	selp.b32 	%r4467, %r4466, %r4464, %p999;
	st.local.u32 	[%rd519+-24], %r4467;
	setp.ne.s32 	%p1000, %r7633, %r4467;
	selp.u32 	%r4468, 1, 0, %p1000;
	or.b32  	%r7666, %r7666, %r4468;
$L__BB3_681:
	setp.gt.s32 	%p1001, %r7635, -1;
	setp.eq.s32 	%p1002, %r854, 2;
	and.b32  	%r4470, %r7635, %r7649;
	setp.eq.s32 	%p1003, %r4470, %r7635;
	and.pred  	%p1004, %p1002, %p1003;
	and.pred  	%p1005, %p1004, %p1001;
	@%p1005 bra 	$L__BB3_683;
	and.b32  	%r4471, %r7635, %r887;
	popc.b32 	%r4472, %r4471;
	setp.eq.s32 	%p1006, %r4472, 1;
	or.b32  	%r4473, %r4471, -2147483648;
	selp.b32 	%r4474, %r4473, %r4471, %p1006;
	st.local.u32 	[%rd519+-8], %r4474;
	setp.ne.s32 	%p1007, %r7635, %r4474;
	selp.u32 	%r4475, 1, 0, %p1007;
	or.b32  	%r7666, %r7666, %r4475;
$L__BB3_683:
	setp.gt.s32 	%p1008, %r7637, -1;
	setp.eq.s32 	%p1009, %r859, 2;
	and.b32  	%r4477, %r7637, %r7649;
	setp.eq.s32 	%p1010, %r4477, %r7637;
	and.pred  	%p1011, %p1009, %p1010;
	and.pred  	%p1012, %p1011, %p1008;
	@%p1012 bra 	$L__BB3_685;
	and.b32  	%r4478, %r7637, %r887;
	popc.b32 	%r4479, %r4478;
	setp.eq.s32 	%p1013, %r4479, 1;
	or.b32  	%r4480, %r4478, -2147483648;
	selp.b32 	%r4481, %r4480, %r4478, %p1013;
	st.local.u32 	[%rd519+8], %r4481;
	setp.ne.s32 	%p1014, %r7637, %r4481;
	selp.u32 	%r4482, 1, 0, %p1014;
	or.b32  	%r7666, %r7666, %r4482;
$L__BB3_685:
	setp.gt.s32 	%p1015, %r7639, -1;
	setp.eq.s32 	%p1016, %r864, 2;
	and.b32  	%r4484, %r7639, %r7649;
	setp.eq.s32 	%p1017, %r4484, %r7639;
	and.pred  	%p1018, %p1016, %p1017;
	and.pred  	%p1019, %p1018, %p1015;
	@%p1019 bra 	$L__BB3_687;
	and.b32  	%r4485, %r7639, %r887;
	popc.b32 	%r4486, %r4485;
	setp.eq.s32 	%p1020, %r4486, 1;
	or.b32  	%r4487, %r4485, -2147483648;
	selp.b32 	%r4488, %r4487, %r4485, %p1020;
	st.local.u32 	[%rd519+24], %r4488;
	setp.ne.s32 	%p1021, %r7639, %r4488;
	selp.u32 	%r4489, 1, 0, %p1021;
	or.b32  	%r7666, %r7666, %r4489;
$L__BB3_687:
	setp.gt.s32 	%p1022, %r7641, -1;
	setp.eq.s32 	%p1023, %r869, 2;
	and.b32  	%r4491, %r7641, %r7649;
	setp.eq.s32 	%p1024, %r4491, %r7641;
	and.pred  	%p1025, %p1023, %p1024;
	and.pred  	%p1026, %p1025, %p1022;
	@%p1026 bra 	$L__BB3_689;
	and.b32  	%r4492, %r7641, %r887;
	popc.b32 	%r4493, %r4492;
	setp.eq.s32 	%p1027, %r4493, 1;
	or.b32  	%r4494, %r4492, -2147483648;
	selp.b32 	%r4495, %r4494, %r4492, %p1027;
	st.local.u32 	[%rd519+-20], %r4495;
	setp.ne.s32 	%p1028, %r7641, %r4495;
	selp.u32 	%r4496, 1, 0, %p1028;
	or.b32  	%r7666, %r7666, %r4496;
$L__BB3_689:
	setp.gt.s32 	%p1029, %r7643, -1;
	setp.eq.s32 	%p1030, %r874, 2;
	and.b32  	%r4498, %r7643, %r7649;
	setp.eq.s32 	%p1031, %r4498, %r7643;
	and.pred  	%p1032, %p1030, %p1031;
	and.pred  	%p1033, %p1032, %p1029;
	@%p1033 bra 	$L__BB3_691;
	and.b32  	%r4499, %r7643, %r887;
	popc.b32 	%r4500, %r4499;
	setp.eq.s32 	%p1034, %r4500, 1;
	or.b32  	%r4501, %r4499, -2147483648;
	selp.b32 	%r4502, %r4501, %r4499, %p1034;
	st.local.u32 	[%rd519+-4], %r4502;
	setp.ne.s32 	%p1035, %r7643, %r4502;
	selp.u32 	%r4503, 1, 0, %p1035;
	or.b32  	%r7666, %r7666, %r4503;
$L__BB3_691:
	setp.gt.s32 	%p1036, %r7645, -1;
	setp.eq.s32 	%p1037, %r879, 2;
	and.b32  	%r4505, %r7645, %r7649;
	setp.eq.s32 	%p1038, %r4505, %r7645;
	and.pred  	%p1039, %p1037, %p1038;
	and.pred  	%p1040, %p1039, %p1036;
	@%p1040 bra 	$L__BB3_693;
	and.b32  	%r4506, %r7645, %r887;
	popc.b32 	%r4507, %r4506;
	setp.eq.s32 	%p1041, %r4507, 1;
	or.b32  	%r4508, %r4506, -2147483648;
	selp.b32 	%r4509, %r4508, %r4506, %p1041;
	st.local.u32 	[%rd519+12], %r4509;
	setp.ne.s32 	%p1042, %r7645, %r4509;
	selp.u32 	%r4510, 1, 0, %p1042;
	or.b32  	%r7666, %r7666, %r4510;
$L__BB3_693:
	setp.gt.s32 	%p1043, %r7647, -1;
	setp.eq.s32 	%p1044, %r884, 2;
	and.b32  	%r4512, %r7647, %r7649;
	setp.eq.s32 	%p1045, %r4512, %r7647;
	and.pred  	%p1046, %p1044, %p1045;
	and.pred  	%p1047, %p1046, %p1043;
	@%p1047 bra 	$L__BB3_695;
	and.b32  	%r4513, %r7647, %r887;
	popc.b32 	%r4514, %r4513;
	setp.eq.s32 	%p1048, %r4514, 1;
	or.b32  	%r4515, %r4513, -2147483648;
	selp.b32 	%r4516, %r4515, %r4513, %p1048;
	st.local.u32 	[%rd519+28], %r4516;
	setp.ne.s32 	%p1049, %r7647, %r4516;
	selp.u32 	%r4517, 1, 0, %p1049;
	or.b32  	%r7666, %r7666, %r4517;
$L__BB3_695:
	or.b32  	%r4518, %r7681, %r7666;
	or.b32  	%r7681, %r4518, %r7618;
	add.s32 	%r7599, %r7599, 1;
	add.s64 	%rd519, %rd519, 64;
	setp.ne.s32 	%p1050, %r7599, 16;
	@%p1050 bra 	$L__BB3_537;
	setp.eq.s32 	%p1051, %r7681, 3;
	@%p1051 bra 	$L__BB3_1990;
	mov.b32 	%r7682, 0;
$L__BB3_698:
	mul.wide.u32 	%rd312, %r7682, 4;
	add.s64 	%rd85, %rd7, %rd312;
	ld.local.u32 	%r7700, [%rd85];
	min.s32 	%r4520, %r7700, 0;
	and.b32  	%r7684, %r4520, 2147483647;
	ld.local.u32 	%r7702, [%rd85+256];
	setp.gt.s32 	%p1052, %r7702, -1;
	@%p1052 bra 	$L__BB3_700;
	and.b32  	%r4521, %r7702, 2147483647;
	and.b32  	%r4522, %r7702, %r7684;
	setp.eq.s32 	%p1053, %r4522, 0;
	selp.b32 	%r4523, %r4521, -2147483648, %p1053;
	or.b32  	%r7684, %r4523, %r7684;
$L__BB3_700:
	ld.local.u32 	%r7704, [%rd85+512];
	setp.gt.s32 	%p1054, %r7704, -1;
	@%p1054 bra 	$L__BB3_702;
	and.b32  	%r4524, %r7704, 2147483647;
	and.b32  	%r4525, %r4524, %r7684;
	setp.eq.s32 	%p1055, %r4525, 0;
	selp.b32 	%r4526, %r4524, -2147483648, %p1055;
	or.b32  	%r7684, %r4526, %r7684;
$L__BB3_702:
	ld.local.u32 	%r7706, [%rd85+768];
	setp.gt.s32 	%p1056, %r7706, -1;
	@%p1056 bra 	$L__BB3_704;
	and.b32  	%r4527, %r7706, 2147483647;
	and.b32  	%r4528, %r4527, %r7684;
	setp.eq.s32 	%p1057, %r4528, 0;
	selp.b32 	%r4529, %r4527, -2147483648, %p1057;
	or.b32  	%r7684, %r4529, %r7684;
$L__BB3_704:
	ld.local.u32 	%r7708, [%rd85+64];
	setp.gt.s32 	%p1058, %r7708, -1;
	@%p1058 bra 	$L__BB3_706;
	and.b32  	%r4530, %r7708, 2147483647;
	and.b32  	%r4531, %r4530, %r7684;
	setp.eq.s32 	%p1059, %r4531, 0;
	selp.b32 	%r4532, %r4530, -2147483648, %p1059;
	or.b32  	%r7684, %r4532, %r7684;
$L__BB3_706:
	ld.local.u32 	%r7710, [%rd85+320];
	setp.gt.s32 	%p1060, %r7710, -1;
	@%p1060 bra 	$L__BB3_708;
	and.b32  	%r4533, %r7710, 2147483647;
	and.b32  	%r4534, %r4533, %r7684;
	setp.eq.s32 	%p1061, %r4534, 0;
	selp.b32 	%r4535, %r4533, -2147483648, %p1061;
	or.b32  	%r7684, %r4535, %r7684;
$L__BB3_708:
	ld.local.u32 	%r7712, [%rd85+576];
	setp.gt.s32 	%p1062, %r7712, -1;
	@%p1062 bra 	$L__BB3_710;
	and.b32  	%r4536, %r7712, 2147483647;
	and.b32  	%r4537, %r4536, %r7684;
	setp.eq.s32 	%p1063, %r4537, 0;
	selp.b32 	%r4538, %r4536, -2147483648, %p1063;
	or.b32  	%r7684, %r4538, %r7684;
$L__BB3_710:
	ld.local.u32 	%r7714, [%rd85+832];
	setp.gt.s32 	%p1064, %r7714, -1;
	@%p1064 bra 	$L__BB3_712;
	and.b32  	%r4539, %r7714, 2147483647;
	and.b32  	%r4540, %r4539, %r7684;
	setp.eq.s32 	%p1065, %r4540, 0;
	selp.b32 	%r4541, %r4539, -2147483648, %p1065;
	or.b32  	%r7684, %r4541, %r7684;
$L__BB3_712:
	ld.local.u32 	%r7716, [%rd85+128];
	setp.gt.s32 	%p1066, %r7716, -1;
	@%p1066 bra 	$L__BB3_714;
	and.b32  	%r4542, %r7716, 2147483647;
	and.b32  	%r4543, %r4542, %r7684;
	setp.eq.s32 	%p1067, %r4543, 0;
	selp.b32 	%r4544, %r4542, -2147483648, %p1067;
	or.b32  	%r7684, %r4544, %r7684;
$L__BB3_714:
	ld.local.u32 	%r7718, [%rd85+384];
	setp.gt.s32 	%p1068, %r7718, -1;
	@%p1068 bra 	$L__BB3_716;
	and.b32  	%r4545, %r7718, 2147483647;
	and.b32  	%r4546, %r4545, %r7684;
	setp.eq.s32 	%p1069, %r4546, 0;
	selp.b32 	%r4547, %r4545, -2147483648, %p1069;
	or.b32  	%r7684, %r4547, %r7684;
$L__BB3_716:
	ld.local.u32 	%r7720, [%rd85+640];
	setp.gt.s32 	%p1070, %r7720, -1;
	@%p1070 bra 	$L__BB3_718;
	and.b32  	%r4548, %r7720, 2147483647;
	and.b32  	%r4549, %r4548, %r7684;
	setp.eq.s32 	%p1071, %r4549, 0;
	selp.b32 	%r4550, %r4548, -2147483648, %p1071;
	or.b32  	%r7684, %r4550, %r7684;
$L__BB3_718:
	ld.local.u32 	%r7722, [%rd85+896];
	setp.gt.s32 	%p1072, %r7722, -1;
	@%p1072 bra 	$L__BB3_720;
	and.b32  	%r4551, %r7722, 2147483647;
	and.b32  	%r4552, %r4551, %r7684;
	setp.eq.s32 	%p1073, %r4552, 0;
	selp.b32 	%r4553, %r4551, -2147483648, %p1073;
	or.b32  	%r7684, %r4553, %r7684;
$L__BB3_720:
	ld.local.u32 	%r7724, [%rd85+192];
	setp.gt.s32 	%p1074, %r7724, -1;
	@%p1074 bra 	$L__BB3_722;
	and.b32  	%r4554, %r7724, 2147483647;
	and.b32  	%r4555, %r4554, %r7684;
	setp.eq.s32 	%p1075, %r4555, 0;
	selp.b32 	%r4556, %r4554, -2147483648, %p1075;
	or.b32  	%r7684, %r4556, %r7684;
$L__BB3_722:
	ld.local.u32 	%r7726, [%rd85+448];
	setp.gt.s32 	%p1076, %r7726, -1;
	@%p1076 bra 	$L__BB3_724;
	and.b32  	%r4557, %r7726, 2147483647;
	and.b32  	%r4558, %r4557, %r7684;
	setp.eq.s32 	%p1077, %r4558, 0;
	selp.b32 	%r4559, %r4557, -2147483648, %p1077;
	or.b32  	%r7684, %r4559, %r7684;
$L__BB3_724:
	ld.local.u32 	%r7728, [%rd85+704];
	setp.gt.s32 	%p1078, %r7728, -1;
	@%p1078 bra 	$L__BB3_726;
	and.b32  	%r4560, %r7728, 2147483647;
	and.b32  	%r4561, %r4560, %r7684;
	setp.eq.s32 	%p1079, %r4561, 0;
	selp.b32 	%r4562, %r4560, -2147483648, %p1079;
	or.b32  	%r7684, %r4562, %r7684;
$L__BB3_726:
	ld.local.u32 	%r7730, [%rd85+960];
	setp.gt.s32 	%p1080, %r7730, -1;
	@%p1080 bra 	$L__BB3_728;
	and.b32  	%r4563, %r7730, 2147483647;
	and.b32  	%r4564, %r4563, %r7684;
	setp.eq.s32 	%p1081, %r4564, 0;
	selp.b32 	%r4565, %r4563, -2147483648, %p1081;
	or.b32  	%r7684, %r4565, %r7684;
$L__BB3_728:
	setp.gt.s32 	%p1082, %r7684, -1;
	mov.b32 	%r7701, 0;
	@%p1082 bra 	$L__BB3_730;
	mov.b32 	%r4568, 0;
	st.local.u32 	[%rd14+-32], %r4568;
	ld.local.u32 	%r7700, [%rd85];
	mov.b32 	%r7701, 3;
$L__BB3_730:
	not.b32 	%r974, %r7684;
	setp.lt.s32 	%p1083, %r7700, 0;
	@%p1083 bra 	$L__BB3_732;
	and.b32  	%r4569, %r7700, %r974;
	popc.b32 	%r4570, %r4569;
	setp.eq.s32 	%p1084, %r4570, 1;
	or.b32  	%r4571, %r4569, -2147483648;
	selp.b32 	%r975, %r4571, %r4569, %p1084;
	st.local.u32 	[%rd85], %r975;
	setp.ne.s32 	%p1085, %r7700, %r975;
	selp.u32 	%r4572, 1, 0, %p1085;
	or.b32  	%r7701, %r7701, %r4572;
	mov.u32 	%r7700, %r975;
$L__BB3_732:
	setp.lt.s32 	%p1086, %r7702, 0;
	@%p1086 bra 	$L__BB3_734;
	and.b32  	%r4573, %r7702, %r974;
	popc.b32 	%r4574, %r4573;
	setp.eq.s32 	%p1087, %r4574, 1;
	or.b32  	%r4575, %r4573, -2147483648;
	selp.b32 	%r979, %r4575, %r4573, %p1087;
	st.local.u32 	[%rd85+256], %r979;
	setp.ne.s32 	%p1088, %r7702, %r979;
	selp.u32 	%r4576, 1, 0, %p1088;
	or.b32  	%r7701, %r7701, %r4576;
	mov.u32 	%r7702, %r979;
$L__BB3_734:
	setp.lt.s32 	%p1089, %r7704, 0;
	@%p1089 bra 	$L__BB3_736;
	and.b32  	%r4577, %r7704, %r974;
	popc.b32 	%r4578, %r4577;
	setp.eq.s32 	%p1090, %r4578, 1;
	or.b32  	%r4579, %r4577, -2147483648;
	selp.b32 	%r983, %r4579, %r4577, %p1090;
	st.local.u32 	[%rd85+512], %r983;
	setp.ne.s32 	%p1091, %r7704, %r983;
	selp.u32 	%r4580, 1, 0, %p1091;
	or.b32  	%r7701, %r7701, %r4580;
	mov.u32 	%r7704, %r983;
$L__BB3_736:
	setp.lt.s32 	%p1092, %r7706, 0;
	@%p1092 bra 	$L__BB3_738;
	and.b32  	%r4581, %r7706, %r974;
	popc.b32 	%r4582, %r4581;
	setp.eq.s32 	%p1093, %r4582, 1;
	or.b32  	%r4583, %r4581, -2147483648;
	selp.b32 	%r987, %r4583, %r4581, %p1093;
	st.local.u32 	[%rd85+768], %r987;
	setp.ne.s32 	%p1094, %r7706, %r987;
	selp.u32 	%r4584, 1, 0, %p1094;
	or.b32  	%r7701, %r7701, %r4584;
	mov.u32 	%r7706, %r987;
$L__BB3_738:
	setp.lt.s32 	%p1095, %r7708, 0;
	@%p1095 bra 	$L__BB3_740;
	and.b32  	%r4585, %r7708, %r974;
	popc.b32 	%r4586, %r4585;
	setp.eq.s32 	%p1096, %r4586, 1;
	or.b32  	%r4587, %r4585, -2147483648;
	selp.b32 	%r991, %r4587, %r4585, %p1096;
	st.local.u32 	[%rd85+64], %r991;
	setp.ne.s32 	%p1097, %r7708, %r991;
	selp.u32 	%r4588, 1, 0, %p1097;
	or.b32  	%r7701, %r7701, %r4588;
	mov.u32 	%r7708, %r991;
$L__BB3_740:
	setp.lt.s32 	%p1098, %r7710, 0;
	@%p1098 bra 	$L__BB3_742;
	and.b32  	%r4589, %r7710, %r974;
	popc.b32 	%r4590, %r4589;
	setp.eq.s32 	%p1099, %r4590, 1;
	or.b32  	%r4591, %r4589, -2147483648;
	selp.b32 	%r995, %r4591, %r4589, %p1099;
	st.local.u32 	[%rd85+320], %r995;
	setp.ne.s32 	%p1100, %r7710, %r995;
	selp.u32 	%r4592, 1, 0, %p1100;
	or.b32  	%r7701, %r7701, %r4592;
	mov.u32 	%r7710, %r995;
$L__BB3_742:
	setp.lt.s32 	%p1101, %r7712, 0;
	@%p1101 bra 	$L__BB3_744;
	and.b32  	%r4593, %r7712, %r974;
	popc.b32 	%r4594, %r4593;
	setp.eq.s32 	%p1102, %r4594, 1;
	or.b32  	%r4595, %r4593, -2147483648;
	selp.b32 	%r999, %r4595, %r4593, %p1102;
	st.local.u32 	[%rd85+576], %r999;
	setp.ne.s32 	%p1103, %r7712, %r999;
	selp.u32 	%r4596, 1, 0, %p1103;
	or.b32  	%r7701, %r7701, %r4596;
	mov.u32 	%r7712, %r999;
$L__BB3_744:
	setp.lt.s32 	%p1104, %r7714, 0;
	@%p1104 bra 	$L__BB3_746;
	and.b32  	%r4597, %r7714, %r974;
	popc.b32 	%r4598, %r4597;
	setp.eq.s32 	%p1105, %r4598, 1;
	or.b32  	%r4599, %r4597, -2147483648;
	selp.b32 	%r1003, %r4599, %r4597, %p1105;
	st.local.u32 	[%rd85+832], %r1003;
	setp.ne.s32 	%p1106, %r7714, %r1003;
	selp.u32 	%r4600, 1, 0, %p1106;
	or.b32  	%r7701, %r7701, %r4600;
	mov.u32 	%r7714, %r1003;
$L__BB3_746:
	setp.lt.s32 	%p1107, %r7716, 0;
	@%p1107 bra 	$L__BB3_748;
	and.b32  	%r4601, %r7716, %r974;
	popc.b32 	%r4602, %r4601;
	setp.eq.s32 	%p1108, %r4602, 1;
	or.b32  	%r4603, %r4601, -2147483648;
	selp.b32 	%r1007, %r4603, %r4601, %p1108;
	st.local.u32 	[%rd85+128], %r1007;
	setp.ne.s32 	%p1109, %r7716, %r1007;
	selp.u32 	%r4604, 1, 0, %p1109;
	or.b32  	%r7701, %r7701, %r4604;
	mov.u32 	%r7716, %r1007;
$L__BB3_748:
	setp.lt.s32 	%p1110, %r7718, 0;
	@%p1110 bra 	$L__BB3_750;
	and.b32  	%r4605, %r7718, %r974;
	popc.b32 	%r4606, %r4605;
	setp.eq.s32 	%p1111, %r4606, 1;
	or.b32  	%r4607, %r4605, -2147483648;
	selp.b32 	%r1011, %r4607, %r4605, %p1111;
	st.local.u32 	[%rd85+384], %r1011;
	setp.ne.s32 	%p1112, %r7718, %r1011;
	selp.u32 	%r4608, 1, 0, %p1112;
	or.b32  	%r7701, %r7701, %r4608;
	mov.u32 	%r7718, %r1011;
$L__BB3_750:
	setp.lt.s32 	%p1113, %r7720, 0;
	@%p1113 bra 	$L__BB3_752;
	and.b32  	%r4609, %r7720, %r974;
	popc.b32 	%r4610, %r4609;
	setp.eq.s32 	%p1114, %r4610, 1;
	or.b32  	%r4611, %r4609, -2147483648;
	selp.b32 	%r1015, %r4611, %r4609, %p1114;
	st.local.u32 	[%rd85+640], %r1015;
	setp.ne.s32 	%p1115, %r7720, %r1015;
	selp.u32 	%r4612, 1, 0, %p1115;
	or.b32  	%r7701, %r7701, %r4612;
	mov.u32 	%r7720, %r1015;
$L__BB3_752:
	setp.lt.s32 	%p1116, %r7722, 0;
	@%p1116 bra 	$L__BB3_754;
	and.b32  	%r4613, %r7722, %r974;
	popc.b32 	%r4614, %r4613;
	setp.eq.s32 	%p1117, %r4614, 1;
	or.b32  	%r4615, %r4613, -2147483648;
	selp.b32 	%r1019, %r4615, %r4613, %p1117;
	st.local.u32 	[%rd85+896], %r1019;
	setp.ne.s32 	%p1118, %r7722, %r1019;
	selp.u32 	%r4616, 1, 0, %p1118;
	or.b32  	%r7701, %r7701, %r4616;
	mov.u32 	%r7722, %r1019;
$L__BB3_754:
	setp.lt.s32 	%p1119, %r7724, 0;
	@%p1119 bra 	$L__BB3_756;
	and.b32  	%r4617, %r7724, %r974;
	popc.b32 	%r4618, %r4617;
	setp.eq.s32 	%p1120, %r4618, 1;
	or.b32  	%r4619, %r4617, -2147483648;
	selp.b32 	%r1023, %r4619, %r4617, %p1120;
	st.local.u32 	[%rd85+192], %r1023;
	setp.ne.s32 	%p1121, %r7724, %r1023;
	selp.u32 	%r4620, 1, 0, %p1121;
	or.b32  	%r7701, %r7701, %r4620;
	mov.u32 	%r7724, %r1023;
$L__BB3_756:
	setp.lt.s32 	%p1122, %r7726, 0;
	@%p1122 bra 	$L__BB3_758;
	and.b32  	%r4621, %r7726, %r974;
	popc.b32 	%r4622, %r4621;
	setp.eq.s32 	%p1123, %r4622, 1;
	or.b32  	%r4623, %r4621, -2147483648;
	selp.b32 	%r1027, %r4623, %r4621, %p1123;
	st.local.u32 	[%rd85+448], %r1027;
	setp.ne.s32 	%p1124, %r7726, %r1027;
	selp.u32 	%r4624, 1, 0, %p1124;
	or.b32  	%r7701, %r7701, %r4624;
	mov.u32 	%r7726, %r1027;
$L__BB3_758:
	setp.lt.s32 	%p1125, %r7728, 0;
	@%p1125 bra 	$L__BB3_760;
	and.b32  	%r4625, %r7728, %r974;
	popc.b32 	%r4626, %r4625;
	setp.eq.s32 	%p1126, %r4626, 1;
	or.b32  	%r4627, %r4625, -2147483648;
	selp.b32 	%r1031, %r4627, %r4625, %p1126;
	st.local.u32 	[%rd85+704], %r1031;
	setp.ne.s32 	%p1127, %r7728, %r1031;
	selp.u32 	%r4628, 1, 0, %p1127;
	or.b32  	%r7701, %r7701, %r4628;
	mov.u32 	%r7728, %r1031;
$L__BB3_760:
	setp.lt.s32 	%p1128, %r7730, 0;
	@%p1128 bra 	$L__BB3_762;
	and.b32  	%r4629, %r7730, %r974;
	popc.b32 	%r4630, %r4629;
	setp.eq.s32 	%p1129, %r4630, 1;
	or.b32  	%r4631, %r4629, -2147483648;
	selp.b32 	%r1035, %r4631, %r4629, %p1129;
	st.local.u32 	[%rd85+960], %r1035;
	setp.ne.s32 	%p1130, %r7730, %r1035;
	selp.u32 	%r4632, 1, 0, %p1130;
	or.b32  	%r7701, %r7701, %r4632;
	mov.u32 	%r7730, %r1035;
$L__BB3_762:
	mov.b32 	%r4633, 0;
	st.local.v4.u32 	[%rd3], {%r4633, %r4633, %r4633, %r4633};
	st.local.v4.u32 	[%rd3+16], {%r4633, %r4633, %r4633, %r4633};
	st.local.v4.u32 	[%rd3+32], {%r4633, %r4633, %r4633, %r4633};
	st.local.v4.u32 	[%rd3+48], {%r4633, %r4633, %r4633, %r4633};
	st.local.v4.u32 	[%rd3+64], {%r4633, %r4633, %r4633, %r4633};
	st.local.v4.u32 	[%rd3+80], {%r4633, %r4633, %r4633, %r4633};
	st.local.v4.u32 	[%rd3+96], {%r4633, %r4633, %r4633, %r4633};
	st.local.v4.u32 	[%rd3+112], {%r4633, %r4633, %r4633, %r4633};
	popc.b32 	%r1039, %r7700;
	setp.lt.s32 	%p1131, %r7700, 0;
	setp.ne.s32 	%p1132, %r1039, 2;
	or.pred  	%p1133, %p1131, %p1132;
	mov.u32 	%r7732, %r4633;
	@%p1133 bra 	$L__BB3_765;
	clz.b32 	%r4634, %r7700;
	mov.b32 	%r4635, -2147483648;
	shr.u32 	%r1040, %r4635, %r4634;
	xor.b32  	%r4636, %r1040, %r7700;
	clz.b32 	%r4637, %r4636;
	sub.s32 	%r4638, 31, %r4637;
	mul.wide.u32 	%rd313, %r4638, 4;
	add.s64 	%rd86, %rd3, %rd313;
	ld.local.u32 	%r1041, [%rd86];
	and.b32  	%r4639, %r1041, %r1040;
	setp.ne.s32 	%p1134, %r4639, 0;
	mov.u32 	%r7732, %r7700;
	@%p1134 bra 	$L__BB3_765;
	or.b32  	%r4641, %r1041, %r1040;
	st.local.u32 	[%rd86], %r4641;
	mov.u32 	%r7732, %r4633;
$L__BB3_765:
	popc.b32 	%r1043, %r7702;
	setp.lt.s32 	%p1135, %r7702, 0;
	setp.ne.s32 	%p1136, %r1043, 2;
	or.pred  	%p1137, %p1135, %p1136;
	@%p1137 bra 	$L__BB3_769;
	clz.b32 	%r4642, %r7702;
	mov.b32 	%r4643, -2147483648;
	shr.u32 	%r1044, %r4643, %r4642;
	xor.b32  	%r4644, %r1044, %r7702;
	clz.b32 	%r4645, %r4644;
	sub.s32 	%r4646, 31, %r4645;
	mul.wide.u32 	%rd314, %r4646, 4;
	add.s64 	%rd87, %rd3, %rd314;
	ld.local.u32 	%r1045, [%rd87];
	and.b32  	%r4647, %r1045, %r1044;
	setp.eq.s32 	%p1138, %r4647, 0;
	@%p1138 bra 	$L__BB3_768;
	or.b32  	%r7732, %r7702, %r7732;
	bra.uni 	$L__BB3_769;
$L__BB3_768:
	or.b32  	%r4648, %r1045, %r1044;
	st.local.u32 	[%rd87], %r4648;
$L__BB3_769:
	popc.b32 	%r1048, %r7704;
	setp.lt.s32 	%p1139, %r7704, 0;
	setp.ne.s32 	%p1140, %r1048, 2;
	or.pred  	%p1141, %p1139, %p1140;
	@%p1141 bra 	$L__BB3_773;
	clz.b32 	%r4649, %r7704;
	mov.b32 	%r4650, -2147483648;
	shr.u32 	%r1049, %r4650, %r4649;
	xor.b32  	%r4651, %r1049, %r7704;
	clz.b32 	%r4652, %r4651;
	sub.s32 	%r4653, 31, %r4652;
	mul.wide.u32 	%rd315, %r4653, 4;
	add.s64 	%rd88, %rd3, %rd315;
	ld.local.u32 	%r1050, [%rd88];
	and.b32  	%r4654, %r1050, %r1049;
	setp.eq.s32 	%p1142, %r4654, 0;
	@%p1142 bra 	$L__BB3_772;
	or.b32  	%r7732, %r7704, %r7732;
	bra.uni 	$L__BB3_773;
$L__BB3_772:
	or.b32  	%r4655, %r1050, %r1049;
	st.local.u32 	[%rd88], %r4655;
$L__BB3_773:
	popc.b32 	%r1053, %r7706;
	setp.lt.s32 	%p1143, %r7706, 0;
	setp.ne.s32 	%p1144, %r1053, 2;
	or.pred  	%p1145, %p1143, %p1144;
	@%p1145 bra 	$L__BB3_777;
	clz.b32 	%r4656, %r7706;
	mov.b32 	%r4657, -2147483648;
	shr.u32 	%r1054, %r4657, %r4656;
	xor.b32  	%r4658, %r1054, %r7706;
	clz.b32 	%r4659, %r4658;
	sub.s32 	%r4660, 31, %r4659;
	mul.wide.u32 	%rd316, %r4660, 4;
	add.s64 	%rd89, %rd3, %rd316;
	ld.local.u32 	%r1055, [%rd89];
	and.b32  	%r4661, %r1055, %r1054;
	setp.eq.s32 	%p1146, %r4661, 0;
	@%p1146 bra 	$L__BB3_776;
	or.b32  	%r7732, %r7706, %r7732;
	bra.uni 	$L__BB3_777;
$L__BB3_776:
	or.b32  	%r4662, %r1055, %r1054;
	st.local.u32 	[%rd89], %r4662;
$L__BB3_777:
	popc.b32 	%r1058, %r7708;
	setp.lt.s32 	%p1147, %r7708, 0;
	setp.ne.s32 	%p1148, %r1058, 2;
	or.pred  	%p1149, %p1147, %p1148;
	@%p1149 bra 	$L__BB3_781;
	clz.b32 	%r4663, %r7708;
	mov.b32 	%r4664, -2147483648;
	shr.u32 	%r1059, %r4664, %r4663;
	xor.b32  	%r4665, %r1059, %r7708;
	clz.b32 	%r4666, %r4665;
	sub.s32 	%r4667, 31, %r4666;
	mul.wide.u32 	%rd317, %r4667, 4;
	add.s64 	%rd90, %rd3, %rd317;
	ld.local.u32 	%r1060, [%rd90];
	and.b32  	%r4668, %r1060, %r1059;
	setp.eq.s32 	%p1150, %r4668, 0;
	@%p1150 bra 	$L__BB3_780;
	or.b32  	%r7732, %r7708, %r7732;
	bra.uni 	$L__BB3_781;
$L__BB3_780:
	or.b32  	%r4669, %r1060, %r1059;
	st.local.u32 	[%rd90], %r4669;
$L__BB3_781:
	popc.b32 	%r1063, %r7710;
	setp.lt.s32 	%p1151, %r7710, 0;
	setp.ne.s32 	%p1152, %r1063, 2;
	or.pred  	%p1153, %p1151, %p1152;
	@%p1153 bra 	$L__BB3_785;
	clz.b32 	%r4670, %r7710;
	mov.b32 	%r4671, -2147483648;
	shr.u32 	%r1064, %r4671, %r4670;
	xor.b32  	%r4672, %r1064, %r7710;
	clz.b32 	%r4673, %r4672;
	sub.s32 	%r4674, 31, %r4673;
	mul.wide.u32 	%rd318, %r4674, 4;
	add.s64 	%rd91, %rd3, %rd318;
	ld.local.u32 	%r1065, [%rd91];
	and.b32  	%r4675, %r1065, %r1064;
	setp.eq.s32 	%p1154, %r4675, 0;
	@%p1154 bra 	$L__BB3_784;
	or.b32  	%r7732, %r7710, %r7732;
	bra.uni 	$L__BB3_785;
$L__BB3_784:
	or.b32  	%r4676, %r1065, %r1064;
	st.local.u32 	[%rd91], %r4676;
$L__BB3_785:
	popc.b32 	%r1068, %r7712;
	setp.lt.s32 	%p1155, %r7712, 0;
	setp.ne.s32 	%p1156, %r1068, 2;
	or.pred  	%p1157, %p1155, %p1156;
	@%p1157 bra 	$L__BB3_789;
	clz.b32 	%r4677, %r7712;
	mov.b32 	%r4678, -2147483648;
	shr.u32 	%r1069, %r4678, %r4677;
	xor.b32  	%r4679, %r1069, %r7712;
	clz.b32 	%r4680, %r4679;
	sub.s32 	%r4681, 31, %r4680;
	mul.wide.u32 	%rd319, %r4681, 4;
	add.s64 	%rd92, %rd3, %rd319;
	ld.local.u32 	%r1070, [%rd92];
	and.b32  	%r4682, %r1070, %r1069;
	setp.eq.s32 	%p1158, %r4682, 0;
	@%p1158 bra 	$L__BB3_788;
	or.b32  	%r7732, %r7712, %r7732;
	bra.uni 	$L__BB3_789;
$L__BB3_788:
	or.b32  	%r4683, %r1070, %r1069;
	st.local.u32 	[%rd92], %r4683;
$L__BB3_789:
	popc.b32 	%r1073, %r7714;
	setp.lt.s32 	%p1159, %r7714, 0;
	setp.ne.s32 	%p1160, %r1073, 2;
	or.pred  	%p1161, %p1159, %p1160;
	@%p1161 bra 	$L__BB3_793;
	clz.b32 	%r4684, %r7714;
	mov.b32 	%r4685, -2147483648;
	shr.u32 	%r1074, %r4685, %r4684;
	xor.b32  	%r4686, %r1074, %r7714;
	clz.b32 	%r4687, %r4686;
	sub.s32 	%r4688, 31, %r4687;
	mul.wide.u32 	%rd320, %r4688, 4;
	add.s64 	%rd93, %rd3, %rd320;
	ld.local.u32 	%r1075, [%rd93];
	and.b32  	%r4689, %r1075, %r1074;
	setp.eq.s32 	%p1162, %r4689, 0;
	@%p1162 bra 	$L__BB3_792;
	or.b32  	%r7732, %r7714, %r7732;
	bra.uni 	$L__BB3_793;
$L__BB3_792:
	or.b32  	%r4690, %r1075, %r1074;
	st.local.u32 	[%rd93], %r4690;
$L__BB3_793:
	popc.b32 	%r1078, %r7716;
	setp.lt.s32 	%p1163, %r7716, 0;
	setp.ne.s32 	%p1164, %r1078, 2;
	or.pred  	%p1165, %p1163, %p1164;
	@%p1165 bra 	$L__BB3_797;
	clz.b32 	%r4691, %r7716;
	mov.b32 	%r4692, -2147483648;
	shr.u32 	%r1079, %r4692, %r4691;
	xor.b32  	%r4693, %r1079, %r7716;
	clz.b32 	%r4694, %r4693;
	sub.s32 	%r4695, 31, %r4694;
	mul.wide.u32 	%rd321, %r4695, 4;
	add.s64 	%rd94, %rd3, %rd321;
	ld.local.u32 	%r1080, [%rd94];
	and.b32  	%r4696, %r1080, %r1079;
	setp.eq.s32 	%p1166, %r4696, 0;
	@%p1166 bra 	$L__BB3_796;
	or.b32  	%r7732, %r7716, %r7732;
	bra.uni 	$L__BB3_797;
$L__BB3_796:
	or.b32  	%r4697, %r1080, %r1079;
	st.local.u32 	[%rd94], %r4697;
$L__BB3_797:
	popc.b32 	%r1083, %r7718;
	setp.lt.s32 	%p1167, %r7718, 0;
	setp.ne.s32 	%p1168, %r1083, 2;
	or.pred  	%p1169, %p1167, %p1168;
	@%p1169 bra 	$L__BB3_801;
	clz.b32 	%r4698, %r7718;
	mov.b32 	%r4699, -2147483648;
	shr.u32 	%r1084, %r4699, %r4698;
	xor.b32  	%r4700, %r1084, %r7718;
	clz.b32 	%r4701, %r4700;
	sub.s32 	%r4702, 31, %r4701;
	mul.wide.u32 	%rd322, %r4702, 4;
	add.s64 	%rd95, %rd3, %rd322;
	ld.local.u32 	%r1085, [%rd95];
	and.b32  	%r4703, %r1085, %r1084;
	setp.eq.s32 	%p1170, %r4703, 0;
	@%p1170 bra 	$L__BB3_800;
	or.b32  	%r7732, %r7718, %r7732;
	bra.uni 	$L__BB3_801;
$L__BB3_800:
	or.b32  	%r4704, %r1085, %r1084;
	st.local.u32 	[%rd95], %r4704;
$L__BB3_801:
	popc.b32 	%r1088, %r7720;
	setp.lt.s32 	%p1171, %r7720, 0;
	setp.ne.s32 	%p1172, %r1088, 2;
	or.pred  	%p1173, %p1171, %p1172;
	@%p1173 bra 	$L__BB3_805;
	clz.b32 	%r4705, %r7720;
	mov.b32 	%r4706, -2147483648;
	shr.u32 	%r1089, %r4706, %r4705;
	xor.b32  	%r4707, %r1089, %r7720;
	clz.b32 	%r4708, %r4707;
	sub.s32 	%r4709, 31, %r4708;
	mul.wide.u32 	%rd323, %r4709, 4;
	add.s64 	%rd96, %rd3, %rd323;
	ld.local.u32 	%r1090, [%rd96];
	and.b32  	%r4710, %r1090, %r1089;
	setp.eq.s32 	%p1174, %r4710, 0;
	@%p1174 bra 	$L__BB3_804;
	or.b32  	%r7732, %r7720, %r7732;
	bra.uni 	$L__BB3_805;
$L__BB3_804:
	or.b32  	%r4711, %r1090, %r1089;
	st.local.u32 	[%rd96], %r4711;
$L__BB3_805:
	popc.b32 	%r1093, %r7722;
	setp.lt.s32 	%p1175, %r7722, 0;
	setp.ne.s32 	%p1176, %r1093, 2;
	or.pred  	%p1177, %p1175, %p1176;
	@%p1177 bra 	$L__BB3_809;
	clz.b32 	%r4712, %r7722;
	mov.b32 	%r4713, -2147483648;
	shr.u32 	%r1094, %r4713, %r4712;
	xor.b32  	%r4714, %r1094, %r7722;
	clz.b32 	%r4715, %r4714;
	sub.s32 	%r4716, 31, %r4715;
	mul.wide.u32 	%rd324, %r4716, 4;
	add.s64 	%rd97, %rd3, %rd324;
	ld.local.u32 	%r1095, [%rd97];
	and.b32  	%r4717, %r1095, %r1094;
	setp.eq.s32 	%p1178, %r4717, 0;
	@%p1178 bra 	$L__BB3_808;
	or.b32  	%r7732, %r7722, %r7732;
	bra.uni 	$L__BB3_809;
$L__BB3_808:
	or.b32  	%r4718, %r1095, %r1094;
	st.local.u32 	[%rd97], %r4718;
$L__BB3_809:
	popc.b32 	%r1098, %r7724;
	setp.lt.s32 	%p1179, %r7724, 0;
	setp.ne.s32 	%p1180, %r1098, 2;
	or.pred  	%p1181, %p1179, %p1180;
	@%p1181 bra 	$L__BB3_813;
	clz.b32 	%r4719, %r7724;
	mov.b32 	%r4720, -2147483648;
	shr.u32 	%r1099, %r4720, %r4719;
	xor.b32  	%r4721, %r1099, %r7724;
	clz.b32 	%r4722, %r4721;
	sub.s32 	%r4723, 31, %r4722;
	mul.wide.u32 	%rd325, %r4723, 4;
	add.s64 	%rd98, %rd3, %rd325;
	ld.local.u32 	%r1100, [%rd98];
	and.b32  	%r4724, %r1100, %r1099;
	setp.eq.s32 	%p1182, %r4724, 0;
	@%p1182 bra 	$L__BB3_812;
	or.b32  	%r7732, %r7724, %r7732;
	bra.uni 	$L__BB3_813;
$L__BB3_812:
	or.b32  	%r4725, %r1100, %r1099;
	st.local.u32 	[%rd98], %r4725;
$L__BB3_813:
	popc.b32 	%r1103, %r7726;
	setp.lt.s32 	%p1183, %r7726, 0;
	setp.ne.s32 	%p1184, %r1103, 2;
	or.pred  	%p1185, %p1183, %p1184;
	@%p1185 bra 	$L__BB3_817;
	clz.b32 	%r4726, %r7726;
	mov.b32 	%r4727, -2147483648;
	shr.u32 	%r1104, %r4727, %r4726;
	xor.b32  	%r4728, %r1104, %r7726;
	clz.b32 	%r4729, %r4728;
	sub.s32 	%r4730, 31, %r4729;
	mul.wide.u32 	%rd326, %r4730, 4;
	add.s64 	%rd99, %rd3, %rd326;
	ld.local.u32 	%r1105, [%rd99];
	and.b32  	%r4731, %r1105, %r1104;
	setp.eq.s32 	%p1186, %r4731, 0;
	@%p1186 bra 	$L__BB3_816;
	or.b32  	%r7732, %r7726, %r7732;
	bra.uni 	$L__BB3_817;
$L__BB3_816:
	or.b32  	%r4732, %r1105, %r1104;
	st.local.u32 	[%rd99], %r4732;
$L__BB3_817:
	popc.b32 	%r1108, %r7728;
	setp.lt.s32 	%p1187, %r7728, 0;
	setp.ne.s32 	%p1188, %r1108, 2;
	or.pred  	%p1189, %p1187, %p1188;
	@%p1189 bra 	$L__BB3_821;
	clz.b32 	%r4733, %r7728;
	mov.b32 	%r4734, -2147483648;
	shr.u32 	%r1109, %r4734, %r4733;
	xor.b32  	%r4735, %r1109, %r7728;
	clz.b32 	%r4736, %r4735;
	sub.s32 	%r4737, 31, %r4736;
	mul.wide.u32 	%rd327, %r4737, 4;
	add.s64 	%rd100, %rd3, %rd327;
	ld.local.u32 	%r1110, [%rd100];
	and.b32  	%r4738, %r1110, %r1109;
	setp.eq.s32 	%p1190, %r4738, 0;
	@%p1190 bra 	$L__BB3_820;
	or.b32  	%r7732, %r7728, %r7732;
	bra.uni 	$L__BB3_821;
$L__BB3_820:
	or.b32  	%r4739, %r1110, %r1109;
	st.local.u32 	[%rd100], %r4739;
$L__BB3_821:
	popc.b32 	%r1113, %r7730;
	setp.lt.s32 	%p1191, %r7730, 0;
	setp.ne.s32 	%p1192, %r1113, 2;
	or.pred  	%p1193, %p1191, %p1192;
	@%p1193 bra 	$L__BB3_823;
	clz.b32 	%r4740, %r7730;
	mov.b32 	%r4741, -2147483648;
	shr.u32 	%r4742, %r4741, %r4740;
	xor.b32  	%r4743, %r4742, %r7730;
	clz.b32 	%r4744, %r4743;
	sub.s32 	%r4745, 31, %r4744;
	mul.wide.u32 	%rd328, %r4745, 4;
	add.s64 	%rd329, %rd3, %rd328;
	ld.local.u32 	%r4746, [%rd329];
	and.b32  	%r4747, %r4746, %r4742;
	setp.eq.s32 	%p1194, %r4747, 0;
	selp.b32 	%r4748, 0, %r7730, %p1194;
	or.b32  	%r7732, %r7732, %r4748;
$L__BB3_823:
	setp.eq.s32 	%p1195, %r7732, 0;
	mov.b32 	%r7749, 0;
	@%p1195 bra 	$L__BB3_856;
	not.b32 	%r1116, %r7732;
	setp.gt.s32 	%p1196, %r7700, -1;
	setp.eq.s32 	%p1197, %r1039, 2;
	and.b32  	%r4752, %r7700, %r7732;
	setp.eq.s32 	%p1198, %r4752, %r7700;
	and.pred  	%p1199, %p1197, %p1198;
	mov.b32 	%r7749, 0;
	and.pred  	%p1200, %p1199, %p1196;
	@%p1200 bra 	$L__BB3_826;
	and.b32  	%r4753, %r7700, %r1116;
	popc.b32 	%r4754, %r4753;
	setp.eq.s32 	%p1201, %r4754, 1;
	or.b32  	%r4755, %r4753, -2147483648;
	selp.b32 	%r4756, %r4755, %r4753, %p1201;
	st.local.u32 	[%rd85], %r4756;
	setp.ne.s32 	%p1202, %r7700, %r4756;
	selp.u32 	%r7749, 1, 0, %p1202;
$L__BB3_826:
	setp.gt.s32 	%p1203, %r7702, -1;
	setp.eq.s32 	%p1204, %r1043, 2;
	and.b32  	%r4758, %r7702, %r7732;
	setp.eq.s32 	%p1205, %r4758, %r7702;
	and.pred  	%p1206, %p1204, %p1205;
	and.pred  	%p1207, %p1206, %p1203;
	@%p1207 bra 	$L__BB3_828;
	and.b32  	%r4759, %r7702, %r1116;
	popc.b32 	%r4760, %r4759;
	setp.eq.s32 	%p1208, %r4760, 1;
	or.b32  	%r4761, %r4759, -2147483648;
	selp.b32 	%r4762, %r4761, %r4759, %p1208;
	st.local.u32 	[%rd85+256], %r4762;
	setp.ne.s32 	%p1209, %r7702, %r4762;
	selp.u32 	%r4763, 1, 0, %p1209;
	or.b32  	%r7749, %r7749, %r4763;
$L__BB3_828:
	setp.gt.s32 	%p1210, %r7704, -1;
	setp.eq.s32 	%p1211, %r1048, 2;
	and.b32  	%r4765, %r7704, %r7732;
	setp.eq.s32 	%p1212, %r4765, %r7704;
	and.pred  	%p1213, %p1211, %p1212;
	and.pred  	%p1214, %p1213, %p1210;
	@%p1214 bra 	$L__BB3_830;
	and.b32  	%r4766, %r7704, %r1116;
	popc.b32 	%r4767, %r4766;
	setp.eq.s32 	%p1215, %r4767, 1;
	or.b32  	%r4768, %r4766, -2147483648;
	selp.b32 	%r4769, %r4768, %r4766, %p1215;
	st.local.u32 	[%rd85+512], %r4769;
	setp.ne.s32 	%p1216, %r7704, %r4769;
	selp.u32 	%r4770, 1, 0, %p1216;
	or.b32  	%r7749, %r7749, %r4770;
$L__BB3_830:
	setp.gt.s32 	%p1217, %r7706, -1;
	setp.eq.s32 	%p1218, %r1053, 2;
	and.b32  	%r4772, %r7706, %r7732;
	setp.eq.s32 	%p1219, %r4772, %r7706;
	and.pred  	%p1220, %p1218, %p1219;
	and.pred  	%p1221, %p1220, %p1217;
	@%p1221 bra 	$L__BB3_832;
	and.b32  	%r4773, %r7706, %r1116;
	popc.b32 	%r4774, %r4773;
	setp.eq.s32 	%p1222, %r4774, 1;
	or.b32  	%r4775, %r4773, -2147483648;
	selp.b32 	%r4776, %r4775, %r4773, %p1222;
	st.local.u32 	[%rd85+768], %r4776;
	setp.ne.s32 	%p1223, %r7706, %r4776;
	selp.u32 	%r4777, 1, 0, %p1223;
	or.b32  	%r7749, %r7749, %r4777;
$L__BB3_832:
	setp.gt.s32 	%p1224, %r7708, -1;
	setp.eq.s32 	%p1225, %r1058, 2;
	and.b32  	%r4779, %r7708, %r7732;
	setp.eq.s32 	%p1226, %r4779, %r7708;
	and.pred  	%p1227, %p1225, %p1226;
	and.pred  	%p1228, %p1227, %p1224;
	@%p1228 bra 	$L__BB3_834;
	and.b32  	%r4780, %r7708, %r1116;
	popc.b32 	%r4781, %r4780;
	setp.eq.s32 	%p1229, %r4781, 1;
	or.b32  	%r4782, %r4780, -2147483648;
	selp.b32 	%r4783, %r4782, %r4780, %p1229;
	st.local.u32 	[%rd85+64], %r4783;
	setp.ne.s32 	%p1230, %r7708, %r4783;
	selp.u32 	%r4784, 1, 0, %p1230;
	or.b32  	%r7749, %r7749, %r4784;
$L__BB3_834:
	setp.gt.s32 	%p1231, %r7710, -1;
	setp.eq.s32 	%p1232, %r1063, 2;
	and.b32  	%r4786, %r7710, %r7732;
	setp.eq.s32 	%p1233, %r4786, %r7710;
	and.pred  	%p1234, %p1232, %p1233;
	and.pred  	%p1235, %p1234, %p1231;
	@%p1235 bra 	$L__BB3_836;
	and.b32  	%r4787, %r7710, %r1116;
	popc.b32 	%r4788, %r4787;
	setp.eq.s32 	%p1236, %r4788, 1;
	or.b32  	%r4789, %r4787, -2147483648;
	selp.b32 	%r4790, %r4789, %r4787, %p1236;
	st.local.u32 	[%rd85+320], %r4790;
	setp.ne.s32 	%p1237, %r7710, %r4790;
	selp.u32 	%r4791, 1, 0, %p1237;
	or.b32  	%r7749, %r7749, %r4791;
$L__BB3_836:
	setp.gt.s32 	%p1238, %r7712, -1;
	setp.eq.s32 	%p1239, %r1068, 2;
	and.b32  	%r4793, %r7712, %r7732;
	setp.eq.s32 	%p1240, %r4793, %r7712;
	and.pred  	%p1241, %p1239, %p1240;
	and.pred  	%p1242, %p1241, %p1238;
	@%p1242 bra 	$L__BB3_838;
	and.b32  	%r4794, %r7712, %r1116;
	popc.b32 	%r4795, %r4794;
	setp.eq.s32 	%p1243, %r4795, 1;
	or.b32  	%r4796, %r4794, -2147483648;
	selp.b32 	%r4797, %r4796, %r4794, %p1243;
	st.local.u32 	[%rd85+576], %r4797;
	setp.ne.s32 	%p1244, %r7712, %r4797;
	selp.u32 	%r4798, 1, 0, %p1244;
	or.b32  	%r7749, %r7749, %r4798;
$L__BB3_838:
	setp.gt.s32 	%p1245, %r7714, -1;
	setp.eq.s32 	%p1246, %r1073, 2;
	and.b32  	%r4800, %r7714, %r7732;
	setp.eq.s32 	%p1247, %r4800, %r7714;
	and.pred  	%p1248, %p1246, %p1247;
	and.pred  	%p1249, %p1248, %p1245;
	@%p1249 bra 	$L__BB3_840;
	and.b32  	%r4801, %r7714, %r1116;
	popc.b32 	%r4802, %r4801;
	setp.eq.s32 	%p1250, %r4802, 1;
	or.b32  	%r4803, %r4801, -2147483648;
	selp.b32 	%r4804, %r4803, %r4801, %p1250;
	st.local.u32 	[%rd85+832], %r4804;
	setp.ne.s32 	%p1251, %r7714, %r4804;
	selp.u32 	%r4805, 1, 0, %p1251;
	or.b32  	%r7749, %r7749, %r4805;
$L__BB3_840:
	setp.gt.s32 	%p1252, %r7716, -1;
	setp.eq.s32 	%p1253, %r1078, 2;
	and.b32  	%r4807, %r7716, %r7732;
	setp.eq.s32 	%p1254, %r4807, %r7716;
	and.pred  	%p1255, %p1253, %p1254;
	and.pred  	%p1256, %p1255, %p1252;
	@%p1256 bra 	$L__BB3_842;
	and.b32  	%r4808, %r7716, %r1116;
	popc.b32 	%r4809, %r4808;
	setp.eq.s32 	%p1257, %r4809, 1;
	or.b32  	%r4810, %r4808, -2147483648;
	selp.b32 	%r4811, %r4810, %r4808, %p1257;
	st.local.u32 	[%rd85+128], %r4811;
	setp.ne.s32 	%p1258, %r7716, %r4811;
	selp.u32 	%r4812, 1, 0, %p1258;
	or.b32  	%r7749, %r7749, %r4812;
$L__BB3_842:
	setp.gt.s32 	%p1259, %r7718, -1;
	setp.eq.s32 	%p1260, %r1083, 2;
	and.b32  	%r4814, %r7718, %r7732;
	setp.eq.s32 	%p1261, %r4814, %r7718;
	and.pred  	%p1262, %p1260, %p1261;
	and.pred  	%p1263, %p1262, %p1259;
	@%p1263 bra 	$L__BB3_844;
	and.b32  	%r4815, %r7718, %r1116;
	popc.b32 	%r4816, %r4815;
	setp.eq.s32 	%p1264, %r4816, 1;
	or.b32  	%r4817, %r4815, -2147483648;
	selp.b32 	%r4818, %r4817, %r4815, %p1264;
	st.local.u32 	[%rd85+384], %r4818;
	setp.ne.s32 	%p1265, %r7718, %r4818;
	selp.u32 	%r4819, 1, 0, %p1265;
	or.b32  	%r7749, %r7749, %r4819;
$L__BB3_844:
	setp.gt.s32 	%p1266, %r7720, -1;
	setp.eq.s32 	%p1267, %r1088, 2;
	and.b32  	%r4821, %r7720, %r7732;
	setp.eq.s32 	%p1268, %r4821, %r7720;
	and.pred  	%p1269, %p1267, %p1268;
	and.pred  	%p1270, %p1269, %p1266;
	@%p1270 bra 	$L__BB3_846;
	and.b32  	%r4822, %r7720, %r1116;
	popc.b32 	%r4823, %r4822;
	setp.eq.s32 	%p1271, %r4823, 1;
	or.b32  	%r4824, %r4822, -2147483648;
	selp.b32 	%r4825, %r4824, %r4822, %p1271;
	st.local.u32 	[%rd85+640], %r4825;
	setp.ne.s32 	%p1272, %r7720, %r4825;
	selp.u32 	%r4826, 1, 0, %p1272;
	or.b32  	%r7749, %r7749, %r4826;
$L__BB3_846:
	setp.gt.s32 	%p1273, %r7722, -1;
	setp.eq.s32 	%p1274, %r1093, 2;
	and.b32  	%r4828, %r7722, %r7732;
	setp.eq.s32 	%p1275, %r4828, %r7722;
	and.pred  	%p1276, %p1274, %p1275;
	and.pred  	%p1277, %p1276, %p1273;
	@%p1277 bra 	$L__BB3_848;
	and.b32  	%r4829, %r7722, %r1116;
	popc.b32 	%r4830, %r4829;
	setp.eq.s32 	%p1278, %r4830, 1;
	or.b32  	%r4831, %r4829, -2147483648;
	selp.b32 	%r4832, %r4831, %r4829, %p1278;
	st.local.u32 	[%rd85+896], %r4832;
	setp.ne.s32 	%p1279, %r7722, %r4832;
	selp.u32 	%r4833, 1, 0, %p1279;
	or.b32  	%r7749, %r7749, %r4833;
$L__BB3_848:
	setp.gt.s32 	%p1280, %r7724, -1;
	setp.eq.s32 	%p1281, %r1098, 2;
	and.b32  	%r4835, %r7724, %r7732;
	setp.eq.s32 	%p1282, %r4835, %r7724;
	and.pred  	%p1283, %p1281, %p1282;
	and.pred  	%p1284, %p1283, %p1280;
	@%p1284 bra 	$L__BB3_850;
	and.b32  	%r4836, %r7724, %r1116;
	popc.b32 	%r4837, %r4836;
	setp.eq.s32 	%p1285, %r4837, 1;
	or.b32  	%r4838, %r4836, -2147483648;
	selp.b32 	%r4839, %r4838, %r4836, %p1285;
	st.local.u32 	[%rd85+192], %r4839;
	setp.ne.s32 	%p1286, %r7724, %r4839;
	selp.u32 	%r4840, 1, 0, %p1286;
	or.b32  	%r7749, %r7749, %r4840;
$L__BB3_850:
	setp.gt.s32 	%p1287, %r7726, -1;
	setp.eq.s32 	%p1288, %r1103, 2;
	and.b32  	%r4842, %r7726, %r7732;
	setp.eq.s32 	%p1289, %r4842, %r7726;
	and.pred  	%p1290, %p1288, %p1289;
	and.pred  	%p1291, %p1290, %p1287;
	@%p1291 bra 	$L__BB3_852;
	and.b32  	%r4843, %r7726, %r1116;
	popc.b32 	%r4844, %r4843;
	setp.eq.s32 	%p1292, %r4844, 1;
	or.b32  	%r4845, %r4843, -2147483648;
	selp.b32 	%r4846, %r4845, %r4843, %p1292;
	st.local.u32 	[%rd85+448], %r4846;
	setp.ne.s32 	%p1293, %r7726, %r4846;
	selp.u32 	%r4847, 1, 0, %p1293;
	or.b32  	%r7749, %r7749, %r4847;
$L__BB3_852:
	setp.gt.s32 	%p1294, %r7728, -1;
	setp.eq.s32 	%p1295, %r1108, 2;
	and.b32  	%r4849, %r7728, %r7732;
	setp.eq.s32 	%p1296, %r4849, %r7728;
	and.pred  	%p1297, %p1295, %p1296;
	and.pred  	%p1298, %p1297, %p1294;
	@%p1298 bra 	$L__BB3_854;
	and.b32  	%r4850, %r7728, %r1116;
	popc.b32 	%r4851, %r4850;
	setp.eq.s32 	%p1299, %r4851, 1;
	or.b32  	%r4852, %r4850, -2147483648;
	selp.b32 	%r4853, %r4852, %r4850, %p1299;
	st.local.u32 	[%rd85+704], %r4853;
	setp.ne.s32 	%p1300, %r7728, %r4853;
	selp.u32 	%r4854, 1, 0, %p1300;
	or.b32  	%r7749, %r7749, %r4854;
$L__BB3_854:
	setp.gt.s32 	%p1301, %r7730, -1;
	setp.eq.s32 	%p1302, %r1113, 2;
	and.b32  	%r4856, %r7730, %r7732;
	setp.eq.s32 	%p1303, %r4856, %r7730;
	and.pred  	%p1304, %p1302, %p1303;
	and.pred  	%p1305, %p1304, %p1301;
	@%p1305 bra 	$L__BB3_856;
	and.b32  	%r4857, %r7730, %r1116;
	popc.b32 	%r4858, %r4857;
	setp.eq.s32 	%p1306, %r4858, 1;
	or.b32  	%r4859, %r4857, -2147483648;
	selp.b32 	%r4860, %r4859, %r4857, %p1306;
	st.local.u32 	[%rd85+960], %r4860;
	setp.ne.s32 	%p1307, %r7730, %r4860;
	selp.u32 	%r4861, 1, 0, %p1307;
	or.b32  	%r7749, %r7749, %r4861;
$L__BB3_856:
	or.b32  	%r4862, %r7681, %r7749;
	or.b32  	%r7681, %r4862, %r7701;
	add.s32 	%r7682, %r7682, 1;
	setp.ne.s32 	%p1308, %r7682, 16;
	@%p1308 bra 	$L__BB3_698;
	setp.eq.s32 	%p1309, %r7681, 3;
	@%p1309 bra 	$L__BB3_1990;
	mov.b32 	%r7764, 0;
$L__BB3_859:
	mul.wide.u32 	%rd330, %r7764, 64;
	add.s64 	%rd520, %rd49, %rd330;
	mov.b32 	%r7766, 0;
$L__BB3_860:
	mov.u32 	%r1153, %r7766;
	ld.local.u32 	%r7785, [%rd520+-128];
	min.s32 	%r4865, %r7785, 0;
	and.b32  	%r7769, %r4865, 2147483647;
	ld.local.u32 	%r7787, [%rd520+-64];
	setp.gt.s32 	%p1310, %r7787, -1;
	@%p1310 bra 	$L__BB3_862;
	and.b32  	%r4866, %r7787, 2147483647;
	and.b32  	%r4867, %r7787, %r7769;
	setp.eq.s32 	%p1311, %r4867, 0;
	selp.b32 	%r4868, %r4866, -2147483648, %p1311;
	or.b32  	%r7769, %r4868, %r7769;
$L__BB3_862:
	ld.local.u32 	%r7789, [%rd520];
	setp.gt.s32 	%p1312, %r7789, -1;
	@%p1312 bra 	$L__BB3_864;
	and.b32  	%r4869, %r7789, 2147483647;
	and.b32  	%r4870, %r4869, %r7769;
	setp.eq.s32 	%p1313, %r4870, 0;
	selp.b32 	%r4871, %r4869, -2147483648, %p1313;
	or.b32  	%r7769, %r4871, %r7769;
$L__BB3_864:
	ld.local.u32 	%r7791, [%rd520+64];
	setp.gt.s32 	%p1314, %r7791, -1;
	@%p1314 bra 	$L__BB3_866;
	and.b32  	%r4872, %r7791, 2147483647;
	and.b32  	%r4873, %r4872, %r7769;
	setp.eq.s32 	%p1315, %r4873, 0;
	selp.b32 	%r4874, %r4872, -2147483648, %p1315;
	or.b32  	%r7769, %r4874, %r7769;
$L__BB3_866:
	ld.local.u32 	%r7793, [%rd520+-124];
	setp.gt.s32 	%p1316, %r7793, -1;
	@%p1316 bra 	$L__BB3_868;
	and.b32  	%r4875, %r7793, 2147483647;
	and.b32  	%r4876, %r4875, %r7769;
	setp.eq.s32 	%p1317, %r4876, 0;
	selp.b32 	%r4877, %r4875, -2147483648, %p1317;
	or.b32  	%r7769, %r4877, %r7769;
$L__BB3_868:
	ld.local.u32 	%r7795, [%rd520+-60];
	setp.gt.s32 	%p1318, %r7795, -1;
	@%p1318 bra 	$L__BB3_870;
	and.b32  	%r4878, %r7795, 2147483647;
	and.b32  	%r4879, %r4878, %r7769;
	setp.eq.s32 	%p1319, %r4879, 0;
	selp.b32 	%r4880, %r4878, -2147483648, %p1319;
	or.b32  	%r7769, %r4880, %r7769;
$L__BB3_870:
	ld.local.u32 	%r7797, [%rd520+4];
	setp.gt.s32 	%p1320, %r7797, -1;
	@%p1320 bra 	$L__BB3_872;
	and.b32  	%r4881, %r7797, 2147483647;
	and.b32  	%r4882, %r4881, %r7769;
	setp.eq.s32 	%p1321, %r4882, 0;
	selp.b32 	%r4883, %r4881, -2147483648, %p1321;
	or.b32  	%r7769, %r4883, %r7769;
$L__BB3_872:
	ld.local.u32 	%r7799, [%rd520+68];
	setp.gt.s32 	%p1322, %r7799, -1;
	@%p1322 bra 	$L__BB3_874;
	and.b32  	%r4884, %r7799, 2147483647;
	and.b32  	%r4885, %r4884, %r7769;
	setp.eq.s32 	%p1323, %r4885, 0;
	selp.b32 	%r4886, %r4884, -2147483648, %p1323;
	or.b32  	%r7769, %r4886, %r7769;
$L__BB3_874:
	ld.local.u32 	%r7801, [%rd520+-120];
	setp.gt.s32 	%p1324, %r7801, -1;
	@%p1324 bra 	$L__BB3_876;
	and.b32  	%r4887, %r7801, 2147483647;
	and.b32  	%r4888, %r4887, %r7769;
	setp.eq.s32 	%p1325, %r4888, 0;
	selp.b32 	%r4889, %r4887, -2147483648, %p1325;
	or.b32  	%r7769, %r4889, %r7769;
$L__BB3_876:
	ld.local.u32 	%r7803, [%rd520+-56];
	setp.gt.s32 	%p1326, %r7803, -1;
	@%p1326 bra 	$L__BB3_878;
	and.b32  	%r4890, %r7803, 2147483647;
	and.b32  	%r4891, %r4890, %r7769;
	setp.eq.s32 	%p1327, %r4891, 0;
	selp.b32 	%r4892, %r4890, -2147483648, %p1327;
	or.b32  	%r7769, %r4892, %r7769;
$L__BB3_878:
	ld.local.u32 	%r7805, [%rd520+8];
	setp.gt.s32 	%p1328, %r7805, -1;
	@%p1328 bra 	$L__BB3_880;
	and.b32  	%r4893, %r7805, 2147483647;
	and.b32  	%r4894, %r4893, %r7769;
	setp.eq.s32 	%p1329, %r4894, 0;
	selp.b32 	%r4895, %r4893, -2147483648, %p1329;
	or.b32  	%r7769, %r4895, %r7769;
$L__BB3_880:
	ld.local.u32 	%r7807, [%rd520+72];
	setp.gt.s32 	%p1330, %r7807, -1;
	@%p1330 bra 	$L__BB3_882;
	and.b32  	%r4896, %r7807, 2147483647;
	and.b32  	%r4897, %r4896, %r7769;
	setp.eq.s32 	%p1331, %r4897, 0;
	selp.b32 	%r4898, %r4896, -2147483648, %p1331;
	or.b32  	%r7769, %r4898, %r7769;
$L__BB3_882:
	ld.local.u32 	%r7809, [%rd520+-116];
	setp.gt.s32 	%p1332, %r7809, -1;
	@%p1332 bra 	$L__BB3_884;
	and.b32  	%r4899, %r7809, 2147483647;
	and.b32  	%r4900, %r4899, %r7769;
	setp.eq.s32 	%p1333, %r4900, 0;
	selp.b32 	%r4901, %r4899, -2147483648, %p1333;
	or.b32  	%r7769, %r4901, %r7769;
$L__BB3_884:
	ld.local.u32 	%r7811, [%rd520+-52];
	setp.gt.s32 	%p1334, %r7811, -1;
	@%p1334 bra 	$L__BB3_886;
	and.b32  	%r4902, %r7811, 2147483647;
	and.b32  	%r4903, %r4902, %r7769;
	setp.eq.s32 	%p1335, %r4903, 0;
	selp.b32 	%r4904, %r4902, -2147483648, %p1335;
	or.b32  	%r7769, %r4904, %r7769;
$L__BB3_886:
	ld.local.u32 	%r7813, [%rd520+12];
	setp.gt.s32 	%p1336, %r7813, -1;
	@%p1336 bra 	$L__BB3_888;
	and.b32  	%r4905, %r7813, 2147483647;
	and.b32  	%r4906, %r4905, %r7769;
	setp.eq.s32 	%p1337, %r4906, 0;
	selp.b32 	%r4907, %r4905, -2147483648, %p1337;
	or.b32  	%r7769, %r4907, %r7769;
$L__BB3_888:
	ld.local.u32 	%r7815, [%rd520+76];
	setp.gt.s32 	%p1338, %r7815, -1;
	@%p1338 bra 	$L__BB3_890;
	and.b32  	%r4908, %r7815, 2147483647;
	and.b32  	%r4909, %r4908, %r7769;
	setp.eq.s32 	%p1339, %r4909, 0;
	selp.b32 	%r4910, %r4908, -2147483648, %p1339;
	or.b32  	%r7769, %r4910, %r7769;
$L__BB3_890:
	setp.gt.s32 	%p1340, %r7769, -1;
	mov.b32 	%r7786, 0;
	@%p1340 bra 	$L__BB3_892;
	mov.b32 	%r4913, 0;
	st.local.u32 	[%rd49+-128], %r4913;
	ld.local.u32 	%r7785, [%rd520+-128];
	mov.b32 	%r7786, 3;
$L__BB3_892:
	not.b32 	%r1205, %r7769;
	setp.lt.s32 	%p1341, %r7785, 0;
	@%p1341 bra 	$L__BB3_894;
	and.b32  	%r4914, %r7785, %r1205;
	popc.b32 	%r4915, %r4914;
	setp.eq.s32 	%p1342, %r4915, 1;
	or.b32  	%r4916, %r4914, -2147483648;
	selp.b32 	%r1206, %r4916, %r4914, %p1342;
	st.local.u32 	[%rd520+-128], %r1206;
	setp.ne.s32 	%p1343, %r7785, %r1206;
	selp.u32 	%r4917, 1, 0, %p1343;
	or.b32  	%r7786, %r7786, %r4917;
	mov.u32 	%r7785, %r1206;
$L__BB3_894:
	setp.lt.s32 	%p1344, %r7787, 0;
	@%p1344 bra 	$L__BB3_896;
	and.b32  	%r4918, %r7787, %r1205;
	popc.b32 	%r4919, %r4918;
	setp.eq.s32 	%p1345, %r4919, 1;
	or.b32  	%r4920, %r4918, -2147483648;
	selp.b32 	%r1210, %r4920, %r4918, %p1345;
	st.local.u32 	[%rd520+-64], %r1210;
	setp.ne.s32 	%p1346, %r7787, %r1210;
	selp.u32 	%r4921, 1, 0, %p1346;
	or.b32  	%r7786, %r7786, %r4921;
	mov.u32 	%r7787, %r1210;
$L__BB3_896:
	setp.lt.s32 	%p1347, %r7789, 0;
	@%p1347 bra 	$L__BB3_898;
	and.b32  	%r4922, %r7789, %r1205;
	popc.b32 	%r4923, %r4922;
	setp.eq.s32 	%p1348, %r4923, 1;
	or.b32  	%r4924, %r4922, -2147483648;
	selp.b32 	%r1214, %r4924, %r4922, %p1348;
	st.local.u32 	[%rd520], %r1214;
	setp.ne.s32 	%p1349, %r7789, %r1214;
	selp.u32 	%r4925, 1, 0, %p1349;
	or.b32  	%r7786, %r7786, %r4925;
	mov.u32 	%r7789, %r1214;
$L__BB3_898:
	setp.lt.s32 	%p1350, %r7791, 0;
	@%p1350 bra 	$L__BB3_900;
	and.b32  	%r4926, %r7791, %r1205;
	popc.b32 	%r4927, %r4926;
	setp.eq.s32 	%p1351, %r4927, 1;
	or.b32  	%r4928, %r4926, -2147483648;
	selp.b32 	%r1218, %r4928, %r4926, %p1351;
	st.local.u32 	[%rd520+64], %r1218;
	setp.ne.s32 	%p1352, %r7791, %r1218;
	selp.u32 	%r4929, 1, 0, %p1352;
	or.b32  	%r7786, %r7786, %r4929;
	mov.u32 	%r7791, %r1218;
$L__BB3_900:
	setp.lt.s32 	%p1353, %r7793, 0;
	@%p1353 bra 	$L__BB3_902;
	and.b32  	%r4930, %r7793, %r1205;
	popc.b32 	%r4931, %r4930;
	setp.eq.s32 	%p1354, %r4931, 1;
	or.b32  	%r4932, %r4930, -2147483648;
	selp.b32 	%r1222, %r4932, %r4930, %p1354;
	st.local.u32 	[%rd520+-124], %r1222;
	setp.ne.s32 	%p1355, %r7793, %r1222;
	selp.u32 	%r4933, 1, 0, %p1355;
	or.b32  	%r7786, %r7786, %r4933;
	mov.u32 	%r7793, %r1222;
$L__BB3_902:
	setp.lt.s32 	%p1356, %r7795, 0;
	@%p1356 bra 	$L__BB3_904;
	and.b32  	%r4934, %r7795, %r1205;
	popc.b32 	%r4935, %r4934;
	setp.eq.s32 	%p1357, %r4935, 1;
	or.b32  	%r4936, %r4934, -2147483648;
	selp.b32 	%r1226, %r4936, %r4934, %p1357;
	st.local.u32 	[%rd520+-60], %r1226;
	setp.ne.s32 	%p1358, %r7795, %r1226;
	selp.u32 	%r4937, 1, 0, %p1358;
	or.b32  	%r7786, %r7786, %r4937;
	mov.u32 	%r7795, %r1226;
$L__BB3_904:
	setp.lt.s32 	%p1359, %r7797, 0;
	@%p1359 bra 	$L__BB3_906;
	and.b32  	%r4938, %r7797, %r1205;
	popc.b32 	%r4939, %r4938;
	setp.eq.s32 	%p1360, %r4939, 1;
	or.b32  	%r4940, %r4938, -2147483648;
	selp.b32 	%r1230, %r4940, %r4938, %p1360;
	st.local.u32 	[%rd520+4], %r1230;
	setp.ne.s32 	%p1361, %r7797, %r1230;
	selp.u32 	%r4941, 1, 0, %p1361;
	or.b32  	%r7786, %r7786, %r4941;
	mov.u32 	%r7797, %r1230;
$L__BB3_906:
	setp.lt.s32 	%p1362, %r7799, 0;
	@%p1362 bra 	$L__BB3_908;
	and.b32  	%r4942, %r7799, %r1205;
	popc.b32 	%r4943, %r4942;
	setp.eq.s32 	%p1363, %r4943, 1;
	or.b32  	%r4944, %r4942, -2147483648;
	selp.b32 	%r1234, %r4944, %r4942, %p1363;
	st.local.u32 	[%rd520+68], %r1234;
	setp.ne.s32 	%p1364, %r7799, %r1234;
	selp.u32 	%r4945, 1, 0, %p1364;
	or.b32  	%r7786, %r7786, %r4945;
	mov.u32 	%r7799, %r1234;
$L__BB3_908:
	setp.lt.s32 	%p1365, %r7801, 0;
	@%p1365 bra 	$L__BB3_910;
	and.b32  	%r4946, %r7801, %r1205;
	popc.b32 	%r4947, %r4946;
	setp.eq.s32 	%p1366, %r4947, 1;
	or.b32  	%r4948, %r4946, -2147483648;
	selp.b32 	%r1238, %r4948, %r4946, %p1366;
	st.local.u32 	[%rd520+-120], %r1238;
	setp.ne.s32 	%p1367, %r7801, %r1238;
	selp.u32 	%r4949, 1, 0, %p1367;
	or.b32  	%r7786, %r7786, %r4949;
	mov.u32 	%r7801, %r1238;
$L__BB3_910:
	setp.lt.s32 	%p1368, %r7803, 0;
	@%p1368 bra 	$L__BB3_912;
	and.b32  	%r4950, %r7803, %r1205;
	popc.b32 	%r4951, %r4950;
	setp.eq.s32 	%p1369, %r4951, 1;
	or.b32  	%r4952, %r4950, -2147483648;
	selp.b32 	%r1242, %r4952, %r4950, %p1369;
	st.local.u32 	[%rd520+-56], %r1242;
	setp.ne.s32 	%p1370, %r7803, %r1242;
	selp.u32 	%r4953, 1, 0, %p1370;
	or.b32  	%r7786, %r7786, %r4953;
	mov.u32 	%r7803, %r1242;
$L__BB3_912:
	setp.lt.s32 	%p1371, %r7805, 0;
	@%p1371 bra 	$L__BB3_914;
	and.b32  	%r4954, %r7805, %r1205;
	popc.b32 	%r4955, %r4954;
	setp.eq.s32 	%p1372, %r4955, 1;
	or.b32  	%r4956, %r4954, -2147483648;
	selp.b32 	%r1246, %r4956, %r4954, %p1372;
	st.local.u32 	[%rd520+8], %r1246;
	setp.ne.s32 	%p1373, %r7805, %r1246;
	selp.u32 	%r4957, 1, 0, %p1373;
	or.b32  	%r7786, %r7786, %r4957;
	mov.u32 	%r7805, %r1246;
$L__BB3_914:
	setp.lt.s32 	%p1374, %r7807, 0;
	@%p1374 bra 	$L__BB3_916;
	and.b32  	%r4958, %r7807, %r1205;
	popc.b32 	%r4959, %r4958;
	setp.eq.s32 	%p1375, %r4959, 1;
	or.b32  	%r4960, %r4958, -2147483648;
	selp.b32 	%r1250, %r4960, %r4958, %p1375;
	st.local.u32 	[%rd520+72], %r1250;
	setp.ne.s32 	%p1376, %r7807, %r1250;
	selp.u32 	%r4961, 1, 0, %p1376;
	or.b32  	%r7786, %r7786, %r4961;
	mov.u32 	%r7807, %r1250;
$L__BB3_916:
	setp.lt.s32 	%p1377, %r7809, 0;
	@%p1377 bra 	$L__BB3_918;
	and.b32  	%r4962, %r7809, %r1205;
	popc.b32 	%r4963, %r4962;
	setp.eq.s32 	%p1378, %r4963, 1;
	or.b32  	%r4964, %r4962, -2147483648;
	selp.b32 	%r1254, %r4964, %r4962, %p1378;
	st.local.u32 	[%rd520+-116], %r1254;
	setp.ne.s32 	%p1379, %r7809, %r1254;
	selp.u32 	%r4965, 1, 0, %p1379;
	or.b32  	%r7786, %r7786, %r4965;
	mov.u32 	%r7809, %r1254;
$L__BB3_918:
	setp.lt.s32 	%p1380, %r7811, 0;
	@%p1380 bra 	$L__BB3_920;
	and.b32  	%r4966, %r7811, %r1205;
	popc.b32 	%r4967, %r4966;
	setp.eq.s32 	%p1381, %r4967, 1;
	or.b32  	%r4968, %r4966, -2147483648;
	selp.b32 	%r1258, %r4968, %r4966, %p1381;
	st.local.u32 	[%rd520+-52], %r1258;
	setp.ne.s32 	%p1382, %r7811, %r1258;
	selp.u32 	%r4969, 1, 0, %p1382;
	or.b32  	%r7786, %r7786, %r4969;
	mov.u32 	%r7811, %r1258;
$L__BB3_920:
	setp.lt.s32 	%p1383, %r7813, 0;
	@%p1383 bra 	$L__BB3_922;
	and.b32  	%r4970, %r7813, %r1205;
	popc.b32 	%r4971, %r4970;
	setp.eq.s32 	%p1384, %r4971, 1;
	or.b32  	%r4972, %r4970, -2147483648;
	selp.b32 	%r1262, %r4972, %r4970, %p1384;
	st.local.u32 	[%rd520+12], %r1262;
	setp.ne.s32 	%p1385, %r7813, %r1262;
	selp.u32 	%r4973, 1, 0, %p1385;
	or.b32  	%r7786, %r7786, %r4973;
	mov.u32 	%r7813, %r1262;
$L__BB3_922:
	setp.lt.s32 	%p1386, %r7815, 0;
	@%p1386 bra 	$L__BB3_924;
	and.b32  	%r4974, %r7815, %r1205;
	popc.b32 	%r4975, %r4974;
	setp.eq.s32 	%p1387, %r4975, 1;
	or.b32  	%r4976, %r4974, -2147483648;
	selp.b32 	%r1266, %r4976, %r4974, %p1387;
	st.local.u32 	[%rd520+76], %r1266;
	setp.ne.s32 	%p1388, %r7815, %r1266;
	selp.u32 	%r4977, 1, 0, %p1388;
	or.b32  	%r7786, %r7786, %r4977;
	mov.u32 	%r7815, %r1266;
$L__BB3_924:
	mov.b32 	%r4978, 0;
	st.local.v4.u32 	[%rd2], {%r4978, %r4978, %r4978, %r4978};
	st.local.v4.u32 	[%rd2+16], {%r4978, %r4978, %r4978, %r4978};
	st.local.v4.u32 	[%rd2+32], {%r4978, %r4978, %r4978, %r4978};
	st.local.v4.u32 	[%rd2+48], {%r4978, %r4978, %r4978, %r4978};
	st.local.v4.u32 	[%rd2+64], {%r4978, %r4978, %r4978, %r4978};
	st.local.v4.u32 	[%rd2+80], {%r4978, %r4978, %r4978, %r4978};
	st.local.v4.u32 	[%rd2+96], {%r4978, %r4978, %r4978, %r4978};
	st.local.v4.u32 	[%rd2+112], {%r4978, %r4978, %r4978, %r4978};
	popc.b32 	%r1270, %r7785;
	setp.lt.s32 	%p1389, %r7785, 0;
	setp.ne.s32 	%p1390, %r1270, 2;
	or.pred  	%p1391, %p1389, %p1390;
	mov.u32 	%r7817, %r4978;
	@%p1391 bra 	$L__BB3_927;
	clz.b32 	%r4979, %r7785;
	mov.b32 	%r4980, -2147483648;
	shr.u32 	%r1271, %r4980, %r4979;
	xor.b32  	%r4981, %r1271, %r7785;
	clz.b32 	%r4982, %r4981;
	sub.s32 	%r4983, 31, %r4982;
	mul.wide.u32 	%rd331, %r4983, 4;
	add.s64 	%rd103, %rd2, %rd331;
	ld.local.u32 	%r1272, [%rd103];
	and.b32  	%r4984, %r1272, %r1271;
	setp.ne.s32 	%p1392, %r4984, 0;
	mov.u32 	%r7817, %r7785;
	@%p1392 bra 	$L__BB3_927;
	or.b32  	%r4986, %r1272, %r1271;
	st.local.u32 	[%rd103], %r4986;
	mov.u32 	%r7817, %r4978;
$L__BB3_927:
	popc.b32 	%r1274, %r7787;
	setp.lt.s32 	%p1393, %r7787, 0;
	setp.ne.s32 	%p1394, %r1274, 2;
	or.pred  	%p1395, %p1393, %p1394;
	@%p1395 bra 	$L__BB3_931;
	clz.b32 	%r4987, %r7787;
	mov.b32 	%r4988, -2147483648;
	shr.u32 	%r1275, %r4988, %r4987;
	xor.b32  	%r4989, %r1275, %r7787;
	clz.b32 	%r4990, %r4989;
	sub.s32 	%r4991, 31, %r4990;
	mul.wide.u32 	%rd332, %r4991, 4;
	add.s64 	%rd104, %rd2, %rd332;
	ld.local.u32 	%r1276, [%rd104];
	and.b32  	%r4992, %r1276, %r1275;
	setp.eq.s32 	%p1396, %r4992, 0;
	@%p1396 bra 	$L__BB3_930;
	or.b32  	%r7817, %r7787, %r7817;
	bra.uni 	$L__BB3_931;
$L__BB3_930:
	or.b32  	%r4993, %r1276, %r1275;
	st.local.u32 	[%rd104], %r4993;
$L__BB3_931:
	popc.b32 	%r1279, %r7789;
	setp.lt.s32 	%p1397, %r7789, 0;
	setp.ne.s32 	%p1398, %r1279, 2;
	or.pred  	%p1399, %p1397, %p1398;
	@%p1399 bra 	$L__BB3_935;
	clz.b32 	%r4994, %r7789;
	mov.b32 	%r4995, -2147483648;
	shr.u32 	%r1280, %r4995, %r4994;
	xor.b32  	%r4996, %r1280, %r7789;
	clz.b32 	%r4997, %r4996;
	sub.s32 	%r4998, 31, %r4997;
	mul.wide.u32 	%rd333, %r4998, 4;
	add.s64 	%rd105, %rd2, %rd333;
	ld.local.u32 	%r1281, [%rd105];
	and.b32  	%r4999, %r1281, %r1280;
	setp.eq.s32 	%p1400, %r4999, 0;
	@%p1400 bra 	$L__BB3_934;
	or.b32  	%r7817, %r7789, %r7817;
	bra.uni 	$L__BB3_935;
$L__BB3_934:
	or.b32  	%r5000, %r1281, %r1280;
	st.local.u32 	[%rd105], %r5000;
$L__BB3_935:
	popc.b32 	%r1284, %r7791;
	setp.lt.s32 	%p1401, %r7791, 0;
	setp.ne.s32 	%p1402, %r1284, 2;
	or.pred  	%p1403, %p1401, %p1402;
	@%p1403 bra 	$L__BB3_939;
	clz.b32 	%r5001, %r7791;
	mov.b32 	%r5002, -2147483648;
	shr.u32 	%r1285, %r5002, %r5001;
	xor.b32  	%r5003, %r1285, %r7791;
	clz.b32 	%r5004, %r5003;
	sub.s32 	%r5005, 31, %r5004;
	mul.wide.u32 	%rd334, %r5005, 4;
	add.s64 	%rd106, %rd2, %rd334;
	ld.local.u32 	%r1286, [%rd106];
	and.b32  	%r5006, %r1286, %r1285;
	setp.eq.s32 	%p1404, %r5006, 0;
	@%p1404 bra 	$L__BB3_938;
	or.b32  	%r7817, %r7791, %r7817;
	bra.uni 	$L__BB3_939;
$L__BB3_938:
	or.b32  	%r5007, %r1286, %r1285;
	st.local.u32 	[%rd106], %r5007;
$L__BB3_939:
	popc.b32 	%r1289, %r7793;
	setp.lt.s32 	%p1405, %r7793, 0;
	setp.ne.s32 	%p1406, %r1289, 2;
	or.pred  	%p1407, %p1405, %p1406;
	@%p1407 bra 	$L__BB3_943;
	clz.b32 	%r5008, %r7793;
	mov.b32 	%r5009, -2147483648;
	shr.u32 	%r1290, %r5009, %r5008;
	xor.b32  	%r5010, %r1290, %r7793;
	clz.b32 	%r5011, %r5010;
	sub.s32 	%r5012, 31, %r5011;
	mul.wide.u32 	%rd335, %r5012, 4;
	add.s64 	%rd107, %rd2, %rd335;
	ld.local.u32 	%r1291, [%rd107];
	and.b32  	%r5013, %r1291, %r1290;
	setp.eq.s32 	%p1408, %r5013, 0;
	@%p1408 bra 	$L__BB3_942;
	or.b32  	%r7817, %r7793, %r7817;
	bra.uni 	$L__BB3_943;
$L__BB3_942:
	or.b32  	%r5014, %r1291, %r1290;
	st.local.u32 	[%rd107], %r5014;
$L__BB3_943:
	popc.b32 	%r1294, %r7795;
	setp.lt.s32 	%p1409, %r7795, 0;
	setp.ne.s32 	%p1410, %r1294, 2;
	or.pred  	%p1411, %p1409, %p1410;
	@%p1411 bra 	$L__BB3_947;
	clz.b32 	%r5015, %r7795;
	mov.b32 	%r5016, -2147483648;
	shr.u32 	%r1295, %r5016, %r5015;
	xor.b32  	%r5017, %r1295, %r7795;
	clz.b32 	%r5018, %r5017;
	sub.s32 	%r5019, 31, %r5018;
	mul.wide.u32 	%rd336, %r5019, 4;
	add.s64 	%rd108, %rd2, %rd336;
	ld.local.u32 	%r1296, [%rd108];
	and.b32  	%r5020, %r1296, %r1295;
	setp.eq.s32 	%p1412, %r5020, 0;
	@%p1412 bra 	$L__BB3_946;
	or.b32  	%r7817, %r7795, %r7817;
	bra.uni 	$L__BB3_947;
$L__BB3_946:
	or.b32  	%r5021, %r1296, %r1295;
	st.local.u32 	[%rd108], %r5021;
$L__BB3_947:
	popc.b32 	%r1299, %r7797;
	setp.lt.s32 	%p1413, %r7797, 0;
	setp.ne.s32 	%p1414, %r1299, 2;
	or.pred  	%p1415, %p1413, %p1414;
	@%p1415 bra 	$L__BB3_951;
	clz.b32 	%r5022, %r7797;
	mov.b32 	%r5023, -2147483648;
	shr.u32 	%r1300, %r5023, %r5022;
	xor.b32  	%r5024, %r1300, %r7797;
	clz.b32 	%r5025, %r5024;
	sub.s32 	%r5026, 31, %r5025;
	mul.wide.u32 	%rd337, %r5026, 4;
	add.s64 	%rd109, %rd2, %rd337;
	ld.local.u32 	%r1301, [%rd109];
	and.b32  	%r5027, %r1301, %r1300;
	setp.eq.s32 	%p1416, %r5027, 0;
	@%p1416 bra 	$L__BB3_950;
	or.b32  	%r7817, %r7797, %r7817;
	bra.uni 	$L__BB3_951;
$L__BB3_950:
	or.b32  	%r5028, %r1301, %r1300;
	st.local.u32 	[%rd109], %r5028;
$L__BB3_951:
	popc.b32 	%r1304, %r7799;
	setp.lt.s32 	%p1417, %r7799, 0;
	setp.ne.s32 	%p1418, %r1304, 2;
	or.pred  	%p1419, %p1417, %p1418;
	@%p1419 bra 	$L__BB3_955;
	clz.b32 	%r5029, %r7799;
	mov.b32 	%r5030, -2147483648;
	shr.u32 	%r1305, %r5030, %r5029;
	xor.b32  	%r5031, %r1305, %r7799;
	clz.b32 	%r5032, %r5031;
	sub.s32 	%r5033, 31, %r5032;
	mul.wide.u32 	%rd338, %r5033, 4;
	add.s64 	%rd110, %rd2, %rd338;
	ld.local.u32 	%r1306, [%rd110];
	and.b32  	%r5034, %r1306, %r1305;
	setp.eq.s32 	%p1420, %r5034, 0;
	@%p1420 bra 	$L__BB3_954;
	or.b32  	%r7817, %r7799, %r7817;
	bra.uni 	$L__BB3_955;
$L__BB3_954:
	or.b32  	%r5035, %r1306, %r1305;
	st.local.u32 	[%rd110], %r5035;
$L__BB3_955:
	popc.b32 	%r1309, %r7801;
	setp.lt.s32 	%p1421, %r7801, 0;
	setp.ne.s32 	%p1422, %r1309, 2;
	or.pred  	%p1423, %p1421, %p1422;
	@%p1423 bra 	$L__BB3_959;
	clz.b32 	%r5036, %r7801;
	mov.b32 	%r5037, -2147483648;
	shr.u32 	%r1310, %r5037, %r5036;
	xor.b32  	%r5038, %r1310, %r7801;
	clz.b32 	%r5039, %r5038;
	sub.s32 	%r5040, 31, %r5039;
	mul.wide.u32 	%rd339, %r5040, 4;
	add.s64 	%rd111, %rd2, %rd339;
	ld.local.u32 	%r1311, [%rd111];
	and.b32  	%r5041, %r1311, %r1310;
	setp.eq.s32 	%p1424, %r5041, 0;
	@%p1424 bra 	$L__BB3_958;
	or.b32  	%r7817, %r7801, %r7817;
	bra.uni 	$L__BB3_959;
$L__BB3_958:
	or.b32  	%r5042, %r1311, %r1310;
	st.local.u32 	[%rd111], %r5042;
$L__BB3_959:
	popc.b32 	%r1314, %r7803;
	setp.lt.s32 	%p1425, %r7803, 0;
	setp.ne.s32 	%p1426, %r1314, 2;
	or.pred  	%p1427, %p1425, %p1426;
	@%p1427 bra 	$L__BB3_963;
	clz.b32 	%r5043, %r7803;
	mov.b32 	%r5044, -2147483648;
	shr.u32 	%r1315, %r5044, %r5043;
	xor.b32  	%r5045, %r1315, %r7803;
	clz.b32 	%r5046, %r5045;
	sub.s32 	%r5047, 31, %r5046;
	mul.wide.u32 	%rd340, %r5047, 4;
	add.s64 	%rd112, %rd2, %rd340;
	ld.local.u32 	%r1316, [%rd112];
	and.b32  	%r5048, %r1316, %r1315;
	setp.eq.s32 	%p1428, %r5048, 0;
	@%p1428 bra 	$L__BB3_962;
	or.b32  	%r7817, %r7803, %r7817;
	bra.uni 	$L__BB3_963;
$L__BB3_962:
	or.b32  	%r5049, %r1316, %r1315;
	st.local.u32 	[%rd112], %r5049;
$L__BB3_963:
	popc.b32 	%r1319, %r7805;
	setp.lt.s32 	%p1429, %r7805, 0;
	setp.ne.s32 	%p1430, %r1319, 2;
	or.pred  	%p1431, %p1429, %p1430;
	@%p1431 bra 	$L__BB3_967;
	clz.b32 	%r5050, %r7805;
	mov.b32 	%r5051, -2147483648;
	shr.u32 	%r1320, %r5051, %r5050;
	xor.b32  	%r5052, %r1320, %r7805;
	clz.b32 	%r5053, %r5052;
	sub.s32 	%r5054, 31, %r5053;
	mul.wide.u32 	%rd341, %r5054, 4;
	add.s64 	%rd113, %rd2, %rd341;
	ld.local.u32 	%r1321, [%rd113];
	and.b32  	%r5055, %r1321, %r1320;
	setp.eq.s32 	%p1432, %r5055, 0;
	@%p1432 bra 	$L__BB3_966;
	or.b32  	%r7817, %r7805, %r7817;
	bra.uni 	$L__BB3_967;
$L__BB3_966:
	or.b32  	%r5056, %r1321, %r1320;
	st.local.u32 	[%rd113], %r5056;
$L__BB3_967:
	popc.b32 	%r1324, %r7807;
	setp.lt.s32 	%p1433, %r7807, 0;
	setp.ne.s32 	%p1434, %r1324, 2;
	or.pred  	%p1435, %p1433, %p1434;
	@%p1435 bra 	$L__BB3_971;
	clz.b32 	%r5057, %r7807;
	mov.b32 	%r5058, -2147483648;
	shr.u32 	%r1325, %r5058, %r5057;
	xor.b32  	%r5059, %r1325, %r7807;
	clz.b32 	%r5060, %r5059;
	sub.s32 	%r5061, 31, %r5060;
	mul.wide.u32 	%rd342, %r5061, 4;
	add.s64 	%rd114, %rd2, %rd342;
	ld.local.u32 	%r1326, [%rd114];
	and.b32  	%r5062, %r1326, %r1325;
	setp.eq.s32 	%p1436, %r5062, 0;
	@%p1436 bra 	$L__BB3_970;
	or.b32  	%r7817, %r7807, %r7817;
	bra.uni 	$L__BB3_971;
$L__BB3_970:
	or.b32  	%r5063, %r1326, %r1325;
	st.local.u32 	[%rd114], %r5063;
$L__BB3_971:
	popc.b32 	%r1329, %r7809;
	setp.lt.s32 	%p1437, %r7809, 0;
	setp.ne.s32 	%p1438, %r1329, 2;
	or.pred  	%p1439, %p1437, %p1438;
	@%p1439 bra 	$L__BB3_975;
	clz.b32 	%r5064, %r7809;
	mov.b32 	%r5065, -2147483648;
	shr.u32 	%r1330, %r5065, %r5064;
	xor.b32  	%r5066, %r1330, %r7809;
	clz.b32 	%r5067, %r5066;
	sub.s32 	%r5068, 31, %r5067;
	mul.wide.u32 	%rd343, %r5068, 4;
	add.s64 	%rd115, %rd2, %rd343;
	ld.local.u32 	%r1331, [%rd115];
	and.b32  	%r5069, %r1331, %r1330;
	setp.eq.s32 	%p1440, %r5069, 0;
	@%p1440 bra 	$L__BB3_974;
	or.b32  	%r7817, %r7809, %r7817;
	bra.uni 	$L__BB3_975;
$L__BB3_974:
	or.b32  	%r5070, %r1331, %r1330;
	st.local.u32 	[%rd115], %r5070;
$L__BB3_975:
	popc.b32 	%r1334, %r7811;
	setp.lt.s32 	%p1441, %r7811, 0;
	setp.ne.s32 	%p1442, %r1334, 2;
	or.pred  	%p1443, %p1441, %p1442;
	@%p1443 bra 	$L__BB3_979;
	clz.b32 	%r5071, %r7811;
	mov.b32 	%r5072, -2147483648;
	shr.u32 	%r1335, %r5072, %r5071;
	xor.b32  	%r5073, %r1335, %r7811;
	clz.b32 	%r5074, %r5073;
	sub.s32 	%r5075, 31, %r5074;
	mul.wide.u32 	%rd344, %r5075, 4;
	add.s64 	%rd116, %rd2, %rd344;
	ld.local.u32 	%r1336, [%rd116];
	and.b32  	%r5076, %r1336, %r1335;
	setp.eq.s32 	%p1444, %r5076, 0;
	@%p1444 bra 	$L__BB3_978;
	or.b32  	%r7817, %r7811, %r7817;
	bra.uni 	$L__BB3_979;
$L__BB3_978:
	or.b32  	%r5077, %r1336, %r1335;
	st.local.u32 	[%rd116], %r5077;
$L__BB3_979:
	popc.b32 	%r1339, %r7813;
	setp.lt.s32 	%p1445, %r7813, 0;
	setp.ne.s32 	%p1446, %r1339, 2;
	or.pred  	%p1447, %p1445, %p1446;
	@%p1447 bra 	$L__BB3_983;
	clz.b32 	%r5078, %r7813;
	mov.b32 	%r5079, -2147483648;
	shr.u32 	%r1340, %r5079, %r5078;
	xor.b32  	%r5080, %r1340, %r7813;
	clz.b32 	%r5081, %r5080;
	sub.s32 	%r5082, 31, %r5081;
	mul.wide.u32 	%rd345, %r5082, 4;
	add.s64 	%rd117, %rd2, %rd345;
	ld.local.u32 	%r1341, [%rd117];
	and.b32  	%r5083, %r1341, %r1340;
	setp.eq.s32 	%p1448, %r5083, 0;
	@%p1448 bra 	$L__BB3_982;
	or.b32  	%r7817, %r7813, %r7817;
	bra.uni 	$L__BB3_983;
$L__BB3_982:
	or.b32  	%r5084, %r1341, %r1340;
	st.local.u32 	[%rd117], %r5084;
$L__BB3_983:
	popc.b32 	%r1344, %r7815;
	setp.lt.s32 	%p1449, %r7815, 0;
	setp.ne.s32 	%p1450, %r1344, 2;
	or.pred  	%p1451, %p1449, %p1450;
	@%p1451 bra 	$L__BB3_985;
	clz.b32 	%r5085, %r7815;
	mov.b32 	%r5086, -2147483648;
	shr.u32 	%r5087, %r5086, %r5085;
	xor.b32  	%r5088, %r5087, %r7815;
	clz.b32 	%r5089, %r5088;
	sub.s32 	%r5090, 31, %r5089;
	mul.wide.u32 	%rd346, %r5090, 4;
	add.s64 	%rd347, %rd2, %rd346;
	ld.local.u32 	%r5091, [%rd347];
	and.b32  	%r5092, %r5091, %r5087;
	setp.eq.s32 	%p1452, %r5092, 0;
	selp.b32 	%r5093, 0, %r7815, %p1452;
	or.b32  	%r7817, %r7817, %r5093;
$L__BB3_985:
	setp.eq.s32 	%p1453, %r7817, 0;
	mov.b32 	%r7834, 0;
	@%p1453 bra 	$L__BB3_1018;
	not.b32 	%r1347, %r7817;
	setp.gt.s32 	%p1454, %r7785, -1;
	setp.eq.s32 	%p1455, %r1270, 2;
	and.b32  	%r5097, %r7785, %r7817;
	setp.eq.s32 	%p1456, %r5097, %r7785;
	and.pred  	%p1457, %p1455, %p1456;
	mov.b32 	%r7834, 0;
	and.pred  	%p1458, %p1457, %p1454;
	@%p1458 bra 	$L__BB3_988;
	and.b32  	%r5098, %r7785, %r1347;
	popc.b32 	%r5099, %r5098;
	setp.eq.s32 	%p1459, %r5099, 1;
	or.b32  	%r5100, %r5098, -2147483648;
	selp.b32 	%r5101, %r5100, %r5098, %p1459;
	st.local.u32 	[%rd520+-128], %r5101;
	setp.ne.s32 	%p1460, %r7785, %r5101;
	selp.u32 	%r7834, 1, 0, %p1460;
$L__BB3_988:
	setp.gt.s32 	%p1461, %r7787, -1;
	setp.eq.s32 	%p1462, %r1274, 2;
	and.b32  	%r5103, %r7787, %r7817;
	setp.eq.s32 	%p1463, %r5103, %r7787;
	and.pred  	%p1464, %p1462, %p1463;
	and.pred  	%p1465, %p1464, %p1461;
	@%p1465 bra 	$L__BB3_990;
	and.b32  	%r5104, %r7787, %r1347;
	popc.b32 	%r5105, %r5104;
	setp.eq.s32 	%p1466, %r5105, 1;
	or.b32  	%r5106, %r5104, -2147483648;
	selp.b32 	%r5107, %r5106, %r5104, %p1466;
	st.local.u32 	[%rd520+-64], %r5107;
	setp.ne.s32 	%p1467, %r7787, %r5107;
	selp.u32 	%r5108, 1, 0, %p1467;
	or.b32  	%r7834, %r7834, %r5108;
$L__BB3_990:
	setp.gt.s32 	%p1468, %r7789, -1;
	setp.eq.s32 	%p1469, %r1279, 2;
	and.b32  	%r5110, %r7789, %r7817;
	setp.eq.s32 	%p1470, %r5110, %r7789;
	and.pred  	%p1471, %p1469, %p1470;
	and.pred  	%p1472, %p1471, %p1468;
	@%p1472 bra 	$L__BB3_992;
	and.b32  	%r5111, %r7789, %r1347;
	popc.b32 	%r5112, %r5111;
	setp.eq.s32 	%p1473, %r5112, 1;
	or.b32  	%r5113, %r5111, -2147483648;
	selp.b32 	%r5114, %r5113, %r5111, %p1473;
	st.local.u32 	[%rd520], %r5114;
	setp.ne.s32 	%p1474, %r7789, %r5114;
	selp.u32 	%r5115, 1, 0, %p1474;
	or.b32  	%r7834, %r7834, %r5115;
$L__BB3_992:
	setp.gt.s32 	%p1475, %r7791, -1;
	setp.eq.s32 	%p1476, %r1284, 2;
	and.b32  	%r5117, %r7791, %r7817;
	setp.eq.s32 	%p1477, %r5117, %r7791;
	and.pred  	%p1478, %p1476, %p1477;
	and.pred  	%p1479, %p1478, %p1475;
	@%p1479 bra 	$L__BB3_994;
	and.b32  	%r5118, %r7791, %r1347;
	popc.b32 	%r5119, %r5118;
	setp.eq.s32 	%p1480, %r5119, 1;
	or.b32  	%r5120, %r5118, -2147483648;
	selp.b32 	%r5121, %r5120, %r5118, %p1480;
	st.local.u32 	[%rd520+64], %r5121;
	setp.ne.s32 	%p1481, %r7791, %r5121;
	selp.u32 	%r5122, 1, 0, %p1481;
	or.b32  	%r7834, %r7834, %r5122;
$L__BB3_994:
	setp.gt.s32 	%p1482, %r7793, -1;
	setp.eq.s32 	%p1483, %r1289, 2;
	and.b32  	%r5124, %r7793, %r7817;
	setp.eq.s32 	%p1484, %r5124, %r7793;
	and.pred  	%p1485, %p1483, %p1484;
	and.pred  	%p1486, %p1485, %p1482;
	@%p1486 bra 	$L__BB3_996;
	and.b32  	%r5125, %r7793, %r1347;
	popc.b32 	%r5126, %r5125;
	setp.eq.s32 	%p1487, %r5126, 1;
	or.b32  	%r5127, %r5125, -2147483648;
	selp.b32 	%r5128, %r5127, %r5125, %p1487;
	st.local.u32 	[%rd520+-124], %r5128;
	setp.ne.s32 	%p1488, %r7793, %r5128;
	selp.u32 	%r5129, 1, 0, %p1488;
	or.b32  	%r7834, %r7834, %r5129;
$L__BB3_996:
	setp.gt.s32 	%p1489, %r7795, -1;
	setp.eq.s32 	%p1490, %r1294, 2;
	and.b32  	%r5131, %r7795, %r7817;
	setp.eq.s32 	%p1491, %r5131, %r7795;
	and.pred  	%p1492, %p1490, %p1491;
	and.pred  	%p1493, %p1492, %p1489;
	@%p1493 bra 	$L__BB3_998;
	and.b32  	%r5132, %r7795, %r1347;
	popc.b32 	%r5133, %r5132;
	setp.eq.s32 	%p1494, %r5133, 1;
	or.b32  	%r5134, %r5132, -2147483648;
	selp.b32 	%r5135, %r5134, %r5132, %p1494;
	st.local.u32 	[%rd520+-60], %r5135;
	setp.ne.s32 	%p1495, %r7795, %r5135;
	selp.u32 	%r5136, 1, 0, %p1495;
	or.b32  	%r7834, %r7834, %r5136;
$L__BB3_998:
	setp.gt.s32 	%p1496, %r7797, -1;
	setp.eq.s32 	%p1497, %r1299, 2;
	and.b32  	%r5138, %r7797, %r7817;
	setp.eq.s32 	%p1498, %r5138, %r7797;
	and.pred  	%p1499, %p1497, %p1498;
	and.pred  	%p1500, %p1499, %p1496;
	@%p1500 bra 	$L__BB3_1000;
	and.b32  	%r5139, %r7797, %r1347;
	popc.b32 	%r5140, %r5139;
	setp.eq.s32 	%p1501, %r5140, 1;
	or.b32  	%r5141, %r5139, -2147483648;
	selp.b32 	%r5142, %r5141, %r5139, %p1501;
	st.local.u32 	[%rd520+4], %r5142;
	setp.ne.s32 	%p1502, %r7797, %r5142;
	selp.u32 	%r5143, 1, 0, %p1502;
	or.b32  	%r7834, %r7834, %r5143;
$L__BB3_1000:
	setp.gt.s32 	%p1503, %r7799, -1;
	setp.eq.s32 	%p1504, %r1304, 2;
	and.b32  	%r5145, %r7799, %r7817;
	setp.eq.s32 	%p1505, %r5145, %r7799;
	and.pred  	%p1506, %p1504, %p1505;
	and.pred  	%p1507, %p1506, %p1503;
	@%p1507 bra 	$L__BB3_1002;
	and.b32  	%r5146, %r7799, %r1347;
	popc.b32 	%r5147, %r5146;
	setp.eq.s32 	%p1508, %r5147, 1;
	or.b32  	%r5148, %r5146, -2147483648;
	selp.b32 	%r5149, %r5148, %r5146, %p1508;
	st.local.u32 	[%rd520+68], %r5149;
	setp.ne.s32 	%p1509, %r7799, %r5149;
	selp.u32 	%r5150, 1, 0, %p1509;
	or.b32  	%r7834, %r7834, %r5150;
$L__BB3_1002:
	setp.gt.s32 	%p1510, %r7801, -1;
	setp.eq.s32 	%p1511, %r1309, 2;
	and.b32  	%r5152, %r7801, %r7817;
	setp.eq.s32 	%p1512, %r5152, %r7801;
	and.pred  	%p1513, %p1511, %p1512;
	and.pred  	%p1514, %p1513, %p1510;
	@%p1514 bra 	$L__BB3_1004;
	and.b32  	%r5153, %r7801, %r1347;
	popc.b32 	%r5154, %r5153;
	setp.eq.s32 	%p1515, %r5154, 1;
	or.b32  	%r5155, %r5153, -2147483648;
	selp.b32 	%r5156, %r5155, %r5153, %p1515;
	st.local.u32 	[%rd520+-120], %r5156;
	setp.ne.s32 	%p1516, %r7801, %r5156;
	selp.u32 	%r5157, 1, 0, %p1516;
	or.b32  	%r7834, %r7834, %r5157;
$L__BB3_1004:
	setp.gt.s32 	%p1517, %r7803, -1;
	setp.eq.s32 	%p1518, %r1314, 2;
	and.b32  	%r5159, %r7803, %r7817;
	setp.eq.s32 	%p1519, %r5159, %r7803;
	and.pred  	%p1520, %p1518, %p1519;
	and.pred  	%p1521, %p1520, %p1517;
	@%p1521 bra 	$L__BB3_1006;
	and.b32  	%r5160, %r7803, %r1347;
	popc.b32 	%r5161, %r5160;
	setp.eq.s32 	%p1522, %r5161, 1;
	or.b32  	%r5162, %r5160, -2147483648;
	selp.b32 	%r5163, %r5162, %r5160, %p1522;
	st.local.u32 	[%rd520+-56], %r5163;
	setp.ne.s32 	%p1523, %r7803, %r5163;
	selp.u32 	%r5164, 1, 0, %p1523;
	or.b32  	%r7834, %r7834, %r5164;
$L__BB3_1006:
	setp.gt.s32 	%p1524, %r7805, -1;
	setp.eq.s32 	%p1525, %r1319, 2;
	and.b32  	%r5166, %r7805, %r7817;
	setp.eq.s32 	%p1526, %r5166, %r7805;
	and.pred  	%p1527, %p1525, %p1526;
	and.pred  	%p1528, %p1527, %p1524;
	@%p1528 bra 	$L__BB3_1008;
	and.b32  	%r5167, %r7805, %r1347;
	popc.b32 	%r5168, %r5167;
	setp.eq.s32 	%p1529, %r5168, 1;
	or.b32  	%r5169, %r5167, -2147483648;
	selp.b32 	%r5170, %r5169, %r5167, %p1529;
	st.local.u32 	[%rd520+8], %r5170;
	setp.ne.s32 	%p1530, %r7805, %r5170;
	selp.u32 	%r5171, 1, 0, %p1530;
	or.b32  	%r7834, %r7834, %r5171;
$L__BB3_1008:
	setp.gt.s32 	%p1531, %r7807, -1;
	setp.eq.s32 	%p1532, %r1324, 2;
	and.b32  	%r5173, %r7807, %r7817;
	setp.eq.s32 	%p1533, %r5173, %r7807;
	and.pred  	%p1534, %p1532, %p1533;
	and.pred  	%p1535, %p1534, %p1531;
	@%p1535 bra 	$L__BB3_1010;
	and.b32  	%r5174, %r7807, %r1347;
	popc.b32 	%r5175, %r5174;
	setp.eq.s32 	%p1536, %r5175, 1;
	or.b32  	%r5176, %r5174, -2147483648;
	selp.b32 	%r5177, %r5176, %r5174, %p1536;
	st.local.u32 	[%rd520+72], %r5177;
	setp.ne.s32 	%p1537, %r7807, %r5177;
	selp.u32 	%r5178, 1, 0, %p1537;
	or.b32  	%r7834, %r7834, %r5178;
$L__BB3_1010:
	setp.gt.s32 	%p1538, %r7809, -1;
	setp.eq.s32 	%p1539, %r1329, 2;
	and.b32  	%r5180, %r7809, %r7817;
	setp.eq.s32 	%p1540, %r5180, %r7809;
	and.pred  	%p1541, %p1539, %p1540;
	and.pred  	%p1542, %p1541, %p1538;
	@%p1542 bra 	$L__BB3_1012;
	and.b32  	%r5181, %r7809, %r1347;
	popc.b32 	%r5182, %r5181;
	setp.eq.s32 	%p1543, %r5182, 1;
	or.b32  	%r5183, %r5181, -2147483648;
	selp.b32 	%r5184, %r5183, %r5181, %p1543;
	st.local.u32 	[%rd520+-116], %r5184;
	setp.ne.s32 	%p1544, %r7809, %r5184;
	selp.u32 	%r5185, 1, 0, %p1544;
	or.b32  	%r7834, %r7834, %r5185;
$L__BB3_1012:
	setp.gt.s32 	%p1545, %r7811, -1;
	setp.eq.s32 	%p1546, %r1334, 2;
	and.b32  	%r5187, %r7811, %r7817;
	setp.eq.s32 	%p1547, %r5187, %r7811;
	and.pred  	%p1548, %p1546, %p1547;
	and.pred  	%p1549, %p1548, %p1545;
	@%p1549 bra 	$L__BB3_1014;
	and.b32  	%r5188, %r7811, %r1347;
	popc.b32 	%r5189, %r5188;
	setp.eq.s32 	%p1550, %r5189, 1;
	or.b32  	%r5190, %r5188, -2147483648;
	selp.b32 	%r5191, %r5190, %r5188, %p1550;
	st.local.u32 	[%rd520+-52], %r5191;
	setp.ne.s32 	%p1551, %r7811, %r5191;
	selp.u32 	%r5192, 1, 0, %p1551;
	or.b32  	%r7834, %r7834, %r5192;
$L__BB3_1014:
	setp.gt.s32 	%p1552, %r7813, -1;
	setp.eq.s32 	%p1553, %r1339, 2;
	and.b32  	%r5194, %r7813, %r7817;
	setp.eq.s32 	%p1554, %r5194, %r7813;
	and.pred  	%p1555, %p1553, %p1554;
	and.pred  	%p1556, %p1555, %p1552;
	@%p1556 bra 	$L__BB3_1016;
	and.b32  	%r5195, %r7813, %r1347;
	popc.b32 	%r5196, %r5195;
	setp.eq.s32 	%p1557, %r5196, 1;
	or.b32  	%r5197, %r5195, -2147483648;
	selp.b32 	%r5198, %r5197, %r5195, %p1557;
	st.local.u32 	[%rd520+12], %r5198;
	setp.ne.s32 	%p1558, %r7813, %r5198;
	selp.u32 	%r5199, 1, 0, %p1558;
	or.b32  	%r7834, %r7834, %r5199;
$L__BB3_1016:
	setp.gt.s32 	%p1559, %r7815, -1;
	setp.eq.s32 	%p1560, %r1344, 2;
	and.b32  	%r5201, %r7815, %r7817;
	setp.eq.s32 	%p1561, %r5201, %r7815;
	and.pred  	%p1562, %p1560, %p1561;
	and.pred  	%p1563, %p1562, %p1559;
	@%p1563 bra 	$L__BB3_1018;
	and.b32  	%r5202, %r7815, %r1347;
	popc.b32 	%r5203, %r5202;
	setp.eq.s32 	%p1564, %r5203, 1;
	or.b32  	%r5204, %r5202, -2147483648;
	selp.b32 	%r5205, %r5204, %r5202, %p1564;
	st.local.u32 	[%rd520+76], %r5205;
	setp.ne.s32 	%p1565, %r7815, %r5205;
	selp.u32 	%r5206, 1, 0, %p1565;
	or.b32  	%r7834, %r7834, %r5206;
$L__BB3_1018:
	or.b32  	%r5207, %r7681, %r7834;
	or.b32  	%r7681, %r5207, %r7786;
	add.s32 	%r7766, %r1153, 4;
	add.s64 	%rd520, %rd520, 16;
	setp.lt.u32 	%p1566, %r1153, 12;
	@%p1566 bra 	$L__BB3_860;
	add.s32 	%r1382, %r7764, 4;
	setp.lt.u32 	%p1567, %r7764, 12;
	mov.u32 	%r7764, %r1382;
	@%p1567 bra 	$L__BB3_859;
	setp.eq.s32 	%p1568, %r7681, 3;
	@%p1568 bra 	$L__BB3_1990;
	mov.b32 	%r7932, 0;
	mov.u64 	%rd521, %rd14;
	mov.u32 	%r7850, %r7932;
$L__BB3_1022:
	ld.local.u32 	%r7868, [%rd521+-32];
	min.s32 	%r5209, %r7868, 0;
	and.b32  	%r7852, %r5209, 2147483647;
	ld.local.u32 	%r7870, [%rd521+-16];
	setp.gt.s32 	%p1569, %r7870, -1;
	@%p1569 bra 	$L__BB3_1024;
	and.b32  	%r5210, %r7870, 2147483647;
	and.b32  	%r5211, %r7870, %r7852;
	setp.eq.s32 	%p1570, %r5211, 0;
	selp.b32 	%r5212, %r5210, -2147483648, %p1570;
	or.b32  	%r7852, %r5212, %r7852;
$L__BB3_1024:
	ld.local.u32 	%r7872, [%rd521];
	setp.gt.s32 	%p1571, %r7872, -1;
	@%p1571 bra 	$L__BB3_1026;
	and.b32  	%r5213, %r7872, 2147483647;
	and.b32  	%r5214, %r5213, %r7852;
	setp.eq.s32 	%p1572, %r5214, 0;
	selp.b32 	%r5215, %r5213, -2147483648, %p1572;
	or.b32  	%r7852, %r5215, %r7852;
$L__BB3_1026:
	ld.local.u32 	%r7874, [%rd521+16];
	setp.gt.s32 	%p1573, %r7874, -1;
	@%p1573 bra 	$L__BB3_1028;
	and.b32  	%r5216, %r7874, 2147483647;
	and.b32  	%r5217, %r5216, %r7852;
	setp.eq.s32 	%p1574, %r5217, 0;
	selp.b32 	%r5218, %r5216, -2147483648, %p1574;
	or.b32  	%r7852, %r5218, %r7852;
$L__BB3_1028:
	ld.local.u32 	%r7876, [%rd521+-28];
	setp.gt.s32 	%p1575, %r7876, -1;
	@%p1575 bra 	$L__BB3_1030;
	and.b32  	%r5219, %r7876, 2147483647;
	and.b32  	%r5220, %r5219, %r7852;
	setp.eq.s32 	%p1576, %r5220, 0;
	selp.b32 	%r5221, %r5219, -2147483648, %p1576;
	or.b32  	%r7852, %r5221, %r7852;
$L__BB3_1030:
	ld.local.u32 	%r7878, [%rd521+-12];
	setp.gt.s32 	%p1577, %r7878, -1;
	@%p1577 bra 	$L__BB3_1032;
	and.b32  	%r5222, %r7878, 2147483647;
	and.b32  	%r5223, %r5222, %r7852;
	setp.eq.s32 	%p1578, %r5223, 0;
	selp.b32 	%r5224, %r5222, -2147483648, %p1578;
	or.b32  	%r7852, %r5224, %r7852;
$L__BB3_1032:
	ld.local.u32 	%r7880, [%rd521+4];
	setp.gt.s32 	%p1579, %r7880, -1;
	@%p1579 bra 	$L__BB3_1034;
	and.b32  	%r5225, %r7880, 2147483647;
	and.b32  	%r5226, %r5225, %r7852;
	setp.eq.s32 	%p1580, %r5226, 0;
	selp.b32 	%r5227, %r5225, -2147483648, %p1580;
	or.b32  	%r7852, %r5227, %r7852;
$L__BB3_1034:
	ld.local.u32 	%r7882, [%rd521+20];
	setp.gt.s32 	%p1581, %r7882, -1;
	@%p1581 bra 	$L__BB3_1036;
	and.b32  	%r5228, %r7882, 2147483647;
	and.b32  	%r5229, %r5228, %r7852;
	setp.eq.s32 	%p1582, %r5229, 0;
	selp.b32 	%r5230, %r5228, -2147483648, %p1582;
	or.b32  	%r7852, %r5230, %r7852;
$L__BB3_1036:
	ld.local.u32 	%r7884, [%rd521+-24];
	setp.gt.s32 	%p1583, %r7884, -1;
	@%p1583 bra 	$L__BB3_1038;
	and.b32  	%r5231, %r7884, 2147483647;
	and.b32  	%r5232, %r5231, %r7852;
	setp.eq.s32 	%p1584, %r5232, 0;
	selp.b32 	%r5233, %r5231, -2147483648, %p1584;
	or.b32  	%r7852, %r5233, %r7852;
$L__BB3_1038:
	ld.local.u32 	%r7886, [%rd521+-8];
	setp.gt.s32 	%p1585, %r7886, -1;
	@%p1585 bra 	$L__BB3_1040;
	and.b32  	%r5234, %r7886, 2147483647;
	and.b32  	%r5235, %r5234, %r7852;
	setp.eq.s32 	%p1586, %r5235, 0;
	selp.b32 	%r5236, %r5234, -2147483648, %p1586;
	or.b32  	%r7852, %r5236, %r7852;
$L__BB3_1040:
	ld.local.u32 	%r7888, [%rd521+8];
	setp.gt.s32 	%p1587, %r7888, -1;
	@%p1587 bra 	$L__BB3_1042;
	and.b32  	%r5237, %r7888, 2147483647;
	and.b32  	%r5238, %r5237, %r7852;
	setp.eq.s32 	%p1588, %r5238, 0;
	selp.b32 	%r5239, %r5237, -2147483648, %p1588;
	or.b32  	%r7852, %r5239, %r7852;
$L__BB3_1042:
	ld.local.u32 	%r7890, [%rd521+24];
	setp.gt.s32 	%p1589, %r7890, -1;
	@%p1589 bra 	$L__BB3_1044;
	and.b32  	%r5240, %r7890, 2147483647;
	and.b32  	%r5241, %r5240, %r7852;
	setp.eq.s32 	%p1590, %r5241, 0;
	selp.b32 	%r5242, %r5240, -2147483648, %p1590;
	or.b32  	%r7852, %r5242, %r7852;
$L__BB3_1044:
	ld.local.u32 	%r7892, [%rd521+-20];
	setp.gt.s32 	%p1591, %r7892, -1;
	@%p1591 bra 	$L__BB3_1046;
	and.b32  	%r5243, %r7892, 2147483647;
	and.b32  	%r5244, %r5243, %r7852;
	setp.eq.s32 	%p1592, %r5244, 0;
	selp.b32 	%r5245, %r5243, -2147483648, %p1592;
	or.b32  	%r7852, %r5245, %r7852;
$L__BB3_1046:
	ld.local.u32 	%r7894, [%rd521+-4];
	setp.gt.s32 	%p1593, %r7894, -1;
	@%p1593 bra 	$L__BB3_1048;
	and.b32  	%r5246, %r7894, 2147483647;
	and.b32  	%r5247, %r5246, %r7852;
	setp.eq.s32 	%p1594, %r5247, 0;
	selp.b32 	%r5248, %r5246, -2147483648, %p1594;
	or.b32  	%r7852, %r5248, %r7852;
$L__BB3_1048:
	ld.local.u32 	%r7896, [%rd521+12];
	setp.gt.s32 	%p1595, %r7896, -1;
	@%p1595 bra 	$L__BB3_1050;
	and.b32  	%r5249, %r7896, 2147483647;
	and.b32  	%r5250, %r5249, %r7852;
	setp.eq.s32 	%p1596, %r5250, 0;
	selp.b32 	%r5251, %r5249, -2147483648, %p1596;
	or.b32  	%r7852, %r5251, %r7852;
$L__BB3_1050:
	ld.local.u32 	%r7898, [%rd521+28];
	setp.gt.s32 	%p1597, %r7898, -1;
	@%p1597 bra 	$L__BB3_1052;
	and.b32  	%r5252, %r7898, 2147483647;
	and.b32  	%r5253, %r5252, %r7852;
	setp.eq.s32 	%p1598, %r5253, 0;
	selp.b32 	%r5254, %r5252, -2147483648, %p1598;
	or.b32  	%r7852, %r5254, %r7852;
$L__BB3_1052:
	setp.gt.s32 	%p1599, %r7852, -1;
	mov.b32 	%r7869, 0;
	@%p1599 bra 	$L__BB3_1054;
	mov.b32 	%r5257, 0;
	st.local.u32 	[%rd14+-32], %r5257;
	ld.local.u32 	%r7868, [%rd521+-32];
	mov.b32 	%r7869, 3;
$L__BB3_1054:
	not.b32 	%r1435, %r7852;
	setp.lt.s32 	%p1600, %r7868, 0;
	@%p1600 bra 	$L__BB3_1056;
	and.b32  	%r5258, %r7868, %r1435;
	popc.b32 	%r5259, %r5258;
	setp.eq.s32 	%p1601, %r5259, 1;
	or.b32  	%r5260, %r5258, -2147483648;
	selp.b32 	%r1436, %r5260, %r5258, %p1601;
	st.local.u32 	[%rd521+-32], %r1436;
	setp.ne.s32 	%p1602, %r7868, %r1436;
	selp.u32 	%r5261, 1, 0, %p1602;
	or.b32  	%r7869, %r7869, %r5261;
	mov.u32 	%r7868, %r1436;
$L__BB3_1056:
	setp.lt.s32 	%p1603, %r7870, 0;
	@%p1603 bra 	$L__BB3_1058;
	and.b32  	%r5262, %r7870, %r1435;
	popc.b32 	%r5263, %r5262;
	setp.eq.s32 	%p1604, %r5263, 1;
	or.b32  	%r5264, %r5262, -2147483648;
	selp.b32 	%r1440, %r5264, %r5262, %p1604;
	st.local.u32 	[%rd521+-16], %r1440;
	setp.ne.s32 	%p1605, %r7870, %r1440;
	selp.u32 	%r5265, 1, 0, %p1605;
	or.b32  	%r7869, %r7869, %r5265;
	mov.u32 	%r7870, %r1440;
$L__BB3_1058:
	setp.lt.s32 	%p1606, %r7872, 0;
	@%p1606 bra 	$L__BB3_1060;
	and.b32  	%r5266, %r7872, %r1435;
	popc.b32 	%r5267, %r5266;
	setp.eq.s32 	%p1607, %r5267, 1;
	or.b32  	%r5268, %r5266, -2147483648;
	selp.b32 	%r1444, %r5268, %r5266, %p1607;
	st.local.u32 	[%rd521], %r1444;
	setp.ne.s32 	%p1608, %r7872, %r1444;
	selp.u32 	%r5269, 1, 0, %p1608;
	or.b32  	%r7869, %r7869, %r5269;
	mov.u32 	%r7872, %r1444;
$L__BB3_1060:
	setp.lt.s32 	%p1609, %r7874, 0;
	@%p1609 bra 	$L__BB3_1062;
	and.b32  	%r5270, %r7874, %r1435;
	popc.b32 	%r5271, %r5270;
	setp.eq.s32 	%p1610, %r5271, 1;
	or.b32  	%r5272, %r5270, -2147483648;
	selp.b32 	%r1448, %r5272, %r5270, %p1610;
	st.local.u32 	[%rd521+16], %r1448;
	setp.ne.s32 	%p1611, %r7874, %r1448;
	selp.u32 	%r5273, 1, 0, %p1611;
	or.b32  	%r7869, %r7869, %r5273;
	mov.u32 	%r7874, %r1448;
$L__BB3_1062:
	setp.lt.s32 	%p1612, %r7876, 0;
	@%p1612 bra 	$L__BB3_1064;
	and.b32  	%r5274, %r7876, %r1435;
	popc.b32 	%r5275, %r5274;
	setp.eq.s32 	%p1613, %r5275, 1;
	or.b32  	%r5276, %r5274, -2147483648;
	selp.b32 	%r1452, %r5276, %r5274, %p1613;
	st.local.u32 	[%rd521+-28], %r1452;
	setp.ne.s32 	%p1614, %r7876, %r1452;
	selp.u32 	%r5277, 1, 0, %p1614;
	or.b32  	%r7869, %r7869, %r5277;
	mov.u32 	%r7876, %r1452;
$L__BB3_1064:
	setp.lt.s32 	%p1615, %r7878, 0;
	@%p1615 bra 	$L__BB3_1066;
	and.b32  	%r5278, %r7878, %r1435;
	popc.b32 	%r5279, %r5278;
	setp.eq.s32 	%p1616, %r5279, 1;
	or.b32  	%r5280, %r5278, -2147483648;
	selp.b32 	%r1456, %r5280, %r5278, %p1616;
	st.local.u32 	[%rd521+-12], %r1456;
	setp.ne.s32 	%p1617, %r7878, %r1456;
	selp.u32 	%r5281, 1, 0, %p1617;
	or.b32  	%r7869, %r7869, %r5281;
	mov.u32 	%r7878, %r1456;
$L__BB3_1066:
	setp.lt.s32 	%p1618, %r7880, 0;
	@%p1618 bra 	$L__BB3_1068;
	and.b32  	%r5282, %r7880, %r1435;
	popc.b32 	%r5283, %r5282;
	setp.eq.s32 	%p1619, %r5283, 1;
	or.b32  	%r5284, %r5282, -2147483648;
	selp.b32 	%r1460, %r5284, %r5282, %p1619;
	st.local.u32 	[%rd521+4], %r1460;
	setp.ne.s32 	%p1620, %r7880, %r1460;
	selp.u32 	%r5285, 1, 0, %p1620;
	or.b32  	%r7869, %r7869, %r5285;
	mov.u32 	%r7880, %r1460;
$L__BB3_1068:
	setp.lt.s32 	%p1621, %r7882, 0;
	@%p1621 bra 	$L__BB3_1070;
	and.b32  	%r5286, %r7882, %r1435;
	popc.b32 	%r5287, %r5286;
	setp.eq.s32 	%p1622, %r5287, 1;
	or.b32  	%r5288, %r5286, -2147483648;
	selp.b32 	%r1464, %r5288, %r5286, %p1622;
	st.local.u32 	[%rd521+20], %r1464;
	setp.ne.s32 	%p1623, %r7882, %r1464;
	selp.u32 	%r5289, 1, 0, %p1623;
	or.b32  	%r7869, %r7869, %r5289;
	mov.u32 	%r7882, %r1464;
$L__BB3_1070:
	setp.lt.s32 	%p1624, %r7884, 0;
	@%p1624 bra 	$L__BB3_1072;
	and.b32  	%r5290, %r7884, %r1435;
	popc.b32 	%r5291, %r5290;
	setp.eq.s32 	%p1625, %r5291, 1;
	or.b32  	%r5292, %r5290, -2147483648;
	selp.b32 	%r1468, %r5292, %r5290, %p1625;
	st.local.u32 	[%rd521+-24], %r1468;
	setp.ne.s32 	%p1626, %r7884, %r1468;
	selp.u32 	%r5293, 1, 0, %p1626;
	or.b32  	%r7869, %r7869, %r5293;
	mov.u32 	%r7884, %r1468;
$L__BB3_1072:
	setp.lt.s32 	%p1627, %r7886, 0;
	@%p1627 bra 	$L__BB3_1074;
	and.b32  	%r5294, %r7886, %r1435;
	popc.b32 	%r5295, %r5294;
	setp.eq.s32 	%p1628, %r5295, 1;
	or.b32  	%r5296, %r5294, -2147483648;
	selp.b32 	%r1472, %r5296, %r5294, %p1628;
	st.local.u32 	[%rd521+-8], %r1472;
	setp.ne.s32 	%p1629, %r7886, %r1472;
	selp.u32 	%r5297, 1, 0, %p1629;
	or.b32  	%r7869, %r7869, %r5297;
	mov.u32 	%r7886, %r1472;
$L__BB3_1074:
	setp.lt.s32 	%p1630, %r7888, 0;
	@%p1630 bra 	$L__BB3_1076;
	and.b32  	%r5298, %r7888, %r1435;
	popc.b32 	%r5299, %r5298;
	setp.eq.s32 	%p1631, %r5299, 1;
	or.b32  	%r5300, %r5298, -2147483648;
	selp.b32 	%r1476, %r5300, %r5298, %p1631;
	st.local.u32 	[%rd521+8], %r1476;
	setp.ne.s32 	%p1632, %r7888, %r1476;
	selp.u32 	%r5301, 1, 0, %p1632;
	or.b32  	%r7869, %r7869, %r5301;
	mov.u32 	%r7888, %r1476;
$L__BB3_1076:
	setp.lt.s32 	%p1633, %r7890, 0;
	@%p1633 bra 	$L__BB3_1078;
	and.b32  	%r5302, %r7890, %r1435;
	popc.b32 	%r5303, %r5302;
	setp.eq.s32 	%p1634, %r5303, 1;
	or.b32  	%r5304, %r5302, -2147483648;
	selp.b32 	%r1480, %r5304, %r5302, %p1634;
	st.local.u32 	[%rd521+24], %r1480;
	setp.ne.s32 	%p1635, %r7890, %r1480;
	selp.u32 	%r5305, 1, 0, %p1635;
	or.b32  	%r7869, %r7869, %r5305;
	mov.u32 	%r7890, %r1480;
$L__BB3_1078:
	setp.lt.s32 	%p1636, %r7892, 0;
	@%p1636 bra 	$L__BB3_1080;
	and.b32  	%r5306, %r7892, %r1435;
	popc.b32 	%r5307, %r5306;
	setp.eq.s32 	%p1637, %r5307, 1;
	or.b32  	%r5308, %r5306, -2147483648;
	selp.b32 	%r1484, %r5308, %r5306, %p1637;
	st.local.u32 	[%rd521+-20], %r1484;
	setp.ne.s32 	%p1638, %r7892, %r1484;
	selp.u32 	%r5309, 1, 0, %p1638;
	or.b32  	%r7869, %r7869, %r5309;
	mov.u32 	%r7892, %r1484;
$L__BB3_1080:
	setp.lt.s32 	%p1639, %r7894, 0;
	@%p1639 bra 	$L__BB3_1082;
	and.b32  	%r5310, %r7894, %r1435;
	popc.b32 	%r5311, %r5310;
	setp.eq.s32 	%p1640, %r5311, 1;
	or.b32  	%r5312, %r5310, -2147483648;
	selp.b32 	%r1488, %r5312, %r5310, %p1640;
	st.local.u32 	[%rd521+-4], %r1488;
	setp.ne.s32 	%p1641, %r7894, %r1488;
	selp.u32 	%r5313, 1, 0, %p1641;
	or.b32  	%r7869, %r7869, %r5313;
	mov.u32 	%r7894, %r1488;
$L__BB3_1082:
	setp.lt.s32 	%p1642, %r7896, 0;
	@%p1642 bra 	$L__BB3_1084;
	and.b32  	%r5314, %r7896, %r1435;
	popc.b32 	%r5315, %r5314;
	setp.eq.s32 	%p1643, %r5315, 1;
	or.b32  	%r5316, %r5314, -2147483648;
	selp.b32 	%r1492, %r5316, %r5314, %p1643;
	st.local.u32 	[%rd521+12], %r1492;
	setp.ne.s32 	%p1644, %r7896, %r1492;
	selp.u32 	%r5317, 1, 0, %p1644;
	or.b32  	%r7869, %r7869, %r5317;
	mov.u32 	%r7896, %r1492;
$L__BB3_1084:
	setp.lt.s32 	%p1645, %r7898, 0;
	@%p1645 bra 	$L__BB3_1086;
	and.b32  	%r5318, %r7898, %r1435;
	popc.b32 	%r5319, %r5318;
	setp.eq.s32 	%p1646, %r5319, 1;
	or.b32  	%r5320, %r5318, -2147483648;
	selp.b32 	%r1496, %r5320, %r5318, %p1646;
	st.local.u32 	[%rd521+28], %r1496;
	setp.ne.s32 	%p1647, %r7898, %r1496;
	selp.u32 	%r5321, 1, 0, %p1647;
	or.b32  	%r7869, %r7869, %r5321;
	mov.u32 	%r7898, %r1496;
$L__BB3_1086:
	mov.b32 	%r5322, 0;
	st.local.v4.u32 	[%rd4], {%r5322, %r5322, %r5322, %r5322};
	st.local.v4.u32 	[%rd4+16], {%r5322, %r5322, %r5322, %r5322};
	st.local.v4.u32 	[%rd4+32], {%r5322, %r5322, %r5322, %r5322};
	st.local.v4.u32 	[%rd4+48], {%r5322, %r5322, %r5322, %r5322};
	st.local.v4.u32 	[%rd4+64], {%r5322, %r5322, %r5322, %r5322};
	st.local.v4.u32 	[%rd4+80], {%r5322, %r5322, %r5322, %r5322};
	st.local.v4.u32 	[%rd4+96], {%r5322, %r5322, %r5322, %r5322};
	st.local.v4.u32 	[%rd4+112], {%r5322, %r5322, %r5322, %r5322};
	popc.b32 	%r1500, %r7868;
	setp.lt.s32 	%p1648, %r7868, 0;
	setp.ne.s32 	%p1649, %r1500, 2;
	or.pred  	%p1650, %p1648, %p1649;
	mov.u32 	%r7900, %r5322;
	@%p1650 bra 	$L__BB3_1089;
	clz.b32 	%r5323, %r7868;
	mov.b32 	%r5324, -2147483648;
	shr.u32 	%r1501, %r5324, %r5323;
	xor.b32  	%r5325, %r1501, %r7868;
	clz.b32 	%r5326, %r5325;
	sub.s32 	%r5327, 31, %r5326;
	mul.wide.u32 	%rd348, %r5327, 4;
	add.s64 	%rd120, %rd4, %rd348;
	ld.local.u32 	%r1502, [%rd120];
	and.b32  	%r5328, %r1502, %r1501;
	setp.ne.s32 	%p1651, %r5328, 0;
	mov.u32 	%r7900, %r7868;
	@%p1651 bra 	$L__BB3_1089;
	or.b32  	%r5330, %r1502, %r1501;
	st.local.u32 	[%rd120], %r5330;
	mov.u32 	%r7900, %r5322;
$L__BB3_1089:
	popc.b32 	%r1504, %r7870;
	setp.lt.s32 	%p1652, %r7870, 0;
	setp.ne.s32 	%p1653, %r1504, 2;
	or.pred  	%p1654, %p1652, %p1653;
	@%p1654 bra 	$L__BB3_1093;
	clz.b32 	%r5331, %r7870;
	mov.b32 	%r5332, -2147483648;
	shr.u32 	%r1505, %r5332, %r5331;
	xor.b32  	%r5333, %r1505, %r7870;
	clz.b32 	%r5334, %r5333;
	sub.s32 	%r5335, 31, %r5334;
	mul.wide.u32 	%rd349, %r5335, 4;
	add.s64 	%rd121, %rd4, %rd349;
	ld.local.u32 	%r1506, [%rd121];
	and.b32  	%r5336, %r1506, %r1505;
	setp.eq.s32 	%p1655, %r5336, 0;
	@%p1655 bra 	$L__BB3_1092;
	or.b32  	%r7900, %r7870, %r7900;
	bra.uni 	$L__BB3_1093;
$L__BB3_1092:
	or.b32  	%r5337, %r1506, %r1505;
	st.local.u32 	[%rd121], %r5337;
$L__BB3_1093:
	popc.b32 	%r1509, %r7872;
	setp.lt.s32 	%p1656, %r7872, 0;
	setp.ne.s32 	%p1657, %r1509, 2;
	or.pred  	%p1658, %p1656, %p1657;
	@%p1658 bra 	$L__BB3_1097;
	clz.b32 	%r5338, %r7872;
	mov.b32 	%r5339, -2147483648;
	shr.u32 	%r1510, %r5339, %r5338;
	xor.b32  	%r5340, %r1510, %r7872;
	clz.b32 	%r5341, %r5340;
	sub.s32 	%r5342, 31, %r5341;
	mul.wide.u32 	%rd350, %r5342, 4;
	add.s64 	%rd122, %rd4, %rd350;
	ld.local.u32 	%r1511, [%rd122];
	and.b32  	%r5343, %r1511, %r1510;
	setp.eq.s32 	%p1659, %r5343, 0;
	@%p1659 bra 	$L__BB3_1096;
	or.b32  	%r7900, %r7872, %r7900;
	bra.uni 	$L__BB3_1097;
$L__BB3_1096:
	or.b32  	%r5344, %r1511, %r1510;
	st.local.u32 	[%rd122], %r5344;
$L__BB3_1097:
	popc.b32 	%r1514, %r7874;
	setp.lt.s32 	%p1660, %r7874, 0;
	setp.ne.s32 	%p1661, %r1514, 2;
	or.pred  	%p1662, %p1660, %p1661;
	@%p1662 bra 	$L__BB3_1101;
	clz.b32 	%r5345, %r7874;
	mov.b32 	%r5346, -2147483648;
	shr.u32 	%r1515, %r5346, %r5345;
	xor.b32  	%r5347, %r1515, %r7874;
	clz.b32 	%r5348, %r5347;
	sub.s32 	%r5349, 31, %r5348;
	mul.wide.u32 	%rd351, %r5349, 4;
	add.s64 	%rd123, %rd4, %rd351;
	ld.local.u32 	%r1516, [%rd123];
	and.b32  	%r5350, %r1516, %r1515;
	setp.eq.s32 	%p1663, %r5350, 0;
	@%p1663 bra 	$L__BB3_1100;
	or.b32  	%r7900, %r7874, %r7900;
	bra.uni 	$L__BB3_1101;
$L__BB3_1100:
	or.b32  	%r5351, %r1516, %r1515;
	st.local.u32 	[%rd123], %r5351;
$L__BB3_1101:
	popc.b32 	%r1519, %r7876;
	setp.lt.s32 	%p1664, %r7876, 0;
	setp.ne.s32 	%p1665, %r1519, 2;
	or.pred  	%p1666, %p1664, %p1665;
	@%p1666 bra 	$L__BB3_1105;
	clz.b32 	%r5352, %r7876;
	mov.b32 	%r5353, -2147483648;
	shr.u32 	%r1520, %r5353, %r5352;
	xor.b32  	%r5354, %r1520, %r7876;
	clz.b32 	%r5355, %r5354;
	sub.s32 	%r5356, 31, %r5355;
	mul.wide.u32 	%rd352, %r5356, 4;
	add.s64 	%rd124, %rd4, %rd352;
	ld.local.u32 	%r1521, [%rd124];
	and.b32  	%r5357, %r1521, %r1520;
	setp.eq.s32 	%p1667, %r5357, 0;
	@%p1667 bra 	$L__BB3_1104;
	or.b32  	%r7900, %r7876, %r7900;
	bra.uni 	$L__BB3_1105;
$L__BB3_1104:
	or.b32  	%r5358, %r1521, %r1520;
	st.local.u32 	[%rd124], %r5358;
$L__BB3_1105:
	popc.b32 	%r1524, %r7878;
	setp.lt.s32 	%p1668, %r7878, 0;
	setp.ne.s32 	%p1669, %r1524, 2;
	or.pred  	%p1670, %p1668, %p1669;
	@%p1670 bra 	$L__BB3_1109;
	clz.b32 	%r5359, %r7878;
	mov.b32 	%r5360, -2147483648;
	shr.u32 	%r1525, %r5360, %r5359;
	xor.b32  	%r5361, %r1525, %r7878;
	clz.b32 	%r5362, %r5361;
	sub.s32 	%r5363, 31, %r5362;
	mul.wide.u32 	%rd353, %r5363, 4;
	add.s64 	%rd125, %rd4, %rd353;
	ld.local.u32 	%r1526, [%rd125];
	and.b32  	%r5364, %r1526, %r1525;
	setp.eq.s32 	%p1671, %r5364, 0;
	@%p1671 bra 	$L__BB3_1108;
	or.b32  	%r7900, %r7878, %r7900;
	bra.uni 	$L__BB3_1109;
$L__BB3_1108:
	or.b32  	%r5365, %r1526, %r1525;
	st.local.u32 	[%rd125], %r5365;
$L__BB3_1109:
	popc.b32 	%r1529, %r7880;
	setp.lt.s32 	%p1672, %r7880, 0;
	setp.ne.s32 	%p1673, %r1529, 2;
	or.pred  	%p1674, %p1672, %p1673;
	@%p1674 bra 	$L__BB3_1113;
	clz.b32 	%r5366, %r7880;
	mov.b32 	%r5367, -2147483648;
	shr.u32 	%r1530, %r5367, %r5366;
	xor.b32  	%r5368, %r1530, %r7880;
	clz.b32 	%r5369, %r5368;
	sub.s32 	%r5370, 31, %r5369;
	mul.wide.u32 	%rd354, %r5370, 4;
	add.s64 	%rd126, %rd4, %rd354;
	ld.local.u32 	%r1531, [%rd126];
	and.b32  	%r5371, %r1531, %r1530;
	setp.eq.s32 	%p1675, %r5371, 0;
	@%p1675 bra 	$L__BB3_1112;
	or.b32  	%r7900, %r7880, %r7900;
	bra.uni 	$L__BB3_1113;
$L__BB3_1112:
	or.b32  	%r5372, %r1531, %r1530;
	st.local.u32 	[%rd126], %r5372;
$L__BB3_1113:
	popc.b32 	%r1534, %r7882;
	setp.lt.s32 	%p1676, %r7882, 0;
	setp.ne.s32 	%p1677, %r1534, 2;
	or.pred  	%p1678, %p1676, %p1677;
	@%p1678 bra 	$L__BB3_1117;
	clz.b32 	%r5373, %r7882;
	mov.b32 	%r5374, -2147483648;
	shr.u32 	%r1535, %r5374, %r5373;
	xor.b32  	%r5375, %r1535, %r7882;
	clz.b32 	%r5376, %r5375;
	sub.s32 	%r5377, 31, %r5376;
	mul.wide.u32 	%rd355, %r5377, 4;
	add.s64 	%rd127, %rd4, %rd355;
	ld.local.u32 	%r1536, [%rd127];
	and.b32  	%r5378, %r1536, %r1535;
	setp.eq.s32 	%p1679, %r5378, 0;
	@%p1679 bra 	$L__BB3_1116;
	or.b32  	%r7900, %r7882, %r7900;
	bra.uni 	$L__BB3_1117;
$L__BB3_1116:
	or.b32  	%r5379, %r1536, %r1535;
	st.local.u32 	[%rd127], %r5379;
$L__BB3_1117:
	popc.b32 	%r1539, %r7884;
	setp.lt.s32 	%p1680, %r7884, 0;
	setp.ne.s32 	%p1681, %r1539, 2;
	or.pred  	%p1682, %p1680, %p1681;
	@%p1682 bra 	$L__BB3_1121;
	clz.b32 	%r5380, %r7884;
	mov.b32 	%r5381, -2147483648;
	shr.u32 	%r1540, %r5381, %r5380;
	xor.b32  	%r5382, %r1540, %r7884;
	clz.b32 	%r5383, %r5382;
	sub.s32 	%r5384, 31, %r5383;
	mul.wide.u32 	%rd356, %r5384, 4;
	add.s64 	%rd128, %rd4, %rd356;
	ld.local.u32 	%r1541, [%rd128];
	and.b32  	%r5385, %r1541, %r1540;
	setp.eq.s32 	%p1683, %r5385, 0;
	@%p1683 bra 	$L__BB3_1120;
	or.b32  	%r7900, %r7884, %r7900;
	bra.uni 	$L__BB3_1121;
$L__BB3_1120:
	or.b32  	%r5386, %r1541, %r1540;
	st.local.u32 	[%rd128], %r5386;
$L__BB3_1121:
	popc.b32 	%r1544, %r7886;
	setp.lt.s32 	%p1684, %r7886, 0;
	setp.ne.s32 	%p1685, %r1544, 2;
	or.pred  	%p1686, %p1684, %p1685;
	@%p1686 bra 	$L__BB3_1125;
	clz.b32 	%r5387, %r7886;
	mov.b32 	%r5388, -2147483648;
	shr.u32 	%r1545, %r5388, %r5387;
	xor.b32  	%r5389, %r1545, %r7886;
	clz.b32 	%r5390, %r5389;
	sub.s32 	%r5391, 31, %r5390;
	mul.wide.u32 	%rd357, %r5391, 4;
	add.s64 	%rd129, %rd4, %rd357;
	ld.local.u32 	%r1546, [%rd129];
	and.b32  	%r5392, %r1546, %r1545;
	setp.eq.s32 	%p1687, %r5392, 0;
	@%p1687 bra 	$L__BB3_1124;
	or.b32  	%r7900, %r7886, %r7900;
	bra.uni 	$L__BB3_1125;
$L__BB3_1124:
	or.b32  	%r5393, %r1546, %r1545;
	st.local.u32 	[%rd129], %r5393;
$L__BB3_1125:
	popc.b32 	%r1549, %r7888;
	setp.lt.s32 	%p1688, %r7888, 0;
	setp.ne.s32 	%p1689, %r1549, 2;
	or.pred  	%p1690, %p1688, %p1689;
	@%p1690 bra 	$L__BB3_1129;
	clz.b32 	%r5394, %r7888;
	mov.b32 	%r5395, -2147483648;
	shr.u32 	%r1550, %r5395, %r5394;
	xor.b32  	%r5396, %r1550, %r7888;
	clz.b32 	%r5397, %r5396;
	sub.s32 	%r5398, 31, %r5397;
	mul.wide.u32 	%rd358, %r5398, 4;
	add.s64 	%rd130, %rd4, %rd358;
	ld.local.u32 	%r1551, [%rd130];
	and.b32  	%r5399, %r1551, %r1550;
	setp.eq.s32 	%p1691, %r5399, 0;
	@%p1691 bra 	$L__BB3_1128;
	or.b32  	%r7900, %r7888, %r7900;
	bra.uni 	$L__BB3_1129;
$L__BB3_1128:
	or.b32  	%r5400, %r1551, %r1550;
	st.local.u32 	[%rd130], %r5400;
$L__BB3_1129:
	popc.b32 	%r1554, %r7890;
	setp.lt.s32 	%p1692, %r7890, 0;
	setp.ne.s32 	%p1693, %r1554, 2;
	or.pred  	%p1694, %p1692, %p1693;
	@%p1694 bra 	$L__BB3_1133;
	clz.b32 	%r5401, %r7890;
	mov.b32 	%r5402, -2147483648;
	shr.u32 	%r1555, %r5402, %r5401;
	xor.b32  	%r5403, %r1555, %r7890;
	clz.b32 	%r5404, %r5403;
	sub.s32 	%r5405, 31, %r5404;
	mul.wide.u32 	%rd359, %r5405, 4;
	add.s64 	%rd131, %rd4, %rd359;
	ld.local.u32 	%r1556, [%rd131];
	and.b32  	%r5406, %r1556, %r1555;
	setp.eq.s32 	%p1695, %r5406, 0;
	@%p1695 bra 	$L__BB3_1132;
	or.b32  	%r7900, %r7890, %r7900;
	bra.uni 	$L__BB3_1133;
$L__BB3_1132:
	or.b32  	%r5407, %r1556, %r1555;
	st.local.u32 	[%rd131], %r5407;
$L__BB3_1133:
	popc.b32 	%r1559, %r7892;
	setp.lt.s32 	%p1696, %r7892, 0;
	setp.ne.s32 	%p1697, %r1559, 2;
	or.pred  	%p1698, %p1696, %p1697;
	@%p1698 bra 	$L__BB3_1137;
	clz.b32 	%r5408, %r7892;
	mov.b32 	%r5409, -2147483648;
	shr.u32 	%r1560, %r5409, %r5408;
	xor.b32  	%r5410, %r1560, %r7892;
	clz.b32 	%r5411, %r5410;
	sub.s32 	%r5412, 31, %r5411;
	mul.wide.u32 	%rd360, %r5412, 4;
	add.s64 	%rd132, %rd4, %rd360;
	ld.local.u32 	%r1561, [%rd132];
	and.b32  	%r5413, %r1561, %r1560;
	setp.eq.s32 	%p1699, %r5413, 0;
	@%p1699 bra 	$L__BB3_1136;
	or.b32  	%r7900, %r7892, %r7900;
	bra.uni 	$L__BB3_1137;
$L__BB3_1136:
	or.b32  	%r5414, %r1561, %r1560;
	st.local.u32 	[%rd132], %r5414;
$L__BB3_1137:
	popc.b32 	%r1564, %r7894;
	setp.lt.s32 	%p1700, %r7894, 0;
	setp.ne.s32 	%p1701, %r1564, 2;
	or.pred  	%p1702, %p1700, %p1701;
	@%p1702 bra 	$L__BB3_1141;
	clz.b32 	%r5415, %r7894;
	mov.b32 	%r5416, -2147483648;
	shr.u32 	%r1565, %r5416, %r5415;
	xor.b32  	%r5417, %r1565, %r7894;
	clz.b32 	%r5418, %r5417;
	sub.s32 	%r5419, 31, %r5418;
	mul.wide.u32 	%rd361, %r5419, 4;
	add.s64 	%rd133, %rd4, %rd361;
	ld.local.u32 	%r1566, [%rd133];
	and.b32  	%r5420, %r1566, %r1565;
	setp.eq.s32 	%p1703, %r5420, 0;
	@%p1703 bra 	$L__BB3_1140;
	or.b32  	%r7900, %r7894, %r7900;
	bra.uni 	$L__BB3_1141;
$L__BB3_1140:
	or.b32  	%r5421, %r1566, %r1565;
	st.local.u32 	[%rd133], %r5421;
$L__BB3_1141:
	popc.b32 	%r1569, %r7896;
	setp.lt.s32 	%p1704, %r7896, 0;
	setp.ne.s32 	%p1705, %r1569, 2;
	or.pred  	%p1706, %p1704, %p1705;
	@%p1706 bra 	$L__BB3_1145;
	clz.b32 	%r5422, %r7896;
	mov.b32 	%r5423, -2147483648;
	shr.u32 	%r1570, %r5423, %r5422;
	xor.b32  	%r5424, %r1570, %r7896;
	clz.b32 	%r5425, %r5424;
	sub.s32 	%r5426, 31, %r5425;
	mul.wide.u32 	%rd362, %r5426, 4;
	add.s64 	%rd134, %rd4, %rd362;
	ld.local.u32 	%r1571, [%rd134];
	and.b32  	%r5427, %r1571, %r1570;
	setp.eq.s32 	%p1707, %r5427, 0;
	@%p1707 bra 	$L__BB3_1144;
	or.b32  	%r7900, %r7896, %r7900;
	bra.uni 	$L__BB3_1145;
$L__BB3_1144:
	or.b32  	%r5428, %r1571, %r1570;
	st.local.u32 	[%rd134], %r5428;
$L__BB3_1145:
	popc.b32 	%r1574, %r7898;
	setp.lt.s32 	%p1708, %r7898, 0;
	setp.ne.s32 	%p1709, %r1574, 2;
	or.pred  	%p1710, %p1708, %p1709;
	@%p1710 bra 	$L__BB3_1147;
	clz.b32 	%r5429, %r7898;
	mov.b32 	%r5430, -2147483648;
	shr.u32 	%r5431, %r5430, %r5429;
	xor.b32  	%r5432, %r5431, %r7898;
	clz.b32 	%r5433, %r5432;
	sub.s32 	%r5434, 31, %r5433;
	mul.wide.u32 	%rd363, %r5434, 4;
	add.s64 	%rd364, %rd4, %rd363;
	ld.local.u32 	%r5435, [%rd364];
	and.b32  	%r5436, %r5435, %r5431;
	setp.eq.s32 	%p1711, %r5436, 0;
	selp.b32 	%r5437, 0, %r7898, %p1711;
	or.b32  	%r7900, %r7900, %r5437;
$L__BB3_1147:
	setp.eq.s32 	%p1712, %r7900, 0;
	mov.b32 	%r7917, 0;
	@%p1712 bra 	$L__BB3_1180;
	not.b32 	%r1577, %r7900;
	setp.gt.s32 	%p1713, %r7868, -1;
	setp.eq.s32 	%p1714, %r1500, 2;
	and.b32  	%r5441, %r7868, %r7900;
	setp.eq.s32 	%p1715, %r5441, %r7868;
	and.pred  	%p1716, %p1714, %p1715;
	mov.b32 	%r7917, 0;
	and.pred  	%p1717, %p1716, %p1713;
	@%p1717 bra 	$L__BB3_1150;
	and.b32  	%r5442, %r7868, %r1577;
	popc.b32 	%r5443, %r5442;
	setp.eq.s32 	%p1718, %r5443, 1;
	or.b32  	%r5444, %r5442, -2147483648;
	selp.b32 	%r5445, %r5444, %r5442, %p1718;
	st.local.u32 	[%rd521+-32], %r5445;
	setp.ne.s32 	%p1719, %r7868, %r5445;
	selp.u32 	%r7917, 1, 0, %p1719;
$L__BB3_1150:
	setp.gt.s32 	%p1720, %r7870, -1;
	setp.eq.s32 	%p1721, %r1504, 2;
	and.b32  	%r5447, %r7870, %r7900;
	setp.eq.s32 	%p1722, %r5447, %r7870;
	and.pred  	%p1723, %p1721, %p1722;
	and.pred  	%p1724, %p1723, %p1720;
	@%p1724 bra 	$L__BB3_1152;
	and.b32  	%r5448, %r7870, %r1577;
	popc.b32 	%r5449, %r5448;
	setp.eq.s32 	%p1725, %r5449, 1;
	or.b32  	%r5450, %r5448, -2147483648;
	selp.b32 	%r5451, %r5450, %r5448, %p1725;
	st.local.u32 	[%rd521+-16], %r5451;
	setp.ne.s32 	%p1726, %r7870, %r5451;
	selp.u32 	%r5452, 1, 0, %p1726;
	or.b32  	%r7917, %r7917, %r5452;
$L__BB3_1152:
	setp.gt.s32 	%p1727, %r7872, -1;
	setp.eq.s32 	%p1728, %r1509, 2;
	and.b32  	%r5454, %r7872, %r7900;
	setp.eq.s32 	%p1729, %r5454, %r7872;
	and.pred  	%p1730, %p1728, %p1729;
	and.pred  	%p1731, %p1730, %p1727;
	@%p1731 bra 	$L__BB3_1154;
	and.b32  	%r5455, %r7872, %r1577;
	popc.b32 	%r5456, %r5455;
	setp.eq.s32 	%p1732, %r5456, 1;
	or.b32  	%r5457, %r5455, -2147483648;
	selp.b32 	%r5458, %r5457, %r5455, %p1732;
	st.local.u32 	[%rd521], %r5458;
	setp.ne.s32 	%p1733, %r7872, %r5458;
	selp.u32 	%r5459, 1, 0, %p1733;
	or.b32  	%r7917, %r7917, %r5459;
$L__BB3_1154:
	setp.gt.s32 	%p1734, %r7874, -1;
	setp.eq.s32 	%p1735, %r1514, 2;
	and.b32  	%r5461, %r7874, %r7900;
	setp.eq.s32 	%p1736, %r5461, %r7874;
	and.pred  	%p1737, %p1735, %p1736;
	and.pred  	%p1738, %p1737, %p1734;
	@%p1738 bra 	$L__BB3_1156;
	and.b32  	%r5462, %r7874, %r1577;
	popc.b32 	%r5463, %r5462;
	setp.eq.s32 	%p1739, %r5463, 1;
	or.b32  	%r5464, %r5462, -2147483648;
	selp.b32 	%r5465, %r5464, %r5462, %p1739;
	st.local.u32 	[%rd521+16], %r5465;
	setp.ne.s32 	%p1740, %r7874, %r5465;
	selp.u32 	%r5466, 1, 0, %p1740;
	or.b32  	%r7917, %r7917, %r5466;
$L__BB3_1156:
	setp.gt.s32 	%p1741, %r7876, -1;
	setp.eq.s32 	%p1742, %r1519, 2;
	and.b32  	%r5468, %r7876, %r7900;
	setp.eq.s32 	%p1743, %r5468, %r7876;
	and.pred  	%p1744, %p1742, %p1743;
	and.pred  	%p1745, %p1744, %p1741;
	@%p1745 bra 	$L__BB3_1158;
	and.b32  	%r5469, %r7876, %r1577;
	popc.b32 	%r5470, %r5469;
	setp.eq.s32 	%p1746, %r5470, 1;
	or.b32  	%r5471, %r5469, -2147483648;
	selp.b32 	%r5472, %r5471, %r5469, %p1746;
	st.local.u32 	[%rd521+-28], %r5472;
	setp.ne.s32 	%p1747, %r7876, %r5472;
	selp.u32 	%r5473, 1, 0, %p1747;
	or.b32  	%r7917, %r7917, %r5473;
$L__BB3_1158:
	setp.gt.s32 	%p1748, %r7878, -1;
	setp.eq.s32 	%p1749, %r1524, 2;
	and.b32  	%r5475, %r7878, %r7900;
	setp.eq.s32 	%p1750, %r5475, %r7878;
	and.pred  	%p1751, %p1749, %p1750;
	and.pred  	%p1752, %p1751, %p1748;
	@%p1752 bra 	$L__BB3_1160;
	and.b32  	%r5476, %r7878, %r1577;
	popc.b32 	%r5477, %r5476;
	setp.eq.s32 	%p1753, %r5477, 1;
	or.b32  	%r5478, %r5476, -2147483648;
	selp.b32 	%r5479, %r5478, %r5476, %p1753;
	st.local.u32 	[%rd521+-12], %r5479;
	setp.ne.s32 	%p1754, %r7878, %r5479;
	selp.u32 	%r5480, 1, 0, %p1754;
	or.b32  	%r7917, %r7917, %r5480;
$L__BB3_1160:
	setp.gt.s32 	%p1755, %r7880, -1;
	setp.eq.s32 	%p1756, %r1529, 2;
	and.b32  	%r5482, %r7880, %r7900;
	setp.eq.s32 	%p1757, %r5482, %r7880;
	and.pred  	%p1758, %p1756, %p1757;
	and.pred  	%p1759, %p1758, %p1755;
	@%p1759 bra 	$L__BB3_1162;
	and.b32  	%r5483, %r7880, %r1577;
	popc.b32 	%r5484, %r5483;
	setp.eq.s32 	%p1760, %r5484, 1;
	or.b32  	%r5485, %r5483, -2147483648;
	selp.b32 	%r5486, %r5485, %r5483, %p1760;
	st.local.u32 	[%rd521+4], %r5486;
	setp.ne.s32 	%p1761, %r7880, %r5486;
	selp.u32 	%r5487, 1, 0, %p1761;
	or.b32  	%r7917, %r7917, %r5487;
$L__BB3_1162:
	setp.gt.s32 	%p1762, %r7882, -1;
	setp.eq.s32 	%p1763, %r1534, 2;
	and.b32  	%r5489, %r7882, %r7900;
	setp.eq.s32 	%p1764, %r5489, %r7882;
	and.pred  	%p1765, %p1763, %p1764;
	and.pred  	%p1766, %p1765, %p1762;
	@%p1766 bra 	$L__BB3_1164;
	and.b32  	%r5490, %r7882, %r1577;
	popc.b32 	%r5491, %r5490;
	setp.eq.s32 	%p1767, %r5491, 1;
	or.b32  	%r5492, %r5490, -2147483648;
	selp.b32 	%r5493, %r5492, %r5490, %p1767;
	st.local.u32 	[%rd521+20], %r5493;
	setp.ne.s32 	%p1768, %r7882, %r5493;
	selp.u32 	%r5494, 1, 0, %p1768;
	or.b32  	%r7917, %r7917, %r5494;
$L__BB3_1164:
	setp.gt.s32 	%p1769, %r7884, -1;
	setp.eq.s32 	%p1770, %r1539, 2;
	and.b32  	%r5496, %r7884, %r7900;
	setp.eq.s32 	%p1771, %r5496, %r7884;
	and.pred  	%p1772, %p1770, %p1771;
	and.pred  	%p1773, %p1772, %p1769;
	@%p1773 bra 	$L__BB3_1166;
	and.b32  	%r5497, %r7884, %r1577;
	popc.b32 	%r5498, %r5497;
	setp.eq.s32 	%p1774, %r5498, 1;
	or.b32  	%r5499, %r5497, -2147483648;
	selp.b32 	%r5500, %r5499, %r5497, %p1774;
	st.local.u32 	[%rd521+-24], %r5500;
	setp.ne.s32 	%p1775, %r7884, %r5500;
	selp.u32 	%r5501, 1, 0, %p1775;
	or.b32  	%r7917, %r7917, %r5501;
$L__BB3_1166:
	setp.gt.s32 	%p1776, %r7886, -1;
	setp.eq.s32 	%p1777, %r1544, 2;
	and.b32  	%r5503, %r7886, %r7900;
	setp.eq.s32 	%p1778, %r5503, %r7886;
	and.pred  	%p1779, %p1777, %p1778;
	and.pred  	%p1780, %p1779, %p1776;
	@%p1780 bra 	$L__BB3_1168;
	and.b32  	%r5504, %r7886, %r1577;
	popc.b32 	%r5505, %r5504;
	setp.eq.s32 	%p1781, %r5505, 1;
	or.b32  	%r5506, %r5504, -2147483648;
	selp.b32 	%r5507, %r5506, %r5504, %p1781;
	st.local.u32 	[%rd521+-8], %r5507;
	setp.ne.s32 	%p1782, %r7886, %r5507;
	selp.u32 	%r5508, 1, 0, %p1782;
	or.b32  	%r7917, %r7917, %r5508;
$L__BB3_1168:
	setp.gt.s32 	%p1783, %r7888, -1;
	setp.eq.s32 	%p1784, %r1549, 2;
	and.b32  	%r5510, %r7888, %r7900;
	setp.eq.s32 	%p1785, %r5510, %r7888;
	and.pred  	%p1786, %p1784, %p1785;
	and.pred  	%p1787, %p1786, %p1783;
	@%p1787 bra 	$L__BB3_1170;
	and.b32  	%r5511, %r7888, %r1577;
	popc.b32 	%r5512, %r5511;
	setp.eq.s32 	%p1788, %r5512, 1;
	or.b32  	%r5513, %r5511, -2147483648;
	selp.b32 	%r5514, %r5513, %r5511, %p1788;
	st.local.u32 	[%rd521+8], %r5514;
	setp.ne.s32 	%p1789, %r7888, %r5514;
	selp.u32 	%r5515, 1, 0, %p1789;
	or.b32  	%r7917, %r7917, %r5515;
$L__BB3_1170:
	setp.gt.s32 	%p1790, %r7890, -1;
	setp.eq.s32 	%p1791, %r1554, 2;
	and.b32  	%r5517, %r7890, %r7900;
	setp.eq.s32 	%p1792, %r5517, %r7890;
	and.pred  	%p1793, %p1791, %p1792;
	and.pred  	%p1794, %p1793, %p1790;
	@%p1794 bra 	$L__BB3_1172;
	and.b32  	%r5518, %r7890, %r1577;
	popc.b32 	%r5519, %r5518;
	setp.eq.s32 	%p1795, %r5519, 1;
	or.b32  	%r5520, %r5518, -2147483648;
	selp.b32 	%r5521, %r5520, %r5518, %p1795;
	st.local.u32 	[%rd521+24], %r5521;
	setp.ne.s32 	%p1796, %r7890, %r5521;
	selp.u32 	%r5522, 1, 0, %p1796;
	or.b32  	%r7917, %r7917, %r5522;
$L__BB3_1172:
	setp.gt.s32 	%p1797, %r7892, -1;
	setp.eq.s32 	%p1798, %r1559, 2;
	and.b32  	%r5524, %r7892, %r7900;
	setp.eq.s32 	%p1799, %r5524, %r7892;
	and.pred  	%p1800, %p1798, %p1799;
	and.pred  	%p1801, %p1800, %p1797;
	@%p1801 bra 	$L__BB3_1174;
	and.b32  	%r5525, %r7892, %r1577;
	popc.b32 	%r5526, %r5525;
	setp.eq.s32 	%p1802, %r5526, 1;
	or.b32  	%r5527, %r5525, -2147483648;
	selp.b32 	%r5528, %r5527, %r5525, %p1802;
	st.local.u32 	[%rd521+-20], %r5528;
	setp.ne.s32 	%p1803, %r7892, %r5528;
	selp.u32 	%r5529, 1, 0, %p1803;
	or.b32  	%r7917, %r7917, %r5529;
$L__BB3_1174:
	setp.gt.s32 	%p1804, %r7894, -1;
	setp.eq.s32 	%p1805, %r1564, 2;
	and.b32  	%r5531, %r7894, %r7900;
	setp.eq.s32 	%p1806, %r5531, %r7894;
	and.pred  	%p1807, %p1805, %p1806;
	and.pred  	%p1808, %p1807, %p1804;
	@%p1808 bra 	$L__BB3_1176;
	and.b32  	%r5532, %r7894, %r1577;
	popc.b32 	%r5533, %r5532;
	setp.eq.s32 	%p1809, %r5533, 1;
	or.b32  	%r5534, %r5532, -2147483648;
	selp.b32 	%r5535, %r5534, %r5532, %p1809;
	st.local.u32 	[%rd521+-4], %r5535;
	setp.ne.s32 	%p1810, %r7894, %r5535;
	selp.u32 	%r5536, 1, 0, %p1810;
	or.b32  	%r7917, %r7917, %r5536;
$L__BB3_1176:
	setp.gt.s32 	%p1811, %r7896, -1;
	setp.eq.s32 	%p1812, %r1569, 2;
	and.b32  	%r5538, %r7896, %r7900;
	setp.eq.s32 	%p1813, %r5538, %r7896;
	and.pred  	%p1814, %p1812, %p1813;
	and.pred  	%p1815, %p1814, %p1811;
	@%p1815 bra 	$L__BB3_1178;
	and.b32  	%r5539, %r7896, %r1577;
	popc.b32 	%r5540, %r5539;
	setp.eq.s32 	%p1816, %r5540, 1;
	or.b32  	%r5541, %r5539, -2147483648;
	selp.b32 	%r5542, %r5541, %r5539, %p1816;
	st.local.u32 	[%rd521+12], %r5542;
	setp.ne.s32 	%p1817, %r7896, %r5542;
	selp.u32 	%r5543, 1, 0, %p1817;
	or.b32  	%r7917, %r7917, %r5543;
$L__BB3_1178:
	setp.gt.s32 	%p1818, %r7898, -1;
	setp.eq.s32 	%p1819, %r1574, 2;
	and.b32  	%r5545, %r7898, %r7900;
	setp.eq.s32 	%p1820, %r5545, %r7898;
	and.pred  	%p1821, %p1819, %p1820;
	and.pred  	%p1822, %p1821, %p1818;
	@%p1822 bra 	$L__BB3_1180;
	and.b32  	%r5546, %r7898, %r1577;
	popc.b32 	%r5547, %r5546;
	setp.eq.s32 	%p1823, %r5547, 1;
	or.b32  	%r5548, %r5546, -2147483648;
	selp.b32 	%r5549, %r5548, %r5546, %p1823;
	st.local.u32 	[%rd521+28], %r5549;
	setp.ne.s32 	%p1824, %r7898, %r5549;
	selp.u32 	%r5550, 1, 0, %p1824;
	or.b32  	%r7917, %r7917, %r5550;
$L__BB3_1180:
	or.b32  	%r5551, %r7932, %r7917;
	or.b32  	%r7932, %r5551, %r7869;
	add.s32 	%r7850, %r7850, 1;
	add.s64 	%rd521, %rd521, 64;
	setp.ne.s32 	%p1825, %r7850, 16;
	@%p1825 bra 	$L__BB3_1022;
	setp.eq.s32 	%p1826, %r7932, 3;
	@%p1826 bra 	$L__BB3_1990;
	mov.b32 	%r7933, 0;
$L__BB3_1183:
	mul.wide.u32 	%rd365, %r7933, 4;
	add.s64 	%rd136, %rd7, %rd365;
	ld.local.u32 	%r7951, [%rd136];
	min.s32 	%r5553, %r7951, 0;
	and.b32  	%r7935, %r5553, 2147483647;
	ld.local.u32 	%r7953, [%rd136+256];
	setp.gt.s32 	%p1827, %r7953, -1;
	@%p1827 bra 	$L__BB3_1185;
	and.b32  	%r5554, %r7953, 2147483647;
	and.b32  	%r5555, %r7953, %r7935;
	setp.eq.s32 	%p1828, %r5555, 0;
	selp.b32 	%r5556, %r5554, -2147483648, %p1828;
	or.b32  	%r7935, %r5556, %r7935;
$L__BB3_1185:
	ld.local.u32 	%r7955, [%rd136+512];
	setp.gt.s32 	%p1829, %r7955, -1;
	@%p1829 bra 	$L__BB3_1187;
	and.b32  	%r5557, %r7955, 2147483647;
	and.b32  	%r5558, %r5557, %r7935;
	setp.eq.s32 	%p1830, %r5558, 0;
	selp.b32 	%r5559, %r5557, -2147483648, %p1830;
	or.b32  	%r7935, %r5559, %r7935;
$L__BB3_1187:
	ld.local.u32 	%r7957, [%rd136+768];
	setp.gt.s32 	%p1831, %r7957, -1;
	@%p1831 bra 	$L__BB3_1189;
	and.b32  	%r5560, %r7957, 2147483647;
	and.b32  	%r5561, %r5560, %r7935;
	setp.eq.s32 	%p1832, %r5561, 0;
	selp.b32 	%r5562, %r5560, -2147483648, %p1832;
	or.b32  	%r7935, %r5562, %r7935;
$L__BB3_1189:
	ld.local.u32 	%r7959, [%rd136+64];
	setp.gt.s32 	%p1833, %r7959, -1;
	@%p1833 bra 	$L__BB3_1191;
	and.b32  	%r5563, %r7959, 2147483647;
	and.b32  	%r5564, %r5563, %r7935;
	setp.eq.s32 	%p1834, %r5564, 0;
	selp.b32 	%r5565, %r5563, -2147483648, %p1834;
	or.b32  	%r7935, %r5565, %r7935;
$L__BB3_1191:
	ld.local.u32 	%r7961, [%rd136+320];
	setp.gt.s32 	%p1835, %r7961, -1;
	@%p1835 bra 	$L__BB3_1193;
	and.b32  	%r5566, %r7961, 2147483647;
	and.b32  	%r5567, %r5566, %r7935;
	setp.eq.s32 	%p1836, %r5567, 0;
	selp.b32 	%r5568, %r5566, -2147483648, %p1836;
	or.b32  	%r7935, %r5568, %r7935;
$L__BB3_1193:
	ld.local.u32 	%r7963, [%rd136+576];
	setp.gt.s32 	%p1837, %r7963, -1;
	@%p1837 bra 	$L__BB3_1195;
	and.b32  	%r5569, %r7963, 2147483647;
	and.b32  	%r5570, %r5569, %r7935;
	setp.eq.s32 	%p1838, %r5570, 0;
	selp.b32 	%r5571, %r5569, -2147483648, %p1838;
	or.b32  	%r7935, %r5571, %r7935;
$L__BB3_1195:
	ld.local.u32 	%r7965, [%rd136+832];
	setp.gt.s32 	%p1839, %r7965, -1;
	@%p1839 bra 	$L__BB3_1197;
	and.b32  	%r5572, %r7965, 2147483647;
	and.b32  	%r5573, %r5572, %r7935;
	setp.eq.s32 	%p1840, %r5573, 0;
	selp.b32 	%r5574, %r5572, -2147483648, %p1840;
	or.b32  	%r7935, %r5574, %r7935;
$L__BB3_1197:
	ld.local.u32 	%r7967, [%rd136+128];
	setp.gt.s32 	%p1841, %r7967, -1;
	@%p1841 bra 	$L__BB3_1199;
	and.b32  	%r5575, %r7967, 2147483647;
	and.b32  	%r5576, %r5575, %r7935;
	setp.eq.s32 	%p1842, %r5576, 0;
	selp.b32 	%r5577, %r5575, -2147483648, %p1842;
	or.b32  	%r7935, %r5577, %r7935;
$L__BB3_1199:
	ld.local.u32 	%r7969, [%rd136+384];
	setp.gt.s32 	%p1843, %r7969, -1;
	@%p1843 bra 	$L__BB3_1201;
	and.b32  	%r5578, %r7969, 2147483647;
	and.b32  	%r5579, %r5578, %r7935;
	setp.eq.s32 	%p1844, %r5579, 0;
	selp.b32 	%r5580, %r5578, -2147483648, %p1844;
	or.b32  	%r7935, %r5580, %r7935;
$L__BB3_1201:
	ld.local.u32 	%r7971, [%rd136+640];
	setp.gt.s32 	%p1845, %r7971, -1;
	@%p1845 bra 	$L__BB3_1203;
	and.b32  	%r5581, %r7971, 2147483647;
	and.b32  	%r5582, %r5581, %r7935;
	setp.eq.s32 	%p1846, %r5582, 0;
	selp.b32 	%r5583, %r5581, -2147483648, %p1846;
	or.b32  	%r7935, %r5583, %r7935;
$L__BB3_1203:
	ld.local.u32 	%r7973, [%rd136+896];
	setp.gt.s32 	%p1847, %r7973, -1;
	@%p1847 bra 	$L__BB3_1205;
	and.b32  	%r5584, %r7973, 2147483647;
	and.b32  	%r5585, %r5584, %r7935;
	setp.eq.s32 	%p1848, %r5585, 0;
	selp.b32 	%r5586, %r5584, -2147483648, %p1848;
	or.b32  	%r7935, %r5586, %r7935;
$L__BB3_1205:
	ld.local.u32 	%r7975, [%rd136+192];
	setp.gt.s32 	%p1849, %r7975, -1;
	@%p1849 bra 	$L__BB3_1207;
	and.b32  	%r5587, %r7975, 2147483647;
	and.b32  	%r5588, %r5587, %r7935;
	setp.eq.s32 	%p1850, %r5588, 0;
	selp.b32 	%r5589, %r5587, -2147483648, %p1850;
	or.b32  	%r7935, %r5589, %r7935;
$L__BB3_1207:
	ld.local.u32 	%r7977, [%rd136+448];
	setp.gt.s32 	%p1851, %r7977, -1;
	@%p1851 bra 	$L__BB3_1209;
	and.b32  	%r5590, %r7977, 2147483647;
	and.b32  	%r5591, %r5590, %r7935;
	setp.eq.s32 	%p1852, %r5591, 0;
	selp.b32 	%r5592, %r5590, -2147483648, %p1852;
	or.b32  	%r7935, %r5592, %r7935;
$L__BB3_1209:
	ld.local.u32 	%r7979, [%rd136+704];
	setp.gt.s32 	%p1853, %r7979, -1;
	@%p1853 bra 	$L__BB3_1211;
	and.b32  	%r5593, %r7979, 2147483647;
	and.b32  	%r5594, %r5593, %r7935;
	setp.eq.s32 	%p1854, %r5594, 0;
	selp.b32 	%r5595, %r5593, -2147483648, %p1854;
	or.b32  	%r7935, %r5595, %r7935;
$L__BB3_1211:
	ld.local.u32 	%r7981, [%rd136+960];
	setp.gt.s32 	%p1855, %r7981, -1;
	@%p1855 bra 	$L__BB3_1213;
	and.b32  	%r5596, %r7981, 2147483647;
	and.b32  	%r5597, %r5596, %r7935;
	setp.eq.s32 	%p1856, %r5597, 0;
	selp.b32 	%r5598, %r5596, -2147483648, %p1856;
	or.b32  	%r7935, %r5598, %r7935;
$L__BB3_1213:
	setp.gt.s32 	%p1857, %r7935, -1;
	mov.b32 	%r7952, 0;
	@%p1857 bra 	$L__BB3_1215;
	mov.b32 	%r5601, 0;
	st.local.u32 	[%rd49+-128], %r5601;
	ld.local.u32 	%r7951, [%rd136];
	mov.b32 	%r7952, 3;
$L__BB3_1215:
	not.b32 	%r1664, %r7935;
	setp.lt.s32 	%p1858, %r7951, 0;
	@%p1858 bra 	$L__BB3_1217;
	and.b32  	%r5602, %r7951, %r1664;
	popc.b32 	%r5603, %r5602;
	setp.eq.s32 	%p1859, %r5603, 1;
	or.b32  	%r5604, %r5602, -2147483648;
	selp.b32 	%r1665, %r5604, %r5602, %p1859;
	st.local.u32 	[%rd136], %r1665;
	setp.ne.s32 	%p1860, %r7951, %r1665;
	selp.u32 	%r5605, 1, 0, %p1860;
	or.b32  	%r7952, %r7952, %r5605;
	mov.u32 	%r7951, %r1665;
$L__BB3_1217:
	setp.lt.s32 	%p1861, %r7953, 0;
	@%p1861 bra 	$L__BB3_1219;
	and.b32  	%r5606, %r7953, %r1664;
	popc.b32 	%r5607, %r5606;
	setp.eq.s32 	%p1862, %r5607, 1;
	or.b32  	%r5608, %r5606, -2147483648;
	selp.b32 	%r1669, %r5608, %r5606, %p1862;
	st.local.u32 	[%rd136+256], %r1669;
	setp.ne.s32 	%p1863, %r7953, %r1669;
	selp.u32 	%r5609, 1, 0, %p1863;
	or.b32  	%r7952, %r7952, %r5609;
	mov.u32 	%r7953, %r1669;
$L__BB3_1219:
	setp.lt.s32 	%p1864, %r7955, 0;
	@%p1864 bra 	$L__BB3_1221;
	and.b32  	%r5610, %r7955, %r1664;
	popc.b32 	%r5611, %r5610;
	setp.eq.s32 	%p1865, %r5611, 1;
	or.b32  	%r5612, %r5610, -2147483648;
	selp.b32 	%r1673, %r5612, %r5610, %p1865;
	st.local.u32 	[%rd136+512], %r1673;
	setp.ne.s32 	%p1866, %r7955, %r1673;
	selp.u32 	%r5613, 1, 0, %p1866;
	or.b32  	%r7952, %r7952, %r5613;
	mov.u32 	%r7955, %r1673;
$L__BB3_1221:
	setp.lt.s32 	%p1867, %r7957, 0;
	@%p1867 bra 	$L__BB3_1223;
	and.b32  	%r5614, %r7957, %r1664;
	popc.b32 	%r5615, %r5614;
	setp.eq.s32 	%p1868, %r5615, 1;
	or.b32  	%r5616, %r5614, -2147483648;
	selp.b32 	%r1677, %r5616, %r5614, %p1868;
	st.local.u32 	[%rd136+768], %r1677;
	setp.ne.s32 	%p1869, %r7957, %r1677;
	selp.u32 	%r5617, 1, 0, %p1869;
	or.b32  	%r7952, %r7952, %r5617;
	mov.u32 	%r7957, %r1677;
$L__BB3_1223:
	setp.lt.s32 	%p1870, %r7959, 0;
	@%p1870 bra 	$L__BB3_1225;
	and.b32  	%r5618, %r7959, %r1664;
	popc.b32 	%r5619, %r5618;
	setp.eq.s32 	%p1871, %r5619, 1;
	or.b32  	%r5620, %r5618, -2147483648;
	selp.b32 	%r1681, %r5620, %r5618, %p1871;
	st.local.u32 	[%rd136+64], %r1681;
	setp.ne.s32 	%p1872, %r7959, %r1681;
	selp.u32 	%r5621, 1, 0, %p1872;
	or.b32  	%r7952, %r7952, %r5621;
	mov.u32 	%r7959, %r1681;
$L__BB3_1225:
	setp.lt.s32 	%p1873, %r7961, 0;
	@%p1873 bra 	$L__BB3_1227;
	and.b32  	%r5622, %r7961, %r1664;
	popc.b32 	%r5623, %r5622;
	setp.eq.s32 	%p1874, %r5623, 1;
	or.b32  	%r5624, %r5622, -2147483648;
	selp.b32 	%r1685, %r5624, %r5622, %p1874;
	st.local.u32 	[%rd136+320], %r1685;
	setp.ne.s32 	%p1875, %r7961, %r1685;
	selp.u32 	%r5625, 1, 0, %p1875;
	or.b32  	%r7952, %r7952, %r5625;
	mov.u32 	%r7961, %r1685;
$L__BB3_1227:
	setp.lt.s32 	%p1876, %r7963, 0;
	@%p1876 bra 	$L__BB3_1229;
	and.b32  	%r5626, %r7963, %r1664;
	popc.b32 	%r5627, %r5626;
	setp.eq.s32 	%p1877, %r5627, 1;
	or.b32  	%r5628, %r5626, -2147483648;
	selp.b32 	%r1689, %r5628, %r5626, %p1877;
	st.local.u32 	[%rd136+576], %r1689;
	setp.ne.s32 	%p1878, %r7963, %r1689;
	selp.u32 	%r5629, 1, 0, %p1878;
	or.b32  	%r7952, %r7952, %r5629;
	mov.u32 	%r7963, %r1689;
$L__BB3_1229:
	setp.lt.s32 	%p1879, %r7965, 0;
	@%p1879 bra 	$L__BB3_1231;
	and.b32  	%r5630, %r7965, %r1664;
	popc.b32 	%r5631, %r5630;
	setp.eq.s32 	%p1880, %r5631, 1;
	or.b32  	%r5632, %r5630, -2147483648;
	selp.b32 	%r1693, %r5632, %r5630, %p1880;
	st.local.u32 	[%rd136+832], %r1693;
	setp.ne.s32 	%p1881, %r7965, %r1693;
	selp.u32 	%r5633, 1, 0, %p1881;
	or.b32  	%r7952, %r7952, %r5633;
	mov.u32 	%r7965, %r1693;
$L__BB3_1231:
	setp.lt.s32 	%p1882, %r7967, 0;
	@%p1882 bra 	$L__BB3_1233;
	and.b32  	%r5634, %r7967, %r1664;
	popc.b32 	%r5635, %r5634;
	setp.eq.s32 	%p1883, %r5635, 1;
	or.b32  	%r5636, %r5634, -2147483648;
	selp.b32 	%r1697, %r5636, %r5634, %p1883;
	st.local.u32 	[%rd136+128], %r1697;
	setp.ne.s32 	%p1884, %r7967, %r1697;
	selp.u32 	%r5637, 1, 0, %p1884;
	or.b32  	%r7952, %r7952, %r5637;
	mov.u32 	%r7967, %r1697;
$L__BB3_1233:
	setp.lt.s32 	%p1885, %r7969, 0;
	@%p1885 bra 	$L__BB3_1235;
	and.b32  	%r5638, %r7969, %r1664;
	popc.b32 	%r5639, %r5638;
	setp.eq.s32 	%p1886, %r5639, 1;
	or.b32  	%r5640, %r5638, -2147483648;
	selp.b32 	%r1701, %r5640, %r5638, %p1886;
	st.local.u32 	[%rd136+384], %r1701;
	setp.ne.s32 	%p1887, %r7969, %r1701;
	selp.u32 	%r5641, 1, 0, %p1887;
	or.b32  	%r7952, %r7952, %r5641;
	mov.u32 	%r7969, %r1701;
$L__BB3_1235:
	setp.lt.s32 	%p1888, %r7971, 0;
	@%p1888 bra 	$L__BB3_1237;
	and.b32  	%r5642, %r7971, %r1664;
	popc.b32 	%r5643, %r5642;
	setp.eq.s32 	%p1889, %r5643, 1;
	or.b32  	%r5644, %r5642, -2147483648;
	selp.b32 	%r1705, %r5644, %r5642, %p1889;
	st.local.u32 	[%rd136+640], %r1705;
	setp.ne.s32 	%p1890, %r7971, %r1705;
	selp.u32 	%r5645, 1, 0, %p1890;
	or.b32  	%r7952, %r7952, %r5645;
	mov.u32 	%r7971, %r1705;
$L__BB3_1237:
	setp.lt.s32 	%p1891, %r7973, 0;
	@%p1891 bra 	$L__BB3_1239;
	and.b32  	%r5646, %r7973, %r1664;
	popc.b32 	%r5647, %r5646;
	setp.eq.s32 	%p1892, %r5647, 1;
	or.b32  	%r5648, %r5646, -2147483648;
	selp.b32 	%r1709, %r5648, %r5646, %p1892;
	st.local.u32 	[%rd136+896], %r1709;
	setp.ne.s32 	%p1893, %r7973, %r1709;
	selp.u32 	%r5649, 1, 0, %p1893;
	or.b32  	%r7952, %r7952, %r5649;
	mov.u32 	%r7973, %r1709;
$L__BB3_1239:
	setp.lt.s32 	%p1894, %r7975, 0;
	@%p1894 bra 	$L__BB3_1241;
	and.b32  	%r5650, %r7975, %r1664;
	popc.b32 	%r5651, %r5650;
	setp.eq.s32 	%p1895, %r5651, 1;
	or.b32  	%r5652, %r5650, -2147483648;
	selp.b32 	%r1713, %r5652, %r5650, %p1895;
	st.local.u32 	[%rd136+192], %r1713;
	setp.ne.s32 	%p1896, %r7975, %r1713;
	selp.u32 	%r5653, 1, 0, %p1896;
	or.b32  	%r7952, %r7952, %r5653;
	mov.u32 	%r7975, %r1713;
$L__BB3_1241:
	setp.lt.s32 	%p1897, %r7977, 0;
	@%p1897 bra 	$L__BB3_1243;
	and.b32  	%r5654, %r7977, %r1664;
	popc.b32 	%r5655, %r5654;
	setp.eq.s32 	%p1898, %r5655, 1;
	or.b32  	%r5656, %r5654, -2147483648;
	selp.b32 	%r1717, %r5656, %r5654, %p1898;
	st.local.u32 	[%rd136+448], %r1717;
	setp.ne.s32 	%p1899, %r7977, %r1717;
	selp.u32 	%r5657, 1, 0, %p1899;
	or.b32  	%r7952, %r7952, %r5657;
	mov.u32 	%r7977, %r1717;
$L__BB3_1243:
	setp.lt.s32 	%p1900, %r7979, 0;
	@%p1900 bra 	$L__BB3_1245;
	and.b32  	%r5658, %r7979, %r1664;
	popc.b32 	%r5659, %r5658;
	setp.eq.s32 	%p1901, %r5659, 1;
	or.b32  	%r5660, %r5658, -2147483648;
	selp.b32 	%r1721, %r5660, %r5658, %p1901;
	st.local.u32 	[%rd136+704], %r1721;
	setp.ne.s32 	%p1902, %r7979, %r1721;
	selp.u32 	%r5661, 1, 0, %p1902;
	or.b32  	%r7952, %r7952, %r5661;
	mov.u32 	%r7979, %r1721;
$L__BB3_1245:
	setp.lt.s32 	%p1903, %r7981, 0;
	@%p1903 bra 	$L__BB3_1247;
	and.b32  	%r5662, %r7981, %r1664;
	popc.b32 	%r5663, %r5662;
	setp.eq.s32 	%p1904, %r5663, 1;
	or.b32  	%r5664, %r5662, -2147483648;
	selp.b32 	%r1725, %r5664, %r5662, %p1904;
	st.local.u32 	[%rd136+960], %r1725;
	setp.ne.s32 	%p1905, %r7981, %r1725;
	selp.u32 	%r5665, 1, 0, %p1905;
	or.b32  	%r7952, %r7952, %r5665;
	mov.u32 	%r7981, %r1725;
$L__BB3_1247:
	mov.b32 	%r5666, 0;
	st.local.v4.u32 	[%rd3], {%r5666, %r5666, %r5666, %r5666};
	st.local.v4.u32 	[%rd3+16], {%r5666, %r5666, %r5666, %r5666};
	st.local.v4.u32 	[%rd3+32], {%r5666, %r5666, %r5666, %r5666};
	st.local.v4.u32 	[%rd3+48], {%r5666, %r5666, %r5666, %r5666};
	st.local.v4.u32 	[%rd3+64], {%r5666, %r5666, %r5666, %r5666};
	st.local.v4.u32 	[%rd3+80], {%r5666, %r5666, %r5666, %r5666};
	st.local.v4.u32 	[%rd3+96], {%r5666, %r5666, %r5666, %r5666};
	st.local.v4.u32 	[%rd3+112], {%r5666, %r5666, %r5666, %r5666};
	popc.b32 	%r1729, %r7951;
	setp.lt.s32 	%p1906, %r7951, 0;
	setp.ne.s32 	%p1907, %r1729, 2;
	or.pred  	%p1908, %p1906, %p1907;
	mov.u32 	%r7983, %r5666;
	@%p1908 bra 	$L__BB3_1250;
	clz.b32 	%r5667, %r7951;
	mov.b32 	%r5668, -2147483648;
	shr.u32 	%r1730, %r5668, %r5667;
	xor.b32  	%r5669, %r1730, %r7951;
	clz.b32 	%r5670, %r5669;
	sub.s32 	%r5671, 31, %r5670;
	mul.wide.u32 	%rd366, %r5671, 4;
	add.s64 	%rd137, %rd3, %rd366;
	ld.local.u32 	%r1731, [%rd137];
	and.b32  	%r5672, %r1731, %r1730;
	setp.ne.s32 	%p1909, %r5672, 0;
	mov.u32 	%r7983, %r7951;
	@%p1909 bra 	$L__BB3_1250;
	or.b32  	%r5674, %r1731, %r1730;
	st.local.u32 	[%rd137], %r5674;
	mov.u32 	%r7983, %r5666;
$L__BB3_1250:
	popc.b32 	%r1733, %r7953;
	setp.lt.s32 	%p1910, %r7953, 0;
	setp.ne.s32 	%p1911, %r1733, 2;
	or.pred  	%p1912, %p1910, %p1911;
	@%p1912 bra 	$L__BB3_1254;
	clz.b32 	%r5675, %r7953;
	mov.b32 	%r5676, -2147483648;
	shr.u32 	%r1734, %r5676, %r5675;
	xor.b32  	%r5677, %r1734, %r7953;
	clz.b32 	%r5678, %r5677;
	sub.s32 	%r5679, 31, %r5678;
	mul.wide.u32 	%rd367, %r5679, 4;
	add.s64 	%rd138, %rd3, %rd367;
	ld.local.u32 	%r1735, [%rd138];
	and.b32  	%r5680, %r1735, %r1734;
	setp.eq.s32 	%p1913, %r5680, 0;
	@%p1913 bra 	$L__BB3_1253;
	or.b32  	%r7983, %r7953, %r7983;
	bra.uni 	$L__BB3_1254;
$L__BB3_1253:
	or.b32  	%r5681, %r1735, %r1734;
	st.local.u32 	[%rd138], %r5681;
$L__BB3_1254:
	popc.b32 	%r1738, %r7955;
	setp.lt.s32 	%p1914, %r7955, 0;
	setp.ne.s32 	%p1915, %r1738, 2;
	or.pred  	%p1916, %p1914, %p1915;
	@%p1916 bra 	$L__BB3_1258;
	clz.b32 	%r5682, %r7955;
	mov.b32 	%r5683, -2147483648;
	shr.u32 	%r1739, %r5683, %r5682;
	xor.b32  	%r5684, %r1739, %r7955;
	clz.b32 	%r5685, %r5684;
	sub.s32 	%r5686, 31, %r5685;
	mul.wide.u32 	%rd368, %r5686, 4;
	add.s64 	%rd139, %rd3, %rd368;
	ld.local.u32 	%r1740, [%rd139];
	and.b32  	%r5687, %r1740, %r1739;
	setp.eq.s32 	%p1917, %r5687, 0;
	@%p1917 bra 	$L__BB3_1257;
	or.b32  	%r7983, %r7955, %r7983;
	bra.uni 	$L__BB3_1258;
$L__BB3_1257:
	or.b32  	%r5688, %r1740, %r1739;
	st.local.u32 	[%rd139], %r5688;
$L__BB3_1258:
	popc.b32 	%r1743, %r7957;
	setp.lt.s32 	%p1918, %r7957, 0;
	setp.ne.s32 	%p1919, %r1743, 2;
	or.pred  	%p1920, %p1918, %p1919;
	@%p1920 bra 	$L__BB3_1262;
	clz.b32 	%r5689, %r7957;
	mov.b32 	%r5690, -2147483648;
	shr.u32 	%r1744, %r5690, %r5689;
	xor.b32  	%r5691, %r1744, %r7957;
	clz.b32 	%r5692, %r5691;
	sub.s32 	%r5693, 31, %r5692;
	mul.wide.u32 	%rd369, %r5693, 4;
	add.s64 	%rd140, %rd3, %rd369;
	ld.local.u32 	%r1745, [%rd140];
	and.b32  	%r5694, %r1745, %r1744;
	setp.eq.s32 	%p1921, %r5694, 0;
	@%p1921 bra 	$L__BB3_1261;
	or.b32  	%r7983, %r7957, %r7983;
	bra.uni 	$L__BB3_1262;
$L__BB3_1261:
	or.b32  	%r5695, %r1745, %r1744;
	st.local.u32 	[%rd140], %r5695;
$L__BB3_1262:
	popc.b32 	%r1748, %r7959;
	setp.lt.s32 	%p1922, %r7959, 0;
	setp.ne.s32 	%p1923, %r1748, 2;
	or.pred  	%p1924, %p1922, %p1923;
	@%p1924 bra 	$L__BB3_1266;
	clz.b32 	%r5696, %r7959;
	mov.b32 	%r5697, -2147483648;
	shr.u32 	%r1749, %r5697, %r5696;
	xor.b32  	%r5698, %r1749, %r7959;
	clz.b32 	%r5699, %r5698;
	sub.s32 	%r5700, 31, %r5699;
	mul.wide.u32 	%rd370, %r5700, 4;
	add.s64 	%rd141, %rd3, %rd370;
	ld.local.u32 	%r1750, [%rd141];
	and.b32  	%r5701, %r1750, %r1749;
	setp.eq.s32 	%p1925, %r5701, 0;
	@%p1925 bra 	$L__BB3_1265;
	or.b32  	%r7983, %r7959, %r7983;
	bra.uni 	$L__BB3_1266;
$L__BB3_1265:
	or.b32  	%r5702, %r1750, %r1749;
	st.local.u32 	[%rd141], %r5702;
$L__BB3_1266:
	popc.b32 	%r1753, %r7961;
	setp.lt.s32 	%p1926, %r7961, 0;
	setp.ne.s32 	%p1927, %r1753, 2;
	or.pred  	%p1928, %p1926, %p1927;
	@%p1928 bra 	$L__BB3_1270;
	clz.b32 	%r5703, %r7961;
	mov.b32 	%r5704, -2147483648;
	shr.u32 	%r1754, %r5704, %r5703;
	xor.b32  	%r5705, %r1754, %r7961;
	clz.b32 	%r5706, %r5705;
	sub.s32 	%r5707, 31, %r5706;
	mul.wide.u32 	%rd371, %r5707, 4;
	add.s64 	%rd142, %rd3, %rd371;
	ld.local.u32 	%r1755, [%rd142];
	and.b32  	%r5708, %r1755, %r1754;
	setp.eq.s32 	%p1929, %r5708, 0;
	@%p1929 bra 	$L__BB3_1269;
	or.b32  	%r7983, %r7961, %r7983;
	bra.uni 	$L__BB3_1270;
$L__BB3_1269:
	or.b32  	%r5709, %r1755, %r1754;
	st.local.u32 	[%rd142], %r5709;
$L__BB3_1270:
	popc.b32 	%r1758, %r7963;
	setp.lt.s32 	%p1930, %r7963, 0;
	setp.ne.s32 	%p1931, %r1758, 2;
	or.pred  	%p1932, %p1930, %p1931;
	@%p1932 bra 	$L__BB3_1274;
	clz.b32 	%r5710, %r7963;
	mov.b32 	%r5711, -2147483648;
	shr.u32 	%r1759, %r5711, %r5710;
	xor.b32  	%r5712, %r1759, %r7963;
	clz.b32 	%r5713, %r5712;
	sub.s32 	%r5714, 31, %r5713;
	mul.wide.u32 	%rd372, %r5714, 4;
	add.s64 	%rd143, %rd3, %rd372;
	ld.local.u32 	%r1760, [%rd143];
	and.b32  	%r5715, %r1760, %r1759;
	setp.eq.s32 	%p1933, %r5715, 0;
	@%p1933 bra 	$L__BB3_1273;
	or.b32  	%r7983, %r7963, %r7983;
	bra.uni 	$L__BB3_1274;
$L__BB3_1273:
	or.b32  	%r5716, %r1760, %r1759;
	st.local.u32 	[%rd143], %r5716;
$L__BB3_1274:
	popc.b32 	%r1763, %r7965;
	setp.lt.s32 	%p1934, %r7965, 0;
	setp.ne.s32 	%p1935, %r1763, 2;
	or.pred  	%p1936, %p1934, %p1935;
	@%p1936 bra 	$L__BB3_1278;
	clz.b32 	%r5717, %r7965;
	mov.b32 	%r5718, -2147483648;
	shr.u32 	%r1764, %r5718, %r5717;
	xor.b32  	%r5719, %r1764, %r7965;
	clz.b32 	%r5720, %r5719;
	sub.s32 	%r5721, 31, %r5720;
	mul.wide.u32 	%rd373, %r5721, 4;
	add.s64 	%rd144, %rd3, %rd373;
	ld.local.u32 	%r1765, [%rd144];
	and.b32  	%r5722, %r1765, %r1764;
	setp.eq.s32 	%p1937, %r5722, 0;
	@%p1937 bra 	$L__BB3_1277;
	or.b32  	%r7983, %r7965, %r7983;
	bra.uni 	$L__BB3_1278;
$L__BB3_1277:
	or.b32  	%r5723, %r1765, %r1764;
	st.local.u32 	[%rd144], %r5723;
$L__BB3_1278:
	popc.b32 	%r1768, %r7967;
	setp.lt.s32 	%p1938, %r7967, 0;
	setp.ne.s32 	%p1939, %r1768, 2;
	or.pred  	%p1940, %p1938, %p1939;
	@%p1940 bra 	$L__BB3_1282;
	clz.b32 	%r5724, %r7967;
	mov.b32 	%r5725, -2147483648;
	shr.u32 	%r1769, %r5725, %r5724;
	xor.b32  	%r5726, %r1769, %r7967;
	clz.b32 	%r5727, %r5726;
	sub.s32 	%r5728, 31, %r5727;
	mul.wide.u32 	%rd374, %r5728, 4;
	add.s64 	%rd145, %rd3, %rd374;
	ld.local.u32 	%r1770, [%rd145];
	and.b32  	%r5729, %r1770, %r1769;
	setp.eq.s32 	%p1941, %r5729, 0;
	@%p1941 bra 	$L__BB3_1281;
	or.b32  	%r7983, %r7967, %r7983;
	bra.uni 	$L__BB3_1282;
$L__BB3_1281:
	or.b32  	%r5730, %r1770, %r1769;
	st.local.u32 	[%rd145], %r5730;
$L__BB3_1282:
	popc.b32 	%r1773, %r7969;
	setp.lt.s32 	%p1942, %r7969, 0;
	setp.ne.s32 	%p1943, %r1773, 2;
	or.pred  	%p1944, %p1942, %p1943;
	@%p1944 bra 	$L__BB3_1286;
	clz.b32 	%r5731, %r7969;
	mov.b32 	%r5732, -2147483648;
	shr.u32 	%r1774, %r5732, %r5731;
	xor.b32  	%r5733, %r1774, %r7969;
	clz.b32 	%r5734, %r5733;
	sub.s32 	%r5735, 31, %r5734;
	mul.wide.u32 	%rd375, %r5735, 4;
	add.s64 	%rd146, %rd3, %rd375;
	ld.local.u32 	%r1775, [%rd146];
	and.b32  	%r5736, %r1775, %r1774;
	setp.eq.s32 	%p1945, %r5736, 0;
	@%p1945 bra 	$L__BB3_1285;
	or.b32  	%r7983, %r7969, %r7983;
	bra.uni 	$L__BB3_1286;
$L__BB3_1285:
	or.b32  	%r5737, %r1775, %r1774;
	st.local.u32 	[%rd146], %r5737;
$L__BB3_1286:
	popc.b32 	%r1778, %r7971;
	setp.lt.s32 	%p1946, %r7971, 0;
	setp.ne.s32 	%p1947, %r1778, 2;
	or.pred  	%p1948, %p1946, %p1947;
	@%p1948 bra 	$L__BB3_1290;
	clz.b32 	%r5738, %r7971;
	mov.b32 	%r5739, -2147483648;
	shr.u32 	%r1779, %r5739, %r5738;
	xor.b32  	%r5740, %r1779, %r7971;
	clz.b32 	%r5741, %r5740;
	sub.s32 	%r5742, 31, %r5741;
	mul.wide.u32 	%rd376, %r5742, 4;
	add.s64 	%rd147, %rd3, %rd376;
	ld.local.u32 	%r1780, [%rd147];
	and.b32  	%r5743, %r1780, %r1779;
	setp.eq.s32 	%p1949, %r5743, 0;
	@%p1949 bra 	$L__BB3_1289;
	or.b32  	%r7983, %r7971, %r7983;
	bra.uni 	$L__BB3_1290;
$L__BB3_1289:
	or.b32  	%r5744, %r1780, %r1779;
	st.local.u32 	[%rd147], %r5744;
$L__BB3_1290:
	popc.b32 	%r1783, %r7973;
	setp.lt.s32 	%p1950, %r7973, 0;
	setp.ne.s32 	%p1951, %r1783, 2;
	or.pred  	%p1952, %p1950, %p1951;
	@%p1952 bra 	$L__BB3_1294;
	clz.b32 	%r5745, %r7973;
	mov.b32 	%r5746, -2147483648;
	shr.u32 	%r1784, %r5746, %r5745;
	xor.b32  	%r5747, %r1784, %r7973;
	clz.b32 	%r5748, %r5747;
	sub.s32 	%r5749, 31, %r5748;
	mul.wide.u32 	%rd377, %r5749, 4;
	add.s64 	%rd148, %rd3, %rd377;
	ld.local.u32 	%r1785, [%rd148];
	and.b32  	%r5750, %r1785, %r1784;
	setp.eq.s32 	%p1953, %r5750, 0;
	@%p1953 bra 	$L__BB3_1293;
	or.b32  	%r7983, %r7973, %r7983;
	bra.uni 	$L__BB3_1294;
$L__BB3_1293:
	or.b32  	%r5751, %r1785, %r1784;
	st.local.u32 	[%rd148], %r5751;
$L__BB3_1294:
	popc.b32 	%r1788, %r7975;
	setp.lt.s32 	%p1954, %r7975, 0;
	setp.ne.s32 	%p1955, %r1788, 2;
	or.pred  	%p1956, %p1954, %p1955;
	@%p1956 bra 	$L__BB3_1298;
	clz.b32 	%r5752, %r7975;
	mov.b32 	%r5753, -2147483648;
	shr.u32 	%r1789, %r5753, %r5752;
	xor.b32  	%r5754, %r1789, %r7975;
	clz.b32 	%r5755, %r5754;
	sub.s32 	%r5756, 31, %r5755;
	mul.wide.u32 	%rd378, %r5756, 4;
	add.s64 	%rd149, %rd3, %rd378;
	ld.local.u32 	%r1790, [%rd149];
	and.b32  	%r5757, %r1790, %r1789;
	setp.eq.s32 	%p1957, %r5757, 0;
	@%p1957 bra 	$L__BB3_1297;
	or.b32  	%r7983, %r7975, %r7983;
	bra.uni 	$L__BB3_1298;
$L__BB3_1297:
	or.b32  	%r5758, %r1790, %r1789;
	st.local.u32 	[%rd149], %r5758;
$L__BB3_1298:
	popc.b32 	%r1793, %r7977;
	setp.lt.s32 	%p1958, %r7977, 0;
	setp.ne.s32 	%p1959, %r1793, 2;
	or.pred  	%p1960, %p1958, %p1959;
	@%p1960 bra 	$L__BB3_1302;
	clz.b32 	%r5759, %r7977;
	mov.b32 	%r5760, -2147483648;
	shr.u32 	%r1794, %r5760, %r5759;
	xor.b32  	%r5761, %r1794, %r7977;
	clz.b32 	%r5762, %r5761;
	sub.s32 	%r5763, 31, %r5762;
	mul.wide.u32 	%rd379, %r5763, 4;
	add.s64 	%rd150, %rd3, %rd379;
	ld.local.u32 	%r1795, [%rd150];
	and.b32  	%r5764, %r1795, %r1794;
	setp.eq.s32 	%p1961, %r5764, 0;
	@%p1961 bra 	$L__BB3_1301;
	or.b32  	%r7983, %r7977, %r7983;
	bra.uni 	$L__BB3_1302;
$L__BB3_1301:
	or.b32  	%r5765, %r1795, %r1794;
	st.local.u32 	[%rd150], %r5765;
$L__BB3_1302:
	popc.b32 	%r1798, %r7979;
	setp.lt.s32 	%p1962, %r7979, 0;
	setp.ne.s32 	%p1963, %r1798, 2;
	or.pred  	%p1964, %p1962, %p1963;
	@%p1964 bra 	$L__BB3_1306;
	clz.b32 	%r5766, %r7979;
	mov.b32 	%r5767, -2147483648;
	shr.u32 	%r1799, %r5767, %r5766;
	xor.b32  	%r5768, %r1799, %r7979;
	clz.b32 	%r5769, %r5768;
	sub.s32 	%r5770, 31, %r5769;
	mul.wide.u32 	%rd380, %r5770, 4;
	add.s64 	%rd151, %rd3, %rd380;
	ld.local.u32 	%r1800, [%rd151];
	and.b32  	%r5771, %r1800, %r1799;
	setp.eq.s32 	%p1965, %r5771, 0;
	@%p1965 bra 	$L__BB3_1305;
	or.b32  	%r7983, %r7979, %r7983;
	bra.uni 	$L__BB3_1306;
$L__BB3_1305:
	or.b32  	%r5772, %r1800, %r1799;
	st.local.u32 	[%rd151], %r5772;
$L__BB3_1306:
	popc.b32 	%r1803, %r7981;
	setp.lt.s32 	%p1966, %r7981, 0;
	setp.ne.s32 	%p1967, %r1803, 2;
	or.pred  	%p1968, %p1966, %p1967;
	@%p1968 bra 	$L__BB3_1308;
	clz.b32 	%r5773, %r7981;
	mov.b32 	%r5774, -2147483648;
	shr.u32 	%r5775, %r5774, %r5773;
	xor.b32  	%r5776, %r5775, %r7981;
	clz.b32 	%r5777, %r5776;
	sub.s32 	%r5778, 31, %r5777;
	mul.wide.u32 	%rd381, %r5778, 4;
	add.s64 	%rd382, %rd3, %rd381;
	ld.local.u32 	%r5779, [%rd382];
	and.b32  	%r5780, %r5779, %r5775;
	setp.eq.s32 	%p1969, %r5780, 0;
	selp.b32 	%r5781, 0, %r7981, %p1969;
	or.b32  	%r7983, %r7983, %r5781;
$L__BB3_1308:
	setp.eq.s32 	%p1970, %r7983, 0;
	mov.b32 	%r8000, 0;
	@%p1970 bra 	$L__BB3_1341;
	not.b32 	%r1806, %r7983;
	setp.gt.s32 	%p1971, %r7951, -1;
	setp.eq.s32 	%p1972, %r1729, 2;
	and.b32  	%r5785, %r7951, %r7983;
	setp.eq.s32 	%p1973, %r5785, %r7951;
	and.pred  	%p1974, %p1972, %p1973;
	mov.b32 	%r8000, 0;
	and.pred  	%p1975, %p1974, %p1971;
	@%p1975 bra 	$L__BB3_1311;
	and.b32  	%r5786, %r7951, %r1806;
	popc.b32 	%r5787, %r5786;
	setp.eq.s32 	%p1976, %r5787, 1;
	or.b32  	%r5788, %r5786, -2147483648;
	selp.b32 	%r5789, %r5788, %r5786, %p1976;
	st.local.u32 	[%rd136], %r5789;
	setp.ne.s32 	%p1977, %r7951, %r5789;
	selp.u32 	%r8000, 1, 0, %p1977;
$L__BB3_1311:
	setp.gt.s32 	%p1978, %r7953, -1;
	setp.eq.s32 	%p1979, %r1733, 2;
	and.b32  	%r5791, %r7953, %r7983;
	setp.eq.s32 	%p1980, %r5791, %r7953;
	and.pred  	%p1981, %p1979, %p1980;
	and.pred  	%p1982, %p1981, %p1978;
	@%p1982 bra 	$L__BB3_1313;
	and.b32  	%r5792, %r7953, %r1806;
	popc.b32 	%r5793, %r5792;
	setp.eq.s32 	%p1983, %r5793, 1;
	or.b32  	%r5794, %r5792, -2147483648;
	selp.b32 	%r5795, %r5794, %r5792, %p1983;
	st.local.u32 	[%rd136+256], %r5795;
	setp.ne.s32 	%p1984, %r7953, %r5795;
	selp.u32 	%r5796, 1, 0, %p1984;
	or.b32  	%r8000, %r8000, %r5796;
$L__BB3_1313:
	setp.gt.s32 	%p1985, %r7955, -1;
	setp.eq.s32 	%p1986, %r1738, 2;
	and.b32  	%r5798, %r7955, %r7983;
	setp.eq.s32 	%p1987, %r5798, %r7955;
	and.pred  	%p1988, %p1986, %p1987;
	and.pred  	%p1989, %p1988, %p1985;
	@%p1989 bra 	$L__BB3_1315;
	and.b32  	%r5799, %r7955, %r1806;
	popc.b32 	%r5800, %r5799;
	setp.eq.s32 	%p1990, %r5800, 1;
	or.b32  	%r5801, %r5799, -2147483648;
	selp.b32 	%r5802, %r5801, %r5799, %p1990;
	st.local.u32 	[%rd136+512], %r5802;
	setp.ne.s32 	%p1991, %r7955, %r5802;
	selp.u32 	%r5803, 1, 0, %p1991;
	or.b32  	%r8000, %r8000, %r5803;
$L__BB3_1315:
	setp.gt.s32 	%p1992, %r7957, -1;
	setp.eq.s32 	%p1993, %r1743, 2;
	and.b32  	%r5805, %r7957, %r7983;
	setp.eq.s32 	%p1994, %r5805, %r7957;
	and.pred  	%p1995, %p1993, %p1994;
	and.pred  	%p1996, %p1995, %p1992;
	@%p1996 bra 	$L__BB3_1317;
	and.b32  	%r5806, %r7957, %r1806;
	popc.b32 	%r5807, %r5806;
	setp.eq.s32 	%p1997, %r5807, 1;
	or.b32  	%r5808, %r5806, -2147483648;
	selp.b32 	%r5809, %r5808, %r5806, %p1997;
	st.local.u32 	[%rd136+768], %r5809;
	setp.ne.s32 	%p1998, %r7957, %r5809;
	selp.u32 	%r5810, 1, 0, %p1998;
	or.b32  	%r8000, %r8000, %r5810;
$L__BB3_1317:
	setp.gt.s32 	%p1999, %r7959, -1;
	setp.eq.s32 	%p2000, %r1748, 2;
	and.b32  	%r5812, %r7959, %r7983;
	setp.eq.s32 	%p2001, %r5812, %r7959;
	and.pred  	%p2002, %p2000, %p2001;
	and.pred  	%p2003, %p2002, %p1999;
	@%p2003 bra 	$L__BB3_1319;
	and.b32  	%r5813, %r7959, %r1806;
	popc.b32 	%r5814, %r5813;
	setp.eq.s32 	%p2004, %r5814, 1;
	or.b32  	%r5815, %r5813, -2147483648;
	selp.b32 	%r5816, %r5815, %r5813, %p2004;
	st.local.u32 	[%rd136+64], %r5816;
	setp.ne.s32 	%p2005, %r7959, %r5816;
	selp.u32 	%r5817, 1, 0, %p2005;
	or.b32  	%r8000, %r8000, %r5817;
$L__BB3_1319:
	setp.gt.s32 	%p2006, %r7961, -1;
	setp.eq.s32 	%p2007, %r1753, 2;
	and.b32  	%r5819, %r7961, %r7983;
	setp.eq.s32 	%p2008, %r5819, %r7961;
	and.pred  	%p2009, %p2007, %p2008;
	and.pred  	%p2010, %p2009, %p2006;
	@%p2010 bra 	$L__BB3_1321;
	and.b32  	%r5820, %r7961, %r1806;
	popc.b32 	%r5821, %r5820;
	setp.eq.s32 	%p2011, %r5821, 1;
	or.b32  	%r5822, %r5820, -2147483648;
	selp.b32 	%r5823, %r5822, %r5820, %p2011;
	st.local.u32 	[%rd136+320], %r5823;
	setp.ne.s32 	%p2012, %r7961, %r5823;
	selp.u32 	%r5824, 1, 0, %p2012;
	or.b32  	%r8000, %r8000, %r5824;
$L__BB3_1321:
	setp.gt.s32 	%p2013, %r7963, -1;
	setp.eq.s32 	%p2014, %r1758, 2;
	and.b32  	%r5826, %r7963, %r7983;
	setp.eq.s32 	%p2015, %r5826, %r7963;
	and.pred  	%p2016, %p2014, %p2015;
	and.pred  	%p2017, %p2016, %p2013;
	@%p2017 bra 	$L__BB3_1323;
	and.b32  	%r5827, %r7963, %r1806;
	popc.b32 	%r5828, %r5827;
	setp.eq.s32 	%p2018, %r5828, 1;
	or.b32  	%r5829, %r5827, -2147483648;
	selp.b32 	%r5830, %r5829, %r5827, %p2018;
	st.local.u32 	[%rd136+576], %r5830;
	setp.ne.s32 	%p2019, %r7963, %r5830;
	selp.u32 	%r5831, 1, 0, %p2019;
	or.b32  	%r8000, %r8000, %r5831;
$L__BB3_1323:
	setp.gt.s32 	%p2020, %r7965, -1;
	setp.eq.s32 	%p2021, %r1763, 2;
	and.b32  	%r5833, %r7965, %r7983;
	setp.eq.s32 	%p2022, %r5833, %r7965;
	and.pred  	%p2023, %p2021, %p2022;
	and.pred  	%p2024, %p2023, %p2020;
	@%p2024 bra 	$L__BB3_1325;
	and.b32  	%r5834, %r7965, %r1806;
	popc.b32 	%r5835, %r5834;
	setp.eq.s32 	%p2025, %r5835, 1;
	or.b32  	%r5836, %r5834, -2147483648;
	selp.b32 	%r5837, %r5836, %r5834, %p2025;
	st.local.u32 	[%rd136+832], %r5837;
	setp.ne.s32 	%p2026, %r7965, %r5837;
	selp.u32 	%r5838, 1, 0, %p2026;
	or.b32  	%r8000, %r8000, %r5838;
$L__BB3_1325:
	setp.gt.s32 	%p2027, %r7967, -1;
	setp.eq.s32 	%p2028, %r1768, 2;
	and.b32  	%r5840, %r7967, %r7983;
	setp.eq.s32 	%p2029, %r5840, %r7967;
	and.pred  	%p2030, %p2028, %p2029;
	and.pred  	%p2031, %p2030, %p2027;
	@%p2031 bra 	$L__BB3_1327;
	and.b32  	%r5841, %r7967, %r1806;
	popc.b32 	%r5842, %r5841;
	setp.eq.s32 	%p2032, %r5842, 1;
	or.b32  	%r5843, %r5841, -2147483648;
	selp.b32 	%r5844, %r5843, %r5841, %p2032;
	st.local.u32 	[%rd136+128], %r5844;
	setp.ne.s32 	%p2033, %r7967, %r5844;
	selp.u32 	%r5845, 1, 0, %p2033;
	or.b32  	%r8000, %r8000, %r5845;
$L__BB3_1327:
	setp.gt.s32 	%p2034, %r7969, -1;
	setp.eq.s32 	%p2035, %r1773, 2;
	and.b32  	%r5847, %r7969, %r7983;
	setp.eq.s32 	%p2036, %r5847, %r7969;
	and.pred  	%p2037, %p2035, %p2036;
	and.pred  	%p2038, %p2037, %p2034;
	@%p2038 bra 	$L__BB3_1329;
	and.b32  	%r5848, %r7969, %r1806;
	popc.b32 	%r5849, %r5848;
	setp.eq.s32 	%p2039, %r5849, 1;
	or.b32  	%r5850, %r5848, -2147483648;
	selp.b32 	%r5851, %r5850, %r5848, %p2039;
	st.local.u32 	[%rd136+384], %r5851;
	setp.ne.s32 	%p2040, %r7969, %r5851;
	selp.u32 	%r5852, 1, 0, %p2040;
	or.b32  	%r8000, %r8000, %r5852;
$L__BB3_1329:
	setp.gt.s32 	%p2041, %r7971, -1;
	setp.eq.s32 	%p2042, %r1778, 2;
	and.b32  	%r5854, %r7971, %r7983;
	setp.eq.s32 	%p2043, %r5854, %r7971;
	and.pred  	%p2044, %p2042, %p2043;
	and.pred  	%p2045, %p2044, %p2041;
	@%p2045 bra 	$L__BB3_1331;
	and.b32  	%r5855, %r7971, %r1806;
	popc.b32 	%r5856, %r5855;
	setp.eq.s32 	%p2046, %r5856, 1;
	or.b32  	%r5857, %r5855, -2147483648;
	selp.b32 	%r5858, %r5857, %r5855, %p2046;
	st.local.u32 	[%rd136+640], %r5858;
	setp.ne.s32 	%p2047, %r7971, %r5858;
	selp.u32 	%r5859, 1, 0, %p2047;
	or.b32  	%r8000, %r8000, %r5859;
$L__BB3_1331:
	setp.gt.s32 	%p2048, %r7973, -1;
	setp.eq.s32 	%p2049, %r1783, 2;
	and.b32  	%r5861, %r7973, %r7983;
	setp.eq.s32 	%p2050, %r5861, %r7973;
	and.pred  	%p2051, %p2049, %p2050;
	and.pred  	%p2052, %p2051, %p2048;
	@%p2052 bra 	$L__BB3_1333;
	and.b32  	%r5862, %r7973, %r1806;
	popc.b32 	%r5863, %r5862;
	setp.eq.s32 	%p2053, %r5863, 1;
	or.b32  	%r5864, %r5862, -2147483648;
	selp.b32 	%r5865, %r5864, %r5862, %p2053;
	st.local.u32 	[%rd136+896], %r5865;
	setp.ne.s32 	%p2054, %r7973, %r5865;
	selp.u32 	%r5866, 1, 0, %p2054;
	or.b32  	%r8000, %r8000, %r5866;
$L__BB3_1333:
	setp.gt.s32 	%p2055, %r7975, -1;
	setp.eq.s32 	%p2056, %r1788, 2;
	and.b32  	%r5868, %r7975, %r7983;
	setp.eq.s32 	%p2057, %r5868, %r7975;
	and.pred  	%p2058, %p2056, %p2057;
	and.pred  	%p2059, %p2058, %p2055;
	@%p2059 bra 	$L__BB3_1335;
	and.b32  	%r5869, %r7975, %r1806;
	popc.b32 	%r5870, %r5869;
	setp.eq.s32 	%p2060, %r5870, 1;
	or.b32  	%r5871, %r5869, -2147483648;
	selp.b32 	%r5872, %r5871, %r5869, %p2060;
	st.local.u32 	[%rd136+192], %r5872;
	setp.ne.s32 	%p2061, %r7975, %r5872;
	selp.u32 	%r5873, 1, 0, %p2061;
	or.b32  	%r8000, %r8000, %r5873;
$L__BB3_1335:
	setp.gt.s32 	%p2062, %r7977, -1;
	setp.eq.s32 	%p2063, %r1793, 2;
	and.b32  	%r5875, %r7977, %r7983;
	setp.eq.s32 	%p2064, %r5875, %r7977;
	and.pred  	%p2065, %p2063, %p2064;
	and.pred  	%p2066, %p2065, %p2062;
	@%p2066 bra 	$L__BB3_1337;
	and.b32  	%r5876, %r7977, %r1806;
	popc.b32 	%r5877, %r5876;
	setp.eq.s32 	%p2067, %r5877, 1;
	or.b32  	%r5878, %r5876, -2147483648;
	selp.b32 	%r5879, %r5878, %r5876, %p2067;
	st.local.u32 	[%rd136+448], %r5879;
	setp.ne.s32 	%p2068, %r7977, %r5879;
	selp.u32 	%r5880, 1, 0, %p2068;
	or.b32  	%r8000, %r8000, %r5880;
$L__BB3_1337:
	setp.gt.s32 	%p2069, %r7979, -1;
	setp.eq.s32 	%p2070, %r1798, 2;
	and.b32  	%r5882, %r7979, %r7983;
	setp.eq.s32 	%p2071, %r5882, %r7979;
	and.pred  	%p2072, %p2070, %p2071;
	and.pred  	%p2073, %p2072, %p2069;
	@%p2073 bra 	$L__BB3_1339;
	and.b32  	%r5883, %r7979, %r1806;
	popc.b32 	%r5884, %r5883;
	setp.eq.s32 	%p2074, %r5884, 1;
	or.b32  	%r5885, %r5883, -2147483648;
	selp.b32 	%r5886, %r5885, %r5883, %p2074;
	st.local.u32 	[%rd136+704], %r5886;
	setp.ne.s32 	%p2075, %r7979, %r5886;
	selp.u32 	%r5887, 1, 0, %p2075;
	or.b32  	%r8000, %r8000, %r5887;
$L__BB3_1339:
	setp.gt.s32 	%p2076, %r7981, -1;
	setp.eq.s32 	%p2077, %r1803, 2;
	and.b32  	%r5889, %r7981, %r7983;
	setp.eq.s32 	%p2078, %r5889, %r7981;
	and.pred  	%p2079, %p2077, %p2078;
	and.pred  	%p2080, %p2079, %p2076;
	@%p2080 bra 	$L__BB3_1341;
	and.b32  	%r5890, %r7981, %r1806;
	popc.b32 	%r5891, %r5890;
	setp.eq.s32 	%p2081, %r5891, 1;
	or.b32  	%r5892, %r5890, -2147483648;
	selp.b32 	%r5893, %r5892, %r5890, %p2081;
	st.local.u32 	[%rd136+960], %r5893;
	setp.ne.s32 	%p2082, %r7981, %r5893;
	selp.u32 	%r5894, 1, 0, %p2082;
	or.b32  	%r8000, %r8000, %r5894;
$L__BB3_1341:
	or.b32  	%r5895, %r7932, %r8000;
	or.b32  	%r7932, %r5895, %r7952;
	add.s32 	%r7933, %r7933, 1;
	setp.ne.s32 	%p2083, %r7933, 16;
	@%p2083 bra 	$L__BB3_1183;
	setp.eq.s32 	%p2084, %r7932, 3;
	@%p2084 bra 	$L__BB3_1990;
	mov.b32 	%r8015, 0;
$L__BB3_1344:
	mul.wide.u32 	%rd383, %r8015, 64;
	add.s64 	%rd522, %rd49, %rd383;
	mov.b32 	%r8017, 0;
$L__BB3_1345:
	mov.u32 	%r1843, %r8017;
	ld.local.u32 	%r8036, [%rd522+-128];
	min.s32 	%r5898, %r8036, 0;
	and.b32  	%r8020, %r5898, 2147483647;
	ld.local.u32 	%r8038, [%rd522+-64];
	setp.gt.s32 	%p2085, %r8038, -1;
	@%p2085 bra 	$L__BB3_1347;
	and.b32  	%r5899, %r8038, 2147483647;
	and.b32  	%r5900, %r8038, %r8020;
	setp.eq.s32 	%p2086, %r5900, 0;
	selp.b32 	%r5901, %r5899, -2147483648, %p2086;
	or.b32  	%r8020, %r5901, %r8020;
$L__BB3_1347:
	ld.local.u32 	%r8040, [%rd522];
	setp.gt.s32 	%p2087, %r8040, -1;
	@%p2087 bra 	$L__BB3_1349;
	and.b32  	%r5902, %r8040, 2147483647;
	and.b32  	%r5903, %r5902, %r8020;
	setp.eq.s32 	%p2088, %r5903, 0;
	selp.b32 	%r5904, %r5902, -2147483648, %p2088;
	or.b32  	%r8020, %r5904, %r8020;
$L__BB3_1349:
	ld.local.u32 	%r8042, [%rd522+64];
	setp.gt.s32 	%p2089, %r8042, -1;
	@%p2089 bra 	$L__BB3_1351;
	and.b32  	%r5905, %r8042, 2147483647;
	and.b32  	%r5906, %r5905, %r8020;
	setp.eq.s32 	%p2090, %r5906, 0;
	selp.b32 	%r5907, %r5905, -2147483648, %p2090;
	or.b32  	%r8020, %r5907, %r8020;
$L__BB3_1351:
	ld.local.u32 	%r8044, [%rd522+-124];
	setp.gt.s32 	%p2091, %r8044, -1;
	@%p2091 bra 	$L__BB3_1353;
	and.b32  	%r5908, %r8044, 2147483647;
	and.b32  	%r5909, %r5908, %r8020;
	setp.eq.s32 	%p2092, %r5909, 0;
	selp.b32 	%r5910, %r5908, -2147483648, %p2092;
	or.b32  	%r8020, %r5910, %r8020;
$L__BB3_1353:
	ld.local.u32 	%r8046, [%rd522+-60];
	setp.gt.s32 	%p2093, %r8046, -1;
	@%p2093 bra 	$L__BB3_1355;
	and.b32  	%r5911, %r8046, 2147483647;
	and.b32  	%r5912, %r5911, %r8020;
	setp.eq.s32 	%p2094, %r5912, 0;
	selp.b32 	%r5913, %r5911, -2147483648, %p2094;
	or.b32  	%r8020, %r5913, %r8020;
$L__BB3_1355:
	ld.local.u32 	%r8048, [%rd522+4];
	setp.gt.s32 	%p2095, %r8048, -1;
	@%p2095 bra 	$L__BB3_1357;
	and.b32  	%r5914, %r8048, 2147483647;
	and.b32  	%r5915, %r5914, %r8020;
	setp.eq.s32 	%p2096, %r5915, 0;
	selp.b32 	%r5916, %r5914, -2147483648, %p2096;
	or.b32  	%r8020, %r5916, %r8020;
$L__BB3_1357:
	ld.local.u32 	%r8050, [%rd522+68];
	setp.gt.s32 	%p2097, %r8050, -1;
	@%p2097 bra 	$L__BB3_1359;
	and.b32  	%r5917, %r8050, 2147483647;
	and.b32  	%r5918, %r5917, %r8020;
	setp.eq.s32 	%p2098, %r5918, 0;
	selp.b32 	%r5919, %r5917, -2147483648, %p2098;
	or.b32  	%r8020, %r5919, %r8020;
$L__BB3_1359:
	ld.local.u32 	%r8052, [%rd522+-120];
	setp.gt.s32 	%p2099, %r8052, -1;
	@%p2099 bra 	$L__BB3_1361;
	and.b32  	%r5920, %r8052, 2147483647;
	and.b32  	%r5921, %r5920, %r8020;
	setp.eq.s32 	%p2100, %r5921, 0;
	selp.b32 	%r5922, %r5920, -2147483648, %p2100;
	or.b32  	%r8020, %r5922, %r8020;
$L__BB3_1361:
	ld.local.u32 	%r8054, [%rd522+-56];
	setp.gt.s32 	%p2101, %r8054, -1;
	@%p2101 bra 	$L__BB3_1363;
	and.b32  	%r5923, %r8054, 2147483647;
	and.b32  	%r5924, %r5923, %r8020;
	setp.eq.s32 	%p2102, %r5924, 0;
	selp.b32 	%r5925, %r5923, -2147483648, %p2102;
	or.b32  	%r8020, %r5925, %r8020;
$L__BB3_1363:
	ld.local.u32 	%r8056, [%rd522+8];
	setp.gt.s32 	%p2103, %r8056, -1;
	@%p2103 bra 	$L__BB3_1365;
	and.b32  	%r5926, %r8056, 2147483647;
	and.b32  	%r5927, %r5926, %r8020;
	setp.eq.s32 	%p2104, %r5927, 0;
	selp.b32 	%r5928, %r5926, -2147483648, %p2104;
	or.b32  	%r8020, %r5928, %r8020;
$L__BB3_1365:
	ld.local.u32 	%r8058, [%rd522+72];
	setp.gt.s32 	%p2105, %r8058, -1;
	@%p2105 bra 	$L__BB3_1367;
	and.b32  	%r5929, %r8058, 2147483647;
	and.b32  	%r5930, %r5929, %r8020;
	setp.eq.s32 	%p2106, %r5930, 0;
	selp.b32 	%r5931, %r5929, -2147483648, %p2106;
	or.b32  	%r8020, %r5931, %r8020;
$L__BB3_1367:
	ld.local.u32 	%r8060, [%rd522+-116];
	setp.gt.s32 	%p2107, %r8060, -1;
	@%p2107 bra 	$L__BB3_1369;
	and.b32  	%r5932, %r8060, 2147483647;
	and.b32  	%r5933, %r5932, %r8020;
	setp.eq.s32 	%p2108, %r5933, 0;
	selp.b32 	%r5934, %r5932, -2147483648, %p2108;
	or.b32  	%r8020, %r5934, %r8020;
$L__BB3_1369:
	ld.local.u32 	%r8062, [%rd522+-52];
	setp.gt.s32 	%p2109, %r8062, -1;
	@%p2109 bra 	$L__BB3_1371;
	and.b32  	%r5935, %r8062, 2147483647;
	and.b32  	%r5936, %r5935, %r8020;
	setp.eq.s32 	%p2110, %r5936, 0;
	selp.b32 	%r5937, %r5935, -2147483648, %p2110;
	or.b32  	%r8020, %r5937, %r8020;
$L__BB3_1371:
	ld.local.u32 	%r8064, [%rd522+12];
	setp.gt.s32 	%p2111, %r8064, -1;
	@%p2111 bra 	$L__BB3_1373;
	and.b32  	%r5938, %r8064, 2147483647;
	and.b32  	%r5939, %r5938, %r8020;
	setp.eq.s32 	%p2112, %r5939, 0;
	selp.b32 	%r5940, %r5938, -2147483648, %p2112;
	or.b32  	%r8020, %r5940, %r8020;
$L__BB3_1373:
	ld.local.u32 	%r8066, [%rd522+76];
	setp.gt.s32 	%p2113, %r8066, -1;
	@%p2113 bra 	$L__BB3_1375;
	and.b32  	%r5941, %r8066, 2147483647;
	and.b32  	%r5942, %r5941, %r8020;
	setp.eq.s32 	%p2114, %r5942, 0;
	selp.b32 	%r5943, %r5941, -2147483648, %p2114;
	or.b32  	%r8020, %r5943, %r8020;
$L__BB3_1375:
	setp.gt.s32 	%p2115, %r8020, -1;
	mov.b32 	%r8037, 0;
	@%p2115 bra 	$L__BB3_1377;
	mov.b32 	%r5946, 0;
	st.local.u32 	[%rd14+-32], %r5946;
	ld.local.u32 	%r8036, [%rd522+-128];
	mov.b32 	%r8037, 3;
$L__BB3_1377:
	not.b32 	%r1895, %r8020;
	setp.lt.s32 	%p2116, %r8036, 0;
	@%p2116 bra 	$L__BB3_1379;
	and.b32  	%r5947, %r8036, %r1895;
	popc.b32 	%r5948, %r5947;
	setp.eq.s32 	%p2117, %r5948, 1;
	or.b32  	%r5949, %r5947, -2147483648;
	selp.b32 	%r1896, %r5949, %r5947, %p2117;
	st.local.u32 	[%rd522+-128], %r1896;
	setp.ne.s32 	%p2118, %r8036, %r1896;
	selp.u32 	%r5950, 1, 0, %p2118;
	or.b32  	%r8037, %r8037, %r5950;
	mov.u32 	%r8036, %r1896;
$L__BB3_1379:
	setp.lt.s32 	%p2119, %r8038, 0;
	@%p2119 bra 	$L__BB3_1381;
	and.b32  	%r5951, %r8038, %r1895;
	popc.b32 	%r5952, %r5951;
	setp.eq.s32 	%p2120, %r5952, 1;
	or.b32  	%r5953, %r5951, -2147483648;
	selp.b32 	%r1900, %r5953, %r5951, %p2120;
	st.local.u32 	[%rd522+-64], %r1900;
	setp.ne.s32 	%p2121, %r8038, %r1900;
	selp.u32 	%r5954, 1, 0, %p2121;
	or.b32  	%r8037, %r8037, %r5954;
	mov.u32 	%r8038, %r1900;
$L__BB3_1381:
	setp.lt.s32 	%p2122, %r8040, 0;
	@%p2122 bra 	$L__BB3_1383;
	and.b32  	%r5955, %r8040, %r1895;
	popc.b32 	%r5956, %r5955;
	setp.eq.s32 	%p2123, %r5956, 1;
	or.b32  	%r5957, %r5955, -2147483648;
	selp.b32 	%r1904, %r5957, %r5955, %p2123;
	st.local.u32 	[%rd522], %r1904;
	setp.ne.s32 	%p2124, %r8040, %r1904;
	selp.u32 	%r5958, 1, 0, %p2124;
	or.b32  	%r8037, %r8037, %r5958;
	mov.u32 	%r8040, %r1904;
$L__BB3_1383:
	setp.lt.s32 	%p2125, %r8042, 0;
	@%p2125 bra 	$L__BB3_1385;
	and.b32  	%r5959, %r8042, %r1895;
	popc.b32 	%r5960, %r5959;
	setp.eq.s32 	%p2126, %r5960, 1;
	or.b32  	%r5961, %r5959, -2147483648;
	selp.b32 	%r1908, %r5961, %r5959, %p2126;
	st.local.u32 	[%rd522+64], %r1908;
	setp.ne.s32 	%p2127, %r8042, %r1908;
	selp.u32 	%r5962, 1, 0, %p2127;
	or.b32  	%r8037, %r8037, %r5962;
	mov.u32 	%r8042, %r1908;
$L__BB3_1385:
	setp.lt.s32 	%p2128, %r8044, 0;
	@%p2128 bra 	$L__BB3_1387;
	and.b32  	%r5963, %r8044, %r1895;
	popc.b32 	%r5964, %r5963;
	setp.eq.s32 	%p2129, %r5964, 1;
	or.b32  	%r5965, %r5963, -2147483648;
	selp.b32 	%r1912, %r5965, %r5963, %p2129;
	st.local.u32 	[%rd522+-124], %r1912;
	setp.ne.s32 	%p2130, %r8044, %r1912;
	selp.u32 	%r5966, 1, 0, %p2130;
	or.b32  	%r8037, %r8037, %r5966;
	mov.u32 	%r8044, %r1912;
$L__BB3_1387:
	setp.lt.s32 	%p2131, %r8046, 0;
	@%p2131 bra 	$L__BB3_1389;
	and.b32  	%r5967, %r8046, %r1895;
	popc.b32 	%r5968, %r5967;
	setp.eq.s32 	%p2132, %r5968, 1;
	or.b32  	%r5969, %r5967, -2147483648;
	selp.b32 	%r1916, %r5969, %r5967, %p2132;
	st.local.u32 	[%rd522+-60], %r1916;
	setp.ne.s32 	%p2133, %r8046, %r1916;
	selp.u32 	%r5970, 1, 0, %p2133;
	or.b32  	%r8037, %r8037, %r5970;
	mov.u32 	%r8046, %r1916;
$L__BB3_1389:
	setp.lt.s32 	%p2134, %r8048, 0;
	@%p2134 bra 	$L__BB3_1391;
	and.b32  	%r5971, %r8048, %r1895;
	popc.b32 	%r5972, %r5971;
	setp.eq.s32 	%p2135, %r5972, 1;
	or.b32  	%r5973, %r5971, -2147483648;
	selp.b32 	%r1920, %r5973, %r5971, %p2135;
	st.local.u32 	[%rd522+4], %r1920;
	setp.ne.s32 	%p2136, %r8048, %r1920;
	selp.u32 	%r5974, 1, 0, %p2136;
	or.b32  	%r8037, %r8037, %r5974;
	mov.u32 	%r8048, %r1920;
$L__BB3_1391:
	setp.lt.s32 	%p2137, %r8050, 0;
	@%p2137 bra 	$L__BB3_1393;
	and.b32  	%r5975, %r8050, %r1895;
	popc.b32 	%r5976, %r5975;
	setp.eq.s32 	%p2138, %r5976, 1;
	or.b32  	%r5977, %r5975, -2147483648;
	selp.b32 	%r1924, %r5977, %r5975, %p2138;
	st.local.u32 	[%rd522+68], %r1924;
	setp.ne.s32 	%p2139, %r8050, %r1924;
	selp.u32 	%r5978, 1, 0, %p2139;
	or.b32  	%r8037, %r8037, %r5978;
	mov.u32 	%r8050, %r1924;
$L__BB3_1393:
	setp.lt.s32 	%p2140, %r8052, 0;
	@%p2140 bra 	$L__BB3_1395;
	and.b32  	%r5979, %r8052, %r1895;
	popc.b32 	%r5980, %r5979;
	setp.eq.s32 	%p2141, %r5980, 1;
	or.b32  	%r5981, %r5979, -2147483648;
	selp.b32 	%r1928, %r5981, %r5979, %p2141;
	st.local.u32 	[%rd522+-120], %r1928;
	setp.ne.s32 	%p2142, %r8052, %r1928;
	selp.u32 	%r5982, 1, 0, %p2142;
	or.b32  	%r8037, %r8037, %r5982;
	mov.u32 	%r8052, %r1928;
$L__BB3_1395:
	setp.lt.s32 	%p2143, %r8054, 0;
	@%p2143 bra 	$L__BB3_1397;
	and.b32  	%r5983, %r8054, %r1895;
	popc.b32 	%r5984, %r5983;
	setp.eq.s32 	%p2144, %r5984, 1;
	or.b32  	%r5985, %r5983, -2147483648;
	selp.b32 	%r1932, %r5985, %r5983, %p2144;
	st.local.u32 	[%rd522+-56], %r1932;
	setp.ne.s32 	%p2145, %r8054, %r1932;
	selp.u32 	%r5986, 1, 0, %p2145;
	or.b32  	%r8037, %r8037, %r5986;
	mov.u32 	%r8054, %r1932;
$L__BB3_1397:
	setp.lt.s32 	%p2146, %r8056, 0;
	@%p2146 bra 	$L__BB3_1399;
	and.b32  	%r5987, %r8056, %r1895;
	popc.b32 	%r5988, %r5987;
	setp.eq.s32 	%p2147, %r5988, 1;
	or.b32  	%r5989, %r5987, -2147483648;
	selp.b32 	%r1936, %r5989, %r5987, %p2147;
	st.local.u32 	[%rd522+8], %r1936;
	setp.ne.s32 	%p2148, %r8056, %r1936;
	selp.u32 	%r5990, 1, 0, %p2148;
	or.b32  	%r8037, %r8037, %r5990;
	mov.u32 	%r8056, %r1936;
$L__BB3_1399:
	setp.lt.s32 	%p2149, %r8058, 0;
	@%p2149 bra 	$L__BB3_1401;
	and.b32  	%r5991, %r8058, %r1895;
	popc.b32 	%r5992, %r5991;
	setp.eq.s32 	%p2150, %r5992, 1;
	or.b32  	%r5993, %r5991, -2147483648;
	selp.b32 	%r1940, %r5993, %r5991, %p2150;
	st.local.u32 	[%rd522+72], %r1940;
	setp.ne.s32 	%p2151, %r8058, %r1940;
	selp.u32 	%r5994, 1, 0, %p2151;
	or.b32  	%r8037, %r8037, %r5994;
	mov.u32 	%r8058, %r1940;
$L__BB3_1401:
	setp.lt.s32 	%p2152, %r8060, 0;
	@%p2152 bra 	$L__BB3_1403;
	and.b32  	%r5995, %r8060, %r1895;
	popc.b32 	%r5996, %r5995;
	setp.eq.s32 	%p2153, %r5996, 1;
	or.b32  	%r5997, %r5995, -2147483648;
	selp.b32 	%r1944, %r5997, %r5995, %p2153;
	st.local.u32 	[%rd522+-116], %r1944;
	setp.ne.s32 	%p2154, %r8060, %r1944;
	selp.u32 	%r5998, 1, 0, %p2154;
	or.b32  	%r8037, %r8037, %r5998;
	mov.u32 	%r8060, %r1944;
$L__BB3_1403:
	setp.lt.s32 	%p2155, %r8062, 0;
	@%p2155 bra 	$L__BB3_1405;
	and.b32  	%r5999, %r8062, %r1895;
	popc.b32 	%r6000, %r5999;
	setp.eq.s32 	%p2156, %r6000, 1;
	or.b32  	%r6001, %r5999, -2147483648;
	selp.b32 	%r1948, %r6001, %r5999, %p2156;
	st.local.u32 	[%rd522+-52], %r1948;
	setp.ne.s32 	%p2157, %r8062, %r1948;
	selp.u32 	%r6002, 1, 0, %p2157;
	or.b32  	%r8037, %r8037, %r6002;
	mov.u32 	%r8062, %r1948;
$L__BB3_1405:
	setp.lt.s32 	%p2158, %r8064, 0;
	@%p2158 bra 	$L__BB3_1407;
	and.b32  	%r6003, %r8064, %r1895;
	popc.b32 	%r6004, %r6003;
	setp.eq.s32 	%p2159, %r6004, 1;
	or.b32  	%r6005, %r6003, -2147483648;
	selp.b32 	%r1952, %r6005, %r6003, %p2159;
	st.local.u32 	[%rd522+12], %r1952;
	setp.ne.s32 	%p2160, %r8064, %r1952;
	selp.u32 	%r6006, 1, 0, %p2160;
	or.b32  	%r8037, %r8037, %r6006;
	mov.u32 	%r8064, %r1952;
$L__BB3_1407:
	setp.lt.s32 	%p2161, %r8066, 0;
	@%p2161 bra 	$L__BB3_1409;
	and.b32  	%r6007, %r8066, %r1895;
	popc.b32 	%r6008, %r6007;
	setp.eq.s32 	%p2162, %r6008, 1;
	or.b32  	%r6009, %r6007, -2147483648;
	selp.b32 	%r1956, %r6009, %r6007, %p2162;
	st.local.u32 	[%rd522+76], %r1956;
	setp.ne.s32 	%p2163, %r8066, %r1956;
	selp.u32 	%r6010, 1, 0, %p2163;
	or.b32  	%r8037, %r8037, %r6010;
	mov.u32 	%r8066, %r1956;
$L__BB3_1409:
	mov.b32 	%r6011, 0;
	st.local.v4.u32 	[%rd2], {%r6011, %r6011, %r6011, %r6011};
	st.local.v4.u32 	[%rd2+16], {%r6011, %r6011, %r6011, %r6011};
	st.local.v4.u32 	[%rd2+32], {%r6011, %r6011, %r6011, %r6011};
	st.local.v4.u32 	[%rd2+48], {%r6011, %r6011, %r6011, %r6011};
	st.local.v4.u32 	[%rd2+64], {%r6011, %r6011, %r6011, %r6011};
	st.local.v4.u32 	[%rd2+80], {%r6011, %r6011, %r6011, %r6011};
	st.local.v4.u32 	[%rd2+96], {%r6011, %r6011, %r6011, %r6011};
	st.local.v4.u32 	[%rd2+112], {%r6011, %r6011, %r6011, %r6011};
	popc.b32 	%r1960, %r8036;
	setp.lt.s32 	%p2164, %r8036, 0;
	setp.ne.s32 	%p2165, %r1960, 2;
	or.pred  	%p2166, %p2164, %p2165;
	mov.u32 	%r8068, %r6011;
	@%p2166 bra 	$L__BB3_1412;
	clz.b32 	%r6012, %r8036;
	mov.b32 	%r6013, -2147483648;
	shr.u32 	%r1961, %r6013, %r6012;
	xor.b32  	%r6014, %r1961, %r8036;
	clz.b32 	%r6015, %r6014;
	sub.s32 	%r6016, 31, %r6015;
	mul.wide.u32 	%rd384, %r6016, 4;
	add.s64 	%rd154, %rd2, %rd384;
	ld.local.u32 	%r1962, [%rd154];
	and.b32  	%r6017, %r1962, %r1961;
	setp.ne.s32 	%p2167, %r6017, 0;
	mov.u32 	%r8068, %r8036;
	@%p2167 bra 	$L__BB3_1412;
	or.b32  	%r6019, %r1962, %r1961;
	st.local.u32 	[%rd154], %r6019;
	mov.u32 	%r8068, %r6011;
$L__BB3_1412:
	popc.b32 	%r1964, %r8038;
	setp.lt.s32 	%p2168, %r8038, 0;
	setp.ne.s32 	%p2169, %r1964, 2;
	or.pred  	%p2170, %p2168, %p2169;
	@%p2170 bra 	$L__BB3_1416;
	clz.b32 	%r6020, %r8038;
	mov.b32 	%r6021, -2147483648;
	shr.u32 	%r1965, %r6021, %r6020;
	xor.b32  	%r6022, %r1965, %r8038;
	clz.b32 	%r6023, %r6022;
	sub.s32 	%r6024, 31, %r6023;
	mul.wide.u32 	%rd385, %r6024, 4;
	add.s64 	%rd155, %rd2, %rd385;
	ld.local.u32 	%r1966, [%rd155];
	and.b32  	%r6025, %r1966, %r1965;
	setp.eq.s32 	%p2171, %r6025, 0;
	@%p2171 bra 	$L__BB3_1415;
	or.b32  	%r8068, %r8038, %r8068;
	bra.uni 	$L__BB3_1416;
$L__BB3_1415:
	or.b32  	%r6026, %r1966, %r1965;
	st.local.u32 	[%rd155], %r6026;
$L__BB3_1416:
	popc.b32 	%r1969, %r8040;
	setp.lt.s32 	%p2172, %r8040, 0;
	setp.ne.s32 	%p2173, %r1969, 2;
	or.pred  	%p2174, %p2172, %p2173;
	@%p2174 bra 	$L__BB3_1420;
	clz.b32 	%r6027, %r8040;
	mov.b32 	%r6028, -2147483648;
	shr.u32 	%r1970, %r6028, %r6027;
	xor.b32  	%r6029, %r1970, %r8040;
	clz.b32 	%r6030, %r6029;
	sub.s32 	%r6031, 31, %r6030;
	mul.wide.u32 	%rd386, %r6031, 4;
	add.s64 	%rd156, %rd2, %rd386;
	ld.local.u32 	%r1971, [%rd156];
	and.b32  	%r6032, %r1971, %r1970;
	setp.eq.s32 	%p2175, %r6032, 0;
	@%p2175 bra 	$L__BB3_1419;
	or.b32  	%r8068, %r8040, %r8068;
	bra.uni 	$L__BB3_1420;
$L__BB3_1419:
	or.b32  	%r6033, %r1971, %r1970;
	st.local.u32 	[%rd156], %r6033;
$L__BB3_1420:
	popc.b32 	%r1974, %r8042;
	setp.lt.s32 	%p2176, %r8042, 0;
	setp.ne.s32 	%p2177, %r1974, 2;
	or.pred  	%p2178, %p2176, %p2177;
	@%p2178 bra 	$L__BB3_1424;
	clz.b32 	%r6034, %r8042;
	mov.b32 	%r6035, -2147483648;
	shr.u32 	%r1975, %r6035, %r6034;
	xor.b32  	%r6036, %r1975, %r8042;
	clz.b32 	%r6037, %r6036;
	sub.s32 	%r6038, 31, %r6037;
	mul.wide.u32 	%rd387, %r6038, 4;
	add.s64 	%rd157, %rd2, %rd387;
	ld.local.u32 	%r1976, [%rd157];
	and.b32  	%r6039, %r1976, %r1975;
	setp.eq.s32 	%p2179, %r6039, 0;
	@%p2179 bra 	$L__BB3_1423;
	or.b32  	%r8068, %r8042, %r8068;
	bra.uni 	$L__BB3_1424;
$L__BB3_1423:
	or.b32  	%r6040, %r1976, %r1975;
	st.local.u32 	[%rd157], %r6040;
$L__BB3_1424:
	popc.b32 	%r1979, %r8044;
	setp.lt.s32 	%p2180, %r8044, 0;
	setp.ne.s32 	%p2181, %r1979, 2;
	or.pred  	%p2182, %p2180, %p2181;
	@%p2182 bra 	$L__BB3_1428;
	clz.b32 	%r6041, %r8044;
	mov.b32 	%r6042, -2147483648;
	shr.u32 	%r1980, %r6042, %r6041;
	xor.b32  	%r6043, %r1980, %r8044;
	clz.b32 	%r6044, %r6043;
	sub.s32 	%r6045, 31, %r6044;
	mul.wide.u32 	%rd388, %r6045, 4;
	add.s64 	%rd158, %rd2, %rd388;
	ld.local.u32 	%r1981, [%rd158];
	and.b32  	%r6046, %r1981, %r1980;
	setp.eq.s32 	%p2183, %r6046, 0;
	@%p2183 bra 	$L__BB3_1427;
	or.b32  	%r8068, %r8044, %r8068;
	bra.uni 	$L__BB3_1428;
$L__BB3_1427:
	or.b32  	%r6047, %r1981, %r1980;
	st.local.u32 	[%rd158], %r6047;
$L__BB3_1428:
	popc.b32 	%r1984, %r8046;
	setp.lt.s32 	%p2184, %r8046, 0;
	setp.ne.s32 	%p2185, %r1984, 2;
	or.pred  	%p2186, %p2184, %p2185;
	@%p2186 bra 	$L__BB3_1432;
	clz.b32 	%r6048, %r8046;
	mov.b32 	%r6049, -2147483648;
	shr.u32 	%r1985, %r6049, %r6048;
	xor.b32  	%r6050, %r1985, %r8046;
	clz.b32 	%r6051, %r6050;
	sub.s32 	%r6052, 31, %r6051;
	mul.wide.u32 	%rd389, %r6052, 4;
	add.s64 	%rd159, %rd2, %rd389;
	ld.local.u32 	%r1986, [%rd159];
	and.b32  	%r6053, %r1986, %r1985;
	setp.eq.s32 	%p2187, %r6053, 0;
	@%p2187 bra 	$L__BB3_1431;
	or.b32  	%r8068, %r8046, %r8068;
	bra.uni 	$L__BB3_1432;
$L__BB3_1431:
	or.b32  	%r6054, %r1986, %r1985;
	st.local.u32 	[%rd159], %r6054;
$L__BB3_1432:
	popc.b32 	%r1989, %r8048;
	setp.lt.s32 	%p2188, %r8048, 0;
	setp.ne.s32 	%p2189, %r1989, 2;
	or.pred  	%p2190, %p2188, %p2189;
	@%p2190 bra 	$L__BB3_1436;
	clz.b32 	%r6055, %r8048;
	mov.b32 	%r6056, -2147483648;
	shr.u32 	%r1990, %r6056, %r6055;
	xor.b32  	%r6057, %r1990, %r8048;
	clz.b32 	%r6058, %r6057;
	sub.s32 	%r6059, 31, %r6058;
	mul.wide.u32 	%rd390, %r6059, 4;
	add.s64 	%rd160, %rd2, %rd390;
	ld.local.u32 	%r1991, [%rd160];
	and.b32  	%r6060, %r1991, %r1990;
	setp.eq.s32 	%p2191, %r6060, 0;
	@%p2191 bra 	$L__BB3_1435;
	or.b32  	%r8068, %r8048, %r8068;
	bra.uni 	$L__BB3_1436;
$L__BB3_1435:
	or.b32  	%r6061, %r1991, %r1990;
	st.local.u32 	[%rd160], %r6061;
$L__BB3_1436:
	popc.b32 	%r1994, %r8050;
	setp.lt.s32 	%p2192, %r8050, 0;
	setp.ne.s32 	%p2193, %r1994, 2;
	or.pred  	%p2194, %p2192, %p2193;
	@%p2194 bra 	$L__BB3_1440;
	clz.b32 	%r6062, %r8050;
	mov.b32 	%r6063, -2147483648;
	shr.u32 	%r1995, %r6063, %r6062;
	xor.b32  	%r6064, %r1995, %r8050;
	clz.b32 	%r6065, %r6064;
	sub.s32 	%r6066, 31, %r6065;
	mul.wide.u32 	%rd391, %r6066, 4;
	add.s64 	%rd161, %rd2, %rd391;
	ld.local.u32 	%r1996, [%rd161];
	and.b32  	%r6067, %r1996, %r1995;
	setp.eq.s32 	%p2195, %r6067, 0;
	@%p2195 bra 	$L__BB3_1439;
	or.b32  	%r8068, %r8050, %r8068;
	bra.uni 	$L__BB3_1440;
$L__BB3_1439:
	or.b32  	%r6068, %r1996, %r1995;
	st.local.u32 	[%rd161], %r6068;
$L__BB3_1440:
	popc.b32 	%r1999, %r8052;
	setp.lt.s32 	%p2196, %r8052, 0;
	setp.ne.s32 	%p2197, %r1999, 2;
	or.pred  	%p2198, %p2196, %p2197;
	@%p2198 bra 	$L__BB3_1444;
	clz.b32 	%r6069, %r8052;
	mov.b32 	%r6070, -2147483648;
	shr.u32 	%r2000, %r6070, %r6069;
	xor.b32  	%r6071, %r2000, %r8052;
	clz.b32 	%r6072, %r6071;
	sub.s32 	%r6073, 31, %r6072;
	mul.wide.u32 	%rd392, %r6073, 4;
	add.s64 	%rd162, %rd2, %rd392;
	ld.local.u32 	%r2001, [%rd162];
	and.b32  	%r6074, %r2001, %r2000;
	setp.eq.s32 	%p2199, %r6074, 0;
	@%p2199 bra 	$L__BB3_1443;
	or.b32  	%r8068, %r8052, %r8068;
	bra.uni 	$L__BB3_1444;
$L__BB3_1443:
	or.b32  	%r6075, %r2001, %r2000;
	st.local.u32 	[%rd162], %r6075;
$L__BB3_1444:
	popc.b32 	%r2004, %r8054;
	setp.lt.s32 	%p2200, %r8054, 0;
	setp.ne.s32 	%p2201, %r2004, 2;
	or.pred  	%p2202, %p2200, %p2201;
	@%p2202 bra 	$L__BB3_1448;
	clz.b32 	%r6076, %r8054;
	mov.b32 	%r6077, -2147483648;
	shr.u32 	%r2005, %r6077, %r6076;
	xor.b32  	%r6078, %r2005, %r8054;
	clz.b32 	%r6079, %r6078;
	sub.s32 	%r6080, 31, %r6079;
	mul.wide.u32 	%rd393, %r6080, 4;
	add.s64 	%rd163, %rd2, %rd393;
	ld.local.u32 	%r2006, [%rd163];
	and.b32  	%r6081, %r2006, %r2005;
	setp.eq.s32 	%p2203, %r6081, 0;
	@%p2203 bra 	$L__BB3_1447;
	or.b32  	%r8068, %r8054, %r8068;
	bra.uni 	$L__BB3_1448;
$L__BB3_1447:
	or.b32  	%r6082, %r2006, %r2005;
	st.local.u32 	[%rd163], %r6082;
$L__BB3_1448:
	popc.b32 	%r2009, %r8056;
	setp.lt.s32 	%p2204, %r8056, 0;
	setp.ne.s32 	%p2205, %r2009, 2;
	or.pred  	%p2206, %p2204, %p2205;
	@%p2206 bra 	$L__BB3_1452;
	clz.b32 	%r6083, %r8056;
	mov.b32 	%r6084, -2147483648;
	shr.u32 	%r2010, %r6084, %r6083;
	xor.b32  	%r6085, %r2010, %r8056;
	clz.b32 	%r6086, %r6085;
	sub.s32 	%r6087, 31, %r6086;
	mul.wide.u32 	%rd394, %r6087, 4;
	add.s64 	%rd164, %rd2, %rd394;
	ld.local.u32 	%r2011, [%rd164];
	and.b32  	%r6088, %r2011, %r2010;
	setp.eq.s32 	%p2207, %r6088, 0;
	@%p2207 bra 	$L__BB3_1451;
	or.b32  	%r8068, %r8056, %r8068;
	bra.uni 	$L__BB3_1452;
$L__BB3_1451:
	or.b32  	%r6089, %r2011, %r2010;
	st.local.u32 	[%rd164], %r6089;
$L__BB3_1452:
	popc.b32 	%r2014, %r8058;
	setp.lt.s32 	%p2208, %r8058, 0;
	setp.ne.s32 	%p2209, %r2014, 2;
	or.pred  	%p2210, %p2208, %p2209;
	@%p2210 bra 	$L__BB3_1456;
	clz.b32 	%r6090, %r8058;
	mov.b32 	%r6091, -2147483648;
	shr.u32 	%r2015, %r6091, %r6090;
	xor.b32  	%r6092, %r2015, %r8058;
	clz.b32 	%r6093, %r6092;
	sub.s32 	%r6094, 31, %r6093;
	mul.wide.u32 	%rd395, %r6094, 4;
	add.s64 	%rd165, %rd2, %rd395;
	ld.local.u32 	%r2016, [%rd165];
	and.b32  	%r6095, %r2016, %r2015;
	setp.eq.s32 	%p2211, %r6095, 0;
	@%p2211 bra 	$L__BB3_1455;
	or.b32  	%r8068, %r8058, %r8068;
	bra.uni 	$L__BB3_1456;
$L__BB3_1455:
	or.b32  	%r6096, %r2016, %r2015;
	st.local.u32 	[%rd165], %r6096;
$L__BB3_1456:
	popc.b32 	%r2019, %r8060;
	setp.lt.s32 	%p2212, %r8060, 0;
	setp.ne.s32 	%p2213, %r2019, 2;
	or.pred  	%p2214, %p2212, %p2213;
	@%p2214 bra 	$L__BB3_1460;
	clz.b32 	%r6097, %r8060;
	mov.b32 	%r6098, -2147483648;
	shr.u32 	%r2020, %r6098, %r6097;
	xor.b32  	%r6099, %r2020, %r8060;
	clz.b32 	%r6100, %r6099;
	sub.s32 	%r6101, 31, %r6100;
	mul.wide.u32 	%rd396, %r6101, 4;
	add.s64 	%rd166, %rd2, %rd396;
	ld.local.u32 	%r2021, [%rd166];
	and.b32  	%r6102, %r2021, %r2020;
	setp.eq.s32 	%p2215, %r6102, 0;
	@%p2215 bra 	$L__BB3_1459;
	or.b32  	%r8068, %r8060, %r8068;
	bra.uni 	$L__BB3_1460;
$L__BB3_1459:
	or.b32  	%r6103, %r2021, %r2020;
	st.local.u32 	[%rd166], %r6103;
$L__BB3_1460:
	popc.b32 	%r2024, %r8062;
	setp.lt.s32 	%p2216, %r8062, 0;
	setp.ne.s32 	%p2217, %r2024, 2;
	or.pred  	%p2218, %p2216, %p2217;
	@%p2218 bra 	$L__BB3_1464;
	clz.b32 	%r6104, %r8062;
	mov.b32 	%r6105, -2147483648;
	shr.u32 	%r2025, %r6105, %r6104;
	xor.b32  	%r6106, %r2025, %r8062;
	clz.b32 	%r6107, %r6106;
	sub.s32 	%r6108, 31, %r6107;
	mul.wide.u32 	%rd397, %r6108, 4;
	add.s64 	%rd167, %rd2, %rd397;
	ld.local.u32 	%r2026, [%rd167];
	and.b32  	%r6109, %r2026, %r2025;
	setp.eq.s32 	%p2219, %r6109, 0;
	@%p2219 bra 	$L__BB3_1463;
	or.b32  	%r8068, %r8062, %r8068;
	bra.uni 	$L__BB3_1464;
$L__BB3_1463:
	or.b32  	%r6110, %r2026, %r2025;
	st.local.u32 	[%rd167], %r6110;
$L__BB3_1464:
	popc.b32 	%r2029, %r8064;
	setp.lt.s32 	%p2220, %r8064, 0;
	setp.ne.s32 	%p2221, %r2029, 2;
	or.pred  	%p2222, %p2220, %p2221;
	@%p2222 bra 	$L__BB3_1468;
	clz.b32 	%r6111, %r8064;
	mov.b32 	%r6112, -2147483648;
	shr.u32 	%r2030, %r6112, %r6111;
	xor.b32  	%r6113, %r2030, %r8064;
	clz.b32 	%r6114, %r6113;
	sub.s32 	%r6115, 31, %r6114;
	mul.wide.u32 	%rd398, %r6115, 4;
	add.s64 	%rd168, %rd2, %rd398;
	ld.local.u32 	%r2031, [%rd168];
	and.b32  	%r6116, %r2031, %r2030;
	setp.eq.s32 	%p2223, %r6116, 0;
	@%p2223 bra 	$L__BB3_1467;
	or.b32  	%r8068, %r8064, %r8068;
	bra.uni 	$L__BB3_1468;
$L__BB3_1467:
	or.b32  	%r6117, %r2031, %r2030;
	st.local.u32 	[%rd168], %r6117;
$L__BB3_1468:
	popc.b32 	%r2034, %r8066;
	setp.lt.s32 	%p2224, %r8066, 0;
	setp.ne.s32 	%p2225, %r2034, 2;
	or.pred  	%p2226, %p2224, %p2225;
	@%p2226 bra 	$L__BB3_1470;
	clz.b32 	%r6118, %r8066;
	mov.b32 	%r6119, -2147483648;
	shr.u32 	%r6120, %r6119, %r6118;
	xor.b32  	%r6121, %r6120, %r8066;
	clz.b32 	%r6122, %r6121;
	sub.s32 	%r6123, 31, %r6122;
	mul.wide.u32 	%rd399, %r6123, 4;
	add.s64 	%rd400, %rd2, %rd399;
	ld.local.u32 	%r6124, [%rd400];
	and.b32  	%r6125, %r6124, %r6120;
	setp.eq.s32 	%p2227, %r6125, 0;
	selp.b32 	%r6126, 0, %r8066, %p2227;
	or.b32  	%r8068, %r8068, %r6126;
$L__BB3_1470:
	setp.eq.s32 	%p2228, %r8068, 0;
	mov.b32 	%r8085, 0;
	@%p2228 bra 	$L__BB3_1503;
	not.b32 	%r2037, %r8068;
	setp.gt.s32 	%p2229, %r8036, -1;
	setp.eq.s32 	%p2230, %r1960, 2;
	and.b32  	%r6130, %r8036, %r8068;
	setp.eq.s32 	%p2231, %r6130, %r8036;
	and.pred  	%p2232, %p2230, %p2231;
	mov.b32 	%r8085, 0;
	and.pred  	%p2233, %p2232, %p2229;
	@%p2233 bra 	$L__BB3_1473;
	and.b32  	%r6131, %r8036, %r2037;
	popc.b32 	%r6132, %r6131;
	setp.eq.s32 	%p2234, %r6132, 1;
	or.b32  	%r6133, %r6131, -2147483648;
	selp.b32 	%r6134, %r6133, %r6131, %p2234;
	st.local.u32 	[%rd522+-128], %r6134;
	setp.ne.s32 	%p2235, %r8036, %r6134;
	selp.u32 	%r8085, 1, 0, %p2235;
$L__BB3_1473:
	setp.gt.s32 	%p2236, %r8038, -1;
	setp.eq.s32 	%p2237, %r1964, 2;
	and.b32  	%r6136, %r8038, %r8068;
	setp.eq.s32 	%p2238, %r6136, %r8038;
	and.pred  	%p2239, %p2237, %p2238;
	and.pred  	%p2240, %p2239, %p2236;
	@%p2240 bra 	$L__BB3_1475;
	and.b32  	%r6137, %r8038, %r2037;
	popc.b32 	%r6138, %r6137;
	setp.eq.s32 	%p2241, %r6138, 1;
	or.b32  	%r6139, %r6137, -2147483648;
	selp.b32 	%r6140, %r6139, %r6137, %p2241;
	st.local.u32 	[%rd522+-64], %r6140;
	setp.ne.s32 	%p2242, %r8038, %r6140;
	selp.u32 	%r6141, 1, 0, %p2242;
	or.b32  	%r8085, %r8085, %r6141;
$L__BB3_1475:
	setp.gt.s32 	%p2243, %r8040, -1;
	setp.eq.s32 	%p2244, %r1969, 2;
	and.b32  	%r6143, %r8040, %r8068;
	setp.eq.s32 	%p2245, %r6143, %r8040;
	and.pred  	%p2246, %p2244, %p2245;
	and.pred  	%p2247, %p2246, %p2243;
	@%p2247 bra 	$L__BB3_1477;
	and.b32  	%r6144, %r8040, %r2037;
	popc.b32 	%r6145, %r6144;
	setp.eq.s32 	%p2248, %r6145, 1;
	or.b32  	%r6146, %r6144, -2147483648;
	selp.b32 	%r6147, %r6146, %r6144, %p2248;
	st.local.u32 	[%rd522], %r6147;
	setp.ne.s32 	%p2249, %r8040, %r6147;
	selp.u32 	%r6148, 1, 0, %p2249;
	or.b32  	%r8085, %r8085, %r6148;
$L__BB3_1477:
	setp.gt.s32 	%p2250, %r8042, -1;
	setp.eq.s32 	%p2251, %r1974, 2;
	and.b32  	%r6150, %r8042, %r8068;
	setp.eq.s32 	%p2252, %r6150, %r8042;
	and.pred  	%p2253, %p2251, %p2252;
	and.pred  	%p2254, %p2253, %p2250;
	@%p2254 bra 	$L__BB3_1479;
	and.b32  	%r6151, %r8042, %r2037;
	popc.b32 	%r6152, %r6151;
	setp.eq.s32 	%p2255, %r6152, 1;
	or.b32  	%r6153, %r6151, -2147483648;
	selp.b32 	%r6154, %r6153, %r6151, %p2255;
	st.local.u32 	[%rd522+64], %r6154;
	setp.ne.s32 	%p2256, %r8042, %r6154;
	selp.u32 	%r6155, 1, 0, %p2256;
	or.b32  	%r8085, %r8085, %r6155;
$L__BB3_1479:
	setp.gt.s32 	%p2257, %r8044, -1;
	setp.eq.s32 	%p2258, %r1979, 2;
	and.b32  	%r6157, %r8044, %r8068;
	setp.eq.s32 	%p2259, %r6157, %r8044;
	and.pred  	%p2260, %p2258, %p2259;
	and.pred  	%p2261, %p2260, %p2257;
	@%p2261 bra 	$L__BB3_1481;
	and.b32  	%r6158, %r8044, %r2037;
	popc.b32 	%r6159, %r6158;
	setp.eq.s32 	%p2262, %r6159, 1;
	or.b32  	%r6160, %r6158, -2147483648;
	selp.b32 	%r6161, %r6160, %r6158, %p2262;
	st.local.u32 	[%rd522+-124], %r6161;
	setp.ne.s32 	%p2263, %r8044, %r6161;
	selp.u32 	%r6162, 1, 0, %p2263;
	or.b32  	%r8085, %r8085, %r6162;
$L__BB3_1481:
	setp.gt.s32 	%p2264, %r8046, -1;
	setp.eq.s32 	%p2265, %r1984, 2;
	and.b32  	%r6164, %r8046, %r8068;
	setp.eq.s32 	%p2266, %r6164, %r8046;
	and.pred  	%p2267, %p2265, %p2266;
	and.pred  	%p2268, %p2267, %p2264;
	@%p2268 bra 	$L__BB3_1483;
	and.b32  	%r6165, %r8046, %r2037;
	popc.b32 	%r6166, %r6165;
	setp.eq.s32 	%p2269, %r6166, 1;
	or.b32  	%r6167, %r6165, -2147483648;
	selp.b32 	%r6168, %r6167, %r6165, %p2269;
	st.local.u32 	[%rd522+-60], %r6168;
	setp.ne.s32 	%p2270, %r8046, %r6168;
	selp.u32 	%r6169, 1, 0, %p2270;
	or.b32  	%r8085, %r8085, %r6169;
$L__BB3_1483:
	setp.gt.s32 	%p2271, %r8048, -1;
	setp.eq.s32 	%p2272, %r1989, 2;
	and.b32  	%r6171, %r8048, %r8068;
	setp.eq.s32 	%p2273, %r6171, %r8048;
	and.pred  	%p2274, %p2272, %p2273;
	and.pred  	%p2275, %p2274, %p2271;
	@%p2275 bra 	$L__BB3_1485;
	and.b32  	%r6172, %r8048, %r2037;
	popc.b32 	%r6173, %r6172;
	setp.eq.s32 	%p2276, %r6173, 1;
	or.b32  	%r6174, %r6172, -2147483648;
	selp.b32 	%r6175, %r6174, %r6172, %p2276;
	st.local.u32 	[%rd522+4], %r6175;
	setp.ne.s32 	%p2277, %r8048, %r6175;
	selp.u32 	%r6176, 1, 0, %p2277;
	or.b32  	%r8085, %r8085, %r6176;
$L__BB3_1485:
	setp.gt.s32 	%p2278, %r8050, -1;
	setp.eq.s32 	%p2279, %r1994, 2;
	and.b32  	%r6178, %r8050, %r8068;
	setp.eq.s32 	%p2280, %r6178, %r8050;
	and.pred  	%p2281, %p2279, %p2280;
	and.pred  	%p2282, %p2281, %p2278;
	@%p2282 bra 	$L__BB3_1487;
	and.b32  	%r6179, %r8050, %r2037;
	popc.b32 	%r6180, %r6179;
	setp.eq.s32 	%p2283, %r6180, 1;
	or.b32  	%r6181, %r6179, -2147483648;
	selp.b32 	%r6182, %r6181, %r6179, %p2283;
	st.local.u32 	[%rd522+68], %r6182;
	setp.ne.s32 	%p2284, %r8050, %r6182;
	selp.u32 	%r6183, 1, 0, %p2284;
	or.b32  	%r8085, %r8085, %r6183;
$L__BB3_1487:
	setp.gt.s32 	%p2285, %r8052, -1;
	setp.eq.s32 	%p2286, %r1999, 2;
	and.b32  	%r6185, %r8052, %r8068;
	setp.eq.s32 	%p2287, %r6185, %r8052;
	and.pred  	%p2288, %p2286, %p2287;
	and.pred  	%p2289, %p2288, %p2285;
	@%p2289 bra 	$L__BB3_1489;
	and.b32  	%r6186, %r8052, %r2037;
	popc.b32 	%r6187, %r6186;
	setp.eq.s32 	%p2290, %r6187, 1;
	or.b32  	%r6188, %r6186, -2147483648;
	selp.b32 	%r6189, %r6188, %r6186, %p2290;
	st.local.u32 	[%rd522+-120], %r6189;
	setp.ne.s32 	%p2291, %r8052, %r6189;
	selp.u32 	%r6190, 1, 0, %p2291;
	or.b32  	%r8085, %r8085, %r6190;
$L__BB3_1489:
	setp.gt.s32 	%p2292, %r8054, -1;
	setp.eq.s32 	%p2293, %r2004, 2;
	and.b32  	%r6192, %r8054, %r8068;
	setp.eq.s32 	%p2294, %r6192, %r8054;
	and.pred  	%p2295, %p2293, %p2294;
	and.pred  	%p2296, %p2295, %p2292;
	@%p2296 bra 	$L__BB3_1491;
	and.b32  	%r6193, %r8054, %r2037;
	popc.b32 	%r6194, %r6193;
	setp.eq.s32 	%p2297, %r6194, 1;
	or.b32  	%r6195, %r6193, -2147483648;
	selp.b32 	%r6196, %r6195, %r6193, %p2297;
	st.local.u32 	[%rd522+-56], %r6196;
	setp.ne.s32 	%p2298, %r8054, %r6196;
	selp.u32 	%r6197, 1, 0, %p2298;
	or.b32  	%r8085, %r8085, %r6197;
$L__BB3_1491:
	setp.gt.s32 	%p2299, %r8056, -1;
	setp.eq.s32 	%p2300, %r2009, 2;
	and.b32  	%r6199, %r8056, %r8068;
	setp.eq.s32 	%p2301, %r6199, %r8056;
	and.pred  	%p2302, %p2300, %p2301;
	and.pred  	%p2303, %p2302, %p2299;
	@%p2303 bra 	$L__BB3_1493;
	and.b32  	%r6200, %r8056, %r2037;
	popc.b32 	%r6201, %r6200;
	setp.eq.s32 	%p2304, %r6201, 1;
	or.b32  	%r6202, %r6200, -2147483648;
	selp.b32 	%r6203, %r6202, %r6200, %p2304;
	st.local.u32 	[%rd522+8], %r6203;
	setp.ne.s32 	%p2305, %r8056, %r6203;
	selp.u32 	%r6204, 1, 0, %p2305;
	or.b32  	%r8085, %r8085, %r6204;
$L__BB3_1493:
	setp.gt.s32 	%p2306, %r8058, -1;
	setp.eq.s32 	%p2307, %r2014, 2;
	and.b32  	%r6206, %r8058, %r8068;
	setp.eq.s32 	%p2308, %r6206, %r8058;
	and.pred  	%p2309, %p2307, %p2308;
	and.pred  	%p2310, %p2309, %p2306;
	@%p2310 bra 	$L__BB3_1495;
	and.b32  	%r6207, %r8058, %r2037;
	popc.b32 	%r6208, %r6207;
	setp.eq.s32 	%p2311, %r6208, 1;
	or.b32  	%r6209, %r6207, -2147483648;
	selp.b32 	%r6210, %r6209, %r6207, %p2311;
	st.local.u32 	[%rd522+72], %r6210;
	setp.ne.s32 	%p2312, %r8058, %r6210;
	selp.u32 	%r6211, 1, 0, %p2312;
	or.b32  	%r8085, %r8085, %r6211;
$L__BB3_1495:
	setp.gt.s32 	%p2313, %r8060, -1;
	setp.eq.s32 	%p2314, %r2019, 2;
	and.b32  	%r6213, %r8060, %r8068;
	setp.eq.s32 	%p2315, %r6213, %r8060;
	and.pred  	%p2316, %p2314, %p2315;
	and.pred  	%p2317, %p2316, %p2313;
	@%p2317 bra 	$L__BB3_1497;
	and.b32  	%r6214, %r8060, %r2037;
	popc.b32 	%r6215, %r6214;
	setp.eq.s32 	%p2318, %r6215, 1;
	or.b32  	%r6216, %r6214, -2147483648;
	selp.b32 	%r6217, %r6216, %r6214, %p2318;
	st.local.u32 	[%rd522+-116], %r6217;
	setp.ne.s32 	%p2319, %r8060, %r6217;
	selp.u32 	%r6218, 1, 0, %p2319;
	or.b32  	%r8085, %r8085, %r6218;
$L__BB3_1497:
	setp.gt.s32 	%p2320, %r8062, -1;
	setp.eq.s32 	%p2321, %r2024, 2;
	and.b32  	%r6220, %r8062, %r8068;
	setp.eq.s32 	%p2322, %r6220, %r8062;
	and.pred  	%p2323, %p2321, %p2322;
	and.pred  	%p2324, %p2323, %p2320;
	@%p2324 bra 	$L__BB3_1499;
	and.b32  	%r6221, %r8062, %r2037;
	popc.b32 	%r6222, %r6221;
	setp.eq.s32 	%p2325, %r6222, 1;
	or.b32  	%r6223, %r6221, -2147483648;
	selp.b32 	%r6224, %r6223, %r6221, %p2325;
	st.local.u32 	[%rd522+-52], %r6224;
	setp.ne.s32 	%p2326, %r8062, %r6224;
	selp.u32 	%r6225, 1, 0, %p2326;
	or.b32  	%r8085, %r8085, %r6225;
$L__BB3_1499:
	setp.gt.s32 	%p2327, %r8064, -1;
	setp.eq.s32 	%p2328, %r2029, 2;
	and.b32  	%r6227, %r8064, %r8068;
	setp.eq.s32 	%p2329, %r6227, %r8064;
	and.pred  	%p2330, %p2328, %p2329;
	and.pred  	%p2331, %p2330, %p2327;
	@%p2331 bra 	$L__BB3_1501;
	and.b32  	%r6228, %r8064, %r2037;
	popc.b32 	%r6229, %r6228;
	setp.eq.s32 	%p2332, %r6229, 1;
	or.b32  	%r6230, %r6228, -2147483648;
	selp.b32 	%r6231, %r6230, %r6228, %p2332;
	st.local.u32 	[%rd522+12], %r6231;
	setp.ne.s32 	%p2333, %r8064, %r6231;
	selp.u32 	%r6232, 1, 0, %p2333;
	or.b32  	%r8085, %r8085, %r6232;
$L__BB3_1501:
	setp.gt.s32 	%p2334, %r8066, -1;
	setp.eq.s32 	%p2335, %r2034, 2;
	and.b32  	%r6234, %r8066, %r8068;
	setp.eq.s32 	%p2336, %r6234, %r8066;
	and.pred  	%p2337, %p2335, %p2336;
	and.pred  	%p2338, %p2337, %p2334;
	@%p2338 bra 	$L__BB3_1503;
	and.b32  	%r6235, %r8066, %r2037;
	popc.b32 	%r6236, %r6235;
	setp.eq.s32 	%p2339, %r6236, 1;
	or.b32  	%r6237, %r6235, -2147483648;
	selp.b32 	%r6238, %r6237, %r6235, %p2339;
	st.local.u32 	[%rd522+76], %r6238;
	setp.ne.s32 	%p2340, %r8066, %r6238;
	selp.u32 	%r6239, 1, 0, %p2340;
	or.b32  	%r8085, %r8085, %r6239;
$L__BB3_1503:
	or.b32  	%r6240, %r7932, %r8085;
	or.b32  	%r7932, %r6240, %r8037;
	add.s32 	%r8017, %r1843, 4;
	add.s64 	%rd522, %rd522, 16;
	setp.lt.u32 	%p2341, %r1843, 12;
	@%p2341 bra 	$L__BB3_1345;
	add.s32 	%r2072, %r8015, 4;
	setp.lt.u32 	%p2342, %r8015, 12;
	mov.u32 	%r8015, %r2072;
	@%p2342 bra 	$L__BB3_1344;
	setp.eq.s32 	%p2343, %r7932, 3;
	@%p2343 bra 	$L__BB3_1990;
	mov.b32 	%r8183, 0;
	mov.u64 	%rd523, %rd14;
	mov.u32 	%r8101, %r8183;
$L__BB3_1507:
	ld.local.u32 	%r8119, [%rd523+-32];
	min.s32 	%r6242, %r8119, 0;
	and.b32  	%r8103, %r6242, 2147483647;
	ld.local.u32 	%r8121, [%rd523+-16];
	setp.gt.s32 	%p2344, %r8121, -1;
	@%p2344 bra 	$L__BB3_1509;
	and.b32  	%r6243, %r8121, 2147483647;
	and.b32  	%r6244, %r8121, %r8103;
	setp.eq.s32 	%p2345, %r6244, 0;
	selp.b32 	%r6245, %r6243, -2147483648, %p2345;
	or.b32  	%r8103, %r6245, %r8103;
$L__BB3_1509:
	ld.local.u32 	%r8123, [%rd523];
	setp.gt.s32 	%p2346, %r8123, -1;
	@%p2346 bra 	$L__BB3_1511;
	and.b32  	%r6246, %r8123, 2147483647;
	and.b32  	%r6247, %r6246, %r8103;
	setp.eq.s32 	%p2347, %r6247, 0;
	selp.b32 	%r6248, %r6246, -2147483648, %p2347;
	or.b32  	%r8103, %r6248, %r8103;
$L__BB3_1511:
	ld.local.u32 	%r8125, [%rd523+16];
	setp.gt.s32 	%p2348, %r8125, -1;
	@%p2348 bra 	$L__BB3_1513;
	and.b32  	%r6249, %r8125, 2147483647;
	and.b32  	%r6250, %r6249, %r8103;
	setp.eq.s32 	%p2349, %r6250, 0;
	selp.b32 	%r6251, %r6249, -2147483648, %p2349;
	or.b32  	%r8103, %r6251, %r8103;
$L__BB3_1513:
	ld.local.u32 	%r8127, [%rd523+-28];
	setp.gt.s32 	%p2350, %r8127, -1;
	@%p2350 bra 	$L__BB3_1515;
	and.b32  	%r6252, %r8127, 2147483647;
	and.b32  	%r6253, %r6252, %r8103;
	setp.eq.s32 	%p2351, %r6253, 0;
	selp.b32 	%r6254, %r6252, -2147483648, %p2351;
	or.b32  	%r8103, %r6254, %r8103;
$L__BB3_1515:
	ld.local.u32 	%r8129, [%rd523+-12];
	setp.gt.s32 	%p2352, %r8129, -1;
	@%p2352 bra 	$L__BB3_1517;
	and.b32  	%r6255, %r8129, 2147483647;
	and.b32  	%r6256, %r6255, %r8103;
	setp.eq.s32 	%p2353, %r6256, 0;
	selp.b32 	%r6257, %r6255, -2147483648, %p2353;
	or.b32  	%r8103, %r6257, %r8103;
$L__BB3_1517:
	ld.local.u32 	%r8131, [%rd523+4];
	setp.gt.s32 	%p2354, %r8131, -1;
	@%p2354 bra 	$L__BB3_1519;
	and.b32  	%r6258, %r8131, 2147483647;
	and.b32  	%r6259, %r6258, %r8103;
	setp.eq.s32 	%p2355, %r6259, 0;
	selp.b32 	%r6260, %r6258, -2147483648, %p2355;
	or.b32  	%r8103, %r6260, %r8103;
$L__BB3_1519:
	ld.local.u32 	%r8133, [%rd523+20];
	setp.gt.s32 	%p2356, %r8133, -1;
	@%p2356 bra 	$L__BB3_1521;
	and.b32  	%r6261, %r8133, 2147483647;
	and.b32  	%r6262, %r6261, %r8103;
	setp.eq.s32 	%p2357, %r6262, 0;
	selp.b32 	%r6263, %r6261, -2147483648, %p2357;
	or.b32  	%r8103, %r6263, %r8103;
$L__BB3_1521:
	ld.local.u32 	%r8135, [%rd523+-24];
	setp.gt.s32 	%p2358, %r8135, -1;
	@%p2358 bra 	$L__BB3_1523;
	and.b32  	%r6264, %r8135, 2147483647;
	and.b32  	%r6265, %r6264, %r8103;
	setp.eq.s32 	%p2359, %r6265, 0;
	selp.b32 	%r6266, %r6264, -2147483648, %p2359;
	or.b32  	%r8103, %r6266, %r8103;
$L__BB3_1523:
	ld.local.u32 	%r8137, [%rd523+-8];
	setp.gt.s32 	%p2360, %r8137, -1;
	@%p2360 bra 	$L__BB3_1525;
	and.b32  	%r6267, %r8137, 2147483647;
	and.b32  	%r6268, %r6267, %r8103;
	setp.eq.s32 	%p2361, %r6268, 0;
	selp.b32 	%r6269, %r6267, -2147483648, %p2361;
	or.b32  	%r8103, %r6269, %r8103;
$L__BB3_1525:
	ld.local.u32 	%r8139, [%rd523+8];
	setp.gt.s32 	%p2362, %r8139, -1;
	@%p2362 bra 	$L__BB3_1527;
	and.b32  	%r6270, %r8139, 2147483647;
	and.b32  	%r6271, %r6270, %r8103;
	setp.eq.s32 	%p2363, %r6271, 0;
	selp.b32 	%r6272, %r6270, -2147483648, %p2363;
	or.b32  	%r8103, %r6272, %r8103;
$L__BB3_1527:
	ld.local.u32 	%r8141, [%rd523+24];
	setp.gt.s32 	%p2364, %r8141, -1;
	@%p2364 bra 	$L__BB3_1529;
	and.b32  	%r6273, %r8141, 2147483647;
	and.b32  	%r6274, %r6273, %r8103;
	setp.eq.s32 	%p2365, %r6274, 0;
	selp.b32 	%r6275, %r6273, -2147483648, %p2365;
	or.b32  	%r8103, %r6275, %r8103;
$L__BB3_1529:
	ld.local.u32 	%r8143, [%rd523+-20];
	setp.gt.s32 	%p2366, %r8143, -1;
	@%p2366 bra 	$L__BB3_1531;
	and.b32  	%r6276, %r8143, 2147483647;
	and.b32  	%r6277, %r6276, %r8103;
	setp.eq.s32 	%p2367, %r6277, 0;
	selp.b32 	%r6278, %r6276, -2147483648, %p2367;
	or.b32  	%r8103, %r6278, %r8103;
$L__BB3_1531:
	ld.local.u32 	%r8145, [%rd523+-4];
	setp.gt.s32 	%p2368, %r8145, -1;
	@%p2368 bra 	$L__BB3_1533;
	and.b32  	%r6279, %r8145, 2147483647;
	and.b32  	%r6280, %r6279, %r8103;
	setp.eq.s32 	%p2369, %r6280, 0;
	selp.b32 	%r6281, %r6279, -2147483648, %p2369;
	or.b32  	%r8103, %r6281, %r8103;
$L__BB3_1533:
	ld.local.u32 	%r8147, [%rd523+12];
	setp.gt.s32 	%p2370, %r8147, -1;
	@%p2370 bra 	$L__BB3_1535;
	and.b32  	%r6282, %r8147, 2147483647;
	and.b32  	%r6283, %r6282, %r8103;
	setp.eq.s32 	%p2371, %r6283, 0;
	selp.b32 	%r6284, %r6282, -2147483648, %p2371;
	or.b32  	%r8103, %r6284, %r8103;
$L__BB3_1535:
	ld.local.u32 	%r8149, [%rd523+28];
	setp.gt.s32 	%p2372, %r8149, -1;
	@%p2372 bra 	$L__BB3_1537;
	and.b32  	%r6285, %r8149, 2147483647;
	and.b32  	%r6286, %r6285, %r8103;
	setp.eq.s32 	%p2373, %r6286, 0;
	selp.b32 	%r6287, %r6285, -2147483648, %p2373;
	or.b32  	%r8103, %r6287, %r8103;
$L__BB3_1537:
	setp.gt.s32 	%p2374, %r8103, -1;
	mov.b32 	%r8120, 0;
	@%p2374 bra 	$L__BB3_1539;
	mov.b32 	%r6290, 0;
	st.local.u32 	[%rd49+-128], %r6290;
	ld.local.u32 	%r8119, [%rd523+-32];
	mov.b32 	%r8120, 3;
$L__BB3_1539:
	not.b32 	%r2125, %r8103;
	setp.lt.s32 	%p2375, %r8119, 0;
	@%p2375 bra 	$L__BB3_1541;
	and.b32  	%r6291, %r8119, %r2125;
	popc.b32 	%r6292, %r6291;
	setp.eq.s32 	%p2376, %r6292, 1;
	or.b32  	%r6293, %r6291, -2147483648;
	selp.b32 	%r2126, %r6293, %r6291, %p2376;
	st.local.u32 	[%rd523+-32], %r2126;
	setp.ne.s32 	%p2377, %r8119, %r2126;
	selp.u32 	%r6294, 1, 0, %p2377;
	or.b32  	%r8120, %r8120, %r6294;
	mov.u32 	%r8119, %r2126;
$L__BB3_1541:
	setp.lt.s32 	%p2378, %r8121, 0;
	@%p2378 bra 	$L__BB3_1543;
	and.b32  	%r6295, %r8121, %r2125;
	popc.b32 	%r6296, %r6295;
	setp.eq.s32 	%p2379, %r6296, 1;
	or.b32  	%r6297, %r6295, -2147483648;
	selp.b32 	%r2130, %r6297, %r6295, %p2379;
	st.local.u32 	[%rd523+-16], %r2130;
	setp.ne.s32 	%p2380, %r8121, %r2130;
	selp.u32 	%r6298, 1, 0, %p2380;
	or.b32  	%r8120, %r8120, %r6298;
	mov.u32 	%r8121, %r2130;
$L__BB3_1543:
	setp.lt.s32 	%p2381, %r8123, 0;
	@%p2381 bra 	$L__BB3_1545;
	and.b32  	%r6299, %r8123, %r2125;
	popc.b32 	%r6300, %r6299;
	setp.eq.s32 	%p2382, %r6300, 1;
	or.b32  	%r6301, %r6299, -2147483648;
	selp.b32 	%r2134, %r6301, %r6299, %p2382;
	st.local.u32 	[%rd523], %r2134;
	setp.ne.s32 	%p2383, %r8123, %r2134;
	selp.u32 	%r6302, 1, 0, %p2383;
	or.b32  	%r8120, %r8120, %r6302;
	mov.u32 	%r8123, %r2134;
$L__BB3_1545:
	setp.lt.s32 	%p2384, %r8125, 0;
	@%p2384 bra 	$L__BB3_1547;
	and.b32  	%r6303, %r8125, %r2125;
	popc.b32 	%r6304, %r6303;
	setp.eq.s32 	%p2385, %r6304, 1;
	or.b32  	%r6305, %r6303, -2147483648;
	selp.b32 	%r2138, %r6305, %r6303, %p2385;
	st.local.u32 	[%rd523+16], %r2138;
	setp.ne.s32 	%p2386, %r8125, %r2138;
	selp.u32 	%r6306, 1, 0, %p2386;
	or.b32  	%r8120, %r8120, %r6306;
	mov.u32 	%r8125, %r2138;
$L__BB3_1547:
	setp.lt.s32 	%p2387, %r8127, 0;
	@%p2387 bra 	$L__BB3_1549;
	and.b32  	%r6307, %r8127, %r2125;
	popc.b32 	%r6308, %r6307;
	setp.eq.s32 	%p2388, %r6308, 1;
	or.b32  	%r6309, %r6307, -2147483648;
	selp.b32 	%r2142, %r6309, %r6307, %p2388;
	st.local.u32 	[%rd523+-28], %r2142;
	setp.ne.s32 	%p2389, %r8127, %r2142;
	selp.u32 	%r6310, 1, 0, %p2389;
	or.b32  	%r8120, %r8120, %r6310;
	mov.u32 	%r8127, %r2142;
$L__BB3_1549:
	setp.lt.s32 	%p2390, %r8129, 0;
	@%p2390 bra 	$L__BB3_1551;
	and.b32  	%r6311, %r8129, %r2125;
	popc.b32 	%r6312, %r6311;
	setp.eq.s32 	%p2391, %r6312, 1;
	or.b32  	%r6313, %r6311, -2147483648;
	selp.b32 	%r2146, %r6313, %r6311, %p2391;
	st.local.u32 	[%rd523+-12], %r2146;
	setp.ne.s32 	%p2392, %r8129, %r2146;
	selp.u32 	%r6314, 1, 0, %p2392;
	or.b32  	%r8120, %r8120, %r6314;
	mov.u32 	%r8129, %r2146;
$L__BB3_1551:
	setp.lt.s32 	%p2393, %r8131, 0;
	@%p2393 bra 	$L__BB3_1553;
	and.b32  	%r6315, %r8131, %r2125;
	popc.b32 	%r6316, %r6315;
	setp.eq.s32 	%p2394, %r6316, 1;
	or.b32  	%r6317, %r6315, -2147483648;
	selp.b32 	%r2150, %r6317, %r6315, %p2394;
	st.local.u32 	[%rd523+4], %r2150;
	setp.ne.s32 	%p2395, %r8131, %r2150;
	selp.u32 	%r6318, 1, 0, %p2395;
	or.b32  	%r8120, %r8120, %r6318;
	mov.u32 	%r8131, %r2150;
$L__BB3_1553:
	setp.lt.s32 	%p2396, %r8133, 0;
	@%p2396 bra 	$L__BB3_1555;
	and.b32  	%r6319, %r8133, %r2125;
	popc.b32 	%r6320, %r6319;
	setp.eq.s32 	%p2397, %r6320, 1;
	or.b32  	%r6321, %r6319, -2147483648;
	selp.b32 	%r2154, %r6321, %r6319, %p2397;
	st.local.u32 	[%rd523+20], %r2154;
	setp.ne.s32 	%p2398, %r8133, %r2154;
	selp.u32 	%r6322, 1, 0, %p2398;
	or.b32  	%r8120, %r8120, %r6322;
	mov.u32 	%r8133, %r2154;
$L__BB3_1555:
	setp.lt.s32 	%p2399, %r8135, 0;
	@%p2399 bra 	$L__BB3_1557;
	and.b32  	%r6323, %r8135, %r2125;
	popc.b32 	%r6324, %r6323;
	setp.eq.s32 	%p2400, %r6324, 1;
	or.b32  	%r6325, %r6323, -2147483648;
	selp.b32 	%r2158, %r6325, %r6323, %p2400;
	st.local.u32 	[%rd523+-24], %r2158;
	setp.ne.s32 	%p2401, %r8135, %r2158;
	selp.u32 	%r6326, 1, 0, %p2401;
	or.b32  	%r8120, %r8120, %r6326;
	mov.u32 	%r8135, %r2158;
$L__BB3_1557:
	setp.lt.s32 	%p2402, %r8137, 0;
	@%p2402 bra 	$L__BB3_1559;
	and.b32  	%r6327, %r8137, %r2125;
	popc.b32 	%r6328, %r6327;
	setp.eq.s32 	%p2403, %r6328, 1;
	or.b32  	%r6329, %r6327, -2147483648;
	selp.b32 	%r2162, %r6329, %r6327, %p2403;
	st.local.u32 	[%rd523+-8], %r2162;
	setp.ne.s32 	%p2404, %r8137, %r2162;
	selp.u32 	%r6330, 1, 0, %p2404;
	or.b32  	%r8120, %r8120, %r6330;
	mov.u32 	%r8137, %r2162;
$L__BB3_1559:
	setp.lt.s32 	%p2405, %r8139, 0;
	@%p2405 bra 	$L__BB3_1561;
	and.b32  	%r6331, %r8139, %r2125;
	popc.b32 	%r6332, %r6331;
	setp.eq.s32 	%p2406, %r6332, 1;
	or.b32  	%r6333, %r6331, -2147483648;
	selp.b32 	%r2166, %r6333, %r6331, %p2406;
	st.local.u32 	[%rd523+8], %r2166;
	setp.ne.s32 	%p2407, %r8139, %r2166;
	selp.u32 	%r6334, 1, 0, %p2407;
	or.b32  	%r8120, %r8120, %r6334;
	mov.u32 	%r8139, %r2166;
$L__BB3_1561:
	setp.lt.s32 	%p2408, %r8141, 0;
	@%p2408 bra 	$L__BB3_1563;
	and.b32  	%r6335, %r8141, %r2125;
	popc.b32 	%r6336, %r6335;
	setp.eq.s32 	%p2409, %r6336, 1;
	or.b32  	%r6337, %r6335, -2147483648;
	selp.b32 	%r2170, %r6337, %r6335, %p2409;
	st.local.u32 	[%rd523+24], %r2170;
	setp.ne.s32 	%p2410, %r8141, %r2170;
	selp.u32 	%r6338, 1, 0, %p2410;
	or.b32  	%r8120, %r8120, %r6338;
	mov.u32 	%r8141, %r2170;
$L__BB3_1563:
	setp.lt.s32 	%p2411, %r8143, 0;
	@%p2411 bra 	$L__BB3_1565;
	and.b32  	%r6339, %r8143, %r2125;
	popc.b32 	%r6340, %r6339;
	setp.eq.s32 	%p2412, %r6340, 1;
	or.b32  	%r6341, %r6339, -2147483648;
	selp.b32 	%r2174, %r6341, %r6339, %p2412;
	st.local.u32 	[%rd523+-20], %r2174;
	setp.ne.s32 	%p2413, %r8143, %r2174;
	selp.u32 	%r6342, 1, 0, %p2413;
	or.b32  	%r8120, %r8120, %r6342;
	mov.u32 	%r8143, %r2174;
$L__BB3_1565:
	setp.lt.s32 	%p2414, %r8145, 0;
	@%p2414 bra 	$L__BB3_1567;
	and.b32  	%r6343, %r8145, %r2125;
	popc.b32 	%r6344, %r6343;
	setp.eq.s32 	%p2415, %r6344, 1;
	or.b32  	%r6345, %r6343, -2147483648;
	selp.b32 	%r2178, %r6345, %r6343, %p2415;
	st.local.u32 	[%rd523+-4], %r2178;
	setp.ne.s32 	%p2416, %r8145, %r2178;
	selp.u32 	%r6346, 1, 0, %p2416;
	or.b32  	%r8120, %r8120, %r6346;
	mov.u32 	%r8145, %r2178;
$L__BB3_1567:
	setp.lt.s32 	%p2417, %r8147, 0;
	@%p2417 bra 	$L__BB3_1569;
	and.b32  	%r6347, %r8147, %r2125;
	popc.b32 	%r6348, %r6347;
	setp.eq.s32 	%p2418, %r6348, 1;
	or.b32  	%r6349, %r6347, -2147483648;
	selp.b32 	%r2182, %r6349, %r6347, %p2418;
	st.local.u32 	[%rd523+12], %r2182;
	setp.ne.s32 	%p2419, %r8147, %r2182;
	selp.u32 	%r6350, 1, 0, %p2419;
	or.b32  	%r8120, %r8120, %r6350;
	mov.u32 	%r8147, %r2182;
$L__BB3_1569:
	setp.lt.s32 	%p2420, %r8149, 0;
	@%p2420 bra 	$L__BB3_1571;
	and.b32  	%r6351, %r8149, %r2125;
	popc.b32 	%r6352, %r6351;
	setp.eq.s32 	%p2421, %r6352, 1;
	or.b32  	%r6353, %r6351, -2147483648;
	selp.b32 	%r2186, %r6353, %r6351, %p2421;
	st.local.u32 	[%rd523+28], %r2186;
	setp.ne.s32 	%p2422, %r8149, %r2186;
	selp.u32 	%r6354, 1, 0, %p2422;
	or.b32  	%r8120, %r8120, %r6354;
	mov.u32 	%r8149, %r2186;
$L__BB3_1571:
	mov.b32 	%r6355, 0;
	st.local.v4.u32 	[%rd4], {%r6355, %r6355, %r6355, %r6355};
	st.local.v4.u32 	[%rd4+16], {%r6355, %r6355, %r6355, %r6355};
	st.local.v4.u32 	[%rd4+32], {%r6355, %r6355, %r6355, %r6355};
	st.local.v4.u32 	[%rd4+48], {%r6355, %r6355, %r6355, %r6355};
	st.local.v4.u32 	[%rd4+64], {%r6355, %r6355, %r6355, %r6355};
	st.local.v4.u32 	[%rd4+80], {%r6355, %r6355, %r6355, %r6355};
	st.local.v4.u32 	[%rd4+96], {%r6355, %r6355, %r6355, %r6355};
	st.local.v4.u32 	[%rd4+112], {%r6355, %r6355, %r6355, %r6355};
	popc.b32 	%r2190, %r8119;
	setp.lt.s32 	%p2423, %r8119, 0;
	setp.ne.s32 	%p2424, %r2190, 2;
	or.pred  	%p2425, %p2423, %p2424;
	mov.u32 	%r8151, %r6355;
	@%p2425 bra 	$L__BB3_1574;
	clz.b32 	%r6356, %r8119;
	mov.b32 	%r6357, -2147483648;
	shr.u32 	%r2191, %r6357, %r6356;
	xor.b32  	%r6358, %r2191, %r8119;
	clz.b32 	%r6359, %r6358;
	sub.s32 	%r6360, 31, %r6359;
	mul.wide.u32 	%rd401, %r6360, 4;
	add.s64 	%rd171, %rd4, %rd401;
	ld.local.u32 	%r2192, [%rd171];
	and.b32  	%r6361, %r2192, %r2191;
	setp.ne.s32 	%p2426, %r6361, 0;
	mov.u32 	%r8151, %r8119;
	@%p2426 bra 	$L__BB3_1574;
	or.b32  	%r6363, %r2192, %r2191;
	st.local.u32 	[%rd171], %r6363;
	mov.u32 	%r8151, %r6355;
$L__BB3_1574:
	popc.b32 	%r2194, %r8121;
	setp.lt.s32 	%p2427, %r8121, 0;
	setp.ne.s32 	%p2428, %r2194, 2;
	or.pred  	%p2429, %p2427, %p2428;
	@%p2429 bra 	$L__BB3_1578;
	clz.b32 	%r6364, %r8121;
	mov.b32 	%r6365, -2147483648;
	shr.u32 	%r2195, %r6365, %r6364;
	xor.b32  	%r6366, %r2195, %r8121;
	clz.b32 	%r6367, %r6366;
	sub.s32 	%r6368, 31, %r6367;
	mul.wide.u32 	%rd402, %r6368, 4;
	add.s64 	%rd172, %rd4, %rd402;
	ld.local.u32 	%r2196, [%rd172];
	and.b32  	%r6369, %r2196, %r2195;
	setp.eq.s32 	%p2430, %r6369, 0;
	@%p2430 bra 	$L__BB3_1577;
	or.b32  	%r8151, %r8121, %r8151;
	bra.uni 	$L__BB3_1578;
$L__BB3_1577:
	or.b32  	%r6370, %r2196, %r2195;
	st.local.u32 	[%rd172], %r6370;
$L__BB3_1578:
	popc.b32 	%r2199, %r8123;
	setp.lt.s32 	%p2431, %r8123, 0;
	setp.ne.s32 	%p2432, %r2199, 2;
	or.pred  	%p2433, %p2431, %p2432;
	@%p2433 bra 	$L__BB3_1582;
	clz.b32 	%r6371, %r8123;
	mov.b32 	%r6372, -2147483648;
	shr.u32 	%r2200, %r6372, %r6371;
	xor.b32  	%r6373, %r2200, %r8123;
	clz.b32 	%r6374, %r6373;
	sub.s32 	%r6375, 31, %r6374;
	mul.wide.u32 	%rd403, %r6375, 4;
	add.s64 	%rd173, %rd4, %rd403;
	ld.local.u32 	%r2201, [%rd173];
	and.b32  	%r6376, %r2201, %r2200;
	setp.eq.s32 	%p2434, %r6376, 0;
	@%p2434 bra 	$L__BB3_1581;
	or.b32  	%r8151, %r8123, %r8151;
	bra.uni 	$L__BB3_1582;
$L__BB3_1581:
	or.b32  	%r6377, %r2201, %r2200;
	st.local.u32 	[%rd173], %r6377;
$L__BB3_1582:
	popc.b32 	%r2204, %r8125;
	setp.lt.s32 	%p2435, %r8125, 0;
	setp.ne.s32 	%p2436, %r2204, 2;
	or.pred  	%p2437, %p2435, %p2436;
	@%p2437 bra 	$L__BB3_1586;
	clz.b32 	%r6378, %r8125;
	mov.b32 	%r6379, -2147483648;
	shr.u32 	%r2205, %r6379, %r6378;
	xor.b32  	%r6380, %r2205, %r8125;
	clz.b32 	%r6381, %r6380;
	sub.s32 	%r6382, 31, %r6381;
	mul.wide.u32 	%rd404, %r6382, 4;
	add.s64 	%rd174, %rd4, %rd404;
	ld.local.u32 	%r2206, [%rd174];
	and.b32  	%r6383, %r2206, %r2205;
	setp.eq.s32 	%p2438, %r6383, 0;
	@%p2438 bra 	$L__BB3_1585;
	or.b32  	%r8151, %r8125, %r8151;
	bra.uni 	$L__BB3_1586;
$L__BB3_1585:
	or.b32  	%r6384, %r2206, %r2205;
	st.local.u32 	[%rd174], %r6384;
$L__BB3_1586:
	popc.b32 	%r2209, %r8127;
	setp.lt.s32 	%p2439, %r8127, 0;
	setp.ne.s32 	%p2440, %r2209, 2;
	or.pred  	%p2441, %p2439, %p2440;
	@%p2441 bra 	$L__BB3_1590;
	clz.b32 	%r6385, %r8127;
	mov.b32 	%r6386, -2147483648;
	shr.u32 	%r2210, %r6386, %r6385;
	xor.b32  	%r6387, %r2210, %r8127;
	clz.b32 	%r6388, %r6387;
	sub.s32 	%r6389, 31, %r6388;
	mul.wide.u32 	%rd405, %r6389, 4;
	add.s64 	%rd175, %rd4, %rd405;
	ld.local.u32 	%r2211, [%rd175];
	and.b32  	%r6390, %r2211, %r2210;
	setp.eq.s32 	%p2442, %r6390, 0;
	@%p2442 bra 	$L__BB3_1589;
	or.b32  	%r8151, %r8127, %r8151;
	bra.uni 	$L__BB3_1590;
$L__BB3_1589:
	or.b32  	%r6391, %r2211, %r2210;
	st.local.u32 	[%rd175], %r6391;
$L__BB3_1590:
	popc.b32 	%r2214, %r8129;
	setp.lt.s32 	%p2443, %r8129, 0;
	setp.ne.s32 	%p2444, %r2214, 2;
	or.pred  	%p2445, %p2443, %p2444;
	@%p2445 bra 	$L__BB3_1594;
	clz.b32 	%r6392, %r8129;
	mov.b32 	%r6393, -2147483648;
	shr.u32 	%r2215, %r6393, %r6392;
	xor.b32  	%r6394, %r2215, %r8129;
	clz.b32 	%r6395, %r6394;
	sub.s32 	%r6396, 31, %r6395;
	mul.wide.u32 	%rd406, %r6396, 4;
	add.s64 	%rd176, %rd4, %rd406;
	ld.local.u32 	%r2216, [%rd176];
	and.b32  	%r6397, %r2216, %r2215;
	setp.eq.s32 	%p2446, %r6397, 0;
	@%p2446 bra 	$L__BB3_1593;
	or.b32  	%r8151, %r8129, %r8151;
	bra.uni 	$L__BB3_1594;
$L__BB3_1593:
	or.b32  	%r6398, %r2216, %r2215;
	st.local.u32 	[%rd176], %r6398;
$L__BB3_1594:
	popc.b32 	%r2219, %r8131;
	setp.lt.s32 	%p2447, %r8131, 0;
	setp.ne.s32 	%p2448, %r2219, 2;
	or.pred  	%p2449, %p2447, %p2448;
	@%p2449 bra 	$L__BB3_1598;
	clz.b32 	%r6399, %r8131;
	mov.b32 	%r6400, -2147483648;
	shr.u32 	%r2220, %r6400, %r6399;
	xor.b32  	%r6401, %r2220, %r8131;
	clz.b32 	%r6402, %r6401;
	sub.s32 	%r6403, 31, %r6402;
	mul.wide.u32 	%rd407, %r6403, 4;
	add.s64 	%rd177, %rd4, %rd407;
	ld.local.u32 	%r2221, [%rd177];
	and.b32  	%r6404, %r2221, %r2220;
	setp.eq.s32 	%p2450, %r6404, 0;
	@%p2450 bra 	$L__BB3_1597;
	or.b32  	%r8151, %r8131, %r8151;
	bra.uni 	$L__BB3_1598;
$L__BB3_1597:
	or.b32  	%r6405, %r2221, %r2220;
	st.local.u32 	[%rd177], %r6405;
$L__BB3_1598:
	popc.b32 	%r2224, %r8133;
	setp.lt.s32 	%p2451, %r8133, 0;
	setp.ne.s32 	%p2452, %r2224, 2;
	or.pred  	%p2453, %p2451, %p2452;
	@%p2453 bra 	$L__BB3_1602;
	clz.b32 	%r6406, %r8133;
	mov.b32 	%r6407, -2147483648;
	shr.u32 	%r2225, %r6407, %r6406;
	xor.b32  	%r6408, %r2225, %r8133;
	clz.b32 	%r6409, %r6408;
	sub.s32 	%r6410, 31, %r6409;
	mul.wide.u32 	%rd408, %r6410, 4;
	add.s64 	%rd178, %rd4, %rd408;
	ld.local.u32 	%r2226, [%rd178];
	and.b32  	%r6411, %r2226, %r2225;
	setp.eq.s32 	%p2454, %r6411, 0;
	@%p2454 bra 	$L__BB3_1601;
	or.b32  	%r8151, %r8133, %r8151;
	bra.uni 	$L__BB3_1602;
$L__BB3_1601:
	or.b32  	%r6412, %r2226, %r2225;
	st.local.u32 	[%rd178], %r6412;
$L__BB3_1602:
	popc.b32 	%r2229, %r8135;
	setp.lt.s32 	%p2455, %r8135, 0;
	setp.ne.s32 	%p2456, %r2229, 2;
	or.pred  	%p2457, %p2455, %p2456;
	@%p2457 bra 	$L__BB3_1606;
	clz.b32 	%r6413, %r8135;
	mov.b32 	%r6414, -2147483648;
	shr.u32 	%r2230, %r6414, %r6413;
	xor.b32  	%r6415, %r2230, %r8135;
	clz.b32 	%r6416, %r6415;
	sub.s32 	%r6417, 31, %r6416;
	mul.wide.u32 	%rd409, %r6417, 4;
	add.s64 	%rd179, %rd4, %rd409;
	ld.local.u32 	%r2231, [%rd179];
	and.b32  	%r6418, %r2231, %r2230;
	setp.eq.s32 	%p2458, %r6418, 0;
	@%p2458 bra 	$L__BB3_1605;
	or.b32  	%r8151, %r8135, %r8151;
	bra.uni 	$L__BB3_1606;
$L__BB3_1605:
	or.b32  	%r6419, %r2231, %r2230;
	st.local.u32 	[%rd179], %r6419;
$L__BB3_1606:
	popc.b32 	%r2234, %r8137;
	setp.lt.s32 	%p2459, %r8137, 0;
	setp.ne.s32 	%p2460, %r2234, 2;
	or.pred  	%p2461, %p2459, %p2460;
	@%p2461 bra 	$L__BB3_1610;
	clz.b32 	%r6420, %r8137;
	mov.b32 	%r6421, -2147483648;
	shr.u32 	%r2235, %r6421, %r6420;
	xor.b32  	%r6422, %r2235, %r8137;
	clz.b32 	%r6423, %r6422;
	sub.s32 	%r6424, 31, %r6423;
	mul.wide.u32 	%rd410, %r6424, 4;
	add.s64 	%rd180, %rd4, %rd410;
	ld.local.u32 	%r2236, [%rd180];
	and.b32  	%r6425, %r2236, %r2235;
	setp.eq.s32 	%p2462, %r6425, 0;
	@%p2462 bra 	$L__BB3_1609;
	or.b32  	%r8151, %r8137, %r8151;
	bra.uni 	$L__BB3_1610;
$L__BB3_1609:
	or.b32  	%r6426, %r2236, %r2235;
	st.local.u32 	[%rd180], %r6426;
$L__BB3_1610:
	popc.b32 	%r2239, %r8139;
	setp.lt.s32 	%p2463, %r8139, 0;
	setp.ne.s32 	%p2464, %r2239, 2;
	or.pred  	%p2465, %p2463, %p2464;
	@%p2465 bra 	$L__BB3_1614;
	clz.b32 	%r6427, %r8139;
	mov.b32 	%r6428, -2147483648;
	shr.u32 	%r2240, %r6428, %r6427;
	xor.b32  	%r6429, %r2240, %r8139;
	clz.b32 	%r6430, %r6429;
	sub.s32 	%r6431, 31, %r6430;
	mul.wide.u32 	%rd411, %r6431, 4;
	add.s64 	%rd181, %rd4, %rd411;
	ld.local.u32 	%r2241, [%rd181];
	and.b32  	%r6432, %r2241, %r2240;
	setp.eq.s32 	%p2466, %r6432, 0;
	@%p2466 bra 	$L__BB3_1613;
	or.b32  	%r8151, %r8139, %r8151;
	bra.uni 	$L__BB3_1614;
$L__BB3_1613:
	or.b32  	%r6433, %r2241, %r2240;
	st.local.u32 	[%rd181], %r6433;
$L__BB3_1614:
	popc.b32 	%r2244, %r8141;
	setp.lt.s32 	%p2467, %r8141, 0;
	setp.ne.s32 	%p2468, %r2244, 2;
	or.pred  	%p2469, %p2467, %p2468;
	@%p2469 bra 	$L__BB3_1618;
	clz.b32 	%r6434, %r8141;
	mov.b32 	%r6435, -2147483648;
	shr.u32 	%r2245, %r6435, %r6434;
	xor.b32  	%r6436, %r2245, %r8141;
	clz.b32 	%r6437, %r6436;
	sub.s32 	%r6438, 31, %r6437;
	mul.wide.u32 	%rd412, %r6438, 4;
	add.s64 	%rd182, %rd4, %rd412;
	ld.local.u32 	%r2246, [%rd182];
	and.b32  	%r6439, %r2246, %r2245;
	setp.eq.s32 	%p2470, %r6439, 0;
	@%p2470 bra 	$L__BB3_1617;
	or.b32  	%r8151, %r8141, %r8151;
	bra.uni 	$L__BB3_1618;
$L__BB3_1617:
	or.b32  	%r6440, %r2246, %r2245;
	st.local.u32 	[%rd182], %r6440;
$L__BB3_1618:
	popc.b32 	%r2249, %r8143;
	setp.lt.s32 	%p2471, %r8143, 0;
	setp.ne.s32 	%p2472, %r2249, 2;
	or.pred  	%p2473, %p2471, %p2472;
	@%p2473 bra 	$L__BB3_1622;
	clz.b32 	%r6441, %r8143;
	mov.b32 	%r6442, -2147483648;
	shr.u32 	%r2250, %r6442, %r6441;
	xor.b32  	%r6443, %r2250, %r8143;
	clz.b32 	%r6444, %r6443;
	sub.s32 	%r6445, 31, %r6444;
	mul.wide.u32 	%rd413, %r6445, 4;
	add.s64 	%rd183, %rd4, %rd413;
	ld.local.u32 	%r2251, [%rd183];
	and.b32  	%r6446, %r2251, %r2250;
	setp.eq.s32 	%p2474, %r6446, 0;
	@%p2474 bra 	$L__BB3_1621;
	or.b32  	%r8151, %r8143, %r8151;
	bra.uni 	$L__BB3_1622;
$L__BB3_1621:
	or.b32  	%r6447, %r2251, %r2250;
	st.local.u32 	[%rd183], %r6447;
$L__BB3_1622:
	popc.b32 	%r2254, %r8145;
	setp.lt.s32 	%p2475, %r8145, 0;
	setp.ne.s32 	%p2476, %r2254, 2;
	or.pred  	%p2477, %p2475, %p2476;
	@%p2477 bra 	$L__BB3_1626;
	clz.b32 	%r6448, %r8145;
	mov.b32 	%r6449, -2147483648;
	shr.u32 	%r2255, %r6449, %r6448;
	xor.b32  	%r6450, %r2255, %r8145;
	clz.b32 	%r6451, %r6450;
	sub.s32 	%r6452, 31, %r6451;
	mul.wide.u32 	%rd414, %r6452, 4;
	add.s64 	%rd184, %rd4, %rd414;
	ld.local.u32 	%r2256, [%rd184];
	and.b32  	%r6453, %r2256, %r2255;
	setp.eq.s32 	%p2478, %r6453, 0;
	@%p2478 bra 	$L__BB3_1625;
	or.b32  	%r8151, %r8145, %r8151;
	bra.uni 	$L__BB3_1626;
$L__BB3_1625:
	or.b32  	%r6454, %r2256, %r2255;
	st.local.u32 	[%rd184], %r6454;
$L__BB3_1626:
	popc.b32 	%r2259, %r8147;
	setp.lt.s32 	%p2479, %r8147, 0;
	setp.ne.s32 	%p2480, %r2259, 2;
	or.pred  	%p2481, %p2479, %p2480;
	@%p2481 bra 	$L__BB3_1630;
	clz.b32 	%r6455, %r8147;
	mov.b32 	%r6456, -2147483648;
	shr.u32 	%r2260, %r6456, %r6455;
	xor.b32  	%r6457, %r2260, %r8147;
	clz.b32 	%r6458, %r6457;
	sub.s32 	%r6459, 31, %r6458;
	mul.wide.u32 	%rd415, %r6459, 4;
	add.s64 	%rd185, %rd4, %rd415;
	ld.local.u32 	%r2261, [%rd185];
	and.b32  	%r6460, %r2261, %r2260;
	setp.eq.s32 	%p2482, %r6460, 0;
	@%p2482 bra 	$L__BB3_1629;
	or.b32  	%r8151, %r8147, %r8151;
	bra.uni 	$L__BB3_1630;
$L__BB3_1629:
	or.b32  	%r6461, %r2261, %r2260;
	st.local.u32 	[%rd185], %r6461;
$L__BB3_1630:
	popc.b32 	%r2264, %r8149;
	setp.lt.s32 	%p2483, %r8149, 0;
	setp.ne.s32 	%p2484, %r2264, 2;
	or.pred  	%p2485, %p2483, %p2484;
	@%p2485 bra 	$L__BB3_1632;
	clz.b32 	%r6462, %r8149;
	mov.b32 	%r6463, -2147483648;
	shr.u32 	%r6464, %r6463, %r6462;
	xor.b32  	%r6465, %r6464, %r8149;
	clz.b32 	%r6466, %r6465;
	sub.s32 	%r6467, 31, %r6466;
	mul.wide.u32 	%rd416, %r6467, 4;
	add.s64 	%rd417, %rd4, %rd416;
	ld.local.u32 	%r6468, [%rd417];
	and.b32  	%r6469, %r6468, %r6464;
	setp.eq.s32 	%p2486, %r6469, 0;
	selp.b32 	%r6470, 0, %r8149, %p2486;
	or.b32  	%r8151, %r8151, %r6470;
$L__BB3_1632:
	setp.eq.s32 	%p2487, %r8151, 0;
	mov.b32 	%r8168, 0;
	@%p2487 bra 	$L__BB3_1665;
	not.b32 	%r2267, %r8151;
	setp.gt.s32 	%p2488, %r8119, -1;
	setp.eq.s32 	%p2489, %r2190, 2;
	and.b32  	%r6474, %r8119, %r8151;
	setp.eq.s32 	%p2490, %r6474, %r8119;
	and.pred  	%p2491, %p2489, %p2490;
	mov.b32 	%r8168, 0;
	and.pred  	%p2492, %p2491, %p2488;
	@%p2492 bra 	$L__BB3_1635;
	and.b32  	%r6475, %r8119, %r2267;
	popc.b32 	%r6476, %r6475;
	setp.eq.s32 	%p2493, %r6476, 1;
	or.b32  	%r6477, %r6475, -2147483648;
	selp.b32 	%r6478, %r6477, %r6475, %p2493;
	st.local.u32 	[%rd523+-32], %r6478;
	setp.ne.s32 	%p2494, %r8119, %r6478;
	selp.u32 	%r8168, 1, 0, %p2494;
$L__BB3_1635:
	setp.gt.s32 	%p2495, %r8121, -1;
	setp.eq.s32 	%p2496, %r2194, 2;
	and.b32  	%r6480, %r8121, %r8151;
	setp.eq.s32 	%p2497, %r6480, %r8121;
	and.pred  	%p2498, %p2496, %p2497;
	and.pred  	%p2499, %p2498, %p2495;
	@%p2499 bra 	$L__BB3_1637;
	and.b32  	%r6481, %r8121, %r2267;
	popc.b32 	%r6482, %r6481;
	setp.eq.s32 	%p2500, %r6482, 1;
	or.b32  	%r6483, %r6481, -2147483648;
	selp.b32 	%r6484, %r6483, %r6481, %p2500;
	st.local.u32 	[%rd523+-16], %r6484;
	setp.ne.s32 	%p2501, %r8121, %r6484;
	selp.u32 	%r6485, 1, 0, %p2501;
	or.b32  	%r8168, %r8168, %r6485;
$L__BB3_1637:
	setp.gt.s32 	%p2502, %r8123, -1;
	setp.eq.s32 	%p2503, %r2199, 2;
	and.b32  	%r6487, %r8123, %r8151;
	setp.eq.s32 	%p2504, %r6487, %r8123;
	and.pred  	%p2505, %p2503, %p2504;
	and.pred  	%p2506, %p2505, %p2502;
	@%p2506 bra 	$L__BB3_1639;
	and.b32  	%r6488, %r8123, %r2267;
	popc.b32 	%r6489, %r6488;
	setp.eq.s32 	%p2507, %r6489, 1;
	or.b32  	%r6490, %r6488, -2147483648;
	selp.b32 	%r6491, %r6490, %r6488, %p2507;
	st.local.u32 	[%rd523], %r6491;
	setp.ne.s32 	%p2508, %r8123, %r6491;
	selp.u32 	%r6492, 1, 0, %p2508;
	or.b32  	%r8168, %r8168, %r6492;
$L__BB3_1639:
	setp.gt.s32 	%p2509, %r8125, -1;
	setp.eq.s32 	%p2510, %r2204, 2;
	and.b32  	%r6494, %r8125, %r8151;
	setp.eq.s32 	%p2511, %r6494, %r8125;
	and.pred  	%p2512, %p2510, %p2511;
	and.pred  	%p2513, %p2512, %p2509;
	@%p2513 bra 	$L__BB3_1641;
	and.b32  	%r6495, %r8125, %r2267;
	popc.b32 	%r6496, %r6495;
	setp.eq.s32 	%p2514, %r6496, 1;
	or.b32  	%r6497, %r6495, -2147483648;
	selp.b32 	%r6498, %r6497, %r6495, %p2514;
	st.local.u32 	[%rd523+16], %r6498;
	setp.ne.s32 	%p2515, %r8125, %r6498;
	selp.u32 	%r6499, 1, 0, %p2515;
	or.b32  	%r8168, %r8168, %r6499;
$L__BB3_1641:
	setp.gt.s32 	%p2516, %r8127, -1;
	setp.eq.s32 	%p2517, %r2209, 2;
	and.b32  	%r6501, %r8127, %r8151;
	setp.eq.s32 	%p2518, %r6501, %r8127;
	and.pred  	%p2519, %p2517, %p2518;
	and.pred  	%p2520, %p2519, %p2516;
	@%p2520 bra 	$L__BB3_1643;
	and.b32  	%r6502, %r8127, %r2267;
	popc.b32 	%r6503, %r6502;
	setp.eq.s32 	%p2521, %r6503, 1;
	or.b32  	%r6504, %r6502, -2147483648;
	selp.b32 	%r6505, %r6504, %r6502, %p2521;
	st.local.u32 	[%rd523+-28], %r6505;
	setp.ne.s32 	%p2522, %r8127, %r6505;
	selp.u32 	%r6506, 1, 0, %p2522;
	or.b32  	%r8168, %r8168, %r6506;
$L__BB3_1643:
	setp.gt.s32 	%p2523, %r8129, -1;
	setp.eq.s32 	%p2524, %r2214, 2;
	and.b32  	%r6508, %r8129, %r8151;
	setp.eq.s32 	%p2525, %r6508, %r8129;
	and.pred  	%p2526, %p2524, %p2525;
	and.pred  	%p2527, %p2526, %p2523;
	@%p2527 bra 	$L__BB3_1645;
	and.b32  	%r6509, %r8129, %r2267;
	popc.b32 	%r6510, %r6509;
	setp.eq.s32 	%p2528, %r6510, 1;
	or.b32  	%r6511, %r6509, -2147483648;
	selp.b32 	%r6512, %r6511, %r6509, %p2528;
	st.local.u32 	[%rd523+-12], %r6512;
	setp.ne.s32 	%p2529, %r8129, %r6512;
	selp.u32 	%r6513, 1, 0, %p2529;
	or.b32  	%r8168, %r8168, %r6513;
$L__BB3_1645:
	setp.gt.s32 	%p2530, %r8131, -1;
	setp.eq.s32 	%p2531, %r2219, 2;
	and.b32  	%r6515, %r8131, %r8151;
	setp.eq.s32 	%p2532, %r6515, %r8131;
	and.pred  	%p2533, %p2531, %p2532;
	and.pred  	%p2534, %p2533, %p2530;
	@%p2534 bra 	$L__BB3_1647;
	and.b32  	%r6516, %r8131, %r2267;
	popc.b32 	%r6517, %r6516;
	setp.eq.s32 	%p2535, %r6517, 1;
	or.b32  	%r6518, %r6516, -2147483648;
	selp.b32 	%r6519, %r6518, %r6516, %p2535;
	st.local.u32 	[%rd523+4], %r6519;
	setp.ne.s32 	%p2536, %r8131, %r6519;
	selp.u32 	%r6520, 1, 0, %p2536;
	or.b32  	%r8168, %r8168, %r6520;
$L__BB3_1647:
	setp.gt.s32 	%p2537, %r8133, -1;
	setp.eq.s32 	%p2538, %r2224, 2;
	and.b32  	%r6522, %r8133, %r8151;
	setp.eq.s32 	%p2539, %r6522, %r8133;
	and.pred  	%p2540, %p2538, %p2539;
	and.pred  	%p2541, %p2540, %p2537;
	@%p2541 bra 	$L__BB3_1649;
	and.b32  	%r6523, %r8133, %r2267;
	popc.b32 	%r6524, %r6523;
	setp.eq.s32 	%p2542, %r6524, 1;
	or.b32  	%r6525, %r6523, -2147483648;
	selp.b32 	%r6526, %r6525, %r6523, %p2542;
	st.local.u32 	[%rd523+20], %r6526;
	setp.ne.s32 	%p2543, %r8133, %r6526;
	selp.u32 	%r6527, 1, 0, %p2543;
	or.b32  	%r8168, %r8168, %r6527;
$L__BB3_1649:
	setp.gt.s32 	%p2544, %r8135, -1;
	setp.eq.s32 	%p2545, %r2229, 2;
	and.b32  	%r6529, %r8135, %r8151;
	setp.eq.s32 	%p2546, %r6529, %r8135;
	and.pred  	%p2547, %p2545, %p2546;
	and.pred  	%p2548, %p2547, %p2544;
	@%p2548 bra 	$L__BB3_1651;
	and.b32  	%r6530, %r8135, %r2267;
	popc.b32 	%r6531, %r6530;
	setp.eq.s32 	%p2549, %r6531, 1;
	or.b32  	%r6532, %r6530, -2147483648;
	selp.b32 	%r6533, %r6532, %r6530, %p2549;
	st.local.u32 	[%rd523+-24], %r6533;
	setp.ne.s32 	%p2550, %r8135, %r6533;
	selp.u32 	%r6534, 1, 0, %p2550;
	or.b32  	%r8168, %r8168, %r6534;
$L__BB3_1651:
	setp.gt.s32 	%p2551, %r8137, -1;
	setp.eq.s32 	%p2552, %r2234, 2;
	and.b32  	%r6536, %r8137, %r8151;
	setp.eq.s32 	%p2553, %r6536, %r8137;
	and.pred  	%p2554, %p2552, %p2553;
	and.pred  	%p2555, %p2554, %p2551;
	@%p2555 bra 	$L__BB3_1653;
	and.b32  	%r6537, %r8137, %r2267;
	popc.b32 	%r6538, %r6537;
	setp.eq.s32 	%p2556, %r6538, 1;
	or.b32  	%r6539, %r6537, -2147483648;
	selp.b32 	%r6540, %r6539, %r6537, %p2556;
	st.local.u32 	[%rd523+-8], %r6540;
	setp.ne.s32 	%p2557, %r8137, %r6540;
	selp.u32 	%r6541, 1, 0, %p2557;
	or.b32  	%r8168, %r8168, %r6541;
$L__BB3_1653:
	setp.gt.s32 	%p2558, %r8139, -1;
	setp.eq.s32 	%p2559, %r2239, 2;
	and.b32  	%r6543, %r8139, %r8151;
	setp.eq.s32 	%p2560, %r6543, %r8139;
	and.pred  	%p2561, %p2559, %p2560;
	and.pred  	%p2562, %p2561, %p2558;
	@%p2562 bra 	$L__BB3_1655;
	and.b32  	%r6544, %r8139, %r2267;
	popc.b32 	%r6545, %r6544;
	setp.eq.s32 	%p2563, %r6545, 1;
	or.b32  	%r6546, %r6544, -2147483648;
	selp.b32 	%r6547, %r6546, %r6544, %p2563;
	st.local.u32 	[%rd523+8], %r6547;
	setp.ne.s32 	%p2564, %r8139, %r6547;
	selp.u32 	%r6548, 1, 0, %p2564;
	or.b32  	%r8168, %r8168, %r6548;
$L__BB3_1655:
	setp.gt.s32 	%p2565, %r8141, -1;
	setp.eq.s32 	%p2566, %r2244, 2;
	and.b32  	%r6550, %r8141, %r8151;
	setp.eq.s32 	%p2567, %r6550, %r8141;
	and.pred  	%p2568, %p2566, %p2567;
	and.pred  	%p2569, %p2568, %p2565;
	@%p2569 bra 	$L__BB3_1657;
	and.b32  	%r6551, %r8141, %r2267;
	popc.b32 	%r6552, %r6551;
	setp.eq.s32 	%p2570, %r6552, 1;
	or.b32  	%r6553, %r6551, -2147483648;
	selp.b32 	%r6554, %r6553, %r6551, %p2570;
	st.local.u32 	[%rd523+24], %r6554;
	setp.ne.s32 	%p2571, %r8141, %r6554;
	selp.u32 	%r6555, 1, 0, %p2571;
	or.b32  	%r8168, %r8168, %r6555;
$L__BB3_1657:
	setp.gt.s32 	%p2572, %r8143, -1;
	setp.eq.s32 	%p2573, %r2249, 2;
	and.b32  	%r6557, %r8143, %r8151;
	setp.eq.s32 	%p2574, %r6557, %r8143;
	and.pred  	%p2575, %p2573, %p2574;
	and.pred  	%p2576, %p2575, %p2572;
	@%p2576 bra 	$L__BB3_1659;
	and.b32  	%r6558, %r8143, %r2267;
	popc.b32 	%r6559, %r6558;
	setp.eq.s32 	%p2577, %r6559, 1;
	or.b32  	%r6560, %r6558, -2147483648;
	selp.b32 	%r6561, %r6560, %r6558, %p2577;
	st.local.u32 	[%rd523+-20], %r6561;
	setp.ne.s32 	%p2578, %r8143, %r6561;
	selp.u32 	%r6562, 1, 0, %p2578;
	or.b32  	%r8168, %r8168, %r6562;
$L__BB3_1659:
	setp.gt.s32 	%p2579, %r8145, -1;
	setp.eq.s32 	%p2580, %r2254, 2;
	and.b32  	%r6564, %r8145, %r8151;
	setp.eq.s32 	%p2581, %r6564, %r8145;
	and.pred  	%p2582, %p2580, %p2581;
	and.pred  	%p2583, %p2582, %p2579;
	@%p2583 bra 	$L__BB3_1661;
	and.b32  	%r6565, %r8145, %r2267;
	popc.b32 	%r6566, %r6565;
	setp.eq.s32 	%p2584, %r6566, 1;
	or.b32  	%r6567, %r6565, -2147483648;
	selp.b32 	%r6568, %r6567, %r6565, %p2584;
	st.local.u32 	[%rd523+-4], %r6568;
	setp.ne.s32 	%p2585, %r8145, %r6568;
	selp.u32 	%r6569, 1, 0, %p2585;
	or.b32  	%r8168, %r8168, %r6569;
$L__BB3_1661:
	setp.gt.s32 	%p2586, %r8147, -1;
	setp.eq.s32 	%p2587, %r2259, 2;
	and.b32  	%r6571, %r8147, %r8151;
	setp.eq.s32 	%p2588, %r6571, %r8147;
	and.pred  	%p2589, %p2587, %p2588;
	and.pred  	%p2590, %p2589, %p2586;
	@%p2590 bra 	$L__BB3_1663;
	and.b32  	%r6572, %r8147, %r2267;
	popc.b32 	%r6573, %r6572;
	setp.eq.s32 	%p2591, %r6573, 1;
	or.b32  	%r6574, %r6572, -2147483648;
	selp.b32 	%r6575, %r6574, %r6572, %p2591;
	st.local.u32 	[%rd523+12], %r6575;
	setp.ne.s32 	%p2592, %r8147, %r6575;
	selp.u32 	%r6576, 1, 0, %p2592;
	or.b32  	%r8168, %r8168, %r6576;
$L__BB3_1663:
	setp.gt.s32 	%p2593, %r8149, -1;
	setp.eq.s32 	%p2594, %r2264, 2;
	and.b32  	%r6578, %r8149, %r8151;
	setp.eq.s32 	%p2595, %r6578, %r8149;
	and.pred  	%p2596, %p2594, %p2595;
	and.pred  	%p2597, %p2596, %p2593;
	@%p2597 bra 	$L__BB3_1665;
	and.b32  	%r6579, %r8149, %r2267;
	popc.b32 	%r6580, %r6579;
	setp.eq.s32 	%p2598, %r6580, 1;
	or.b32  	%r6581, %r6579, -2147483648;
	selp.b32 	%r6582, %r6581, %r6579, %p2598;
	st.local.u32 	[%rd523+28], %r6582;
	setp.ne.s32 	%p2599, %r8149, %r6582;
	selp.u32 	%r6583, 1, 0, %p2599;
	or.b32  	%r8168, %r8168, %r6583;
$L__BB3_1665:
	or.b32  	%r6584, %r8183, %r8168;
	or.b32  	%r8183, %r6584, %r8120;
	add.s32 	%r8101, %r8101, 1;
	add.s64 	%rd523, %rd523, 64;
	setp.ne.s32 	%p2600, %r8101, 16;
	@%p2600 bra 	$L__BB3_1507;
	setp.eq.s32 	%p2601, %r8183, 3;
	@%p2601 bra 	$L__BB3_1990;
	mov.b32 	%r8184, 0;
$L__BB3_1668:
	mul.wide.u32 	%rd418, %r8184, 4;
	add.s64 	%rd187, %rd7, %rd418;
	ld.local.u32 	%r8202, [%rd187];
	min.s32 	%r6586, %r8202, 0;
	and.b32  	%r8186, %r6586, 2147483647;
	ld.local.u32 	%r8204, [%rd187+256];
	setp.gt.s32 	%p2602, %r8204, -1;
	@%p2602 bra 	$L__BB3_1670;
	and.b32  	%r6587, %r8204, 2147483647;
	and.b32  	%r6588, %r8204, %r8186;
	setp.eq.s32 	%p2603, %r6588, 0;
	selp.b32 	%r6589, %r6587, -2147483648, %p2603;
	or.b32  	%r8186, %r6589, %r8186;
$L__BB3_1670:
	ld.local.u32 	%r8206, [%rd187+512];
	setp.gt.s32 	%p2604, %r8206, -1;
	@%p2604 bra 	$L__BB3_1672;
	and.b32  	%r6590, %r8206, 2147483647;
	and.b32  	%r6591, %r6590, %r8186;
	setp.eq.s32 	%p2605, %r6591, 0;
	selp.b32 	%r6592, %r6590, -2147483648, %p2605;
	or.b32  	%r8186, %r6592, %r8186;
$L__BB3_1672:
	ld.local.u32 	%r8208, [%rd187+768];
	setp.gt.s32 	%p2606, %r8208, -1;
	@%p2606 bra 	$L__BB3_1674;
	and.b32  	%r6593, %r8208, 2147483647;
	and.b32  	%r6594, %r6593, %r8186;
	setp.eq.s32 	%p2607, %r6594, 0;
	selp.b32 	%r6595, %r6593, -2147483648, %p2607;
	or.b32  	%r8186, %r6595, %r8186;
$L__BB3_1674:
	ld.local.u32 	%r8210, [%rd187+64];
	setp.gt.s32 	%p2608, %r8210, -1;
	@%p2608 bra 	$L__BB3_1676;
	and.b32  	%r6596, %r8210, 2147483647;
	and.b32  	%r6597, %r6596, %r8186;
	setp.eq.s32 	%p2609, %r6597, 0;
	selp.b32 	%r6598, %r6596, -2147483648, %p2609;
	or.b32  	%r8186, %r6598, %r8186;
$L__BB3_1676:
	ld.local.u32 	%r8212, [%rd187+320];
	setp.gt.s32 	%p2610, %r8212, -1;
	@%p2610 bra 	$L__BB3_1678;
	and.b32  	%r6599, %r8212, 2147483647;
	and.b32  	%r6600, %r6599, %r8186;
	setp.eq.s32 	%p2611, %r6600, 0;
	selp.b32 	%r6601, %r6599, -2147483648, %p2611;
	or.b32  	%r8186, %r6601, %r8186;
$L__BB3_1678:
	ld.local.u32 	%r8214, [%rd187+576];
	setp.gt.s32 	%p2612, %r8214, -1;
	@%p2612 bra 	$L__BB3_1680;
	and.b32  	%r6602, %r8214, 2147483647;
	and.b32  	%r6603, %r6602, %r8186;
	setp.eq.s32 	%p2613, %r6603, 0;
	selp.b32 	%r6604, %r6602, -2147483648, %p2613;
	or.b32  	%r8186, %r6604, %r8186;
$L__BB3_1680:
	ld.local.u32 	%r8216, [%rd187+832];
	setp.gt.s32 	%p2614, %r8216, -1;
	@%p2614 bra 	$L__BB3_1682;
	and.b32  	%r6605, %r8216, 2147483647;
	and.b32  	%r6606, %r6605, %r8186;
	setp.eq.s32 	%p2615, %r6606, 0;
	selp.b32 	%r6607, %r6605, -2147483648, %p2615;
	or.b32  	%r8186, %r6607, %r8186;
$L__BB3_1682:
	ld.local.u32 	%r8218, [%rd187+128];
	setp.gt.s32 	%p2616, %r8218, -1;
	@%p2616 bra 	$L__BB3_1684;
	and.b32  	%r6608, %r8218, 2147483647;
	and.b32  	%r6609, %r6608, %r8186;
	setp.eq.s32 	%p2617, %r6609, 0;
	selp.b32 	%r6610, %r6608, -2147483648, %p2617;
	or.b32  	%r8186, %r6610, %r8186;
$L__BB3_1684:
	ld.local.u32 	%r8220, [%rd187+384];
	setp.gt.s32 	%p2618, %r8220, -1;
	@%p2618 bra 	$L__BB3_1686;
	and.b32  	%r6611, %r8220, 2147483647;
	and.b32  	%r6612, %r6611, %r8186;
	setp.eq.s32 	%p2619, %r6612, 0;
	selp.b32 	%r6613, %r6611, -2147483648, %p2619;
	or.b32  	%r8186, %r6613, %r8186;
$L__BB3_1686:
	ld.local.u32 	%r8222, [%rd187+640];
	setp.gt.s32 	%p2620, %r8222, -1;
	@%p2620 bra 	$L__BB3_1688;
	and.b32  	%r6614, %r8222, 2147483647;
	and.b32  	%r6615, %r6614, %r8186;
	setp.eq.s32 	%p2621, %r6615, 0;
	selp.b32 	%r6616, %r6614, -2147483648, %p2621;
	or.b32  	%r8186, %r6616, %r8186;
$L__BB3_1688:
	ld.local.u32 	%r8224, [%rd187+896];
	setp.gt.s32 	%p2622, %r8224, -1;
	@%p2622 bra 	$L__BB3_1690;
	and.b32  	%r6617, %r8224, 2147483647;
	and.b32  	%r6618, %r6617, %r8186;
	setp.eq.s32 	%p2623, %r6618, 0;
	selp.b32 	%r6619, %r6617, -2147483648, %p2623;
	or.b32  	%r8186, %r6619, %r8186;
$L__BB3_1690:
	ld.local.u32 	%r8226, [%rd187+192];
	setp.gt.s32 	%p2624, %r8226, -1;
	@%p2624 bra 	$L__BB3_1692;
	and.b32  	%r6620, %r8226, 2147483647;
	and.b32  	%r6621, %r6620, %r8186;
	setp.eq.s32 	%p2625, %r6621, 0;
	selp.b32 	%r6622, %r6620, -2147483648, %p2625;
	or.b32  	%r8186, %r6622, %r8186;
$L__BB3_1692:
	ld.local.u32 	%r8228, [%rd187+448];
	setp.gt.s32 	%p2626, %r8228, -1;
	@%p2626 bra 	$L__BB3_1694;
	and.b32  	%r6623, %r8228, 2147483647;
	and.b32  	%r6624, %r6623, %r8186;
	setp.eq.s32 	%p2627, %r6624, 0;
	selp.b32 	%r6625, %r6623, -2147483648, %p2627;
	or.b32  	%r8186, %r6625, %r8186;
$L__BB3_1694:
	ld.local.u32 	%r8230, [%rd187+704];
	setp.gt.s32 	%p2628, %r8230, -1;
	@%p2628 bra 	$L__BB3_1696;
	and.b32  	%r6626, %r8230, 2147483647;
	and.b32  	%r6627, %r6626, %r8186;
	setp.eq.s32 	%p2629, %r6627, 0;
	selp.b32 	%r6628, %r6626, -2147483648, %p2629;
	or.b32  	%r8186, %r6628, %r8186;
$L__BB3_1696:
	ld.local.u32 	%r8232, [%rd187+960];
	setp.gt.s32 	%p2630, %r8232, -1;
	@%p2630 bra 	$L__BB3_1698;
	and.b32  	%r6629, %r8232, 2147483647;
	and.b32  	%r6630, %r6629, %r8186;
	setp.eq.s32 	%p2631, %r6630, 0;
	selp.b32 	%r6631, %r6629, -2147483648, %p2631;
	or.b32  	%r8186, %r6631, %r8186;
$L__BB3_1698:
	setp.gt.s32 	%p2632, %r8186, -1;
	mov.b32 	%r8203, 0;
	@%p2632 bra 	$L__BB3_1700;
	mov.b32 	%r6634, 0;
	st.local.u32 	[%rd14+-32], %r6634;
	ld.local.u32 	%r8202, [%rd187];
	mov.b32 	%r8203, 3;
$L__BB3_1700:
	not.b32 	%r2354, %r8186;
	setp.lt.s32 	%p2633, %r8202, 0;
	@%p2633 bra 	$L__BB3_1702;
	and.b32  	%r6635, %r8202, %r2354;
	popc.b32 	%r6636, %r6635;
	setp.eq.s32 	%p2634, %r6636, 1;
	or.b32  	%r6637, %r6635, -2147483648;
	selp.b32 	%r2355, %r6637, %r6635, %p2634;
	st.local.u32 	[%rd187], %r2355;
	setp.ne.s32 	%p2635, %r8202, %r2355;
	selp.u32 	%r6638, 1, 0, %p2635;
	or.b32  	%r8203, %r8203, %r6638;
	mov.u32 	%r8202, %r2355;
$L__BB3_1702:
	setp.lt.s32 	%p2636, %r8204, 0;
	@%p2636 bra 	$L__BB3_1704;
	and.b32  	%r6639, %r8204, %r2354;
	popc.b32 	%r6640, %r6639;
	setp.eq.s32 	%p2637, %r6640, 1;
	or.b32  	%r6641, %r6639, -2147483648;
	selp.b32 	%r2359, %r6641, %r6639, %p2637;
	st.local.u32 	[%rd187+256], %r2359;
	setp.ne.s32 	%p2638, %r8204, %r2359;
	selp.u32 	%r6642, 1, 0, %p2638;
	or.b32  	%r8203, %r8203, %r6642;
	mov.u32 	%r8204, %r2359;
$L__BB3_1704:
	setp.lt.s32 	%p2639, %r8206, 0;
	@%p2639 bra 	$L__BB3_1706;
	and.b32  	%r6643, %r8206, %r2354;
	popc.b32 	%r6644, %r6643;
	setp.eq.s32 	%p2640, %r6644, 1;
	or.b32  	%r6645, %r6643, -2147483648;
	selp.b32 	%r2363, %r6645, %r6643, %p2640;
	st.local.u32 	[%rd187+512], %r2363;
	setp.ne.s32 	%p2641, %r8206, %r2363;
	selp.u32 	%r6646, 1, 0, %p2641;
	or.b32  	%r8203, %r8203, %r6646;
	mov.u32 	%r8206, %r2363;
$L__BB3_1706:
	setp.lt.s32 	%p2642, %r8208, 0;
	@%p2642 bra 	$L__BB3_1708;
	and.b32  	%r6647, %r8208, %r2354;
	popc.b32 	%r6648, %r6647;
	setp.eq.s32 	%p2643, %r6648, 1;
	or.b32  	%r6649, %r6647, -2147483648;
	selp.b32 	%r2367, %r6649, %r6647, %p2643;
	st.local.u32 	[%rd187+768], %r2367;
	setp.ne.s32 	%p2644, %r8208, %r2367;
	selp.u32 	%r6650, 1, 0, %p2644;
	or.b32  	%r8203, %r8203, %r6650;
	mov.u32 	%r8208, %r2367;
$L__BB3_1708:
	setp.lt.s32 	%p2645, %r8210, 0;
	@%p2645 bra 	$L__BB3_1710;
	and.b32  	%r6651, %r8210, %r2354;
	popc.b32 	%r6652, %r6651;
	setp.eq.s32 	%p2646, %r6652, 1;
	or.b32  	%r6653, %r6651, -2147483648;
	selp.b32 	%r2371, %r6653, %r6651, %p2646;
	st.local.u32 	[%rd187+64], %r2371;
	setp.ne.s32 	%p2647, %r8210, %r2371;
	selp.u32 	%r6654, 1, 0, %p2647;
	or.b32  	%r8203, %r8203, %r6654;
	mov.u32 	%r8210, %r2371;
$L__BB3_1710:
	setp.lt.s32 	%p2648, %r8212, 0;
	@%p2648 bra 	$L__BB3_1712;
	and.b32  	%r6655, %r8212, %r2354;
	popc.b32 	%r6656, %r6655;
	setp.eq.s32 	%p2649, %r6656, 1;
	or.b32  	%r6657, %r6655, -2147483648;
	selp.b32 	%r2375, %r6657, %r6655, %p2649;
	st.local.u32 	[%rd187+320], %r2375;
	setp.ne.s32 	%p2650, %r8212, %r2375;
	selp.u32 	%r6658, 1, 0, %p2650;
	or.b32  	%r8203, %r8203, %r6658;
	mov.u32 	%r8212, %r2375;
$L__BB3_1712:
	setp.lt.s32 	%p2651, %r8214, 0;
	@%p2651 bra 	$L__BB3_1714;
	and.b32  	%r6659, %r8214, %r2354;
	popc.b32 	%r6660, %r6659;
	setp.eq.s32 	%p2652, %r6660, 1;
	or.b32  	%r6661, %r6659, -2147483648;
	selp.b32 	%r2379, %r6661, %r6659, %p2652;
	st.local.u32 	[%rd187+576], %r2379;
	setp.ne.s32 	%p2653, %r8214, %r2379;
	selp.u32 	%r6662, 1, 0, %p2653;
	or.b32  	%r8203, %r8203, %r6662;
	mov.u32 	%r8214, %r2379;
$L__BB3_1714:
	setp.lt.s32 	%p2654, %r8216, 0;
	@%p2654 bra 	$L__BB3_1716;
	and.b32  	%r6663, %r8216, %r2354;
	popc.b32 	%r6664, %r6663;
	setp.eq.s32 	%p2655, %r6664, 1;
	or.b32  	%r6665, %r6663, -2147483648;
	selp.b32 	%r2383, %r6665, %r6663, %p2655;
	st.local.u32 	[%rd187+832], %r2383;
	setp.ne.s32 	%p2656, %r8216, %r2383;
	selp.u32 	%r6666, 1, 0, %p2656;
	or.b32  	%r8203, %r8203, %r6666;
	mov.u32 	%r8216, %r2383;
$L__BB3_1716:
	setp.lt.s32 	%p2657, %r8218, 0;
	@%p2657 bra 	$L__BB3_1718;
	and.b32  	%r6667, %r8218, %r2354;
	popc.b32 	%r6668, %r6667;
	setp.eq.s32 	%p2658, %r6668, 1;
	or.b32  	%r6669, %r6667, -2147483648;
	selp.b32 	%r2387, %r6669, %r6667, %p2658;
	st.local.u32 	[%rd187+128], %r2387;
	setp.ne.s32 	%p2659, %r8218, %r2387;
	selp.u32 	%r6670, 1, 0, %p2659;
	or.b32  	%r8203, %r8203, %r6670;
	mov.u32 	%r8218, %r2387;
$L__BB3_1718:
	setp.lt.s32 	%p2660, %r8220, 0;
	@%p2660 bra 	$L__BB3_1720;
	and.b32  	%r6671, %r8220, %r2354;
	popc.b32 	%r6672, %r6671;
	setp.eq.s32 	%p2661, %r6672, 1;
	or.b32  	%r6673, %r6671, -2147483648;
	selp.b32 	%r2391, %r6673, %r6671, %p2661;
	st.local.u32 	[%rd187+384], %r2391;
	setp.ne.s32 	%p2662, %r8220, %r2391;
	selp.u32 	%r6674, 1, 0, %p2662;
	or.b32  	%r8203, %r8203, %r6674;
	mov.u32 	%r8220, %r2391;
$L__BB3_1720:
	setp.lt.s32 	%p2663, %r8222, 0;
	@%p2663 bra 	$L__BB3_1722;
	and.b32  	%r6675, %r8222, %r2354;
	popc.b32 	%r6676, %r6675;
	setp.eq.s32 	%p2664, %r6676, 1;
	or.b32  	%r6677, %r6675, -2147483648;
	selp.b32 	%r2395, %r6677, %r6675, %p2664;
	st.local.u32 	[%rd187+640], %r2395;
	setp.ne.s32 	%p2665, %r8222, %r2395;
	selp.u32 	%r6678, 1, 0, %p2665;
	or.b32  	%r8203, %r8203, %r6678;
	mov.u32 	%r8222, %r2395;
$L__BB3_1722:
	setp.lt.s32 	%p2666, %r8224, 0;
	@%p2666 bra 	$L__BB3_1724;
	and.b32  	%r6679, %r8224, %r2354;
	popc.b32 	%r6680, %r6679;
	setp.eq.s32 	%p2667, %r6680, 1;
	or.b32  	%r6681, %r6679, -2147483648;
	selp.b32 	%r2399, %r6681, %r6679, %p2667;
	st.local.u32 	[%rd187+896], %r2399;
	setp.ne.s32 	%p2668, %r8224, %r2399;
	selp.u32 	%r6682, 1, 0, %p2668;
	or.b32  	%r8203, %r8203, %r6682;
	mov.u32 	%r8224, %r2399;
$L__BB3_1724:
	setp.lt.s32 	%p2669, %r8226, 0;
	@%p2669 bra 	$L__BB3_1726;
	and.b32  	%r6683, %r8226, %r2354;
	popc.b32 	%r6684, %r6683;
	setp.eq.s32 	%p2670, %r6684, 1;
	or.b32  	%r6685, %r6683, -2147483648;
	selp.b32 	%r2403, %r6685, %r6683, %p2670;
	st.local.u32 	[%rd187+192], %r2403;
	setp.ne.s32 	%p2671, %r8226, %r2403;
	selp.u32 	%r6686, 1, 0, %p2671;
	or.b32  	%r8203, %r8203, %r6686;
	mov.u32 	%r8226, %r2403;
$L__BB3_1726:
	setp.lt.s32 	%p2672, %r8228, 0;
	@%p2672 bra 	$L__BB3_1728;
	and.b32  	%r6687, %r8228, %r2354;
	popc.b32 	%r6688, %r6687;
	setp.eq.s32 	%p2673, %r6688, 1;
	or.b32  	%r6689, %r6687, -2147483648;
	selp.b32 	%r2407, %r6689, %r6687, %p2673;
	st.local.u32 	[%rd187+448], %r2407;
	setp.ne.s32 	%p2674, %r8228, %r2407;
	selp.u32 	%r6690, 1, 0, %p2674;
	or.b32  	%r8203, %r8203, %r6690;
	mov.u32 	%r8228, %r2407;
$L__BB3_1728:
	setp.lt.s32 	%p2675, %r8230, 0;
	@%p2675 bra 	$L__BB3_1730;
	and.b32  	%r6691, %r8230, %r2354;
	popc.b32 	%r6692, %r6691;
	setp.eq.s32 	%p2676, %r6692, 1;
	or.b32  	%r6693, %r6691, -2147483648;
	selp.b32 	%r2411, %r6693, %r6691, %p2676;
	st.local.u32 	[%rd187+704], %r2411;
	setp.ne.s32 	%p2677, %r8230, %r2411;
	selp.u32 	%r6694, 1, 0, %p2677;
	or.b32  	%r8203, %r8203, %r6694;
	mov.u32 	%r8230, %r2411;
$L__BB3_1730:
	setp.lt.s32 	%p2678, %r8232, 0;
	@%p2678 bra 	$L__BB3_1732;
	and.b32  	%r6695, %r8232, %r2354;
	popc.b32 	%r6696, %r6695;
	setp.eq.s32 	%p2679, %r6696, 1;
	or.b32  	%r6697, %r6695, -2147483648;
	selp.b32 	%r2415, %r6697, %r6695, %p2679;
	st.local.u32 	[%rd187+960], %r2415;
	setp.ne.s32 	%p2680, %r8232, %r2415;
	selp.u32 	%r6698, 1, 0, %p2680;
	or.b32  	%r8203, %r8203, %r6698;
	mov.u32 	%r8232, %r2415;
$L__BB3_1732:
	mov.b32 	%r6699, 0;
	st.local.v4.u32 	[%rd3], {%r6699, %r6699, %r6699, %r6699};
	st.local.v4.u32 	[%rd3+16], {%r6699, %r6699, %r6699, %r6699};
	st.local.v4.u32 	[%rd3+32], {%r6699, %r6699, %r6699, %r6699};
	st.local.v4.u32 	[%rd3+48], {%r6699, %r6699, %r6699, %r6699};
	st.local.v4.u32 	[%rd3+64], {%r6699, %r6699, %r6699, %r6699};
	st.local.v4.u32 	[%rd3+80], {%r6699, %r6699, %r6699, %r6699};
	st.local.v4.u32 	[%rd3+96], {%r6699, %r6699, %r6699, %r6699};
	st.local.v4.u32 	[%rd3+112], {%r6699, %r6699, %r6699, %r6699};
	popc.b32 	%r2419, %r8202;
	setp.lt.s32 	%p2681, %r8202, 0;
	setp.ne.s32 	%p2682, %r2419, 2;
	or.pred  	%p2683, %p2681, %p2682;
	mov.u32 	%r8234, %r6699;
	@%p2683 bra 	$L__BB3_1735;
	clz.b32 	%r6700, %r8202;
	mov.b32 	%r6701, -2147483648;
	shr.u32 	%r2420, %r6701, %r6700;
	xor.b32  	%r6702, %r2420, %r8202;
	clz.b32 	%r6703, %r6702;
	sub.s32 	%r6704, 31, %r6703;
	mul.wide.u32 	%rd419, %r6704, 4;
	add.s64 	%rd188, %rd3, %rd419;
	ld.local.u32 	%r2421, [%rd188];
	and.b32  	%r6705, %r2421, %r2420;
	setp.ne.s32 	%p2684, %r6705, 0;
	mov.u32 	%r8234, %r8202;
	@%p2684 bra 	$L__BB3_1735;
	or.b32  	%r6707, %r2421, %r2420;
	st.local.u32 	[%rd188], %r6707;
	mov.u32 	%r8234, %r6699;
$L__BB3_1735:
	popc.b32 	%r2423, %r8204;
	setp.lt.s32 	%p2685, %r8204, 0;
	setp.ne.s32 	%p2686, %r2423, 2;
	or.pred  	%p2687, %p2685, %p2686;
	@%p2687 bra 	$L__BB3_1739;
	clz.b32 	%r6708, %r8204;
	mov.b32 	%r6709, -2147483648;
	shr.u32 	%r2424, %r6709, %r6708;
	xor.b32  	%r6710, %r2424, %r8204;
	clz.b32 	%r6711, %r6710;
	sub.s32 	%r6712, 31, %r6711;
	mul.wide.u32 	%rd420, %r6712, 4;
	add.s64 	%rd189, %rd3, %rd420;
	ld.local.u32 	%r2425, [%rd189];
	and.b32  	%r6713, %r2425, %r2424;
	setp.eq.s32 	%p2688, %r6713, 0;
	@%p2688 bra 	$L__BB3_1738;
	or.b32  	%r8234, %r8204, %r8234;
	bra.uni 	$L__BB3_1739;
$L__BB3_1738:
	or.b32  	%r6714, %r2425, %r2424;
	st.local.u32 	[%rd189], %r6714;
$L__BB3_1739:
	popc.b32 	%r2428, %r8206;
	setp.lt.s32 	%p2689, %r8206, 0;
	setp.ne.s32 	%p2690, %r2428, 2;
	or.pred  	%p2691, %p2689, %p2690;
	@%p2691 bra 	$L__BB3_1743;
	clz.b32 	%r6715, %r8206;
	mov.b32 	%r6716, -2147483648;
	shr.u32 	%r2429, %r6716, %r6715;
	xor.b32  	%r6717, %r2429, %r8206;
	clz.b32 	%r6718, %r6717;
	sub.s32 	%r6719, 31, %r6718;
	mul.wide.u32 	%rd421, %r6719, 4;
	add.s64 	%rd190, %rd3, %rd421;
	ld.local.u32 	%r2430, [%rd190];
	and.b32  	%r6720, %r2430, %r2429;
	setp.eq.s32 	%p2692, %r6720, 0;
	@%p2692 bra 	$L__BB3_1742;
	or.b32  	%r8234, %r8206, %r8234;
	bra.uni 	$L__BB3_1743;
$L__BB3_1742:
	or.b32  	%r6721, %r2430, %r2429;
	st.local.u32 	[%rd190], %r6721;
$L__BB3_1743:
	popc.b32 	%r2433, %r8208;
	setp.lt.s32 	%p2693, %r8208, 0;
	setp.ne.s32 	%p2694, %r2433, 2;
	or.pred  	%p2695, %p2693, %p2694;
	@%p2695 bra 	$L__BB3_1747;
	clz.b32 	%r6722, %r8208;
	mov.b32 	%r6723, -2147483648;
	shr.u32 	%r2434, %r6723, %r6722;
	xor.b32  	%r6724, %r2434, %r8208;
	clz.b32 	%r6725, %r6724;
	sub.s32 	%r6726, 31, %r6725;
	mul.wide.u32 	%rd422, %r6726, 4;
	add.s64 	%rd191, %rd3, %rd422;
	ld.local.u32 	%r2435, [%rd191];
	and.b32  	%r6727, %r2435, %r2434;
	setp.eq.s32 	%p2696, %r6727, 0;
	@%p2696 bra 	$L__BB3_1746;
	or.b32  	%r8234, %r8208, %r8234;
	bra.uni 	$L__BB3_1747;
$L__BB3_1746:
	or.b32  	%r6728, %r2435, %r2434;
	st.local.u32 	[%rd191], %r6728;
$L__BB3_1747:
	popc.b32 	%r2438, %r8210;
	setp.lt.s32 	%p2697, %r8210, 0;
	setp.ne.s32 	%p2698, %r2438, 2;
	or.pred  	%p2699, %p2697, %p2698;
	@%p2699 bra 	$L__BB3_1751;
	clz.b32 	%r6729, %r8210;
	mov.b32 	%r6730, -2147483648;
	shr.u32 	%r2439, %r6730, %r6729;
	xor.b32  	%r6731, %r2439, %r8210;
	clz.b32 	%r6732, %r6731;
	sub.s32 	%r6733, 31, %r6732;
	mul.wide.u32 	%rd423, %r6733, 4;
	add.s64 	%rd192, %rd3, %rd423;
	ld.local.u32 	%r2440, [%rd192];
	and.b32  	%r6734, %r2440, %r2439;
	setp.eq.s32 	%p2700, %r6734, 0;
	@%p2700 bra 	$L__BB3_1750;
	or.b32  	%r8234, %r8210, %r8234;
	bra.uni 	$L__BB3_1751;
$L__BB3_1750:
	or.b32  	%r6735, %r2440, %r2439;
	st.local.u32 	[%rd192], %r6735;
$L__BB3_1751:
	popc.b32 	%r2443, %r8212;
	setp.lt.s32 	%p2701, %r8212, 0;
	setp.ne.s32 	%p2702, %r2443, 2;
	or.pred  	%p2703, %p2701, %p2702;
	@%p2703 bra 	$L__BB3_1755;
	clz.b32 	%r6736, %r8212;
	mov.b32 	%r6737, -2147483648;
	shr.u32 	%r2444, %r6737, %r6736;
	xor.b32  	%r6738, %r2444, %r8212;
	clz.b32 	%r6739, %r6738;
	sub.s32 	%r6740, 31, %r6739;
	mul.wide.u32 	%rd424, %r6740, 4;
	add.s64 	%rd193, %rd3, %rd424;
	ld.local.u32 	%r2445, [%rd193];
	and.b32  	%r6741, %r2445, %r2444;
	setp.eq.s32 	%p2704, %r6741, 0;
	@%p2704 bra 	$L__BB3_1754;
	or.b32  	%r8234, %r8212, %r8234;
	bra.uni 	$L__BB3_1755;
$L__BB3_1754:
	or.b32  	%r6742, %r2445, %r2444;
	st.local.u32 	[%rd193], %r6742;
$L__BB3_1755:
	popc.b32 	%r2448, %r8214;
	setp.lt.s32 	%p2705, %r8214, 0;
	setp.ne.s32 	%p2706, %r2448, 2;
	or.pred  	%p2707, %p2705, %p2706;
	@%p2707 bra 	$L__BB3_1759;
	clz.b32 	%r6743, %r8214;
	mov.b32 	%r6744, -2147483648;
	shr.u32 	%r2449, %r6744, %r6743;
	xor.b32  	%r6745, %r2449, %r8214;
	clz.b32 	%r6746, %r6745;
	sub.s32 	%r6747, 31, %r6746;
	mul.wide.u32 	%rd425, %r6747, 4;
	add.s64 	%rd194, %rd3, %rd425;
	ld.local.u32 	%r2450, [%rd194];
	and.b32  	%r6748, %r2450, %r2449;
	setp.eq.s32 	%p2708, %r6748, 0;
	@%p2708 bra 	$L__BB3_1758;
	or.b32  	%r8234, %r8214, %r8234;
	bra.uni 	$L__BB3_1759;
$L__BB3_1758:
	or.b32  	%r6749, %r2450, %r2449;
	st.local.u32 	[%rd194], %r6749;
$L__BB3_1759:
	popc.b32 	%r2453, %r8216;
	setp.lt.s32 	%p2709, %r8216, 0;
	setp.ne.s32 	%p2710, %r2453, 2;
	or.pred  	%p2711, %p2709, %p2710;
	@%p2711 bra 	$L__BB3_1763;
	clz.b32 	%r6750, %r8216;
	mov.b32 	%r6751, -2147483648;
	shr.u32 	%r2454, %r6751, %r6750;
	xor.b32  	%r6752, %r2454, %r8216;
	clz.b32 	%r6753, %r6752;
	sub.s32 	%r6754, 31, %r6753;
	mul.wide.u32 	%rd426, %r6754, 4;
	add.s64 	%rd195, %rd3, %rd426;
	ld.local.u32 	%r2455, [%rd195];
	and.b32  	%r6755, %r2455, %r2454;
	setp.eq.s32 	%p2712, %r6755, 0;
	@%p2712 bra 	$L__BB3_1762;
	or.b32  	%r8234, %r8216, %r8234;
	bra.uni 	$L__BB3_1763;
$L__BB3_1762:
	or.b32  	%r6756, %r2455, %r2454;
	st.local.u32 	[%rd195], %r6756;
$L__BB3_1763:
	popc.b32 	%r2458, %r8218;
	setp.lt.s32 	%p2713, %r8218, 0;
	setp.ne.s32 	%p2714, %r2458, 2;
	or.pred  	%p2715, %p2713, %p2714;
	@%p2715 bra 	$L__BB3_1767;
	clz.b32 	%r6757, %r8218;
	mov.b32 	%r6758, -2147483648;
	shr.u32 	%r2459, %r6758, %r6757;
	xor.b32  	%r6759, %r2459, %r8218;
	clz.b32 	%r6760, %r6759;
	sub.s32 	%r6761, 31, %r6760;
	mul.wide.u32 	%rd427, %r6761, 4;
	add.s64 	%rd196, %rd3, %rd427;
	ld.local.u32 	%r2460, [%rd196];
	and.b32  	%r6762, %r2460, %r2459;
	setp.eq.s32 	%p2716, %r6762, 0;
	@%p2716 bra 	$L__BB3_1766;
	or.b32  	%r8234, %r8218, %r8234;
	bra.uni 	$L__BB3_1767;
$L__BB3_1766:
	or.b32  	%r6763, %r2460, %r2459;
	st.local.u32 	[%rd196], %r6763;
$L__BB3_1767:
	popc.b32 	%r2463, %r8220;
	setp.lt.s32 	%p2717, %r8220, 0;
	setp.ne.s32 	%p2718, %r2463, 2;
	or.pred  	%p2719, %p2717, %p2718;
	@%p2719 bra 	$L__BB3_1771;
	clz.b32 	%r6764, %r8220;
	mov.b32 	%r6765, -2147483648;
	shr.u32 	%r2464, %r6765, %r6764;
	xor.b32  	%r6766, %r2464, %r8220;
	clz.b32 	%r6767, %r6766;
	sub.s32 	%r6768, 31, %r6767;
	mul.wide.u32 	%rd428, %r6768, 4;
	add.s64 	%rd197, %rd3, %rd428;
	ld.local.u32 	%r2465, [%rd197];
	and.b32  	%r6769, %r2465, %r2464;
	setp.eq.s32 	%p2720, %r6769, 0;
	@%p2720 bra 	$L__BB3_1770;
	or.b32  	%r8234, %r8220, %r8234;
	bra.uni 	$L__BB3_1771;
$L__BB3_1770:
	or.b32  	%r6770, %r2465, %r2464;
	st.local.u32 	[%rd197], %r6770;
$L__BB3_1771:
	popc.b32 	%r2468, %r8222;
	setp.lt.s32 	%p2721, %r8222, 0;
	setp.ne.s32 	%p2722, %r2468, 2;
	or.pred  	%p2723, %p2721, %p2722;
	@%p2723 bra 	$L__BB3_1775;
	clz.b32 	%r6771, %r8222;
	mov.b32 	%r6772, -2147483648;
	shr.u32 	%r2469, %r6772, %r6771;
	xor.b32  	%r6773, %r2469, %r8222;
	clz.b32 	%r6774, %r6773;
	sub.s32 	%r6775, 31, %r6774;
	mul.wide.u32 	%rd429, %r6775, 4;
	add.s64 	%rd198, %rd3, %rd429;
	ld.local.u32 	%r2470, [%rd198];
	and.b32  	%r6776, %r2470, %r2469;
	setp.eq.s32 	%p2724, %r6776, 0;
	@%p2724 bra 	$L__BB3_1774;
	or.b32  	%r8234, %r8222, %r8234;
	bra.uni 	$L__BB3_1775;
$L__BB3_1774:
	or.b32  	%r6777, %r2470, %r2469;
	st.local.u32 	[%rd198], %r6777;
$L__BB3_1775:
	popc.b32 	%r2473, %r8224;
	setp.lt.s32 	%p2725, %r8224, 0;
	setp.ne.s32 	%p2726, %r2473, 2;
	or.pred  	%p2727, %p2725, %p2726;
	@%p2727 bra 	$L__BB3_1779;
	clz.b32 	%r6778, %r8224;
	mov.b32 	%r6779, -2147483648;
	shr.u32 	%r2474, %r6779, %r6778;
	xor.b32  	%r6780, %r2474, %r8224;
	clz.b32 	%r6781, %r6780;
	sub.s32 	%r6782, 31, %r6781;
	mul.wide.u32 	%rd430, %r6782, 4;
	add.s64 	%rd199, %rd3, %rd430;
	ld.local.u32 	%r2475, [%rd199];
	and.b32  	%r6783, %r2475, %r2474;
	setp.eq.s32 	%p2728, %r6783, 0;
	@%p2728 bra 	$L__BB3_1778;
	or.b32  	%r8234, %r8224, %r8234;
	bra.uni 	$L__BB3_1779;
$L__BB3_1778:
	or.b32  	%r6784, %r2475, %r2474;
	st.local.u32 	[%rd199], %r6784;
$L__BB3_1779:
	popc.b32 	%r2478, %r8226;
	setp.lt.s32 	%p2729, %r8226, 0;
	setp.ne.s32 	%p2730, %r2478, 2;
	or.pred  	%p2731, %p2729, %p2730;
	@%p2731 bra 	$L__BB3_1783;
	clz.b32 	%r6785, %r8226;
	mov.b32 	%r6786, -2147483648;
	shr.u32 	%r2479, %r6786, %r6785;
	xor.b32  	%r6787, %r2479, %r8226;
	clz.b32 	%r6788, %r6787;
	sub.s32 	%r6789, 31, %r6788;
	mul.wide.u32 	%rd431, %r6789, 4;
	add.s64 	%rd200, %rd3, %rd431;
	ld.local.u32 	%r2480, [%rd200];
	and.b32  	%r6790, %r2480, %r2479;
	setp.eq.s32 	%p2732, %r6790, 0;
	@%p2732 bra 	$L__BB3_1782;
	or.b32  	%r8234, %r8226, %r8234;
	bra.uni 	$L__BB3_1783;
$L__BB3_1782:
	or.b32  	%r6791, %r2480, %r2479;
	st.local.u32 	[%rd200], %r6791;
$L__BB3_1783:
	popc.b32 	%r2483, %r8228;
	setp.lt.s32 	%p2733, %r8228, 0;
	setp.ne.s32 	%p2734, %r2483, 2;
	or.pred  	%p2735, %p2733, %p2734;
	@%p2735 bra 	$L__BB3_1787;
	clz.b32 	%r6792, %r8228;
	mov.b32 	%r6793, -2147483648;
	shr.u32 	%r2484, %r6793, %r6792;
	xor.b32  	%r6794, %r2484, %r8228;
	clz.b32 	%r6795, %r6794;
	sub.s32 	%r6796, 31, %r6795;
	mul.wide.u32 	%rd432, %r6796, 4;
	add.s64 	%rd201, %rd3, %rd432;
	ld.local.u32 	%r2485, [%rd201];
	and.b32  	%r6797, %r2485, %r2484;
	setp.eq.s32 	%p2736, %r6797, 0;
	@%p2736 bra 	$L__BB3_1786;
	or.b32  	%r8234, %r8228, %r8234;
	bra.uni 	$L__BB3_1787;
$L__BB3_1786:
	or.b32  	%r6798, %r2485, %r2484;
	st.local.u32 	[%rd201], %r6798;
$L__BB3_1787:
	popc.b32 	%r2488, %r8230;
	setp.lt.s32 	%p2737, %r8230, 0;
	setp.ne.s32 	%p2738, %r2488, 2;
	or.pred  	%p2739, %p2737, %p2738;
	@%p2739 bra 	$L__BB3_1791;
	clz.b32 	%r6799, %r8230;
	mov.b32 	%r6800, -2147483648;
	shr.u32 	%r2489, %r6800, %r6799;
	xor.b32  	%r6801, %r2489, %r8230;
	clz.b32 	%r6802, %r6801;
	sub.s32 	%r6803, 31, %r6802;
	mul.wide.u32 	%rd433, %r6803, 4;
	add.s64 	%rd202, %rd3, %rd433;
	ld.local.u32 	%r2490, [%rd202];
	and.b32  	%r6804, %r2490, %r2489;
	setp.eq.s32 	%p2740, %r6804, 0;
	@%p2740 bra 	$L__BB3_1790;
	or.b32  	%r8234, %r8230, %r8234;
	bra.uni 	$L__BB3_1791;
$L__BB3_1790:
	or.b32  	%r6805, %r2490, %r2489;
	st.local.u32 	[%rd202], %r6805;
$L__BB3_1791:
	popc.b32 	%r2493, %r8232;
	setp.lt.s32 	%p2741, %r8232, 0;
	setp.ne.s32 	%p2742, %r2493, 2;
	or.pred  	%p2743, %p2741, %p2742;
	@%p2743 bra 	$L__BB3_1793;
	clz.b32 	%r6806, %r8232;
	mov.b32 	%r6807, -2147483648;
	shr.u32 	%r6808, %r6807, %r6806;
	xor.b32  	%r6809, %r6808, %r8232;
	clz.b32 	%r6810, %r6809;
	sub.s32 	%r6811, 31, %r6810;
	mul.wide.u32 	%rd434, %r6811, 4;
	add.s64 	%rd435, %rd3, %rd434;
	ld.local.u32 	%r6812, [%rd435];
	and.b32  	%r6813, %r6812, %r6808;
	setp.eq.s32 	%p2744, %r6813, 0;
	selp.b32 	%r6814, 0, %r8232, %p2744;
	or.b32  	%r8234, %r8234, %r6814;
$L__BB3_1793:
	setp.eq.s32 	%p2745, %r8234, 0;
	mov.b32 	%r8251, 0;
	@%p2745 bra 	$L__BB3_1826;
	not.b32 	%r2496, %r8234;
	setp.gt.s32 	%p2746, %r8202, -1;
	setp.eq.s32 	%p2747, %r2419, 2;
	and.b32  	%r6818, %r8202, %r8234;
	setp.eq.s32 	%p2748, %r6818, %r8202;
	and.pred  	%p2749, %p2747, %p2748;
	mov.b32 	%r8251, 0;
	and.pred  	%p2750, %p2749, %p2746;
	@%p2750 bra 	$L__BB3_1796;
	and.b32  	%r6819, %r8202, %r2496;
	popc.b32 	%r6820, %r6819;
	setp.eq.s32 	%p2751, %r6820, 1;
	or.b32  	%r6821, %r6819, -2147483648;
	selp.b32 	%r6822, %r6821, %r6819, %p2751;
	st.local.u32 	[%rd187], %r6822;
	setp.ne.s32 	%p2752, %r8202, %r6822;
	selp.u32 	%r8251, 1, 0, %p2752;
$L__BB3_1796:
	setp.gt.s32 	%p2753, %r8204, -1;
	setp.eq.s32 	%p2754, %r2423, 2;
	and.b32  	%r6824, %r8204, %r8234;
	setp.eq.s32 	%p2755, %r6824, %r8204;
	and.pred  	%p2756, %p2754, %p2755;
	and.pred  	%p2757, %p2756, %p2753;
	@%p2757 bra 	$L__BB3_1798;
	and.b32  	%r6825, %r8204, %r2496;
	popc.b32 	%r6826, %r6825;
	setp.eq.s32 	%p2758, %r6826, 1;
	or.b32  	%r6827, %r6825, -2147483648;
	selp.b32 	%r6828, %r6827, %r6825, %p2758;
	st.local.u32 	[%rd187+256], %r6828;
	setp.ne.s32 	%p2759, %r8204, %r6828;
	selp.u32 	%r6829, 1, 0, %p2759;
	or.b32  	%r8251, %r8251, %r6829;
$L__BB3_1798:
	setp.gt.s32 	%p2760, %r8206, -1;
	setp.eq.s32 	%p2761, %r2428, 2;
	and.b32  	%r6831, %r8206, %r8234;
	setp.eq.s32 	%p2762, %r6831, %r8206;
	and.pred  	%p2763, %p2761, %p2762;
	and.pred  	%p2764, %p2763, %p2760;
	@%p2764 bra 	$L__BB3_1800;
	and.b32  	%r6832, %r8206, %r2496;
	popc.b32 	%r6833, %r6832;
	setp.eq.s32 	%p2765, %r6833, 1;
	or.b32  	%r6834, %r6832, -2147483648;
	selp.b32 	%r6835, %r6834, %r6832, %p2765;
	st.local.u32 	[%rd187+512], %r6835;
	setp.ne.s32 	%p2766, %r8206, %r6835;
	selp.u32 	%r6836, 1, 0, %p2766;
	or.b32  	%r8251, %r8251, %r6836;
$L__BB3_1800:
	setp.gt.s32 	%p2767, %r8208, -1;
	setp.eq.s32 	%p2768, %r2433, 2;
	and.b32  	%r6838, %r8208, %r8234;
	setp.eq.s32 	%p2769, %r6838, %r8208;
	and.pred  	%p2770, %p2768, %p2769;
	and.pred  	%p2771, %p2770, %p2767;
	@%p2771 bra 	$L__BB3_1802;
	and.b32  	%r6839, %r8208, %r2496;
	popc.b32 	%r6840, %r6839;
	setp.eq.s32 	%p2772, %r6840, 1;
	or.b32  	%r6841, %r6839, -2147483648;
	selp.b32 	%r6842, %r6841, %r6839, %p2772;
	st.local.u32 	[%rd187+768], %r6842;
	setp.ne.s32 	%p2773, %r8208, %r6842;
	selp.u32 	%r6843, 1, 0, %p2773;
	or.b32  	%r8251, %r8251, %r6843;
$L__BB3_1802:
	setp.gt.s32 	%p2774, %r8210, -1;
	setp.eq.s32 	%p2775, %r2438, 2;
	and.b32  	%r6845, %r8210, %r8234;
	setp.eq.s32 	%p2776, %r6845, %r8210;
	and.pred  	%p2777, %p2775, %p2776;
	and.pred  	%p2778, %p2777, %p2774;
	@%p2778 bra 	$L__BB3_1804;
	and.b32  	%r6846, %r8210, %r2496;
	popc.b32 	%r6847, %r6846;
	setp.eq.s32 	%p2779, %r6847, 1;
	or.b32  	%r6848, %r6846, -2147483648;
	selp.b32 	%r6849, %r6848, %r6846, %p2779;
	st.local.u32 	[%rd187+64], %r6849;
	setp.ne.s32 	%p2780, %r8210, %r6849;
	selp.u32 	%r6850, 1, 0, %p2780;
	or.b32  	%r8251, %r8251, %r6850;
$L__BB3_1804:
	setp.gt.s32 	%p2781, %r8212, -1;
	setp.eq.s32 	%p2782, %r2443, 2;
	and.b32  	%r6852, %r8212, %r8234;
	setp.eq.s32 	%p2783, %r6852, %r8212;
	and.pred  	%p2784, %p2782, %p2783;
	and.pred  	%p2785, %p2784, %p2781;
	@%p2785 bra 	$L__BB3_1806;
	and.b32  	%r6853, %r8212, %r2496;
	popc.b32 	%r6854, %r6853;
	setp.eq.s32 	%p2786, %r6854, 1;
	or.b32  	%r6855, %r6853, -2147483648;
	selp.b32 	%r6856, %r6855, %r6853, %p2786;
	st.local.u32 	[%rd187+320], %r6856;
	setp.ne.s32 	%p2787, %r8212, %r6856;
	selp.u32 	%r6857, 1, 0, %p2787;
	or.b32  	%r8251, %r8251, %r6857;
$L__BB3_1806:
	setp.gt.s32 	%p2788, %r8214, -1;
	setp.eq.s32 	%p2789, %r2448, 2;
	and.b32  	%r6859, %r8214, %r8234;
	setp.eq.s32 	%p2790, %r6859, %r8214;
	and.pred  	%p2791, %p2789, %p2790;
	and.pred  	%p2792, %p2791, %p2788;
	@%p2792 bra 	$L__BB3_1808;
	and.b32  	%r6860, %r8214, %r2496;
	popc.b32 	%r6861, %r6860;
	setp.eq.s32 	%p2793, %r6861, 1;
	or.b32  	%r6862, %r6860, -2147483648;
	selp.b32 	%r6863, %r6862, %r6860, %p2793;
	st.local.u32 	[%rd187+576], %r6863;
	setp.ne.s32 	%p2794, %r8214, %r6863;
	selp.u32 	%r6864, 1, 0, %p2794;
	or.b32  	%r8251, %r8251, %r6864;
$L__BB3_1808:
	setp.gt.s32 	%p2795, %r8216, -1;
	setp.eq.s32 	%p2796, %r2453, 2;
	and.b32  	%r6866, %r8216, %r8234;
	setp.eq.s32 	%p2797, %r6866, %r8216;
	and.pred  	%p2798, %p2796, %p2797;
	and.pred  	%p2799, %p2798, %p2795;
	@%p2799 bra 	$L__BB3_1810;
	and.b32  	%r6867, %r8216, %r2496;
	popc.b32 	%r6868, %r6867;
	setp.eq.s32 	%p2800, %r6868, 1;
	or.b32  	%r6869, %r6867, -2147483648;
	selp.b32 	%r6870, %r6869, %r6867, %p2800;
	st.local.u32 	[%rd187+832], %r6870;
	setp.ne.s32 	%p2801, %r8216, %r6870;
	selp.u32 	%r6871, 1, 0, %p2801;
	or.b32  	%r8251, %r8251, %r6871;
$L__BB3_1810:
	setp.gt.s32 	%p2802, %r8218, -1;
	setp.eq.s32 	%p2803, %r2458, 2;
	and.b32  	%r6873, %r8218, %r8234;
	setp.eq.s32 	%p2804, %r6873, %r8218;
	and.pred  	%p2805, %p2803, %p2804;
	and.pred  	%p2806, %p2805, %p2802;
	@%p2806 bra 	$L__BB3_1812;
	and.b32  	%r6874, %r8218, %r2496;
	popc.b32 	%r6875, %r6874;
	setp.eq.s32 	%p2807, %r6875, 1;
	or.b32  	%r6876, %r6874, -2147483648;
	selp.b32 	%r6877, %r6876, %r6874, %p2807;
	st.local.u32 	[%rd187+128], %r6877;
	setp.ne.s32 	%p2808, %r8218, %r6877;
	selp.u32 	%r6878, 1, 0, %p2808;
	or.b32  	%r8251, %r8251, %r6878;
$L__BB3_1812:
	setp.gt.s32 	%p2809, %r8220, -1;
	setp.eq.s32 	%p2810, %r2463, 2;
	and.b32  	%r6880, %r8220, %r8234;
	setp.eq.s32 	%p2811, %r6880, %r8220;
	and.pred  	%p2812, %p2810, %p2811;
	and.pred  	%p2813, %p2812, %p2809;
	@%p2813 bra 	$L__BB3_1814;
	and.b32  	%r6881, %r8220, %r2496;
	popc.b32 	%r6882, %r6881;
	setp.eq.s32 	%p2814, %r6882, 1;
	or.b32  	%r6883, %r6881, -2147483648;
	selp.b32 	%r6884, %r6883, %r6881, %p2814;
	st.local.u32 	[%rd187+384], %r6884;
	setp.ne.s32 	%p2815, %r8220, %r6884;
	selp.u32 	%r6885, 1, 0, %p2815;
	or.b32  	%r8251, %r8251, %r6885;
$L__BB3_1814:
	setp.gt.s32 	%p2816, %r8222, -1;
	setp.eq.s32 	%p2817, %r2468, 2;
	and.b32  	%r6887, %r8222, %r8234;
	setp.eq.s32 	%p2818, %r6887, %r8222;
	and.pred  	%p2819, %p2817, %p2818;
	and.pred  	%p2820, %p2819, %p2816;
	@%p2820 bra 	$L__BB3_1816;
	and.b32  	%r6888, %r8222, %r2496;
	popc.b32 	%r6889, %r6888;
	setp.eq.s32 	%p2821, %r6889, 1;
	or.b32  	%r6890, %r6888, -2147483648;
	selp.b32 	%r6891, %r6890, %r6888, %p2821;
	st.local.u32 	[%rd187+640], %r6891;
	setp.ne.s32 	%p2822, %r8222, %r6891;
	selp.u32 	%r6892, 1, 0, %p2822;
	or.b32  	%r8251, %r8251, %r6892;
$L__BB3_1816:
	setp.gt.s32 	%p2823, %r8224, -1;
	setp.eq.s32 	%p2824, %r2473, 2;
	and.b32  	%r6894, %r8224, %r8234;
	setp.eq.s32 	%p2825, %r6894, %r8224;
	and.pred  	%p2826, %p2824, %p2825;
	and.pred  	%p2827, %p2826, %p2823;
	@%p2827 bra 	$L__BB3_1818;
	and.b32  	%r6895, %r8224, %r2496;
	popc.b32 	%r6896, %r6895;
	setp.eq.s32 	%p2828, %r6896, 1;
	or.b32  	%r6897, %r6895, -2147483648;
	selp.b32 	%r6898, %r6897, %r6895, %p2828;
	st.local.u32 	[%rd187+896], %r6898;
	setp.ne.s32 	%p2829, %r8224, %r6898;
	selp.u32 	%r6899, 1, 0, %p2829;
	or.b32  	%r8251, %r8251, %r6899;
$L__BB3_1818:
	setp.gt.s32 	%p2830, %r8226, -1;
	setp.eq.s32 	%p2831, %r2478, 2;
	and.b32  	%r6901, %r8226, %r8234;
	setp.eq.s32 	%p2832, %r6901, %r8226;
	and.pred  	%p2833, %p2831, %p2832;
	and.pred  	%p2834, %p2833, %p2830;
	@%p2834 bra 	$L__BB3_1820;
	and.b32  	%r6902, %r8226, %r2496;
	popc.b32 	%r6903, %r6902;
	setp.eq.s32 	%p2835, %r6903, 1;
	or.b32  	%r6904, %r6902, -2147483648;
	selp.b32 	%r6905, %r6904, %r6902, %p2835;
	st.local.u32 	[%rd187+192], %r6905;
	setp.ne.s32 	%p2836, %r8226, %r6905;
	selp.u32 	%r6906, 1, 0, %p2836;
	or.b32  	%r8251, %r8251, %r6906;
$L__BB3_1820:
	setp.gt.s32 	%p2837, %r8228, -1;
	setp.eq.s32 	%p2838, %r2483, 2;
	and.b32  	%r6908, %r8228, %r8234;
	setp.eq.s32 	%p2839, %r6908, %r8228;
	and.pred  	%p2840, %p2838, %p2839;
	and.pred  	%p2841, %p2840, %p2837;
	@%p2841 bra 	$L__BB3_1822;
	and.b32  	%r6909, %r8228, %r2496;
	popc.b32 	%r6910, %r6909;
	setp.eq.s32 	%p2842, %r6910, 1;
	or.b32  	%r6911, %r6909, -2147483648;
	selp.b32 	%r6912, %r6911, %r6909, %p2842;
	st.local.u32 	[%rd187+448], %r6912;
	setp.ne.s32 	%p2843, %r8228, %r6912;
	selp.u32 	%r6913, 1, 0, %p2843;
	or.b32  	%r8251, %r8251, %r6913;
$L__BB3_1822:
	setp.gt.s32 	%p2844, %r8230, -1;
	setp.eq.s32 	%p2845, %r2488, 2;
	and.b32  	%r6915, %r8230, %r8234;
	setp.eq.s32 	%p2846, %r6915, %r8230;
	and.pred  	%p2847, %p2845, %p2846;
	and.pred  	%p2848, %p2847, %p2844;
	@%p2848 bra 	$L__BB3_1824;
	and.b32  	%r6916, %r8230, %r2496;
	popc.b32 	%r6917, %r6916;
	setp.eq.s32 	%p2849, %r6917, 1;
	or.b32  	%r6918, %r6916, -2147483648;
	selp.b32 	%r6919, %r6918, %r6916, %p2849;
	st.local.u32 	[%rd187+704], %r6919;
	setp.ne.s32 	%p2850, %r8230, %r6919;
	selp.u32 	%r6920, 1, 0, %p2850;
	or.b32  	%r8251, %r8251, %r6920;
$L__BB3_1824:
	setp.gt.s32 	%p2851, %r8232, -1;
	setp.eq.s32 	%p2852, %r2493, 2;
	and.b32  	%r6922, %r8232, %r8234;
	setp.eq.s32 	%p2853, %r6922, %r8232;
	and.pred  	%p2854, %p2852, %p2853;
	and.pred  	%p2855, %p2854, %p2851;
	@%p2855 bra 	$L__BB3_1826;
	and.b32  	%r6923, %r8232, %r2496;
	popc.b32 	%r6924, %r6923;
	setp.eq.s32 	%p2856, %r6924, 1;
	or.b32  	%r6925, %r6923, -2147483648;
	selp.b32 	%r6926, %r6925, %r6923, %p2856;
	st.local.u32 	[%rd187+960], %r6926;
	setp.ne.s32 	%p2857, %r8232, %r6926;
	selp.u32 	%r6927, 1, 0, %p2857;
	or.b32  	%r8251, %r8251, %r6927;
$L__BB3_1826:
	or.b32  	%r6928, %r8183, %r8251;
	or.b32  	%r8183, %r6928, %r8203;
	add.s32 	%r8184, %r8184, 1;
	setp.ne.s32 	%p2858, %r8184, 16;
	@%p2858 bra 	$L__BB3_1668;
	setp.eq.s32 	%p2859, %r8183, 3;
	@%p2859 bra 	$L__BB3_1990;
	mov.b32 	%r8266, 0;
$L__BB3_1829:
	mul.wide.u32 	%rd436, %r8266, 64;
	add.s64 	%rd524, %rd49, %rd436;
	mov.b32 	%r8267, 0;
$L__BB3_1830:
	mov.u32 	%r2532, %r8267;
	ld.local.u32 	%r8284, [%rd524+-128];
	min.s32 	%r6931, %r8284, 0;
	and.b32  	%r8269, %r6931, 2147483647;
	ld.local.u32 	%r8285, [%rd524+-64];
	setp.gt.s32 	%p2860, %r8285, -1;
	@%p2860 bra 	$L__BB3_1832;
	and.b32  	%r6932, %r8285, 2147483647;
	and.b32  	%r6933, %r8285, %r8269;
	setp.eq.s32 	%p2861, %r6933, 0;
	selp.b32 	%r6934, %r6932, -2147483648, %p2861;
	or.b32  	%r8269, %r6934, %r8269;
$L__BB3_1832:
	ld.local.u32 	%r8286, [%rd524];
	setp.gt.s32 	%p2862, %r8286, -1;
	@%p2862 bra 	$L__BB3_1834;
	and.b32  	%r6935, %r8286, 2147483647;
	and.b32  	%r6936, %r6935, %r8269;
	setp.eq.s32 	%p2863, %r6936, 0;
	selp.b32 	%r6937, %r6935, -2147483648, %p2863;
	or.b32  	%r8269, %r6937, %r8269;
$L__BB3_1834:
	ld.local.u32 	%r8287, [%rd524+64];
	setp.gt.s32 	%p2864, %r8287, -1;
	@%p2864 bra 	$L__BB3_1836;
	and.b32  	%r6938, %r8287, 2147483647;
	and.b32  	%r6939, %r6938, %r8269;
	setp.eq.s32 	%p2865, %r6939, 0;
	selp.b32 	%r6940, %r6938, -2147483648, %p2865;
	or.b32  	%r8269, %r6940, %r8269;
$L__BB3_1836:
	ld.local.u32 	%r8288, [%rd524+-124];
	setp.gt.s32 	%p2866, %r8288, -1;
	@%p2866 bra 	$L__BB3_1838;
	and.b32  	%r6941, %r8288, 2147483647;
	and.b32  	%r6942, %r6941, %r8269;
	setp.eq.s32 	%p2867, %r6942, 0;
	selp.b32 	%r6943, %r6941, -2147483648, %p2867;
	or.b32  	%r8269, %r6943, %r8269;
$L__BB3_1838:
	ld.local.u32 	%r8289, [%rd524+-60];
	setp.gt.s32 	%p2868, %r8289, -1;
	@%p2868 bra 	$L__BB3_1840;
	and.b32  	%r6944, %r8289, 2147483647;
	and.b32  	%r6945, %r6944, %r8269;
	setp.eq.s32 	%p2869, %r6945, 0;
	selp.b32 	%r6946, %r6944, -2147483648, %p2869;
	or.b32  	%r8269, %r6946, %r8269;
$L__BB3_1840:
	ld.local.u32 	%r8290, [%rd524+4];
	setp.gt.s32 	%p2870, %r8290, -1;
	@%p2870 bra 	$L__BB3_1842;
	and.b32  	%r6947, %r8290, 2147483647;
	and.b32  	%r6948, %r6947, %r8269;
	setp.eq.s32 	%p2871, %r6948, 0;
	selp.b32 	%r6949, %r6947, -2147483648, %p2871;
	or.b32  	%r8269, %r6949, %r8269;
$L__BB3_1842:
	ld.local.u32 	%r8291, [%rd524+68];
	setp.gt.s32 	%p2872, %r8291, -1;
	@%p2872 bra 	$L__BB3_1844;
	and.b32  	%r6950, %r8291, 2147483647;
	and.b32  	%r6951, %r6950, %r8269;
	setp.eq.s32 	%p2873, %r6951, 0;
	selp.b32 	%r6952, %r6950, -2147483648, %p2873;
	or.b32  	%r8269, %r6952, %r8269;
$L__BB3_1844:
	ld.local.u32 	%r8292, [%rd524+-120];
	setp.gt.s32 	%p2874, %r8292, -1;
	@%p2874 bra 	$L__BB3_1846;
	and.b32  	%r6953, %r8292, 2147483647;
	and.b32  	%r6954, %r6953, %r8269;
	setp.eq.s32 	%p2875, %r6954, 0;
	selp.b32 	%r6955, %r6953, -2147483648, %p2875;
	or.b32  	%r8269, %r6955, %r8269;
$L__BB3_1846:
	ld.local.u32 	%r8293, [%rd524+-56];
	setp.gt.s32 	%p2876, %r8293, -1;
	@%p2876 bra 	$L__BB3_1848;
	and.b32  	%r6956, %r8293, 2147483647;
	and.b32  	%r6957, %r6956, %r8269;
	setp.eq.s32 	%p2877, %r6957, 0;
	selp.b32 	%r6958, %r6956, -2147483648, %p2877;
	or.b32  	%r8269, %r6958, %r8269;
$L__BB3_1848:
	ld.local.u32 	%r8294, [%rd524+8];
	setp.gt.s32 	%p2878, %r8294, -1;
	@%p2878 bra 	$L__BB3_1850;
	and.b32  	%r6959, %r8294, 2147483647;
	and.b32  	%r6960, %r6959, %r8269;
	setp.eq.s32 	%p2879, %r6960, 0;
	selp.b32 	%r6961, %r6959, -2147483648, %p2879;
	or.b32  	%r8269, %r6961, %r8269;
$L__BB3_1850:
	ld.local.u32 	%r8295, [%rd524+72];
	setp.gt.s32 	%p2880, %r8295, -1;
	@%p2880 bra 	$L__BB3_1852;
	and.b32  	%r6962, %r8295, 2147483647;
	and.b32  	%r6963, %r6962, %r8269;
	setp.eq.s32 	%p2881, %r6963, 0;
	selp.b32 	%r6964, %r6962, -2147483648, %p2881;
	or.b32  	%r8269, %r6964, %r8269;
$L__BB3_1852:
	ld.local.u32 	%r8296, [%rd524+-116];
	setp.gt.s32 	%p2882, %r8296, -1;
	@%p2882 bra 	$L__BB3_1854;
	and.b32  	%r6965, %r8296, 2147483647;
	and.b32  	%r6966, %r6965, %r8269;
	setp.eq.s32 	%p2883, %r6966, 0;
	selp.b32 	%r6967, %r6965, -2147483648, %p2883;
	or.b32  	%r8269, %r6967, %r8269;
$L__BB3_1854:
	ld.local.u32 	%r8297, [%rd524+-52];
	setp.gt.s32 	%p2884, %r8297, -1;
	@%p2884 bra 	$L__BB3_1856;
	and.b32  	%r6968, %r8297, 2147483647;
	and.b32  	%r6969, %r6968, %r8269;
	setp.eq.s32 	%p2885, %r6969, 0;
	selp.b32 	%r6970, %r6968, -2147483648, %p2885;
	or.b32  	%r8269, %r6970, %r8269;
$L__BB3_1856:
	ld.local.u32 	%r8298, [%rd524+12];
	setp.gt.s32 	%p2886, %r8298, -1;
	@%p2886 bra 	$L__BB3_1858;
	and.b32  	%r6971, %r8298, 2147483647;
	and.b32  	%r6972, %r6971, %r8269;
	setp.eq.s32 	%p2887, %r6972, 0;
	selp.b32 	%r6973, %r6971, -2147483648, %p2887;
	or.b32  	%r8269, %r6973, %r8269;
$L__BB3_1858:
	ld.local.u32 	%r8299, [%rd524+76];
	setp.gt.s32 	%p2888, %r8299, -1;
	@%p2888 bra 	$L__BB3_1860;
	and.b32  	%r6974, %r8299, 2147483647;
	and.b32  	%r6975, %r6974, %r8269;
	setp.eq.s32 	%p2889, %r6975, 0;
	selp.b32 	%r6976, %r6974, -2147483648, %p2889;
	or.b32  	%r8269, %r6976, %r8269;
$L__BB3_1860:
	setp.gt.s32 	%p2890, %r8269, -1;
	@%p2890 bra 	$L__BB3_1862;
	mov.b32 	%r6977, 0;
	st.local.u32 	[%rd49+-128], %r6977;
	ld.local.u32 	%r8284, [%rd524+-128];
$L__BB3_1862:
	not.b32 	%r2582, %r8269;
	setp.lt.s32 	%p2891, %r8284, 0;
	@%p2891 bra 	$L__BB3_1864;
	and.b32  	%r6978, %r8284, %r2582;
	popc.b32 	%r6979, %r6978;
	setp.eq.s32 	%p2892, %r6979, 1;
	or.b32  	%r6980, %r6978, -2147483648;
	selp.b32 	%r8284, %r6980, %r6978, %p2892;
	st.local.u32 	[%rd524+-128], %r8284;
$L__BB3_1864:
	setp.lt.s32 	%p2893, %r8285, 0;
	@%p2893 bra 	$L__BB3_1866;
	and.b32  	%r6981, %r8285, %r2582;
	popc.b32 	%r6982, %r6981;
	setp.eq.s32 	%p2894, %r6982, 1;
	or.b32  	%r6983, %r6981, -2147483648;
	selp.b32 	%r8285, %r6983, %r6981, %p2894;
	st.local.u32 	[%rd524+-64], %r8285;
$L__BB3_1866:
	setp.lt.s32 	%p2895, %r8286, 0;
	@%p2895 bra 	$L__BB3_1868;
	and.b32  	%r6984, %r8286, %r2582;
	popc.b32 	%r6985, %r6984;
	setp.eq.s32 	%p2896, %r6985, 1;
	or.b32  	%r6986, %r6984, -2147483648;
	selp.b32 	%r8286, %r6986, %r6984, %p2896;
	st.local.u32 	[%rd524], %r8286;
$L__BB3_1868:
	setp.lt.s32 	%p2897, %r8287, 0;
	@%p2897 bra 	$L__BB3_1870;
	and.b32  	%r6987, %r8287, %r2582;
	popc.b32 	%r6988, %r6987;
	setp.eq.s32 	%p2898, %r6988, 1;
	or.b32  	%r6989, %r6987, -2147483648;
	selp.b32 	%r8287, %r6989, %r6987, %p2898;
	st.local.u32 	[%rd524+64], %r8287;
$L__BB3_1870:
	setp.lt.s32 	%p2899, %r8288, 0;
	@%p2899 bra 	$L__BB3_1872;
	and.b32  	%r6990, %r8288, %r2582;
	popc.b32 	%r6991, %r6990;
	setp.eq.s32 	%p2900, %r6991, 1;
	or.b32  	%r6992, %r6990, -2147483648;
	selp.b32 	%r8288, %r6992, %r6990, %p2900;
	st.local.u32 	[%rd524+-124], %r8288;
$L__BB3_1872:
	setp.lt.s32 	%p2901, %r8289, 0;
	@%p2901 bra 	$L__BB3_1874;
	and.b32  	%r6993, %r8289, %r2582;
	popc.b32 	%r6994, %r6993;
	setp.eq.s32 	%p2902, %r6994, 1;
	or.b32  	%r6995, %r6993, -2147483648;
	selp.b32 	%r8289, %r6995, %r6993, %p2902;
	st.local.u32 	[%rd524+-60], %r8289;
$L__BB3_1874:
	setp.lt.s32 	%p2903, %r8290, 0;
	@%p2903 bra 	$L__BB3_1876;
	and.b32  	%r6996, %r8290, %r2582;
	popc.b32 	%r6997, %r6996;
	setp.eq.s32 	%p2904, %r6997, 1;
	or.b32  	%r6998, %r6996, -2147483648;
	selp.b32 	%r8290, %r6998, %r6996, %p2904;
	st.local.u32 	[%rd524+4], %r8290;
$L__BB3_1876:
	setp.lt.s32 	%p2905, %r8291, 0;
	@%p2905 bra 	$L__BB3_1878;
	and.b32  	%r6999, %r8291, %r2582;
	popc.b32 	%r7000, %r6999;
	setp.eq.s32 	%p2906, %r7000, 1;
	or.b32  	%r7001, %r6999, -2147483648;
	selp.b32 	%r8291, %r7001, %r6999, %p2906;
	st.local.u32 	[%rd524+68], %r8291;
$L__BB3_1878:
	setp.lt.s32 	%p2907, %r8292, 0;
	@%p2907 bra 	$L__BB3_1880;
	and.b32  	%r7002, %r8292, %r2582;
	popc.b32 	%r7003, %r7002;
	setp.eq.s32 	%p2908, %r7003, 1;
	or.b32  	%r7004, %r7002, -2147483648;
	selp.b32 	%r8292, %r7004, %r7002, %p2908;
	st.local.u32 	[%rd524+-120], %r8292;
$L__BB3_1880:
	setp.lt.s32 	%p2909, %r8293, 0;
	@%p2909 bra 	$L__BB3_1882;
	and.b32  	%r7005, %r8293, %r2582;
	popc.b32 	%r7006, %r7005;
	setp.eq.s32 	%p2910, %r7006, 1;
	or.b32  	%r7007, %r7005, -2147483648;
	selp.b32 	%r8293, %r7007, %r7005, %p2910;
	st.local.u32 	[%rd524+-56], %r8293;
$L__BB3_1882:
	setp.lt.s32 	%p2911, %r8294, 0;
	@%p2911 bra 	$L__BB3_1884;
	and.b32  	%r7008, %r8294, %r2582;
	popc.b32 	%r7009, %r7008;
	setp.eq.s32 	%p2912, %r7009, 1;
	or.b32  	%r7010, %r7008, -2147483648;
	selp.b32 	%r8294, %r7010, %r7008, %p2912;
	st.local.u32 	[%rd524+8], %r8294;
$L__BB3_1884:
	setp.lt.s32 	%p2913, %r8295, 0;
	@%p2913 bra 	$L__BB3_1886;
	and.b32  	%r7011, %r8295, %r2582;
	popc.b32 	%r7012, %r7011;
	setp.eq.s32 	%p2914, %r7012, 1;
	or.b32  	%r7013, %r7011, -2147483648;
	selp.b32 	%r8295, %r7013, %r7011, %p2914;
	st.local.u32 	[%rd524+72], %r8295;
$L__BB3_1886:
	setp.lt.s32 	%p2915, %r8296, 0;
	@%p2915 bra 	$L__BB3_1888;
	and.b32  	%r7014, %r8296, %r2582;
	popc.b32 	%r7015, %r7014;
	setp.eq.s32 	%p2916, %r7015, 1;
	or.b32  	%r7016, %r7014, -2147483648;
	selp.b32 	%r8296, %r7016, %r7014, %p2916;
	st.local.u32 	[%rd524+-116], %r8296;
$L__BB3_1888:
	setp.lt.s32 	%p2917, %r8297, 0;
	@%p2917 bra 	$L__BB3_1890;
	and.b32  	%r7017, %r8297, %r2582;
	popc.b32 	%r7018, %r7017;
	setp.eq.s32 	%p2918, %r7018, 1;
	or.b32  	%r7019, %r7017, -2147483648;
	selp.b32 	%r8297, %r7019, %r7017, %p2918;
	st.local.u32 	[%rd524+-52], %r8297;
$L__BB3_1890:
	setp.lt.s32 	%p2919, %r8298, 0;
	@%p2919 bra 	$L__BB3_1892;
	and.b32  	%r7020, %r8298, %r2582;
	popc.b32 	%r7021, %r7020;
	setp.eq.s32 	%p2920, %r7021, 1;
	or.b32  	%r7022, %r7020, -2147483648;
	selp.b32 	%r8298, %r7022, %r7020, %p2920;
	st.local.u32 	[%rd524+12], %r8298;
$L__BB3_1892:
	setp.lt.s32 	%p2921, %r8299, 0;
	@%p2921 bra 	$L__BB3_1894;
	and.b32  	%r7023, %r8299, %r2582;
	popc.b32 	%r7024, %r7023;
	setp.eq.s32 	%p2922, %r7024, 1;
	or.b32  	%r7025, %r7023, -2147483648;
	selp.b32 	%r8299, %r7025, %r7023, %p2922;
	st.local.u32 	[%rd524+76], %r8299;
$L__BB3_1894:
	mov.b32 	%r7026, 0;
	st.local.v4.u32 	[%rd2], {%r7026, %r7026, %r7026, %r7026};
	st.local.v4.u32 	[%rd2+16], {%r7026, %r7026, %r7026, %r7026};
	st.local.v4.u32 	[%rd2+32], {%r7026, %r7026, %r7026, %r7026};
	st.local.v4.u32 	[%rd2+48], {%r7026, %r7026, %r7026, %r7026};
	st.local.v4.u32 	[%rd2+64], {%r7026, %r7026, %r7026, %r7026};
	st.local.v4.u32 	[%rd2+80], {%r7026, %r7026, %r7026, %r7026};
	st.local.v4.u32 	[%rd2+96], {%r7026, %r7026, %r7026, %r7026};
	st.local.v4.u32 	[%rd2+112], {%r7026, %r7026, %r7026, %r7026};
	popc.b32 	%r2615, %r8284;
	setp.lt.s32 	%p2923, %r8284, 0;
	setp.ne.s32 	%p2924, %r2615, 2;
	or.pred  	%p2925, %p2923, %p2924;
	mov.u32 	%r8300, %r7026;
	@%p2925 bra 	$L__BB3_1897;
	clz.b32 	%r7027, %r8284;
	mov.b32 	%r7028, -2147483648;
	shr.u32 	%r2616, %r7028, %r7027;
	xor.b32  	%r7029, %r2616, %r8284;
	clz.b32 	%r7030, %r7029;
	sub.s32 	%r7031, 31, %r7030;
	mul.wide.u32 	%rd437, %r7031, 4;
	add.s64 	%rd205, %rd2, %rd437;
	ld.local.u32 	%r2617, [%rd205];
	and.b32  	%r7032, %r2617, %r2616;
	setp.ne.s32 	%p2926, %r7032, 0;
	mov.u32 	%r8300, %r8284;
	@%p2926 bra 	$L__BB3_1897;
	or.b32  	%r7034, %r2617, %r2616;
	st.local.u32 	[%rd205], %r7034;
	mov.u32 	%r8300, %r7026;
$L__BB3_1897:
	popc.b32 	%r2619, %r8285;
	setp.lt.s32 	%p2927, %r8285, 0;
	setp.ne.s32 	%p2928, %r2619, 2;
	or.pred  	%p2929, %p2927, %p2928;
	@%p2929 bra 	$L__BB3_1901;
	clz.b32 	%r7035, %r8285;
	mov.b32 	%r7036, -2147483648;
	shr.u32 	%r2620, %r7036, %r7035;
	xor.b32  	%r7037, %r2620, %r8285;
	clz.b32 	%r7038, %r7037;
	sub.s32 	%r7039, 31, %r7038;
	mul.wide.u32 	%rd438, %r7039, 4;
	add.s64 	%rd206, %rd2, %rd438;
	ld.local.u32 	%r2621, [%rd206];
	and.b32  	%r7040, %r2621, %r2620;
	setp.eq.s32 	%p2930, %r7040, 0;
	@%p2930 bra 	$L__BB3_1900;
	or.b32  	%r8300, %r8285, %r8300;
	bra.uni 	$L__BB3_1901;
$L__BB3_1900:
	or.b32  	%r7041, %r2621, %r2620;
	st.local.u32 	[%rd206], %r7041;
$L__BB3_1901:
	popc.b32 	%r2624, %r8286;
	setp.lt.s32 	%p2931, %r8286, 0;
	setp.ne.s32 	%p2932, %r2624, 2;
	or.pred  	%p2933, %p2931, %p2932;
	@%p2933 bra 	$L__BB3_1905;
	clz.b32 	%r7042, %r8286;
	mov.b32 	%r7043, -2147483648;
	shr.u32 	%r2625, %r7043, %r7042;
	xor.b32  	%r7044, %r2625, %r8286;
	clz.b32 	%r7045, %r7044;
	sub.s32 	%r7046, 31, %r7045;
	mul.wide.u32 	%rd439, %r7046, 4;
	add.s64 	%rd207, %rd2, %rd439;
	ld.local.u32 	%r2626, [%rd207];
	and.b32  	%r7047, %r2626, %r2625;
	setp.eq.s32 	%p2934, %r7047, 0;
	@%p2934 bra 	$L__BB3_1904;
	or.b32  	%r8300, %r8286, %r8300;
	bra.uni 	$L__BB3_1905;
$L__BB3_1904:
	or.b32  	%r7048, %r2626, %r2625;
	st.local.u32 	[%rd207], %r7048;
$L__BB3_1905:
	popc.b32 	%r2629, %r8287;
	setp.lt.s32 	%p2935, %r8287, 0;
	setp.ne.s32 	%p2936, %r2629, 2;
	or.pred  	%p2937, %p2935, %p2936;
	@%p2937 bra 	$L__BB3_1909;
	clz.b32 	%r7049, %r8287;
	mov.b32 	%r7050, -2147483648;
	shr.u32 	%r2630, %r7050, %r7049;
	xor.b32  	%r7051, %r2630, %r8287;
	clz.b32 	%r7052, %r7051;
	sub.s32 	%r7053, 31, %r7052;
	mul.wide.u32 	%rd440, %r7053, 4;
	add.s64 	%rd208, %rd2, %rd440;
	ld.local.u32 	%r2631, [%rd208];
	and.b32  	%r7054, %r2631, %r2630;
	setp.eq.s32 	%p2938, %r7054, 0;
	@%p2938 bra 	$L__BB3_1908;
	or.b32  	%r8300, %r8287, %r8300;
	bra.uni 	$L__BB3_1909;
$L__BB3_1908:
	or.b32  	%r7055, %r2631, %r2630;
	st.local.u32 	[%rd208], %r7055;
$L__BB3_1909:
	popc.b32 	%r2634, %r8288;
	setp.lt.s32 	%p2939, %r8288, 0;
	setp.ne.s32 	%p2940, %r2634, 2;
	or.pred  	%p2941, %p2939, %p2940;
	@%p2941 bra 	$L__BB3_1913;
	clz.b32 	%r7056, %r8288;
	mov.b32 	%r7057, -2147483648;
	shr.u32 	%r2635, %r7057, %r7056;
	xor.b32  	%r7058, %r2635, %r8288;
	clz.b32 	%r7059, %r7058;
	sub.s32 	%r7060, 31, %r7059;
	mul.wide.u32 	%rd441, %r7060, 4;
	add.s64 	%rd209, %rd2, %rd441;
	ld.local.u32 	%r2636, [%rd209];
	and.b32  	%r7061, %r2636, %r2635;
	setp.eq.s32 	%p2942, %r7061, 0;
	@%p2942 bra 	$L__BB3_1912;
	or.b32  	%r8300, %r8288, %r8300;
	bra.uni 	$L__BB3_1913;
$L__BB3_1912:
	or.b32  	%r7062, %r2636, %r2635;
	st.local.u32 	[%rd209], %r7062;
$L__BB3_1913:
	popc.b32 	%r2639, %r8289;
	setp.lt.s32 	%p2943, %r8289, 0;
	setp.ne.s32 	%p2944, %r2639, 2;
	or.pred  	%p2945, %p2943, %p2944;
	@%p2945 bra 	$L__BB3_1917;
	clz.b32 	%r7063, %r8289;
	mov.b32 	%r7064, -2147483648;
	shr.u32 	%r2640, %r7064, %r7063;
	xor.b32  	%r7065, %r2640, %r8289;
	clz.b32 	%r7066, %r7065;
	sub.s32 	%r7067, 31, %r7066;
	mul.wide.u32 	%rd442, %r7067, 4;
	add.s64 	%rd210, %rd2, %rd442;
	ld.local.u32 	%r2641, [%rd210];
	and.b32  	%r7068, %r2641, %r2640;
	setp.eq.s32 	%p2946, %r7068, 0;
	@%p2946 bra 	$L__BB3_1916;
	or.b32  	%r8300, %r8289, %r8300;
	bra.uni 	$L__BB3_1917;
$L__BB3_1916:
	or.b32  	%r7069, %r2641, %r2640;
	st.local.u32 	[%rd210], %r7069;
$L__BB3_1917:
	popc.b32 	%r2644, %r8290;
	setp.lt.s32 	%p2947, %r8290, 0;
	setp.ne.s32 	%p2948, %r2644, 2;
	or.pred  	%p2949, %p2947, %p2948;
	@%p2949 bra 	$L__BB3_1921;
	clz.b32 	%r7070, %r8290;
	mov.b32 	%r7071, -2147483648;
	shr.u32 	%r2645, %r7071, %r7070;
	xor.b32  	%r7072, %r2645, %r8290;
	clz.b32 	%r7073, %r7072;
	sub.s32 	%r7074, 31, %r7073;
	mul.wide.u32 	%rd443, %r7074, 4;
	add.s64 	%rd211, %rd2, %rd443;
	ld.local.u32 	%r2646, [%rd211];
	and.b32  	%r7075, %r2646, %r2645;
	setp.eq.s32 	%p2950, %r7075, 0;
	@%p2950 bra 	$L__BB3_1920;
	or.b32  	%r8300, %r8290, %r8300;
	bra.uni 	$L__BB3_1921;
$L__BB3_1920:
	or.b32  	%r7076, %r2646, %r2645;
	st.local.u32 	[%rd211], %r7076;
$L__BB3_1921:
	popc.b32 	%r2649, %r8291;
	setp.lt.s32 	%p2951, %r8291, 0;
	setp.ne.s32 	%p2952, %r2649, 2;
	or.pred  	%p2953, %p2951, %p2952;
	@%p2953 bra 	$L__BB3_1925;
	clz.b32 	%r7077, %r8291;
	mov.b32 	%r7078, -2147483648;
	shr.u32 	%r2650, %r7078, %r7077;
	xor.b32  	%r7079, %r2650, %r8291;
	clz.b32 	%r7080, %r7079;
	sub.s32 	%r7081, 31, %r7080;
	mul.wide.u32 	%rd444, %r7081, 4;
	add.s64 	%rd212, %rd2, %rd444;
	ld.local.u32 	%r2651, [%rd212];
	and.b32  	%r7082, %r2651, %r2650;
	setp.eq.s32 	%p2954, %r7082, 0;
	@%p2954 bra 	$L__BB3_1924;
	or.b32  	%r8300, %r8291, %r8300;
	bra.uni 	$L__BB3_1925;
$L__BB3_1924:
	or.b32  	%r7083, %r2651, %r2650;
	st.local.u32 	[%rd212], %r7083;
$L__BB3_1925:
	popc.b32 	%r2654, %r8292;
	setp.lt.s32 	%p2955, %r8292, 0;
	setp.ne.s32 	%p2956, %r2654, 2;
	or.pred  	%p2957, %p2955, %p2956;
	@%p2957 bra 	$L__BB3_1929;
	clz.b32 	%r7084, %r8292;
	mov.b32 	%r7085, -2147483648;
	shr.u32 	%r2655, %r7085, %r7084;
	xor.b32  	%r7086, %r2655, %r8292;
	clz.b32 	%r7087, %r7086;
	sub.s32 	%r7088, 31, %r7087;
	mul.wide.u32 	%rd445, %r7088, 4;
	add.s64 	%rd213, %rd2, %rd445;
	ld.local.u32 	%r2656, [%rd213];
	and.b32  	%r7089, %r2656, %r2655;
	setp.eq.s32 	%p2958, %r7089, 0;
	@%p2958 bra 	$L__BB3_1928;
	or.b32  	%r8300, %r8292, %r8300;
	bra.uni 	$L__BB3_1929;
$L__BB3_1928:
	or.b32  	%r7090, %r2656, %r2655;
	st.local.u32 	[%rd213], %r7090;
$L__BB3_1929:
	popc.b32 	%r2659, %r8293;
	setp.lt.s32 	%p2959, %r8293, 0;
	setp.ne.s32 	%p2960, %r2659, 2;
	or.pred  	%p2961, %p2959, %p2960;
	@%p2961 bra 	$L__BB3_1933;
	clz.b32 	%r7091, %r8293;
	mov.b32 	%r7092, -2147483648;
	shr.u32 	%r2660, %r7092, %r7091;
	xor.b32  	%r7093, %r2660, %r8293;
	clz.b32 	%r7094, %r7093;
	sub.s32 	%r7095, 31, %r7094;
	mul.wide.u32 	%rd446, %r7095, 4;
	add.s64 	%rd214, %rd2, %rd446;
	ld.local.u32 	%r2661, [%rd214];
	and.b32  	%r7096, %r2661, %r2660;
	setp.eq.s32 	%p2962, %r7096, 0;
	@%p2962 bra 	$L__BB3_1932;
	or.b32  	%r8300, %r8293, %r8300;
	bra.uni 	$L__BB3_1933;
$L__BB3_1932:
	or.b32  	%r7097, %r2661, %r2660;
	st.local.u32 	[%rd214], %r7097;
$L__BB3_1933:
	popc.b32 	%r2664, %r8294;
	setp.lt.s32 	%p2963, %r8294, 0;
	setp.ne.s32 	%p2964, %r2664, 2;
	or.pred  	%p2965, %p2963, %p2964;
	@%p2965 bra 	$L__BB3_1937;
	clz.b32 	%r7098, %r8294;
	mov.b32 	%r7099, -2147483648;
	shr.u32 	%r2665, %r7099, %r7098;
	xor.b32  	%r7100, %r2665, %r8294;
	clz.b32 	%r7101, %r7100;
	sub.s32 	%r7102, 31, %r7101;
	mul.wide.u32 	%rd447, %r7102, 4;
	add.s64 	%rd215, %rd2, %rd447;
	ld.local.u32 	%r2666, [%rd215];
	and.b32  	%r7103, %r2666, %r2665;
	setp.eq.s32 	%p2966, %r7103, 0;
	@%p2966 bra 	$L__BB3_1936;
	or.b32  	%r8300, %r8294, %r8300;
	bra.uni 	$L__BB3_1937;
$L__BB3_1936:
	or.b32  	%r7104, %r2666, %r2665;
	st.local.u32 	[%rd215], %r7104;
$L__BB3_1937:
	popc.b32 	%r2669, %r8295;
	setp.lt.s32 	%p2967, %r8295, 0;
	setp.ne.s32 	%p2968, %r2669, 2;
	or.pred  	%p2969, %p2967, %p2968;
	@%p2969 bra 	$L__BB3_1941;
	clz.b32 	%r7105, %r8295;
	mov.b32 	%r7106, -2147483648;
	shr.u32 	%r2670, %r7106, %r7105;
	xor.b32  	%r7107, %r2670, %r8295;
	clz.b32 	%r7108, %r7107;
	sub.s32 	%r7109, 31, %r7108;
	mul.wide.u32 	%rd448, %r7109, 4;
	add.s64 	%rd216, %rd2, %rd448;
	ld.local.u32 	%r2671, [%rd216];
	and.b32  	%r7110, %r2671, %r2670;
	setp.eq.s32 	%p2970, %r7110, 0;
	@%p2970 bra 	$L__BB3_1940;
	or.b32  	%r8300, %r8295, %r8300;
	bra.uni 	$L__BB3_1941;
$L__BB3_1940:
	or.b32  	%r7111, %r2671, %r2670;
	st.local.u32 	[%rd216], %r7111;
$L__BB3_1941:
	popc.b32 	%r2674, %r8296;
	setp.lt.s32 	%p2971, %r8296, 0;
	setp.ne.s32 	%p2972, %r2674, 2;
	or.pred  	%p2973, %p2971, %p2972;
	@%p2973 bra 	$L__BB3_1945;
	clz.b32 	%r7112, %r8296;
	mov.b32 	%r7113, -2147483648;
	shr.u32 	%r2675, %r7113, %r7112;
	xor.b32  	%r7114, %r2675, %r8296;
	clz.b32 	%r7115, %r7114;
	sub.s32 	%r7116, 31, %r7115;
	mul.wide.u32 	%rd449, %r7116, 4;
	add.s64 	%rd217, %rd2, %rd449;
	ld.local.u32 	%r2676, [%rd217];
	and.b32  	%r7117, %r2676, %r2675;
	setp.eq.s32 	%p2974, %r7117, 0;
	@%p2974 bra 	$L__BB3_1944;
	or.b32  	%r8300, %r8296, %r8300;
	bra.uni 	$L__BB3_1945;
$L__BB3_1944:
	or.b32  	%r7118, %r2676, %r2675;
	st.local.u32 	[%rd217], %r7118;
$L__BB3_1945:
	popc.b32 	%r2679, %r8297;
	setp.lt.s32 	%p2975, %r8297, 0;
	setp.ne.s32 	%p2976, %r2679, 2;
	or.pred  	%p2977, %p2975, %p2976;
	@%p2977 bra 	$L__BB3_1949;
	clz.b32 	%r7119, %r8297;
	mov.b32 	%r7120, -2147483648;
	shr.u32 	%r2680, %r7120, %r7119;
	xor.b32  	%r7121, %r2680, %r8297;
	clz.b32 	%r7122, %r7121;
	sub.s32 	%r7123, 31, %r7122;
	mul.wide.u32 	%rd450, %r7123, 4;
	add.s64 	%rd218, %rd2, %rd450;
	ld.local.u32 	%r2681, [%rd218];
	and.b32  	%r7124, %r2681, %r2680;
	setp.eq.s32 	%p2978, %r7124, 0;
	@%p2978 bra 	$L__BB3_1948;
	or.b32  	%r8300, %r8297, %r8300;
	bra.uni 	$L__BB3_1949;
$L__BB3_1948:
	or.b32  	%r7125, %r2681, %r2680;
	st.local.u32 	[%rd218], %r7125;
$L__BB3_1949:
	popc.b32 	%r2684, %r8298;
	setp.lt.s32 	%p2979, %r8298, 0;
	setp.ne.s32 	%p2980, %r2684, 2;
	or.pred  	%p2981, %p2979, %p2980;
	@%p2981 bra 	$L__BB3_1953;
	clz.b32 	%r7126, %r8298;
	mov.b32 	%r7127, -2147483648;
	shr.u32 	%r2685, %r7127, %r7126;
	xor.b32  	%r7128, %r2685, %r8298;
	clz.b32 	%r7129, %r7128;
	sub.s32 	%r7130, 31, %r7129;
	mul.wide.u32 	%rd451, %r7130, 4;
	add.s64 	%rd219, %rd2, %rd451;
	ld.local.u32 	%r2686, [%rd219];
	and.b32  	%r7131, %r2686, %r2685;
	setp.eq.s32 	%p2982, %r7131, 0;
	@%p2982 bra 	$L__BB3_1952;
	or.b32  	%r8300, %r8298, %r8300;
	bra.uni 	$L__BB3_1953;
$L__BB3_1952:
	or.b32  	%r7132, %r2686, %r2685;
	st.local.u32 	[%rd219], %r7132;
$L__BB3_1953:
	popc.b32 	%r2689, %r8299;
	setp.lt.s32 	%p2983, %r8299, 0;
	setp.ne.s32 	%p2984, %r2689, 2;
	or.pred  	%p2985, %p2983, %p2984;
	@%p2985 bra 	$L__BB3_1955;
	clz.b32 	%r7133, %r8299;
	mov.b32 	%r7134, -2147483648;
	shr.u32 	%r7135, %r7134, %r7133;
	xor.b32  	%r7136, %r7135, %r8299;
	clz.b32 	%r7137, %r7136;
	sub.s32 	%r7138, 31, %r7137;
	mul.wide.u32 	%rd452, %r7138, 4;
	add.s64 	%rd453, %rd2, %rd452;
	ld.local.u32 	%r7139, [%rd453];
	and.b32  	%r7140, %r7139, %r7135;
	setp.eq.s32 	%p2986, %r7140, 0;
	selp.b32 	%r7141, 0, %r8299, %p2986;
	or.b32  	%r8300, %r8300, %r7141;
$L__BB3_1955:
	setp.eq.s32 	%p2987, %r8300, 0;
	@%p2987 bra 	$L__BB3_1988;
	not.b32 	%r2692, %r8300;
	setp.gt.s32 	%p2988, %r8284, -1;
	setp.eq.s32 	%p2989, %r2615, 2;
	and.b32  	%r7143, %r8284, %r8300;
	setp.eq.s32 	%p2990, %r7143, %r8284;
	and.pred  	%p2991, %p2989, %p2990;
	and.pred  	%p2992, %p2991, %p2988;
	@%p2992 bra 	$L__BB3_1958;
	and.b32  	%r7144, %r8284, %r2692;
	popc.b32 	%r7145, %r7144;
	setp.eq.s32 	%p2993, %r7145, 1;
	or.b32  	%r7146, %r7144, -2147483648;
	selp.b32 	%r7147, %r7146, %r7144, %p2993;
	st.local.u32 	[%rd524+-128], %r7147;
$L__BB3_1958:
	setp.gt.s32 	%p2994, %r8285, -1;
	setp.eq.s32 	%p2995, %r2619, 2;
	and.b32  	%r7149, %r8285, %r8300;
	setp.eq.s32 	%p2996, %r7149, %r8285;
	and.pred  	%p2997, %p2995, %p2996;
	and.pred  	%p2998, %p2997, %p2994;
	@%p2998 bra 	$L__BB3_1960;
	and.b32  	%r7150, %r8285, %r2692;
	popc.b32 	%r7151, %r7150;
	setp.eq.s32 	%p2999, %r7151, 1;
	or.b32  	%r7152, %r7150, -2147483648;
	selp.b32 	%r7153, %r7152, %r7150, %p2999;
	st.local.u32 	[%rd524+-64], %r7153;
$L__BB3_1960:
	setp.gt.s32 	%p3000, %r8286, -1;
	setp.eq.s32 	%p3001, %r2624, 2;
	and.b32  	%r7155, %r8286, %r8300;
	setp.eq.s32 	%p3002, %r7155, %r8286;
	and.pred  	%p3003, %p3001, %p3002;
	and.pred  	%p3004, %p3003, %p3000;
	@%p3004 bra 	$L__BB3_1962;
	and.b32  	%r7156, %r8286, %r2692;
	popc.b32 	%r7157, %r7156;
	setp.eq.s32 	%p3005, %r7157, 1;
	or.b32  	%r7158, %r7156, -2147483648;
	selp.b32 	%r7159, %r7158, %r7156, %p3005;
	st.local.u32 	[%rd524], %r7159;
$L__BB3_1962:
	setp.gt.s32 	%p3006, %r8287, -1;
	setp.eq.s32 	%p3007, %r2629, 2;
	and.b32  	%r7161, %r8287, %r8300;
	setp.eq.s32 	%p3008, %r7161, %r8287;
	and.pred  	%p3009, %p3007, %p3008;
	and.pred  	%p3010, %p3009, %p3006;
	@%p3010 bra 	$L__BB3_1964;
	and.b32  	%r7162, %r8287, %r2692;
	popc.b32 	%r7163, %r7162;
	setp.eq.s32 	%p3011, %r7163, 1;
	or.b32  	%r7164, %r7162, -2147483648;
	selp.b32 	%r7165, %r7164, %r7162, %p3011;
	st.local.u32 	[%rd524+64], %r7165;
$L__BB3_1964:
	setp.gt.s32 	%p3012, %r8288, -1;
	setp.eq.s32 	%p3013, %r2634, 2;
	and.b32  	%r7167, %r8288, %r8300;
	setp.eq.s32 	%p3014, %r7167, %r8288;
	and.pred  	%p3015, %p3013, %p3014;
	and.pred  	%p3016, %p3015, %p3012;
	@%p3016 bra 	$L__BB3_1966;
	and.b32  	%r7168, %r8288, %r2692;
	popc.b32 	%r7169, %r7168;
	setp.eq.s32 	%p3017, %r7169, 1;
	or.b32  	%r7170, %r7168, -2147483648;
	selp.b32 	%r7171, %r7170, %r7168, %p3017;
	st.local.u32 	[%rd524+-124], %r7171;
$L__BB3_1966:
	setp.gt.s32 	%p3018, %r8289, -1;
	setp.eq.s32 	%p3019, %r2639, 2;
	and.b32  	%r7173, %r8289, %r8300;
	setp.eq.s32 	%p3020, %r7173, %r8289;
	and.pred  	%p3021, %p3019, %p3020;
	and.pred  	%p3022, %p3021, %p3018;
	@%p3022 bra 	$L__BB3_1968;
	and.b32  	%r7174, %r8289, %r2692;
	popc.b32 	%r7175, %r7174;
	setp.eq.s32 	%p3023, %r7175, 1;
	or.b32  	%r7176, %r7174, -2147483648;
	selp.b32 	%r7177, %r7176, %r7174, %p3023;
	st.local.u32 	[%rd524+-60], %r7177;
$L__BB3_1968:
	setp.gt.s32 	%p3024, %r8290, -1;
	setp.eq.s32 	%p3025, %r2644, 2;
	and.b32  	%r7179, %r8290, %r8300;
	setp.eq.s32 	%p3026, %r7179, %r8290;
	and.pred  	%p3027, %p3025, %p3026;
	and.pred  	%p3028, %p3027, %p3024;
	@%p3028 bra 	$L__BB3_1970;
	and.b32  	%r7180, %r8290, %r2692;
	popc.b32 	%r7181, %r7180;
	setp.eq.s32 	%p3029, %r7181, 1;
	or.b32  	%r7182, %r7180, -2147483648;
	selp.b32 	%r7183, %r7182, %r7180, %p3029;
	st.local.u32 	[%rd524+4], %r7183;
$L__BB3_1970:
	setp.gt.s32 	%p3030, %r8291, -1;
	setp.eq.s32 	%p3031, %r2649, 2;
	and.b32  	%r7185, %r8291, %r8300;
	setp.eq.s32 	%p3032, %r7185, %r8291;
	and.pred  	%p3033, %p3031, %p3032;
	and.pred  	%p3034, %p3033, %p3030;
	@%p3034 bra 	$L__BB3_1972;
	and.b32  	%r7186, %r8291, %r2692;
	popc.b32 	%r7187, %r7186;
	setp.eq.s32 	%p3035, %r7187, 1;
	or.b32  	%r7188, %r7186, -2147483648;
	selp.b32 	%r7189, %r7188, %r7186, %p3035;
	st.local.u32 	[%rd524+68], %r7189;
$L__BB3_1972:
	setp.gt.s32 	%p3036, %r8292, -1;
	setp.eq.s32 	%p3037, %r2654, 2;
	and.b32  	%r7191, %r8292, %r8300;
	setp.eq.s32 	%p3038, %r7191, %r8292;
	and.pred  	%p3039, %p3037, %p3038;
	and.pred  	%p3040, %p3039, %p3036;
	@%p3040 bra 	$L__BB3_1974;
	and.b32  	%r7192, %r8292, %r2692;
	popc.b32 	%r7193, %r7192;
	setp.eq.s32 	%p3041, %r7193, 1;
	or.b32  	%r7194, %r7192, -2147483648;
	selp.b32 	%r7195, %r7194, %r7192, %p3041;
	st.local.u32 	[%rd524+-120], %r7195;
$L__BB3_1974:
	setp.gt.s32 	%p3042, %r8293, -1;
	setp.eq.s32 	%p3043, %r2659, 2;
	and.b32  	%r7197, %r8293, %r8300;
	setp.eq.s32 	%p3044, %r7197, %r8293;
	and.pred  	%p3045, %p3043, %p3044;
	and.pred  	%p3046, %p3045, %p3042;
	@%p3046 bra 	$L__BB3_1976;
	and.b32  	%r7198, %r8293, %r2692;
	popc.b32 	%r7199, %r7198;
	setp.eq.s32 	%p3047, %r7199, 1;
	or.b32  	%r7200, %r7198, -2147483648;
	selp.b32 	%r7201, %r7200, %r7198, %p3047;
	st.local.u32 	[%rd524+-56], %r7201;
$L__BB3_1976:
	setp.gt.s32 	%p3048, %r8294, -1;
	setp.eq.s32 	%p3049, %r2664, 2;
	and.b32  	%r7203, %r8294, %r8300;
	setp.eq.s32 	%p3050, %r7203, %r8294;
	and.pred  	%p3051, %p3049, %p3050;
	and.pred  	%p3052, %p3051, %p3048;
	@%p3052 bra 	$L__BB3_1978;
	and.b32  	%r7204, %r8294, %r2692;
	popc.b32 	%r7205, %r7204;
	setp.eq.s32 	%p3053, %r7205, 1;
	or.b32  	%r7206, %r7204, -2147483648;
	selp.b32 	%r7207, %r7206, %r7204, %p3053;
	st.local.u32 	[%rd524+8], %r7207;
$L__BB3_1978:
	setp.gt.s32 	%p3054, %r8295, -1;
	setp.eq.s32 	%p3055, %r2669, 2;
	and.b32  	%r7209, %r8295, %r8300;
	setp.eq.s32 	%p3056, %r7209, %r8295;
	and.pred  	%p3057, %p3055, %p3056;
	and.pred  	%p3058, %p3057, %p3054;
	@%p3058 bra 	$L__BB3_1980;
	and.b32  	%r7210, %r8295, %r2692;
	popc.b32 	%r7211, %r7210;
	setp.eq.s32 	%p3059, %r7211, 1;
	or.b32  	%r7212, %r7210, -2147483648;
	selp.b32 	%r7213, %r7212, %r7210, %p3059;
	st.local.u32 	[%rd524+72], %r7213;
$L__BB3_1980:
	setp.gt.s32 	%p3060, %r8296, -1;
	setp.eq.s32 	%p3061, %r2674, 2;
	and.b32  	%r7215, %r8296, %r8300;
	setp.eq.s32 	%p3062, %r7215, %r8296;
	and.pred  	%p3063, %p3061, %p3062;
	and.pred  	%p3064, %p3063, %p3060;
	@%p3064 bra 	$L__BB3_1982;
	and.b32  	%r7216, %r8296, %r2692;
	popc.b32 	%r7217, %r7216;
	setp.eq.s32 	%p3065, %r7217, 1;
	or.b32  	%r7218, %r7216, -2147483648;
	selp.b32 	%r7219, %r7218, %r7216, %p3065;
	st.local.u32 	[%rd524+-116], %r7219;
$L__BB3_1982:
	setp.gt.s32 	%p3066, %r8297, -1;
	setp.eq.s32 	%p3067, %r2679, 2;
	and.b32  	%r7221, %r8297, %r8300;
	setp.eq.s32 	%p3068, %r7221, %r8297;
	and.pred  	%p3069, %p3067, %p3068;
	and.pred  	%p3070, %p3069, %p3066;
	@%p3070 bra 	$L__BB3_1984;
	and.b32  	%r7222, %r8297, %r2692;
	popc.b32 	%r7223, %r7222;
	setp.eq.s32 	%p3071, %r7223, 1;
	or.b32  	%r7224, %r7222, -2147483648;
	selp.b32 	%r7225, %r7224, %r7222, %p3071;
	st.local.u32 	[%rd524+-52], %r7225;
$L__BB3_1984:
	setp.gt.s32 	%p3072, %r8298, -1;
	setp.eq.s32 	%p3073, %r2684, 2;
	and.b32  	%r7227, %r8298, %r8300;
	setp.eq.s32 	%p3074, %r7227, %r8298;
	and.pred  	%p3075, %p3073, %p3074;
	and.pred  	%p3076, %p3075, %p3072;
	@%p3076 bra 	$L__BB3_1986;
	and.b32  	%r7228, %r8298, %r2692;
	popc.b32 	%r7229, %r7228;
	setp.eq.s32 	%p3077, %r7229, 1;
	or.b32  	%r7230, %r7228, -2147483648;
	selp.b32 	%r7231, %r7230, %r7228, %p3077;
	st.local.u32 	[%rd524+12], %r7231;
$L__BB3_1986:
	setp.gt.s32 	%p3078, %r8299, -1;
	setp.eq.s32 	%p3079, %r2689, 2;
	and.b32  	%r7233, %r8299, %r8300;
	setp.eq.s32 	%p3080, %r7233, %r8299;
	and.pred  	%p3081, %p3079, %p3080;
	and.pred  	%p3082, %p3081, %p3078;
	@%p3082 bra 	$L__BB3_1988;
	and.b32  	%r7234, %r8299, %r2692;
	popc.b32 	%r7235, %r7234;
	setp.eq.s32 	%p3083, %r7235, 1;
	or.b32  	%r7236, %r7234, -2147483648;
	selp.b32 	%r7237, %r7236, %r7234, %p3083;
	st.local.u32 	[%rd524+76], %r7237;
$L__BB3_1988:
	add.s32 	%r8267, %r2532, 4;
	add.s64 	%rd524, %rd524, 16;
	setp.lt.u32 	%p3084, %r2532, 12;
	@%p3084 bra 	$L__BB3_1830;
	add.s32 	%r2694, %r8266, 4;
	setp.lt.u32 	%p3085, %r8266, 12;
	mov.u32 	%r8266, %r2694;
	@%p3085 bra 	$L__BB3_1829;
$L__BB3_1990:
	add.s64 	%rd525, %rd1, 3;
	mov.b32 	%r8316, 0;
$L__BB3_1991:
	ld.local.u32 	%r2696, [%rd526+-16];
	setp.gt.s32 	%p3086, %r2696, -1;
	@%p3086 bra 	$L__BB3_1993;
	and.b32  	%r7239, %r2696, 2147483647;
	clz.b32 	%r7240, %r7239;
	cvt.u16.u32 	%rs529, %r7240;
	sub.s16 	%rs530, 32, %rs529;
	st.local.u8 	[%rd525+-3], %rs530;
	bra.uni 	$L__BB3_1994;
$L__BB3_1993:
	mov.b16 	%rs531, 0;
	st.local.u8 	[%rd525+-3], %rs531;
$L__BB3_1994:
	ld.local.u32 	%r2697, [%rd526+-12];
	setp.gt.s32 	%p3087, %r2697, -1;
	@%p3087 bra 	$L__BB3_1996;
	and.b32  	%r7241, %r2697, 2147483647;
	clz.b32 	%r7242, %r7241;
	cvt.u16.u32 	%rs532, %r7242;
	sub.s16 	%rs533, 32, %rs532;
	st.local.u8 	[%rd525+-2], %rs533;
	bra.uni 	$L__BB3_1997;
$L__BB3_1996:
	mov.b16 	%rs534, 0;
	st.local.u8 	[%rd525+-2], %rs534;
$L__BB3_1997:
	ld.local.u32 	%r2698, [%rd526+-8];
	setp.gt.s32 	%p3088, %r2698, -1;
	@%p3088 bra 	$L__BB3_1999;
	and.b32  	%r7243, %r2698, 2147483647;
	clz.b32 	%r7244, %r7243;
	cvt.u16.u32 	%rs535, %r7244;
	sub.s16 	%rs536, 32, %rs535;
	st.local.u8 	[%rd525+-1], %rs536;
	bra.uni 	$L__BB3_2000;
$L__BB3_1999:
	mov.b16 	%rs537, 0;
	st.local.u8 	[%rd525+-1], %rs537;
$L__BB3_2000:
	ld.local.u32 	%r2699, [%rd526+-4];
	setp.gt.s32 	%p3089, %r2699, -1;
	@%p3089 bra 	$L__BB3_2002;
	and.b32  	%r7245, %r2699, 2147483647;
	clz.b32 	%r7246, %r7245;
	cvt.u16.u32 	%rs538, %r7246;
	sub.s16 	%rs539, 32, %rs538;
	st.local.u8 	[%rd525], %rs539;
	bra.uni 	$L__BB3_2003;
$L__BB3_2002:
	mov.b16 	%rs540, 0;
	st.local.u8 	[%rd525], %rs540;
$L__BB3_2003:
	ld.local.u32 	%r2700, [%rd526];
	setp.gt.s32 	%p3090, %r2700, -1;
	@%p3090 bra 	$L__BB3_2005;
	and.b32  	%r7247, %r2700, 2147483647;
	clz.b32 	%r7248, %r7247;
	cvt.u16.u32 	%rs541, %r7248;
	sub.s16 	%rs542, 32, %rs541;
	st.local.u8 	[%rd525+1], %rs542;
	bra.uni 	$L__BB3_2006;
$L__BB3_2005:
	mov.b16 	%rs543, 0;
	st.local.u8 	[%rd525+1], %rs543;
$L__BB3_2006:
	ld.local.u32 	%r2701, [%rd526+4];
	setp.gt.s32 	%p3091, %r2701, -1;
	@%p3091 bra 	$L__BB3_2008;
	and.b32  	%r7249, %r2701, 2147483647;
	clz.b32 	%r7250, %r7249;
	cvt.u16.u32 	%rs544, %r7250;
	sub.s16 	%rs545, 32, %rs544;
	st.local.u8 	[%rd525+2], %rs545;
	bra.uni 	$L__BB3_2009;
$L__BB3_2008:
	mov.b16 	%rs546, 0;
	st.local.u8 	[%rd525+2], %rs546;
$L__BB3_2009:
	ld.local.u32 	%r2702, [%rd526+8];
	setp.gt.s32 	%p3092, %r2702, -1;
	@%p3092 bra 	$L__BB3_2011;
	and.b32  	%r7251, %r2702, 2147483647;
	clz.b32 	%r7252, %r7251;
	cvt.u16.u32 	%rs547, %r7252;
	sub.s16 	%rs548, 32, %rs547;
	st.local.u8 	[%rd525+3], %rs548;
	bra.uni 	$L__BB3_2012;
$L__BB3_2011:
	mov.b16 	%rs549, 0;
	st.local.u8 	[%rd525+3], %rs549;
$L__BB3_2012:
	ld.local.u32 	%r2703, [%rd526+12];
	setp.gt.s32 	%p3093, %r2703, -1;
	@%p3093 bra 	$L__BB3_2014;
	and.b32  	%r7253, %r2703, 2147483647;
	clz.b32 	%r7254, %r7253;
	cvt.u16.u32 	%rs550, %r7254;
	sub.s16 	%rs551, 32, %rs550;
	st.local.u8 	[%rd525+4], %rs551;
	bra.uni 	$L__BB3_2015;
$L__BB3_2014:
	mov.b16 	%rs552, 0;
	st.local.u8 	[%rd525+4], %rs552;
$L__BB3_2015:
	add.s32 	%r8316, %r8316, 32;
	add.s64 	%rd526, %rd526, 32;
	add.s64 	%rd525, %rd525, 8;
	setp.ne.s32 	%p3094, %r8316, 1024;
	@%p3094 bra 	$L__BB3_1991;
	ld.local.u8 	%rs17, [%rd1];
	ld.local.u8 	%rs18, [%rd1+1];
	ld.local.u8 	%rs19, [%rd1+2];
	ld.local.u8 	%rs20, [%rd1+3];
	ld.local.u8 	%rs21, [%rd1+4];
	ld.local.u8 	%rs22, [%rd1+5];
	ld.local.u8 	%rs23, [%rd1+6];
	ld.local.u8 	%rs24, [%rd1+7];
	ld.local.u8 	%rs25, [%rd1+8];
	ld.local.u8 	%rs26, [%rd1+9];
	ld.local.u8 	%rs27, [%rd1+10];
	ld.local.u8 	%rs28, [%rd1+11];
	ld.local.u8 	%rs29, [%rd1+12];
	ld.local.u8 	%rs30, [%rd1+13];
	ld.local.u8 	%rs31, [%rd1+14];
	ld.local.u8 	%rs32, [%rd1+15];
	ld.local.u8 	%rs33, [%rd1+16];
	ld.local.u8 	%rs34, [%rd1+17];
	ld.local.u8 	%rs35, [%rd1+18];
	ld.local.u8 	%rs36, [%rd1+19];
	ld.local.u8 	%rs37, [%rd1+20];
	ld.local.u8 	%rs38, [%rd1+21];
	ld.local.u8 	%rs39, [%rd1+22];
	ld.local.u8 	%rs40, [%rd1+23];
	ld.local.u8 	%rs41, [%rd1+24];
	ld.local.u8 	%rs42, [%rd1+25];
	ld.local.u8 	%rs43, [%rd1+26];
	ld.local.u8 	%rs44, [%rd1+27];
	ld.local.u8 	%rs45, [%rd1+28];
	ld.local.u8 	%rs46, [%rd1+29];
	ld.local.u8 	%rs47, [%rd1+30];
	ld.local.u8 	%rs48, [%rd1+31];
	ld.local.u8 	%rs49, [%rd1+32];
	ld.local.u8 	%rs50, [%rd1+33];
	ld.local.u8 	%rs51, [%rd1+34];
	ld.local.u8 	%rs52, [%rd1+35];
	ld.local.u8 	%rs53, [%rd1+36];
	ld.local.u8 	%rs54, [%rd1+37];
	ld.local.u8 	%rs55, [%rd1+38];
	ld.local.u8 	%rs56, [%rd1+39];
	ld.local.u8 	%rs57, [%rd1+40];
	ld.local.u8 	%rs58, [%rd1+41];
	ld.local.u8 	%rs59, [%rd1+42];
	ld.local.u8 	%rs60, [%rd1+43];
	ld.local.u8 	%rs61, [%rd1+44];
	ld.local.u8 	%rs62, [%rd1+45];
	ld.local.u8 	%rs63, [%rd1+46];
	ld.local.u8 	%rs64, [%rd1+47];
	ld.local.u8 	%rs65, [%rd1+48];
	ld.local.u8 	%rs66, [%rd1+49];
	ld.local.u8 	%rs67, [%rd1+50];
	ld.local.u8 	%rs68, [%rd1+51];
	ld.local.u8 	%rs69, [%rd1+52];
	ld.local.u8 	%rs70, [%rd1+53];
	ld.local.u8 	%rs71, [%rd1+54];
	ld.local.u8 	%rs72, [%rd1+55];
	ld.local.u8 	%rs73, [%rd1+56];
	ld.local.u8 	%rs74, [%rd1+57];
	ld.local.u8 	%rs75, [%rd1+58];
	ld.local.u8 	%rs76, [%rd1+59];
	ld.local.u8 	%rs77, [%rd1+60];
	ld.local.u8 	%rs78, [%rd1+61];
	ld.local.u8 	%rs79, [%rd1+62];
	ld.local.u8 	%rs80, [%rd1+63];
	ld.local.u8 	%rs81, [%rd1+64];
	ld.local.u8 	%rs82, [%rd1+65];
	ld.local.u8 	%rs83, [%rd1+66];
	ld.local.u8 	%rs84, [%rd1+67];
	ld.local.u8 	%rs85, [%rd1+68];
	ld.local.u8 	%rs86, [%rd1+69];
	ld.local.u8 	%rs87, [%rd1+70];
	ld.local.u8 	%rs88, [%rd1+71];
	ld.local.u8 	%rs89, [%rd1+72];
	ld.local.u8 	%rs90, [%rd1+73];
	ld.local.u8 	%rs91, [%rd1+74];
	ld.local.u8 	%rs92, [%rd1+75];
	ld.local.u8 	%rs93, [%rd1+76];
	ld.local.u8 	%rs94, [%rd1+77];
	ld.local.u8 	%rs95, [%rd1+78];
	ld.local.u8 	%rs96, [%rd1+79];
	ld.local.u8 	%rs97, [%rd1+80];
	ld.local.u8 	%rs98, [%rd1+81];
	ld.local.u8 	%rs99, [%rd1+82];
	ld.local.u8 	%rs100, [%rd1+83];
	ld.local.u8 	%rs101, [%rd1+84];
	ld.local.u8 	%rs102, [%rd1+85];
	ld.local.u8 	%rs103, [%rd1+86];
	ld.local.u8 	%rs104, [%rd1+87];
	ld.local.u8 	%rs105, [%rd1+88];
	ld.local.u8 	%rs106, [%rd1+89];
	ld.local.u8 	%rs107, [%rd1+90];
	ld.local.u8 	%rs108, [%rd1+91];
	ld.local.u8 	%rs109, [%rd1+92];
	ld.local.u8 	%rs110, [%rd1+93];
	ld.local.u8 	%rs111, [%rd1+94];
	ld.local.u8 	%rs112, [%rd1+95];
	ld.local.u8 	%rs113, [%rd1+96];
	ld.local.u8 	%rs114, [%rd1+97];
	ld.local.u8 	%rs115, [%rd1+98];
	ld.local.u8 	%rs116, [%rd1+99];
	ld.local.u8 	%rs117, [%rd1+100];
	ld.local.u8 	%rs118, [%rd1+101];
	ld.local.u8 	%rs119, [%rd1+102];
	ld.local.u8 	%rs120, [%rd1+103];
	ld.local.u8 	%rs121, [%rd1+104];
	ld.local.u8 	%rs122, [%rd1+105];
	ld.local.u8 	%rs123, [%rd1+106];
	ld.local.u8 	%rs124, [%rd1+107];
	ld.local.u8 	%rs125, [%rd1+108];
	ld.local.u8 	%rs126, [%rd1+109];
	ld.local.u8 	%rs127, [%rd1+110];
	ld.local.u8 	%rs128, [%rd1+111];
	ld.local.u8 	%rs129, [%rd1+112];
	ld.local.u8 	%rs130, [%rd1+113];
	ld.local.u8 	%rs131, [%rd1+114];
	ld.local.u8 	%rs132, [%rd1+115];
	ld.local.u8 	%rs133, [%rd1+116];
	ld.local.u8 	%rs134, [%rd1+117];
	ld.local.u8 	%rs135, [%rd1+118];
	ld.local.u8 	%rs136, [%rd1+119];
	ld.local.u8 	%rs137, [%rd1+120];
	ld.local.u8 	%rs138, [%rd1+121];
	ld.local.u8 	%rs139, [%rd1+122];
	ld.local.u8 	%rs140, [%rd1+123];
	ld.local.u8 	%rs141, [%rd1+124];
	ld.local.u8 	%rs142, [%rd1+125];
	ld.local.u8 	%rs143, [%rd1+126];
	ld.local.u8 	%rs144, [%rd1+127];
	ld.local.u8 	%rs145, [%rd1+128];
	ld.local.u8 	%rs146, [%rd1+129];
	ld.local.u8 	%rs147, [%rd1+130];
	ld.local.u8 	%rs148, [%rd1+131];
	ld.local.u8 	%rs149, [%rd1+132];
	ld.local.u8 	%rs150, [%rd1+133];
	ld.local.u8 	%rs151, [%rd1+134];
	ld.local.u8 	%rs152, [%rd1+135];
	ld.local.u8 	%rs153, [%rd1+136];
	ld.local.u8 	%rs154, [%rd1+137];
	ld.local.u8 	%rs155, [%rd1+138];
	ld.local.u8 	%rs156, [%rd1+139];
	ld.local.u8 	%rs157, [%rd1+140];
	ld.local.u8 	%rs158, [%rd1+141];
	ld.local.u8 	%rs159, [%rd1+142];
	ld.local.u8 	%rs160, [%rd1+143];
	ld.local.u8 	%rs161, [%rd1+144];
	ld.local.u8 	%rs162, [%rd1+145];
	ld.local.u8 	%rs163, [%rd1+146];
	ld.local.u8 	%rs164, [%rd1+147];
	ld.local.u8 	%rs165, [%rd1+148];
	ld.local.u8 	%rs166, [%rd1+149];
	ld.local.u8 	%rs167, [%rd1+150];
	ld.local.u8 	%rs168, [%rd1+151];
	ld.local.u8 	%rs169, [%rd1+152];
	ld.local.u8 	%rs170, [%rd1+153];
	ld.local.u8 	%rs171, [%rd1+154];
	ld.local.u8 	%rs172, [%rd1+155];
	ld.local.u8 	%rs173, [%rd1+156];
	ld.local.u8 	%rs174, [%rd1+157];
	ld.local.u8 	%rs175, [%rd1+158];
	ld.local.u8 	%rs176, [%rd1+159];
	ld.local.u8 	%rs177, [%rd1+160];
	ld.local.u8 	%rs178, [%rd1+161];
	ld.local.u8 	%rs179, [%rd1+162];
	ld.local.u8 	%rs180, [%rd1+163];
	ld.local.u8 	%rs181, [%rd1+164];
	ld.local.u8 	%rs182, [%rd1+165];
	ld.local.u8 	%rs183, [%rd1+166];
	ld.local.u8 	%rs184, [%rd1+167];
	ld.local.u8 	%rs185, [%rd1+168];
	ld.local.u8 	%rs186, [%rd1+169];
	ld.local.u8 	%rs187, [%rd1+170];
	ld.local.u8 	%rs188, [%rd1+171];
	ld.local.u8 	%rs189, [%rd1+172];
	ld.local.u8 	%rs190, [%rd1+173];
	ld.local.u8 	%rs191, [%rd1+174];
	ld.local.u8 	%rs192, [%rd1+175];
	ld.local.u8 	%rs193, [%rd1+176];
	ld.local.u8 	%rs194, [%rd1+177];
	ld.local.u8 	%rs195, [%rd1+178];
	ld.local.u8 	%rs196, [%rd1+179];
	ld.local.u8 	%rs197, [%rd1+180];
	ld.local.u8 	%rs198, [%rd1+181];
	ld.local.u8 	%rs199, [%rd1+182];
	ld.local.u8 	%rs200, [%rd1+183];
	ld.local.u8 	%rs201, [%rd1+184];
	ld.local.u8 	%rs202, [%rd1+185];
	ld.local.u8 	%rs203, [%rd1+186];
	ld.local.u8 	%rs204, [%rd1+187];
	ld.local.u8 	%rs205, [%rd1+188];
	ld.local.u8 	%rs206, [%rd1+189];
	ld.local.u8 	%rs207, [%rd1+190];
	ld.local.u8 	%rs208, [%rd1+191];
	ld.local.u8 	%rs209, [%rd1+192];
	ld.local.u8 	%rs210, [%rd1+193];
	ld.local.u8 	%rs211, [%rd1+194];
	ld.local.u8 	%rs212, [%rd1+195];
	ld.local.u8 	%rs213, [%rd1+196];
	ld.local.u8 	%rs214, [%rd1+197];
	ld.local.u8 	%rs215, [%rd1+198];
	ld.local.u8 	%rs216, [%rd1+199];
	ld.local.u8 	%rs217, [%rd1+200];
	ld.local.u8 	%rs218, [%rd1+201];
	ld.local.u8 	%rs219, [%rd1+202];
	ld.local.u8 	%rs220, [%rd1+203];
	ld.local.u8 	%rs221, [%rd1+204];
	ld.local.u8 	%rs222, [%rd1+205];
	ld.local.u8 	%rs223, [%rd1+206];
	ld.local.u8 	%rs224, [%rd1+207];
	ld.local.u8 	%rs225, [%rd1+208];
	ld.local.u8 	%rs226, [%rd1+209];
	ld.local.u8 	%rs227, [%rd1+210];
	ld.local.u8 	%rs228, [%rd1+211];
	ld.local.u8 	%rs229, [%rd1+212];
	ld.local.u8 	%rs230, [%rd1+213];
	ld.local.u8 	%rs231, [%rd1+214];
	ld.local.u8 	%rs232, [%rd1+215];
	ld.local.u8 	%rs233, [%rd1+216];
	ld.local.u8 	%rs234, [%rd1+217];
	ld.local.u8 	%rs235, [%rd1+218];
	ld.local.u8 	%rs236, [%rd1+219];
	ld.local.u8 	%rs237, [%rd1+220];
	ld.local.u8 	%rs238, [%rd1+221];
	ld.local.u8 	%rs239, [%rd1+222];
	ld.local.u8 	%rs240, [%rd1+223];
	ld.local.u8 	%rs241, [%rd1+224];
	ld.local.u8 	%rs242, [%rd1+225];
	ld.local.u8 	%rs243, [%rd1+226];
	ld.local.u8 	%rs244, [%rd1+227];
	ld.local.u8 	%rs245, [%rd1+228];
	ld.local.u8 	%rs246, [%rd1+229];
	ld.local.u8 	%rs247, [%rd1+230];
	ld.local.u8 	%rs248, [%rd1+231];
	ld.local.u8 	%rs249, [%rd1+232];
	ld.local.u8 	%rs250, [%rd1+233];
	ld.local.u8 	%rs251, [%rd1+234];
	ld.local.u8 	%rs252, [%rd1+235];
	ld.local.u8 	%rs253, [%rd1+236];
	ld.local.u8 	%rs254, [%rd1+237];
	ld.local.u8 	%rs255, [%rd1+238];
	ld.local.u8 	%rs256, [%rd1+239];
	ld.local.u8 	%rs257, [%rd1+240];
	ld.local.u8 	%rs258, [%rd1+241];
	ld.local.u8 	%rs259, [%rd1+242];
	ld.local.u8 	%rs260, [%rd1+243];
	ld.local.u8 	%rs261, [%rd1+244];
	ld.local.u8 	%rs262, [%rd1+245];
	ld.local.u8 	%rs263, [%rd1+246];
	ld.local.u8 	%rs264, [%rd1+247];
	ld.local.u8 	%rs265, [%rd1+248];
	ld.local.u8 	%rs266, [%rd1+249];
	ld.local.u8 	%rs267, [%rd1+250];
	ld.local.u8 	%rs268, [%rd1+251];
	ld.local.u8 	%rs269, [%rd1+252];
	ld.local.u8 	%rs270, [%rd1+253];
	ld.local.u8 	%rs271, [%rd1+254];
	ld.local.u8 	%rs272, [%rd1+255];
	st.local.u8 	[%rd6], %rs17;
	st.local.u8 	[%rd6+1], %rs18;
	st.local.u8 	[%rd6+2], %rs19;
	st.local.u8 	[%rd6+3], %rs20;
	st.local.u8 	[%rd6+4], %rs21;
	st.local.u8 	[%rd6+5], %rs22;
	st.local.u8 	[%rd6+6], %rs23;
	st.local.u8 	[%rd6+7], %rs24;
	st.local.u8 	[%rd6+8], %rs25;
	st.local.u8 	[%rd6+9], %rs26;
	st.local.u8 	[%rd6+10], %rs27;
	st.local.u8 	[%rd6+11], %rs28;
	st.local.u8 	[%rd6+12], %rs29;
	st.local.u8 	[%rd6+13], %rs30;
	st.local.u8 	[%rd6+14], %rs31;
	st.local.u8 	[%rd6+15], %rs32;
	st.local.u8 	[%rd6+16], %rs33;
	st.local.u8 	[%rd6+17], %rs34;
	st.local.u8 	[%rd6+18], %rs35;
	st.local.u8 	[%rd6+19], %rs36;
	st.local.u8 	[%rd6+20], %rs37;
	st.local.u8 	[%rd6+21], %rs38;
	st.local.u8 	[%rd6+22], %rs39;
	st.local.u8 	[%rd6+23], %rs40;
	st.local.u8 	[%rd6+24], %rs41;
	st.local.u8 	[%rd6+25], %rs42;
	st.local.u8 	[%rd6+26], %rs43;
	st.local.u8 	[%rd6+27], %rs44;
	st.local.u8 	[%rd6+28], %rs45;
	st.local.u8 	[%rd6+29], %rs46;
	st.local.u8 	[%rd6+30], %rs47;
	st.local.u8 	[%rd6+31], %rs48;
	st.local.u8 	[%rd6+32], %rs49;
	st.local.u8 	[%rd6+33], %rs50;
	st.local.u8 	[%rd6+34], %rs51;
	st.local.u8 	[%rd6+35], %rs52;
	st.local.u8 	[%rd6+36], %rs53;
	st.local.u8 	[%rd6+37], %rs54;
	st.local.u8 	[%rd6+38], %rs55;
	st.local.u8 	[%rd6+39], %rs56;
	st.local.u8 	[%rd6+40], %rs57;
	st.local.u8 	[%rd6+41], %rs58;
	st.local.u8 	[%rd6+42], %rs59;
	st.local.u8 	[%rd6+43], %rs60;
	st.local.u8 	[%rd6+44], %rs61;
	st.local.u8 	[%rd6+45], %rs62;
	st.local.u8 	[%rd6+46], %rs63;
	st.local.u8 	[%rd6+47], %rs64;
	st.local.u8 	[%rd6+48], %rs65;
	st.local.u8 	[%rd6+49], %rs66;
	st.local.u8 	[%rd6+50], %rs67;
	st.local.u8 	[%rd6+51], %rs68;
	st.local.u8 	[%rd6+52], %rs69;
	st.local.u8 	[%rd6+53], %rs70;
	st.local.u8 	[%rd6+54], %rs71;
	st.local.u8 	[%rd6+55], %rs72;
	st.local.u8 	[%rd6+56], %rs73;
	st.local.u8 	[%rd6+57], %rs74;
	st.local.u8 	[%rd6+58], %rs75;
	st.local.u8 	[%rd6+59], %rs76;
	st.local.u8 	[%rd6+60], %rs77;
	st.local.u8 	[%rd6+61], %rs78;
	st.local.u8 	[%rd6+62], %rs79;
	st.local.u8 	[%rd6+63], %rs80;
	st.local.u8 	[%rd6+64], %rs81;
	st.local.u8 	[%rd6+65], %rs82;
	st.local.u8 	[%rd6+66], %rs83;
	st.local.u8 	[%rd6+67], %rs84;
	st.local.u8 	[%rd6+68], %rs85;
	st.local.u8 	[%rd6+69], %rs86;
	st.local.u8 	[%rd6+70], %rs87;
	st.local.u8 	[%rd6+71], %rs88;
	st.local.u8 	[%rd6+72], %rs89;
	st.local.u8 	[%rd6+73], %rs90;
	st.local.u8 	[%rd6+74], %rs91;
	st.local.u8 	[%rd6+75], %rs92;
	st.local.u8 	[%rd6+76], %rs93;
	st.local.u8 	[%rd6+77], %rs94;
	st.local.u8 	[%rd6+78], %rs95;
	st.local.u8 	[%rd6+79], %rs96;
	st.local.u8 	[%rd6+80], %rs97;
	st.local.u8 	[%rd6+81], %rs98;
	st.local.u8 	[%rd6+82], %rs99;
	st.local.u8 	[%rd6+83], %rs100;
	st.local.u8 	[%rd6+84], %rs101;
	st.local.u8 	[%rd6+85], %rs102;
	st.local.u8 	[%rd6+86], %rs103;
	st.local.u8 	[%rd6+87], %rs104;
	st.local.u8 	[%rd6+88], %rs105;
	st.local.u8 	[%rd6+89], %rs106;
	st.local.u8 	[%rd6+90], %rs107;
	st.local.u8 	[%rd6+91], %rs108;
	st.local.u8 	[%rd6+92], %rs109;
	st.local.u8 	[%rd6+93], %rs110;
	st.local.u8 	[%rd6+94], %rs111;
	st.local.u8 	[%rd6+95], %rs112;
	st.local.u8 	[%rd6+96], %rs113;
	st.local.u8 	[%rd6+97], %rs114;
	st.local.u8 	[%rd6+98], %rs115;
	st.local.u8 	[%rd6+99], %rs116;
	st.local.u8 	[%rd6+100], %rs117;
	st.local.u8 	[%rd6+101], %rs118;
	st.local.u8 	[%rd6+102], %rs119;
	st.local.u8 	[%rd6+103], %rs120;
	st.local.u8 	[%rd6+104], %rs121;
	st.local.u8 	[%rd6+105], %rs122;
	st.local.u8 	[%rd6+106], %rs123;
	st.local.u8 	[%rd6+107], %rs124;
	st.local.u8 	[%rd6+108], %rs125;
	st.local.u8 	[%rd6+109], %rs126;
	st.local.u8 	[%rd6+110], %rs127;
	st.local.u8 	[%rd6+111], %rs128;
	st.local.u8 	[%rd6+112], %rs129;
	st.local.u8 	[%rd6+113], %rs130;
	st.local.u8 	[%rd6+114], %rs131;
	st.local.u8 	[%rd6+115], %rs132;
	st.local.u8 	[%rd6+116], %rs133;
	st.local.u8 	[%rd6+117], %rs134;
	st.local.u8 	[%rd6+118], %rs135;
	st.local.u8 	[%rd6+119], %rs136;
	st.local.u8 	[%rd6+120], %rs137;
	st.local.u8 	[%rd6+121], %rs138;
	st.local.u8 	[%rd6+122], %rs139;
	st.local.u8 	[%rd6+123], %rs140;
	st.local.u8 	[%rd6+124], %rs141;
	st.local.u8 	[%rd6+125], %rs142;
	st.local.u8 	[%rd6+126], %rs143;
	st.local.u8 	[%rd6+127], %rs144;
	st.local.u8 	[%rd6+128], %rs145;
	st.local.u8 	[%rd6+129], %rs146;
	st.local.u8 	[%rd6+130], %rs147;
	st.local.u8 	[%rd6+131], %rs148;
	st.local.u8 	[%rd6+132], %rs149;
	st.local.u8 	[%rd6+133], %rs150;
	st.local.u8 	[%rd6+134], %rs151;
	st.local.u8 	[%rd6+135], %rs152;
	st.local.u8 	[%rd6+136], %rs153;
	st.local.u8 	[%rd6+137], %rs154;
	st.local.u8 	[%rd6+138], %rs155;
	st.local.u8 	[%rd6+139], %rs156;
	st.local.u8 	[%rd6+140], %rs157;
	st.local.u8 	[%rd6+141], %rs158;
	st.local.u8 	[%rd6+142], %rs159;
	st.local.u8 	[%rd6+143], %rs160;
	st.local.u8 	[%rd6+144], %rs161;
	st.local.u8 	[%rd6+145], %rs162;
	st.local.u8 	[%rd6+146], %rs163;
	st.local.u8 	[%rd6+147], %rs164;
	st.local.u8 	[%rd6+148], %rs165;
	st.local.u8 	[%rd6+149], %rs166;
	st.local.u8 	[%rd6+150], %rs167;
	st.local.u8 	[%rd6+151], %rs168;
	st.local.u8 	[%rd6+152], %rs169;
	st.local.u8 	[%rd6+153], %rs170;
	st.local.u8 	[%rd6+154], %rs171;
	st.local.u8 	[%rd6+155], %rs172;
	st.local.u8 	[%rd6+156], %rs173;
	st.local.u8 	[%rd6+157], %rs174;
	st.local.u8 	[%rd6+158], %rs175;
	st.local.u8 	[%rd6+159], %rs176;
	st.local.u8 	[%rd6+160], %rs177;
	st.local.u8 	[%rd6+161], %rs178;
	st.local.u8 	[%rd6+162], %rs179;
	st.local.u8 	[%rd6+163], %rs180;
	st.local.u8 	[%rd6+164], %rs181;
	st.local.u8 	[%rd6+165], %rs182;
	st.local.u8 	[%rd6+166], %rs183;
	st.local.u8 	[%rd6+167], %rs184;
	st.local.u8 	[%rd6+168], %rs185;
	st.local.u8 	[%rd6+169], %rs186;
	st.local.u8 	[%rd6+170], %rs187;
	st.local.u8 	[%rd6+171], %rs188;
	st.local.u8 	[%rd6+172], %rs189;
	st.local.u8 	[%rd6+173], %rs190;
	st.local.u8 	[%rd6+174], %rs191;
	st.local.u8 	[%rd6+175], %rs192;
	st.local.u8 	[%rd6+176], %rs193;
	st.local.u8 	[%rd6+177], %rs194;
	st.local.u8 	[%rd6+178], %rs195;
	st.local.u8 	[%rd6+179], %rs196;
	st.local.u8 	[%rd6+180], %rs197;
	st.local.u8 	[%rd6+181], %rs198;
	st.local.u8 	[%rd6+182], %rs199;
	st.local.u8 	[%rd6+183], %rs200;
	st.local.u8 	[%rd6+184], %rs201;
	st.local.u8 	[%rd6+185], %rs202;
	st.local.u8 	[%rd6+186], %rs203;
	st.local.u8 	[%rd6+187], %rs204;
	st.local.u8 	[%rd6+188], %rs205;
	st.local.u8 	[%rd6+189], %rs206;
	st.local.u8 	[%rd6+190], %rs207;
	st.local.u8 	[%rd6+191], %rs208;
	st.local.u8 	[%rd6+192], %rs209;
	st.local.u8 	[%rd6+193], %rs210;
	st.local.u8 	[%rd6+194], %rs211;
	st.local.u8 	[%rd6+195], %rs212;
	st.local.u8 	[%rd6+196], %rs213;
	st.local.u8 	[%rd6+197], %rs214;
	st.local.u8 	[%rd6+198], %rs215;
	st.local.u8 	[%rd6+199], %rs216;
	st.local.u8 	[%rd6+200], %rs217;
	st.local.u8 	[%rd6+201], %rs218;
	st.local.u8 	[%rd6+202], %rs219;
	st.local.u8 	[%rd6+203], %rs220;
	st.local.u8 	[%rd6+204], %rs221;
	st.local.u8 	[%rd6+205], %rs222;
	st.local.u8 	[%rd6+206], %rs223;
	st.local.u8 	[%rd6+207], %rs224;
	st.local.u8 	[%rd6+208], %rs225;
	st.local.u8 	[%rd6+209], %rs226;
	st.local.u8 	[%rd6+210], %rs227;
	st.local.u8 	[%rd6+211], %rs228;
	st.local.u8 	[%rd6+212], %rs229;
	st.local.u8 	[%rd6+213], %rs230;
	st.local.u8 	[%rd6+214], %rs231;
	st.local.u8 	[%rd6+215], %rs232;
	st.local.u8 	[%rd6+216], %rs233;
	st.local.u8 	[%rd6+217], %rs234;
	st.local.u8 	[%rd6+218], %rs235;
	st.local.u8 	[%rd6+219], %rs236;
	st.local.u8 	[%rd6+220], %rs237;
	st.local.u8 	[%rd6+221], %rs238;
	st.local.u8 	[%rd6+222], %rs239;
	st.local.u8 	[%rd6+223], %rs240;
	st.local.u8 	[%rd6+224], %rs241;
	st.local.u8 	[%rd6+225], %rs242;
	st.local.u8 	[%rd6+226], %rs243;
	st.local.u8 	[%rd6+227], %rs244;
	st.local.u8 	[%rd6+228], %rs245;
	st.local.u8 	[%rd6+229], %rs246;
	st.local.u8 	[%rd6+230], %rs247;
	st.local.u8 	[%rd6+231], %rs248;
	st.local.u8 	[%rd6+232], %rs249;
	st.local.u8 	[%rd6+233], %rs250;
	st.local.u8 	[%rd6+234], %rs251;
	st.local.u8 	[%rd6+235], %rs252;
	st.local.u8 	[%rd6+236], %rs253;
	st.local.u8 	[%rd6+237], %rs254;
	st.local.u8 	[%rd6+238], %rs255;
	st.local.u8 	[%rd6+239], %rs256;
	st.local.u8 	[%rd6+240], %rs257;
	st.local.u8 	[%rd6+241], %rs258;
	st.local.u8 	[%rd6+242], %rs259;
	st.local.u8 	[%rd6+243], %rs260;
	st.local.u8 	[%rd6+244], %rs261;
	st.local.u8 	[%rd6+245], %rs262;
	st.local.u8 	[%rd6+246], %rs263;
	st.local.u8 	[%rd6+247], %rs264;
	st.local.u8 	[%rd6+248], %rs265;
	st.local.u8 	[%rd6+249], %rs266;
	st.local.u8 	[%rd6+250], %rs267;
	st.local.u8 	[%rd6+251], %rs268;
	st.local.u8 	[%rd6+252], %rs269;
	st.local.u8 	[%rd6+253], %rs270;
	st.local.u8 	[%rd6+254], %rs271;
	st.local.u8 	[%rd6+255], %rs272;
	mov.b32 	%r8319, 32;
	mov.b32 	%r8318, -1;
	mov.b32 	%r8317, 0;
$L__BB3_2017:
	mul.wide.u32 	%rd454, %r8317, 4;
	add.s64 	%rd455, %rd7, %rd454;
	ld.local.u32 	%r2708, [%rd455];
	setp.eq.s32 	%p3095, %r2708, 0;
	mov.b32 	%r8320, -1;
	@%p3095 bra 	$L__BB3_2034;
	and.b32  	%r7260, %r2708, 2147483647;
	popc.b32 	%r7261, %r7260;
	setp.gt.u32 	%p3096, %r7261, 1;
	setp.lt.u32 	%p3097, %r7261, %r8319;
	and.pred  	%p3098, %p3096, %p3097;
	selp.b32 	%r2709, %r7261, %r8319, %p3098;
	selp.b32 	%r2710, %r8317, %r8318, %p3098;
	mul.wide.u32 	%rd456, %r8317, 4;
	add.s64 	%rd457, %rd7, %rd456;
	ld.local.u32 	%r2711, [%rd457+4];
	setp.eq.s32 	%p3099, %r2711, 0;
	@%p3099 bra 	$L__BB3_2034;
	add.s32 	%r7263, %r8317, 1;
	and.b32  	%r7264, %r2711, 2147483647;
	popc.b32 	%r7265, %r7264;
	setp.gt.u32 	%p3100, %r7265, 1;
	setp.lt.u32 	%p3101, %r7265, %r2709;
	and.pred  	%p3102, %p3100, %p3101;
	selp.b32 	%r2712, %r7265, %r2709, %p3102;
	selp.b32 	%r2713, %r7263, %r2710, %p3102;
	mul.wide.u32 	%rd458, %r8317, 4;
	add.s64 	%rd459, %rd7, %rd458;
	ld.local.u32 	%r2714, [%rd459+8];
	setp.eq.s32 	%p3103, %r2714, 0;
	@%p3103 bra 	$L__BB3_2034;
	add.s32 	%r7267, %r8317, 2;
	and.b32  	%r7268, %r2714, 2147483647;
	popc.b32 	%r7269, %r7268;
	setp.gt.u32 	%p3104, %r7269, 1;
	setp.lt.u32 	%p3105, %r7269, %r2712;
	and.pred  	%p3106, %p3104, %p3105;
	selp.b32 	%r2715, %r7269, %r2712, %p3106;
	selp.b32 	%r2716, %r7267, %r2713, %p3106;
	mul.wide.u32 	%rd460, %r8317, 4;
	add.s64 	%rd461, %rd7, %rd460;
	ld.local.u32 	%r2717, [%rd461+12];
	setp.eq.s32 	%p3107, %r2717, 0;
	@%p3107 bra 	$L__BB3_2034;
	add.s32 	%r7271, %r8317, 3;
	and.b32  	%r7272, %r2717, 2147483647;
	popc.b32 	%r7273, %r7272;
	setp.gt.u32 	%p3108, %r7273, 1;
	setp.lt.u32 	%p3109, %r7273, %r2715;
	and.pred  	%p3110, %p3108, %p3109;
	selp.b32 	%r2718, %r7273, %r2715, %p3110;
	selp.b32 	%r2719, %r7271, %r2716, %p3110;
	mul.wide.u32 	%rd462, %r8317, 4;
	add.s64 	%rd463, %rd7, %rd462;
	ld.local.u32 	%r2720, [%rd463+16];
	setp.eq.s32 	%p3111, %r2720, 0;
	@%p3111 bra 	$L__BB3_2034;
	add.s32 	%r7275, %r8317, 4;
	and.b32  	%r7276, %r2720, 2147483647;
	popc.b32 	%r7277, %r7276;
	setp.gt.u32 	%p3112, %r7277, 1;
	setp.lt.u32 	%p3113, %r7277, %r2718;
	and.pred  	%p3114, %p3112, %p3113;
	selp.b32 	%r2721, %r7277, %r2718, %p3114;
	selp.b32 	%r2722, %r7275, %r2719, %p3114;
	mul.wide.u32 	%rd464, %r8317, 4;
	add.s64 	%rd465, %rd7, %rd464;
	ld.local.u32 	%r2723, [%rd465+20];
	setp.eq.s32 	%p3115, %r2723, 0;
	@%p3115 bra 	$L__BB3_2034;
	add.s32 	%r7279, %r8317, 5;
	and.b32  	%r7280, %r2723, 2147483647;
	popc.b32 	%r7281, %r7280;
	setp.gt.u32 	%p3116, %r7281, 1;
	setp.lt.u32 	%p3117, %r7281, %r2721;
	and.pred  	%p3118, %p3116, %p3117;
	selp.b32 	%r2724, %r7281, %r2721, %p3118;
	selp.b32 	%r2725, %r7279, %r2722, %p3118;
	mul.wide.u32 	%rd466, %r8317, 4;
	add.s64 	%rd467, %rd7, %rd466;
	ld.local.u32 	%r2726, [%rd467+24];
	setp.eq.s32 	%p3119, %r2726, 0;
	@%p3119 bra 	$L__BB3_2034;
	add.s32 	%r7283, %r8317, 6;
	and.b32  	%r7284, %r2726, 2147483647;
	popc.b32 	%r7285, %r7284;
	setp.gt.u32 	%p3120, %r7285, 1;
	setp.lt.u32 	%p3121, %r7285, %r2724;
	and.pred  	%p3122, %p3120, %p3121;
	selp.b32 	%r2727, %r7285, %r2724, %p3122;
	selp.b32 	%r2728, %r7283, %r2725, %p3122;
	mul.wide.u32 	%rd468, %r8317, 4;
	add.s64 	%rd469, %rd7, %rd468;
	ld.local.u32 	%r2729, [%rd469+28];
	setp.eq.s32 	%p3123, %r2729, 0;
	@%p3123 bra 	$L__BB3_2034;
	add.s32 	%r7287, %r8317, 7;
	and.b32  	%r7288, %r2729, 2147483647;
	popc.b32 	%r7289, %r7288;
	setp.gt.u32 	%p3124, %r7289, 1;
	setp.lt.u32 	%p3125, %r7289, %r2727;
	and.pred  	%p3126, %p3124, %p3125;
	selp.b32 	%r2730, %r7289, %r2727, %p3126;
	selp.b32 	%r2731, %r7287, %r2728, %p3126;
	mul.wide.u32 	%rd470, %r8317, 4;
	add.s64 	%rd471, %rd7, %rd470;
	ld.local.u32 	%r2732, [%rd471+32];
	setp.eq.s32 	%p3127, %r2732, 0;
	@%p3127 bra 	$L__BB3_2034;
	add.s32 	%r7291, %r8317, 8;
	and.b32  	%r7292, %r2732, 2147483647;
	popc.b32 	%r7293, %r7292;
	setp.gt.u32 	%p3128, %r7293, 1;
	setp.lt.u32 	%p3129, %r7293, %r2730;
	and.pred  	%p3130, %p3128, %p3129;
	selp.b32 	%r2733, %r7293, %r2730, %p3130;
	selp.b32 	%r2734, %r7291, %r2731, %p3130;
	mul.wide.u32 	%rd472, %r8317, 4;
	add.s64 	%rd473, %rd7, %rd472;
	ld.local.u32 	%r2735, [%rd473+36];
	setp.eq.s32 	%p3131, %r2735, 0;
	@%p3131 bra 	$L__BB3_2034;
	add.s32 	%r7295, %r8317, 9;
	and.b32  	%r7296, %r2735, 2147483647;
	popc.b32 	%r7297, %r7296;
	setp.gt.u32 	%p3132, %r7297, 1;
	setp.lt.u32 	%p3133, %r7297, %r2733;
	and.pred  	%p3134, %p3132, %p3133;
	selp.b32 	%r2736, %r7297, %r2733, %p3134;
	selp.b32 	%r2737, %r7295, %r2734, %p3134;
	mul.wide.u32 	%rd474, %r8317, 4;
	add.s64 	%rd475, %rd7, %rd474;
	ld.local.u32 	%r2738, [%rd475+40];
	setp.eq.s32 	%p3135, %r2738, 0;
	@%p3135 bra 	$L__BB3_2034;
	add.s32 	%r7299, %r8317, 10;
	and.b32  	%r7300, %r2738, 2147483647;
	popc.b32 	%r7301, %r7300;
	setp.gt.u32 	%p3136, %r7301, 1;
	setp.lt.u32 	%p3137, %r7301, %r2736;
	and.pred  	%p3138, %p3136, %p3137;
	selp.b32 	%r2739, %r7301, %r2736, %p3138;
	selp.b32 	%r2740, %r7299, %r2737, %p3138;
	mul.wide.u32 	%rd476, %r8317, 4;
	add.s64 	%rd477, %rd7, %rd476;
	ld.local.u32 	%r2741, [%rd477+44];
	setp.eq.s32 	%p3139, %r2741, 0;
	@%p3139 bra 	$L__BB3_2034;
	add.s32 	%r7303, %r8317, 11;
	and.b32  	%r7304, %r2741, 2147483647;
	popc.b32 	%r7305, %r7304;
	setp.gt.u32 	%p3140, %r7305, 1;
	setp.lt.u32 	%p3141, %r7305, %r2739;
	and.pred  	%p3142, %p3140, %p3141;
	selp.b32 	%r2742, %r7305, %r2739, %p3142;
	selp.b32 	%r2743, %r7303, %r2740, %p3142;
	mul.wide.u32 	%rd478, %r8317, 4;
	add.s64 	%rd479, %rd7, %rd478;
	ld.local.u32 	%r2744, [%rd479+48];
	setp.eq.s32 	%p3143, %r2744, 0;
	@%p3143 bra 	$L__BB3_2034;
	add.s32 	%r7307, %r8317, 12;
	and.b32  	%r7308, %r2744, 2147483647;
	popc.b32 	%r7309, %r7308;
	setp.gt.u32 	%p3144, %r7309, 1;
	setp.lt.u32 	%p3145, %r7309, %r2742;
	and.pred  	%p3146, %p3144, %p3145;
	selp.b32 	%r2745, %r7309, %r2742, %p3146;
	selp.b32 	%r2746, %r7307, %r2743, %p3146;
	mul.wide.u32 	%rd480, %r8317, 4;
	add.s64 	%rd481, %rd7, %rd480;
	ld.local.u32 	%r2747, [%rd481+52];
	setp.eq.s32 	%p3147, %r2747, 0;
	@%p3147 bra 	$L__BB3_2034;
	add.s32 	%r7311, %r8317, 13;
	and.b32  	%r7312, %r2747, 2147483647;
	popc.b32 	%r7313, %r7312;
	setp.gt.u32 	%p3148, %r7313, 1;
	setp.lt.u32 	%p3149, %r7313, %r2745;
	and.pred  	%p3150, %p3148, %p3149;
	selp.b32 	%r2748, %r7313, %r2745, %p3150;
	selp.b32 	%r2749, %r7311, %r2746, %p3150;
	mul.wide.u32 	%rd482, %r8317, 4;
	add.s64 	%rd483, %rd7, %rd482;
	ld.local.u32 	%r2750, [%rd483+56];
	setp.eq.s32 	%p3151, %r2750, 0;
	@%p3151 bra 	$L__BB3_2034;
	add.s32 	%r7315, %r8317, 14;
	and.b32  	%r7316, %r2750, 2147483647;
	popc.b32 	%r7317, %r7316;
	setp.gt.u32 	%p3152, %r7317, 1;
	setp.lt.u32 	%p3153, %r7317, %r2748;
	and.pred  	%p3154, %p3152, %p3153;
	selp.b32 	%r2751, %r7317, %r2748, %p3154;
	selp.b32 	%r2752, %r7315, %r2749, %p3154;
	mul.wide.u32 	%rd484, %r8317, 4;
	add.s64 	%rd485, %rd7, %rd484;
	ld.local.u32 	%r2753, [%rd485+60];
	setp.eq.s32 	%p3155, %r2753, 0;
	@%p3155 bra 	$L__BB3_2034;
	add.s32 	%r7318, %r8317, 15;
	and.b32  	%r7319, %r2753, 2147483647;
	popc.b32 	%r7320, %r7319;
	setp.gt.u32 	%p3156, %r7320, 1;
	setp.lt.u32 	%p3157, %r7320, %r2751;
	and.pred  	%p3158, %p3156, %p3157;
	selp.b32 	%r8319, %r7320, %r2751, %p3158;
	selp.b32 	%r8318, %r7318, %r2752, %p3158;
	add.s32 	%r8317, %r8317, 16;
	setp.ne.s32 	%p3159, %r8317, 256;
	mov.u32 	%r8320, %r8318;
	@%p3159 bra 	$L__BB3_2017;
$L__BB3_2034:
	ld.param.u64 	%rd511, [_Z17generateProposalsILi4EEvP14SudokuProposalIXmlT_T_EES2_PiS3_iS3__param_2];
	mov.u32 	%r7321, %ctaid.x;
	mov.u32 	%r7322, %ntid.x;
	mov.u32 	%r7323, %tid.x;
	mad.lo.s32 	%r7324, %r7321, %r7322, %r7323;
	shl.b32 	%r7325, %r7324, 4;
	cvta.to.global.u64 	%rd486, %rd511;
	mul.wide.s32 	%rd487, %r7325, 4;
	add.s64 	%rd488, %rd486, %rd487;
	mov.b32 	%r7326, 0;
	st.global.u32 	[%rd488], %r7326;
	st.global.u32 	[%rd488+4], %r7326;
	st.global.u32 	[%rd488+8], %r7326;
	st.global.u32 	[%rd488+12], %r7326;
	st.global.u32 	[%rd488+16], %r7326;
	st.global.u32 	[%rd488+20], %r7326;
	st.global.u32 	[%rd488+24], %r7326;
	st.global.u32 	[%rd488+28], %r7326;
	st.global.u32 	[%rd488+32], %r7326;
	st.global.u32 	[%rd488+36], %r7326;
	st.global.u32 	[%rd488+40], %r7326;
	st.global.u32 	[%rd488+44], %r7326;
	st.global.u32 	[%rd488+48], %r7326;
	st.global.u32 	[%rd488+52], %r7326;
	st.global.u32 	[%rd488+56], %r7326;
	st.global.u32 	[%rd488+60], %r7326;
	setp.eq.s32 	%p3160, %r8320, -1;
	@%p3160 bra 	$L__BB3_2035;
	bra.uni 	$L__BB3_2037;
$L__BB3_2035:
	setp.eq.s16 	%p3164, %rs17, 0;
	setp.eq.s16 	%p3165, %rs18, 0;
	or.pred  	%p3166, %p3164, %p3165;
	setp.eq.s16 	%p3167, %rs19, 0;
	or.pred  	%p3168, %p3166, %p3167;
	setp.eq.s16 	%p3169, %rs20, 0;
	or.pred  	%p3170, %p3168, %p3169;
	setp.eq.s16 	%p3171, %rs21, 0;
	or.pred  	%p3172, %p3170, %p3171;
	setp.eq.s16 	%p3173, %rs22, 0;
	or.pred  	%p3174, %p3172, %p3173;
	setp.eq.s16 	%p3175, %rs23, 0;
	or.pred  	%p3176, %p3174, %p3175;
	setp.eq.s16 	%p3177, %rs24, 0;
	or.pred  	%p3178, %p3176, %p3177;
	setp.eq.s16 	%p3179, %rs25, 0;
	or.pred  	%p3180, %p3178, %p3179;
	setp.eq.s16 	%p3181, %rs26, 0;
	or.pred  	%p3182, %p3180, %p3181;
	setp.eq.s16 	%p3183, %rs27, 0;
	or.pred  	%p3184, %p3182, %p3183;
	setp.eq.s16 	%p3185, %rs28, 0;
	or.pred  	%p3186, %p3184, %p3185;
	setp.eq.s16 	%p3187, %rs29, 0;
	or.pred  	%p3188, %p3186, %p3187;
	setp.eq.s16 	%p3189, %rs30, 0;
	or.pred  	%p3190, %p3188, %p3189;
	setp.eq.s16 	%p3191, %rs31, 0;
	or.pred  	%p3192, %p3190, %p3191;
	setp.eq.s16 	%p3193, %rs32, 0;
	or.pred  	%p3194, %p3192, %p3193;
	setp.eq.s16 	%p3195, %rs33, 0;
	or.pred  	%p3196, %p3194, %p3195;
	setp.eq.s16 	%p3197, %rs34, 0;
	or.pred  	%p3198, %p3196, %p3197;
	setp.eq.s16 	%p3199, %rs35, 0;
	or.pred  	%p3200, %p3198, %p3199;
	setp.eq.s16 	%p3201, %rs36, 0;
	or.pred  	%p3202, %p3200, %p3201;
	setp.eq.s16 	%p3203, %rs37, 0;
	or.pred  	%p3204, %p3202, %p3203;
	setp.eq.s16 	%p3205, %rs38, 0;
	or.pred  	%p3206, %p3204, %p3205;
	setp.eq.s16 	%p3207, %rs39, 0;
	or.pred  	%p3208, %p3206, %p3207;
	setp.eq.s16 	%p3209, %rs40, 0;
	or.pred  	%p3210, %p3208, %p3209;
	setp.eq.s16 	%p3211, %rs41, 0;
	or.pred  	%p3212, %p3210, %p3211;
	setp.eq.s16 	%p3213, %rs42, 0;
	or.pred  	%p3214, %p3212, %p3213;
	setp.eq.s16 	%p3215, %rs43, 0;
	or.pred  	%p3216, %p3214, %p3215;
	setp.eq.s16 	%p3217, %rs44, 0;
	or.pred  	%p3218, %p3216, %p3217;
	setp.eq.s16 	%p3219, %rs45, 0;
	or.pred  	%p3220, %p3218, %p3219;
	setp.eq.s16 	%p3221, %rs46, 0;
	or.pred  	%p3222, %p3220, %p3221;
	setp.eq.s16 	%p3223, %rs47, 0;
	or.pred  	%p3224, %p3222, %p3223;
	setp.eq.s16 	%p3225, %rs48, 0;
	or.pred  	%p3226, %p3224, %p3225;
	setp.eq.s16 	%p3227, %rs49, 0;
	or.pred  	%p3228, %p3226, %p3227;
	setp.eq.s16 	%p3229, %rs50, 0;
	or.pred  	%p3230, %p3228, %p3229;
	setp.eq.s16 	%p3231, %rs51, 0;
	or.pred  	%p3232, %p3230, %p3231;
	setp.eq.s16 	%p3233, %rs52, 0;
	or.pred  	%p3234, %p3232, %p3233;
	setp.eq.s16 	%p3235, %rs53, 0;
	or.pred  	%p3236, %p3234, %p3235;
	setp.eq.s16 	%p3237, %rs54, 0;
	or.pred  	%p3238, %p3236, %p3237;
	setp.eq.s16 	%p3239, %rs55, 0;
	or.pred  	%p3240, %p3238, %p3239;
	setp.eq.s16 	%p3241, %rs56, 0;
	or.pred  	%p3242, %p3240, %p3241;
	setp.eq.s16 	%p3243, %rs57, 0;
	or.pred  	%p3244, %p3242, %p3243;
	setp.eq.s16 	%p3245, %rs58, 0;
	or.pred  	%p3246, %p3244, %p3245;
	setp.eq.s16 	%p3247, %rs59, 0;
	or.pred  	%p3248, %p3246, %p3247;
	setp.eq.s16 	%p3249, %rs60, 0;
	or.pred  	%p3250, %p3248, %p3249;
	setp.eq.s16 	%p3251, %rs61, 0;
	or.pred  	%p3252, %p3250, %p3251;
	setp.eq.s16 	%p3253, %rs62, 0;
	or.pred  	%p3254, %p3252, %p3253;
	setp.eq.s16 	%p3255, %rs63, 0;
	or.pred  	%p3256, %p3254, %p3255;
	setp.eq.s16 	%p3257, %rs64, 0;
	or.pred  	%p3258, %p3256, %p3257;
	setp.eq.s16 	%p3259, %rs65, 0;
	or.pred  	%p3260, %p3258, %p3259;
	setp.eq.s16 	%p3261, %rs66, 0;
	or.pred  	%p3262, %p3260, %p3261;
	setp.eq.s16 	%p3263, %rs67, 0;
	or.pred  	%p3264, %p3262, %p3263;
	setp.eq.s16 	%p3265, %rs68, 0;
	or.pred  	%p3266, %p3264, %p3265;
	setp.eq.s16 	%p3267, %rs69, 0;
	or.pred  	%p3268, %p3266, %p3267;
	setp.eq.s16 	%p3269, %rs70, 0;
	or.pred  	%p3270, %p3268, %p3269;
	setp.eq.s16 	%p3271, %rs71, 0;
	or.pred  	%p3272, %p3270, %p3271;
	setp.eq.s16 	%p3273, %rs72, 0;
	or.pred  	%p3274, %p3272, %p3273;
	setp.eq.s16 	%p3275, %rs73, 0;
	or.pred  	%p3276, %p3274, %p3275;
	setp.eq.s16 	%p3277, %rs74, 0;
	or.pred  	%p3278, %p3276, %p3277;
	setp.eq.s16 	%p3279, %rs75, 0;
	or.pred  	%p3280, %p3278, %p3279;
	setp.eq.s16 	%p3281, %rs76, 0;
	or.pred  	%p3282, %p3280, %p3281;
	setp.eq.s16 	%p3283, %rs77, 0;
	or.pred  	%p3284, %p3282, %p3283;
	setp.eq.s16 	%p3285, %rs78, 0;
	or.pred  	%p3286, %p3284, %p3285;
	setp.eq.s16 	%p3287, %rs79, 0;
	or.pred  	%p3288, %p3286, %p3287;
	setp.eq.s16 	%p3289, %rs80, 0;
	or.pred  	%p3290, %p3288, %p3289;
	setp.eq.s16 	%p3291, %rs81, 0;
	or.pred  	%p3292, %p3290, %p3291;
	setp.eq.s16 	%p3293, %rs82, 0;
	or.pred  	%p3294, %p3292, %p3293;
	setp.eq.s16 	%p3295, %rs83, 0;
	or.pred  	%p3296, %p3294, %p3295;
	setp.eq.s16 	%p3297, %rs84, 0;
	or.pred  	%p3298, %p3296, %p3297;
	setp.eq.s16 	%p3299, %rs85, 0;
	or.pred  	%p3300, %p3298, %p3299;
	setp.eq.s16 	%p3301, %rs86, 0;
	or.pred  	%p3302, %p3300, %p3301;
	setp.eq.s16 	%p3303, %rs87, 0;
	or.pred  	%p3304, %p3302, %p3303;
	setp.eq.s16 	%p3305, %rs88, 0;
	or.pred  	%p3306, %p3304, %p3305;
	setp.eq.s16 	%p3307, %rs89, 0;
	or.pred  	%p3308, %p3306, %p3307;
	setp.eq.s16 	%p3309, %rs90, 0;
	or.pred  	%p3310, %p3308, %p3309;
	setp.eq.s16 	%p3311, %rs91, 0;
	or.pred  	%p3312, %p3310, %p3311;
	setp.eq.s16 	%p3313, %rs92, 0;
	or.pred  	%p3314, %p3312, %p3313;
	setp.eq.s16 	%p3315, %rs93, 0;
	or.pred  	%p3316, %p3314, %p3315;
	setp.eq.s16 	%p3317, %rs94, 0;
	or.pred  	%p3318, %p3316, %p3317;
	setp.eq.s16 	%p3319, %rs95, 0;
	or.pred  	%p3320, %p3318, %p3319;
	setp.eq.s16 	%p3321, %rs96, 0;
	or.pred  	%p3322, %p3320, %p3321;
	setp.eq.s16 	%p3323, %rs97, 0;
	or.pred  	%p3324, %p3322, %p3323;
	setp.eq.s16 	%p3325, %rs98, 0;
	or.pred  	%p3326, %p3324, %p3325;
	setp.eq.s16 	%p3327, %rs99, 0;
	or.pred  	%p3328, %p3326, %p3327;
	setp.eq.s16 	%p3329, %rs100, 0;
	or.pred  	%p3330, %p3328, %p3329;
	setp.eq.s16 	%p3331, %rs101, 0;
	or.pred  	%p3332, %p3330, %p3331;
	setp.eq.s16 	%p3333, %rs102, 0;
	or.pred  	%p3334, %p3332, %p3333;
	setp.eq.s16 	%p3335, %rs103, 0;
	or.pred  	%p3336, %p3334, %p3335;
	setp.eq.s16 	%p3337, %rs104, 0;
	or.pred  	%p3338, %p3336, %p3337;
	setp.eq.s16 	%p3339, %rs105, 0;
	or.pred  	%p3340, %p3338, %p3339;
	setp.eq.s16 	%p3341, %rs106, 0;
	or.pred  	%p3342, %p3340, %p3341;
	setp.eq.s16 	%p3343, %rs107, 0;
	or.pred  	%p3344, %p3342, %p3343;
	setp.eq.s16 	%p3345, %rs108, 0;
	or.pred  	%p3346, %p3344, %p3345;
	setp.eq.s16 	%p3347, %rs109, 0;
	or.pred  	%p3348, %p3346, %p3347;
	setp.eq.s16 	%p3349, %rs110, 0;
	or.pred  	%p3350, %p3348, %p3349;
	setp.eq.s16 	%p3351, %rs111, 0;
	or.pred  	%p3352, %p3350, %p3351;
	setp.eq.s16 	%p3353, %rs112, 0;
	or.pred  	%p3354, %p3352, %p3353;
	setp.eq.s16 	%p3355, %rs113, 0;
	or.pred  	%p3356, %p3354, %p3355;
	setp.eq.s16 	%p3357, %rs114, 0;
	or.pred  	%p3358, %p3356, %p3357;
	setp.eq.s16 	%p3359, %rs115, 0;
	or.pred  	%p3360, %p3358, %p3359;
	setp.eq.s16 	%p3361, %rs116, 0;
	or.pred  	%p3362, %p3360, %p3361;
	setp.eq.s16 	%p3363, %rs117, 0;
	or.pred  	%p3364, %p3362, %p3363;
	setp.eq.s16 	%p3365, %rs118, 0;
	or.pred  	%p3366, %p3364, %p3365;
	setp.eq.s16 	%p3367, %rs119, 0;
	or.pred  	%p3368, %p3366, %p3367;
	setp.eq.s16 	%p3369, %rs120, 0;
	or.pred  	%p3370, %p3368, %p3369;
	setp.eq.s16 	%p3371, %rs121, 0;
	or.pred  	%p3372, %p3370, %p3371;
	setp.eq.s16 	%p3373, %rs122, 0;
	or.pred  	%p3374, %p3372, %p3373;
	setp.eq.s16 	%p3375, %rs123, 0;
	or.pred  	%p3376, %p3374, %p3375;
	setp.eq.s16 	%p3377, %rs124, 0;
	or.pred  	%p3378, %p3376, %p3377;
	setp.eq.s16 	%p3379, %rs125, 0;
	or.pred  	%p3380, %p3378, %p3379;
	setp.eq.s16 	%p3381, %rs126, 0;
	or.pred  	%p3382, %p3380, %p3381;
	setp.eq.s16 	%p3383, %rs127, 0;
	or.pred  	%p3384, %p3382, %p3383;
	setp.eq.s16 	%p3385, %rs128, 0;
	or.pred  	%p3386, %p3384, %p3385;
	setp.eq.s16 	%p3387, %rs129, 0;
	or.pred  	%p3388, %p3386, %p3387;
	setp.eq.s16 	%p3389, %rs130, 0;
	or.pred  	%p3390, %p3388, %p3389;
	setp.eq.s16 	%p3391, %rs131, 0;
	or.pred  	%p3392, %p3390, %p3391;
	setp.eq.s16 	%p3393, %rs132, 0;
	or.pred  	%p3394, %p3392, %p3393;
	setp.eq.s16 	%p3395, %rs133, 0;
	or.pred  	%p3396, %p3394, %p3395;
	setp.eq.s16 	%p3397, %rs134, 0;
	or.pred  	%p3398, %p3396, %p3397;
	setp.eq.s16 	%p3399, %rs135, 0;
	or.pred  	%p3400, %p3398, %p3399;
	setp.eq.s16 	%p3401, %rs136, 0;
	or.pred  	%p3402, %p3400, %p3401;
	setp.eq.s16 	%p3403, %rs137, 0;
	or.pred  	%p3404, %p3402, %p3403;
	setp.eq.s16 	%p3405, %rs138, 0;
	or.pred  	%p3406, %p3404, %p3405;
	setp.eq.s16 	%p3407, %rs139, 0;
	or.pred  	%p3408, %p3406, %p3407;
	setp.eq.s16 	%p3409, %rs140, 0;
	or.pred  	%p3410, %p3408, %p3409;
	setp.eq.s16 	%p3411, %rs141, 0;
	or.pred  	%p3412, %p3410, %p3411;
	setp.eq.s16 	%p3413, %rs142, 0;
	or.pred  	%p3414, %p3412, %p3413;
	setp.eq.s16 	%p3415, %rs143, 0;
	or.pred  	%p3416, %p3414, %p3415;
	setp.eq.s16 	%p3417, %rs144, 0;
	or.pred  	%p3418, %p3416, %p3417;
	setp.eq.s16 	%p3419, %rs145, 0;
	or.pred  	%p3420, %p3418, %p3419;
	setp.eq.s16 	%p3421, %rs146, 0;
	or.pred  	%p3422, %p3420, %p3421;
	setp.eq.s16 	%p3423, %rs147, 0;
	or.pred  	%p3424, %p3422, %p3423;
	setp.eq.s16 	%p3425, %rs148, 0;
	or.pred  	%p3426, %p3424, %p3425;
	setp.eq.s16 	%p3427, %rs149, 0;
	or.pred  	%p3428, %p3426, %p3427;
	setp.eq.s16 	%p3429, %rs150, 0;
	or.pred  	%p3430, %p3428, %p3429;
	setp.eq.s16 	%p3431, %rs151, 0;
	or.pred  	%p3432, %p3430, %p3431;
	setp.eq.s16 	%p3433, %rs152, 0;
	or.pred  	%p3434, %p3432, %p3433;
	setp.eq.s16 	%p3435, %rs153, 0;
	or.pred  	%p3436, %p3434, %p3435;
	setp.eq.s16 	%p3437, %rs154, 0;
	or.pred  	%p3438, %p3436, %p3437;
	setp.eq.s16 	%p3439, %rs155, 0;
	or.pred  	%p3440, %p3438, %p3439;
	setp.eq.s16 	%p3441, %rs156, 0;
	or.pred  	%p3442, %p3440, %p3441;
	setp.eq.s16 	%p3443, %rs157, 0;
	or.pred  	%p3444, %p3442, %p3443;
	setp.eq.s16 	%p3445, %rs158, 0;
	or.pred  	%p3446, %p3444, %p3445;
	setp.eq.s16 	%p3447, %rs159, 0;
	or.pred  	%p3448, %p3446, %p3447;
	setp.eq.s16 	%p3449, %rs160, 0;
	or.pred  	%p3450, %p3448, %p3449;
	setp.eq.s16 	%p3451, %rs161, 0;
	or.pred  	%p3452, %p3450, %p3451;
	setp.eq.s16 	%p3453, %rs162, 0;
	or.pred  	%p3454, %p3452, %p3453;
	setp.eq.s16 	%p3455, %rs163, 0;
	or.pred  	%p3456, %p3454, %p3455;
	setp.eq.s16 	%p3457, %rs164, 0;
	or.pred  	%p3458, %p3456, %p3457;
	setp.eq.s16 	%p3459, %rs165, 0;
	or.pred  	%p3460, %p3458, %p3459;
	setp.eq.s16 	%p3461, %rs166, 0;
	or.pred  	%p3462, %p3460, %p3461;
	setp.eq.s16 	%p3463, %rs167, 0;
	or.pred  	%p3464, %p3462, %p3463;
	setp.eq.s16 	%p3465, %rs168, 0;
	or.pred  	%p3466, %p3464, %p3465;
	setp.eq.s16 	%p3467, %rs169, 0;
	or.pred  	%p3468, %p3466, %p3467;
	setp.eq.s16 	%p3469, %rs170, 0;
	or.pred  	%p3470, %p3468, %p3469;
	setp.eq.s16 	%p3471, %rs171, 0;
	or.pred  	%p3472, %p3470, %p3471;
	setp.eq.s16 	%p3473, %rs172, 0;
	or.pred  	%p3474, %p3472, %p3473;
	setp.eq.s16 	%p3475, %rs173, 0;
	or.pred  	%p3476, %p3474, %p3475;
	setp.eq.s16 	%p3477, %rs174, 0;
	or.pred  	%p3478, %p3476, %p3477;
	setp.eq.s16 	%p3479, %rs175, 0;
	or.pred  	%p3480, %p3478, %p3479;
	setp.eq.s16 	%p3481, %rs176, 0;
	or.pred  	%p3482, %p3480, %p3481;
	setp.eq.s16 	%p3483, %rs177, 0;
	or.pred  	%p3484, %p3482, %p3483;
	setp.eq.s16 	%p3485, %rs178, 0;
	or.pred  	%p3486, %p3484, %p3485;
	setp.eq.s16 	%p3487, %rs179, 0;
	or.pred  	%p3488, %p3486, %p3487;
	setp.eq.s16 	%p3489, %rs180, 0;
	or.pred  	%p3490, %p3488, %p3489;
	setp.eq.s16 	%p3491, %rs181, 0;
	or.pred  	%p3492, %p3490, %p3491;
	setp.eq.s16 	%p3493, %rs182, 0;
	or.pred  	%p3494, %p3492, %p3493;
	setp.eq.s16 	%p3495, %rs183, 0;
	or.pred  	%p3496, %p3494, %p3495;
	setp.eq.s16 	%p3497, %rs184, 0;
	or.pred  	%p3498, %p3496, %p3497;
	setp.eq.s16 	%p3499, %rs185, 0;
	or.pred  	%p3500, %p3498, %p3499;
	setp.eq.s16 	%p3501, %rs186, 0;
	or.pred  	%p3502, %p3500, %p3501;
	setp.eq.s16 	%p3503, %rs187, 0;
	or.pred  	%p3504, %p3502, %p3503;
	setp.eq.s16 	%p3505, %rs188, 0;
	or.pred  	%p3506, %p3504, %p3505;
	setp.eq.s16 	%p3507, %rs189, 0;
	or.pred  	%p3508, %p3506, %p3507;
	setp.eq.s16 	%p3509, %rs190, 0;
	or.pred  	%p3510, %p3508, %p3509;
	setp.eq.s16 	%p3511, %rs191, 0;
	or.pred  	%p3512, %p3510, %p3511;
	setp.eq.s16 	%p3513, %rs192, 0;
	or.pred  	%p3514, %p3512, %p3513;
	setp.eq.s16 	%p3515, %rs193, 0;
	or.pred  	%p3516, %p3514, %p3515;
	setp.eq.s16 	%p3517, %rs194, 0;
	or.pred  	%p3518, %p3516, %p3517;
	setp.eq.s16 	%p3519, %rs195, 0;
	or.pred  	%p3520, %p3518, %p3519;
	setp.eq.s16 	%p3521, %rs196, 0;
	or.pred  	%p3522, %p3520, %p3521;
	setp.eq.s16 	%p3523, %rs197, 0;
	or.pred  	%p3524, %p3522, %p3523;
	setp.eq.s16 	%p3525, %rs198, 0;
	or.pred  	%p3526, %p3524, %p3525;
	setp.eq.s16 	%p3527, %rs199, 0;
	or.pred  	%p3528, %p3526, %p3527;
	setp.eq.s16 	%p3529, %rs200, 0;
	or.pred  	%p3530, %p3528, %p3529;
	setp.eq.s16 	%p3531, %rs201, 0;
	or.pred  	%p3532, %p3530, %p3531;
	setp.eq.s16 	%p3533, %rs202, 0;
	or.pred  	%p3534, %p3532, %p3533;
	setp.eq.s16 	%p3535, %rs203, 0;
	or.pred  	%p3536, %p3534, %p3535;
	setp.eq.s16 	%p3537, %rs204, 0;
	or.pred  	%p3538, %p3536, %p3537;
	setp.eq.s16 	%p3539, %rs205, 0;
	or.pred  	%p3540, %p3538, %p3539;
	setp.eq.s16 	%p3541, %rs206, 0;
	or.pred  	%p3542, %p3540, %p3541;
	setp.eq.s16 	%p3543, %rs207, 0;
	or.pred  	%p3544, %p3542, %p3543;
	setp.eq.s16 	%p3545, %rs208, 0;
	or.pred  	%p3546, %p3544, %p3545;
	setp.eq.s16 	%p3547, %rs209, 0;
	or.pred  	%p3548, %p3546, %p3547;
	setp.eq.s16 	%p3549, %rs210, 0;
	or.pred  	%p3550, %p3548, %p3549;
	setp.eq.s16 	%p3551, %rs211, 0;
	or.pred  	%p3552, %p3550, %p3551;
	setp.eq.s16 	%p3553, %rs212, 0;
	or.pred  	%p3554, %p3552, %p3553;
	setp.eq.s16 	%p3555, %rs213, 0;
	or.pred  	%p3556, %p3554, %p3555;
	setp.eq.s16 	%p3557, %rs214, 0;
	or.pred  	%p3558, %p3556, %p3557;
	setp.eq.s16 	%p3559, %rs215, 0;
	or.pred  	%p3560, %p3558, %p3559;
	setp.eq.s16 	%p3561, %rs216, 0;
	or.pred  	%p3562, %p3560, %p3561;
	setp.eq.s16 	%p3563, %rs217, 0;
	or.pred  	%p3564, %p3562, %p3563;
	setp.eq.s16 	%p3565, %rs218, 0;
	or.pred  	%p3566, %p3564, %p3565;
	setp.eq.s16 	%p3567, %rs219, 0;
	or.pred  	%p3568, %p3566, %p3567;
	setp.eq.s16 	%p3569, %rs220, 0;
	or.pred  	%p3570, %p3568, %p3569;
	setp.eq.s16 	%p3571, %rs221, 0;
	or.pred  	%p3572, %p3570, %p3571;
	setp.eq.s16 	%p3573, %rs222, 0;
	or.pred  	%p3574, %p3572, %p3573;
	setp.eq.s16 	%p3575, %rs223, 0;
	or.pred  	%p3576, %p3574, %p3575;
	setp.eq.s16 	%p3577, %rs224, 0;
	or.pred  	%p3578, %p3576, %p3577;
	setp.eq.s16 	%p3579, %rs225, 0;
	or.pred  	%p3580, %p3578, %p3579;
	setp.eq.s16 	%p3581, %rs226, 0;
	or.pred  	%p3582, %p3580, %p3581;
	setp.eq.s16 	%p3583, %rs227, 0;
	or.pred  	%p3584, %p3582, %p3583;
	setp.eq.s16 	%p3585, %rs228, 0;
	or.pred  	%p3586, %p3584, %p3585;
	setp.eq.s16 	%p3587, %rs229, 0;
	or.pred  	%p3588, %p3586, %p3587;
	setp.eq.s16 	%p3589, %rs230, 0;
	or.pred  	%p3590, %p3588, %p3589;
	setp.eq.s16 	%p3591, %rs231, 0;
	or.pred  	%p3592, %p3590, %p3591;
	setp.eq.s16 	%p3593, %rs232, 0;
	or.pred  	%p3594, %p3592, %p3593;
	setp.eq.s16 	%p3595, %rs233, 0;
	or.pred  	%p3596, %p3594, %p3595;
	setp.eq.s16 	%p3597, %rs234, 0;
	or.pred  	%p3598, %p3596, %p3597;
	setp.eq.s16 	%p3599, %rs235, 0;
	or.pred  	%p3600, %p3598, %p3599;
	setp.eq.s16 	%p3601, %rs236, 0;
	or.pred  	%p3602, %p3600, %p3601;
	setp.eq.s16 	%p3603, %rs237, 0;
	or.pred  	%p3604, %p3602, %p3603;
	setp.eq.s16 	%p3605, %rs238, 0;
	or.pred  	%p3606, %p3604, %p3605;
	setp.eq.s16 	%p3607, %rs239, 0;
	or.pred  	%p3608, %p3606, %p3607;
	setp.eq.s16 	%p3609, %rs240, 0;
	or.pred  	%p3610, %p3608, %p3609;
	setp.eq.s16 	%p3611, %rs241, 0;
	or.pred  	%p3612, %p3610, %p3611;
	setp.eq.s16 	%p3613, %rs242, 0;
	or.pred  	%p3614, %p3612, %p3613;
	setp.eq.s16 	%p3615, %rs243, 0;
	or.pred  	%p3616, %p3614, %p3615;
	setp.eq.s16 	%p3617, %rs244, 0;
	or.pred  	%p3618, %p3616, %p3617;
	setp.eq.s16 	%p3619, %rs245, 0;
	or.pred  	%p3620, %p3618, %p3619;
	setp.eq.s16 	%p3621, %rs246, 0;
	or.pred  	%p3622, %p3620, %p3621;
	setp.eq.s16 	%p3623, %rs247, 0;
	or.pred  	%p3624, %p3622, %p3623;
	setp.eq.s16 	%p3625, %rs248, 0;
	or.pred  	%p3626, %p3624, %p3625;
	setp.eq.s16 	%p3627, %rs249, 0;
	or.pred  	%p3628, %p3626, %p3627;
	setp.eq.s16 	%p3629, %rs250, 0;
	or.pred  	%p3630, %p3628, %p3629;
	setp.eq.s16 	%p3631, %rs251, 0;
	or.pred  	%p3632, %p3630, %p3631;
	setp.eq.s16 	%p3633, %rs252, 0;
	or.pred  	%p3634, %p3632, %p3633;
	setp.eq.s16 	%p3635, %rs253, 0;
	or.pred  	%p3636, %p3634, %p3635;
	setp.eq.s16 	%p3637, %rs254, 0;
	or.pred  	%p3638, %p3636, %p3637;
	setp.eq.s16 	%p3639, %rs255, 0;
	or.pred  	%p3640, %p3638, %p3639;
	setp.eq.s16 	%p3641, %rs256, 0;
	or.pred  	%p3642, %p3640, %p3641;
	setp.eq.s16 	%p3643, %rs257, 0;
	or.pred  	%p3644, %p3642, %p3643;
	setp.eq.s16 	%p3645, %rs258, 0;
	or.pred  	%p3646, %p3644, %p3645;
	setp.eq.s16 	%p3647, %rs259, 0;
	or.pred  	%p3648, %p3646, %p3647;
	setp.eq.s16 	%p3649, %rs260, 0;
	or.pred  	%p3650, %p3648, %p3649;
	setp.eq.s16 	%p3651, %rs261, 0;
	or.pred  	%p3652, %p3650, %p3651;
	setp.eq.s16 	%p3653, %rs262, 0;
	or.pred  	%p3654, %p3652, %p3653;
	setp.eq.s16 	%p3655, %rs263, 0;
	or.pred  	%p3656, %p3654, %p3655;
	setp.eq.s16 	%p3657, %rs264, 0;
	or.pred  	%p3658, %p3656, %p3657;
	setp.eq.s16 	%p3659, %rs265, 0;
	or.pred  	%p3660, %p3658, %p3659;
	setp.eq.s16 	%p3661, %rs266, 0;
	or.pred  	%p3662, %p3660, %p3661;
	setp.eq.s16 	%p3663, %rs267, 0;
	or.pred  	%p3664, %p3662, %p3663;
	setp.eq.s16 	%p3665, %rs268, 0;
	or.pred  	%p3666, %p3664, %p3665;
	setp.eq.s16 	%p3667, %rs269, 0;
	or.pred  	%p3668, %p3666, %p3667;
	setp.eq.s16 	%p3669, %rs270, 0;
	or.pred  	%p3670, %p3668, %p3669;
	setp.eq.s16 	%p3671, %rs271, 0;
	or.pred  	%p3672, %p3670, %p3671;
	setp.eq.s16 	%p3673, %rs272, 0;
	or.pred  	%p3674, %p3672, %p3673;
	@%p3674 bra 	$L__BB3_2041;
	ld.param.u64 	%rd514, [_Z17generateProposalsILi4EEvP14SudokuProposalIXmlT_T_EES2_PiS3_iS3__param_5];
	ld.param.u64 	%rd513, [_Z17generateProposalsILi4EEvP14SudokuProposalIXmlT_T_EES2_PiS3_iS3__param_2];
	ld.param.u64 	%rd510, [_Z17generateProposalsILi4EEvP14SudokuProposalIXmlT_T_EES2_PiS3_iS3__param_1];
	mov.u32 	%r7339, %ctaid.x;
	mov.u32 	%r7340, %ntid.x;
	mov.u32 	%r7341, %tid.x;
	mad.lo.s32 	%r7342, %r7339, %r7340, %r7341;
	shl.b32 	%r7343, %r7342, 4;
	cvta.to.global.u64 	%rd501, %rd510;
	mul.wide.s32 	%rd502, %r7343, 256;
	add.s64 	%rd503, %rd501, %rd502;
	st.global.u8 	[%rd503+256], %rs17;
	st.global.u8 	[%rd503+257], %rs18;
	st.global.u8 	[%rd503+258], %rs19;
	st.global.u8 	[%rd503+259], %rs20;
	st.global.u8 	[%rd503+260], %rs21;
	st.global.u8 	[%rd503+261], %rs22;
	st.global.u8 	[%rd503+262], %rs23;
	st.global.u8 	[%rd503+263], %rs24;
	st.global.u8 	[%rd503+264], %rs25;
	st.global.u8 	[%rd503+265], %rs26;
	st.global.u8 	[%rd503+266], %rs27;
	st.global.u8 	[%rd503+267], %rs28;
	st.global.u8 	[%rd503+268], %rs29;
	st.global.u8 	[%rd503+269], %rs30;
	st.global.u8 	[%rd503+270], %rs31;
	st.global.u8 	[%rd503+271], %rs32;
	st.global.u8 	[%rd503+272], %rs33;
	st.global.u8 	[%rd503+273], %rs34;
	st.global.u8 	[%rd503+274], %rs35;
	st.global.u8 	[%rd503+275], %rs36;
	st.global.u8 	[%rd503+276], %rs37;
	st.global.u8 	[%rd503+277], %rs38;
	st.global.u8 	[%rd503+278], %rs39;
	st.global.u8 	[%rd503+279], %rs40;
	st.global.u8 	[%rd503+280], %rs41;
	st.global.u8 	[%rd503+281], %rs42;
	st.global.u8 	[%rd503+282], %rs43;
	st.global.u8 	[%rd503+283], %rs44;
	st.global.u8 	[%rd503+284], %rs45;
	st.global.u8 	[%rd503+285], %rs46;
	st.global.u8 	[%rd503+286], %rs47;
	st.global.u8 	[%rd503+287], %rs48;
	st.global.u8 	[%rd503+288], %rs49;
	st.global.u8 	[%rd503+289], %rs50;
	st.global.u8 	[%rd503+290], %rs51;
	st.global.u8 	[%rd503+291], %rs52;
	st.global.u8 	[%rd503+292], %rs53;
	st.global.u8 	[%rd503+293], %rs54;
	st.global.u8 	[%rd503+294], %rs55;
	st.global.u8 	[%rd503+295], %rs56;
	st.global.u8 	[%rd503+296], %rs57;
	st.global.u8 	[%rd503+297], %rs58;
	st.global.u8 	[%rd503+298], %rs59;
	st.global.u8 	[%rd503+299], %rs60;
	st.global.u8 	[%rd503+300], %rs61;
	st.global.u8 	[%rd503+301], %rs62;
	st.global.u8 	[%rd503+302], %rs63;
	st.global.u8 	[%rd503+303], %rs64;
	st.global.u8 	[%rd503+304], %rs65;
	st.global.u8 	[%rd503+305], %rs66;
	st.global.u8 	[%rd503+306], %rs67;
	st.global.u8 	[%rd503+307], %rs68;
	st.global.u8 	[%rd503+308], %rs69;
	st.global.u8 	[%rd503+309], %rs70;
	st.global.u8 	[%rd503+310], %rs71;
	st.global.u8 	[%rd503+311], %rs72;
	st.global.u8 	[%rd503+312], %rs73;
	st.global.u8 	[%rd503+313], %rs74;
	st.global.u8 	[%rd503+314], %rs75;
	st.global.u8 	[%rd503+315], %rs76;
	st.global.u8 	[%rd503+316], %rs77;
	st.global.u8 	[%rd503+317], %rs78;
	st.global.u8 	[%rd503+318], %rs79;
	st.global.u8 	[%rd503+319], %rs80;
	st.global.u8 	[%rd503+320], %rs81;
	st.global.u8 	[%rd503+321], %rs82;
	st.global.u8 	[%rd503+322], %rs83;
	st.global.u8 	[%rd503+323], %rs84;
	st.global.u8 	[%rd503+324], %rs85;
	st.global.u8 	[%rd503+325], %rs86;
	st.global.u8 	[%rd503+326], %rs87;
	st.global.u8 	[%rd503+327], %rs88;
	st.global.u8 	[%rd503+328], %rs89;
	st.global.u8 	[%rd503+329], %rs90;
	st.global.u8 	[%rd503+330], %rs91;
	st.global.u8 	[%rd503+331], %rs92;
	st.global.u8 	[%rd503+332], %rs93;
	st.global.u8 	[%rd503+333], %rs94;
	st.global.u8 	[%rd503+334], %rs95;
	st.global.u8 	[%rd503+335], %rs96;
	st.global.u8 	[%rd503+336], %rs97;
	st.global.u8 	[%rd503+337], %rs98;
	st.global.u8 	[%rd503+338], %rs99;
	st.global.u8 	[%rd503+339], %rs100;
	st.global.u8 	[%rd503+340], %rs101;
	st.global.u8 	[%rd503+341], %rs102;
	st.global.u8 	[%rd503+342], %rs103;
	st.global.u8 	[%rd503+343], %rs104;
	st.global.u8 	[%rd503+344], %rs105;
	st.global.u8 	[%rd503+345], %rs106;
	st.global.u8 	[%rd503+346], %rs107;
	st.global.u8 	[%rd503+347], %rs108;
	st.global.u8 	[%rd503+348], %rs109;
	st.global.u8 	[%rd503+349], %rs110;
	st.global.u8 	[%rd503+350], %rs111;
	st.global.u8 	[%rd503+351], %rs112;
	st.global.u8 	[%rd503+352], %rs113;
	st.global.u8 	[%rd503+353], %rs114;
	st.global.u8 	[%rd503+354], %rs115;
	st.global.u8 	[%rd503+355], %rs116;
	st.global.u8 	[%rd503+356], %rs117;
	st.global.u8 	[%rd503+357], %rs118;
	st.global.u8 	[%rd503+358], %rs119;
	st.global.u8 	[%rd503+359], %rs120;
	st.global.u8 	[%rd503+360], %rs121;
	st.global.u8 	[%rd503+361], %rs122;
	st.global.u8 	[%rd503+362], %rs123;
	st.global.u8 	[%rd503+363], %rs124;
	st.global.u8 	[%rd503+364], %rs125;
	st.global.u8 	[%rd503+365], %rs126;
	st.global.u8 	[%rd503+366], %rs127;
	st.global.u8 	[%rd503+367], %rs128;
	st.global.u8 	[%rd503+368], %rs129;
	st.global.u8 	[%rd503+369], %rs130;
	st.global.u8 	[%rd503+370], %rs131;
	st.global.u8 	[%rd503+371], %rs132;
	st.global.u8 	[%rd503+372], %rs133;
	st.global.u8 	[%rd503+373], %rs134;
	st.global.u8 	[%rd503+374], %rs135;
	st.global.u8 	[%rd503+375], %rs136;
	st.global.u8 	[%rd503+376], %rs137;
	st.global.u8 	[%rd503+377], %rs138;
	st.global.u8 	[%rd503+378], %rs139;
	st.global.u8 	[%rd503+379], %rs140;
	st.global.u8 	[%rd503+380], %rs141;
	st.global.u8 	[%rd503+381], %rs142;
	st.global.u8 	[%rd503+382], %rs143;
	st.global.u8 	[%rd503+383], %rs144;
	st.global.u8 	[%rd503+384], %rs145;
	st.global.u8 	[%rd503+385], %rs146;
	st.global.u8 	[%rd503+386], %rs147;
	st.global.u8 	[%rd503+387], %rs148;
	st.global.u8 	[%rd503+388], %rs149;
	st.global.u8 	[%rd503+389], %rs150;
	st.global.u8 	[%rd503+390], %rs151;
	st.global.u8 	[%rd503+391], %rs152;
	st.global.u8 	[%rd503+392], %rs153;
	st.global.u8 	[%rd503+393], %rs154;
	st.global.u8 	[%rd503+394], %rs155;
	st.global.u8 	[%rd503+395], %rs156;
	st.global.u8 	[%rd503+396], %rs157;
	st.global.u8 	[%rd503+397], %rs158;
	st.global.u8 	[%rd503+398], %rs159;
	st.global.u8 	[%rd503+399], %rs160;
	st.global.u8 	[%rd503+400], %rs161;
	st.global.u8 	[%rd503+401], %rs162;
	st.global.u8 	[%rd503+402], %rs163;
	st.global.u8 	[%rd503+403], %rs164;
	st.global.u8 	[%rd503+404], %rs165;
	st.global.u8 	[%rd503+405], %rs166;
	st.global.u8 	[%rd503+406], %rs167;
	st.global.u8 	[%rd503+407], %rs168;
	st.global.u8 	[%rd503+408], %rs169;
	st.global.u8 	[%rd503+409], %rs170;
	st.global.u8 	[%rd503+410], %rs171;
	st.global.u8 	[%rd503+411], %rs172;
	st.global.u8 	[%rd503+412], %rs173;
	st.global.u8 	[%rd503+413], %rs174;
	st.global.u8 	[%rd503+414], %rs175;
	st.global.u8 	[%rd503+415], %rs176;
	st.global.u8 	[%rd503+416], %rs177;
	st.global.u8 	[%rd503+417], %rs178;
	st.global.u8 	[%rd503+418], %rs179;
	st.global.u8 	[%rd503+419], %rs180;
	st.global.u8 	[%rd503+420], %rs181;
	st.global.u8 	[%rd503+421], %rs182;
	st.global.u8 	[%rd503+422], %rs183;
	st.global.u8 	[%rd503+423], %rs184;
	st.global.u8 	[%rd503+424], %rs185;
	st.global.u8 	[%rd503+425], %rs186;
	st.global.u8 	[%rd503+426], %rs187;
	st.global.u8 	[%rd503+427], %rs188;
	st.global.u8 	[%rd503+428], %rs189;
	st.global.u8 	[%rd503+429], %rs190;
	st.global.u8 	[%rd503+430], %rs191;
	st.global.u8 	[%rd503+431], %rs192;
	st.global.u8 	[%rd503+432], %rs193;
	st.global.u8 	[%rd503+433], %rs194;
	st.global.u8 	[%rd503+434], %rs195;
	st.global.u8 	[%rd503+435], %rs196;
	st.global.u8 	[%rd503+436], %rs197;
	st.global.u8 	[%rd503+437], %rs198;
	st.global.u8 	[%rd503+438], %rs199;
	st.global.u8 	[%rd503+439], %rs200;
	st.global.u8 	[%rd503+440], %rs201;
	st.global.u8 	[%rd503+441], %rs202;
	st.global.u8 	[%rd503+442], %rs203;
	st.global.u8 	[%rd503+443], %rs204;
	st.global.u8 	[%rd503+444], %rs205;
	st.global.u8 	[%rd503+445], %rs206;
	st.global.u8 	[%rd503+446], %rs207;
	st.global.u8 	[%rd503+447], %rs208;
	st.global.u8 	[%rd503+448], %rs209;
	st.global.u8 	[%rd503+449], %rs210;
	st.global.u8 	[%rd503+450], %rs211;
	st.global.u8 	[%rd503+451], %rs212;
	st.global.u8 	[%rd503+452], %rs213;
	st.global.u8 	[%rd503+453], %rs214;
	st.global.u8 	[%rd503+454], %rs215;
	st.global.u8 	[%rd503+455], %rs216;
	st.global.u8 	[%rd503+456], %rs217;
	st.global.u8 	[%rd503+457], %rs218;
	st.global.u8 	[%rd503+458], %rs219;
	st.global.u8 	[%rd503+459], %rs220;
	st.global.u8 	[%rd503+460], %rs221;
	st.global.u8 	[%rd503+461], %rs222;
	st.global.u8 	[%rd503+462], %rs223;
	st.global.u8 	[%rd503+463], %rs224;
	st.global.u8 	[%rd503+464], %rs225;
	st.global.u8 	[%rd503+465], %rs226;
	st.global.u8 	[%rd503+466], %rs227;
	st.global.u8 	[%rd503+467], %rs228;
	st.global.u8 	[%rd503+468], %rs229;
	st.global.u8 	[%rd503+469], %rs230;
	st.global.u8 	[%rd503+470], %rs231;
	st.global.u8 	[%rd503+471], %rs232;
	st.global.u8 	[%rd503+472], %rs233;
	st.global.u8 	[%rd503+473], %rs234;
	st.global.u8 	[%rd503+474], %rs235;
	st.global.u8 	[%rd503+475], %rs236;
	st.global.u8 	[%rd503+476], %rs237;
	st.global.u8 	[%rd503+477], %rs238;
	st.global.u8 	[%rd503+478], %rs239;
	st.global.u8 	[%rd503+479], %rs240;
	st.global.u8 	[%rd503+480], %rs241;
	st.global.u8 	[%rd503+481], %rs242;
	st.global.u8 	[%rd503+482], %rs243;
	st.global.u8 	[%rd503+483], %rs244;
	st.global.u8 	[%rd503+484], %rs245;
	st.global.u8 	[%rd503+485], %rs246;
	st.global.u8 	[%rd503+486], %rs247;
	st.global.u8 	[%rd503+487], %rs248;
	st.global.u8 	[%rd503+488], %rs249;
	st.global.u8 	[%rd503+489], %rs250;
	st.global.u8 	[%rd503+490], %rs251;
	st.global.u8 	[%rd503+491], %rs252;
	st.global.u8 	[%rd503+492], %rs253;
	st.global.u8 	[%rd503+493], %rs254;
	st.global.u8 	[%rd503+494], %rs255;
	st.global.u8 	[%rd503+495], %rs256;
	st.global.u8 	[%rd503+496], %rs257;
	st.global.u8 	[%rd503+497], %rs258;
	st.global.u8 	[%rd503+498], %rs259;
	st.global.u8 	[%rd503+499], %rs260;
	st.global.u8 	[%rd503+500], %rs261;
	st.global.u8 	[%rd503+501], %rs262;
	st.global.u8 	[%rd503+502], %rs263;
	st.global.u8 	[%rd503+503], %rs264;
	st.global.u8 	[%rd503+504], %rs265;
	st.global.u8 	[%rd503+505], %rs266;
	st.global.u8 	[%rd503+506], %rs267;
	st.global.u8 	[%rd503+507], %rs268;
	st.global.u8 	[%rd503+508], %rs269;
	st.global.u8 	[%rd503+509], %rs270;
	st.global.u8 	[%rd503+510], %rs271;
	st.global.u8 	[%rd503+511], %rs272;
	cvta.to.global.u64 	%rd504, %rd513;
	mul.wide.s32 	%rd505, %r7343, 4;
	add.s64 	%rd506, %rd504, %rd505;
	mov.b32 	%r7344, 1;
	st.global.u32 	[%rd506+4], %r7344;
	cvta.to.global.u64 	%rd507, %rd514;
	or.b32  	%r7345, %r7343, 1;
	st.global.u32 	[%rd507], %r7345;
	bra.uni 	$L__BB3_2041;
$L__BB3_2037:
	mul.wide.s32 	%rd489, %r8320, 4;
	add.s64 	%rd490, %rd7, %rd489;
	ld.local.u32 	%r2758, [%rd490];
	mov.b32 	%r8323, 0;
	mov.b32 	%r8321, -16;
	cvt.s64.s32 	%rd491, %r8320;
	add.s64 	%rd492, %rd6, %rd491;
$L__BB3_2038:
	add.s32 	%r7329, %r8321, 16;
	shr.u32 	%r7330, %r2758, %r7329;
	and.b32  	%r7331, %r7330, 1;
	setp.eq.b32 	%p3161, %r7331, 1;
	not.pred 	%p3162, %p3161;
	@%p3162 bra 	$L__BB3_2040;
	ld.param.u64 	%rd512, [_Z17generateProposalsILi4EEvP14SudokuProposalIXmlT_T_EES2_PiS3_iS3__param_2];
	ld.param.u64 	%rd509, [_Z17generateProposalsILi4EEvP14SudokuProposalIXmlT_T_EES2_PiS3_iS3__param_1];
	cvt.u16.u32 	%rs553, %r8321;
	add.s16 	%rs554, %rs553, 17;
	st.local.u8 	[%rd492], %rs554;
	mov.u32 	%r7332, %ctaid.x;
	mov.u32 	%r7333, %ntid.x;
	mov.u32 	%r7334, %tid.x;
	mad.lo.s32 	%r7335, %r7332, %r7333, %r7334;
	shl.b32 	%r7336, %r7335, 4;
	add.s32 	%r7337, %r7336, %r8323;
	mul.wide.s32 	%rd493, %r8323, 4;
	cvta.to.global.u64 	%rd494, %rd512;
	mul.wide.s32 	%rd495, %r7336, 4;
	add.s64 	%rd496, %rd494, %rd495;
	add.s64 	%rd497, %rd496, %rd493;
	mov.b32 	%r7338, 1;
	st.global.u32 	[%rd497], %r7338;
	cvta.to.global.u64 	%rd498, %rd509;
	mul.wide.s32 	%rd499, %r7337, 256;
	add.s64 	%rd500, %rd498, %rd499;
	ld.local.u8 	%rs555, [%rd6];
	ld.local.u8 	%rs556, [%rd6+1];
	ld.local.u8 	%rs557, [%rd6+2];
	ld.local.u8 	%rs558, [%rd6+3];
	ld.local.u8 	%rs559, [%rd6+4];
	ld.local.u8 	%rs560, [%rd6+5];
	ld.local.u8 	%rs561, [%rd6+6];
	ld.local.u8 	%rs562, [%rd6+7];
	ld.local.u8 	%rs563, [%rd6+8];
	ld.local.u8 	%rs564, [%rd6+9];
	ld.local.u8 	%rs565, [%rd6+10];
	ld.local.u8 	%rs566, [%rd6+11];
	ld.local.u8 	%rs567, [%rd6+12];
	ld.local.u8 	%rs568, [%rd6+13];
	ld.local.u8 	%rs569, [%rd6+14];
	ld.local.u8 	%rs570, [%rd6+15];
	ld.local.u8 	%rs571, [%rd6+16];
	ld.local.u8 	%rs572, [%rd6+17];
	ld.local.u8 	%rs573, [%rd6+18];
	ld.local.u8 	%rs574, [%rd6+19];
	ld.local.u8 	%rs575, [%rd6+20];
	ld.local.u8 	%rs576, [%rd6+21];
	ld.local.u8 	%rs577, [%rd6+22];
	ld.local.u8 	%rs578, [%rd6+23];
	ld.local.u8 	%rs579, [%rd6+24];
	ld.local.u8 	%rs580, [%rd6+25];
	ld.local.u8 	%rs581, [%rd6+26];
	ld.local.u8 	%rs582, [%rd6+27];
	ld.local.u8 	%rs583, [%rd6+28];
	ld.local.u8 	%rs584, [%rd6+29];
	ld.local.u8 	%rs585, [%rd6+30];
	ld.local.u8 	%rs586, [%rd6+31];
	ld.local.u8 	%rs587, [%rd6+32];
	ld.local.u8 	%rs588, [%rd6+33];
	ld.local.u8 	%rs589, [%rd6+34];
	ld.local.u8 	%rs590, [%rd6+35];
	ld.local.u8 	%rs591, [%rd6+36];
	ld.local.u8 	%rs592, [%rd6+37];
	ld.local.u8 	%rs593, [%rd6+38];
	ld.local.u8 	%rs594, [%rd6+39];
	ld.local.u8 	%rs595, [%rd6+40];
	ld.local.u8 	%rs596, [%rd6+41];
	ld.local.u8 	%rs597, [%rd6+42];
	ld.local.u8 	%rs598, [%rd6+43];
	ld.local.u8 	%rs599, [%rd6+44];
	ld.local.u8 	%rs600, [%rd6+45];
	ld.local.u8 	%rs601, [%rd6+46];
	ld.local.u8 	%rs602, [%rd6+47];
	ld.local.u8 	%rs603, [%rd6+48];
	ld.local.u8 	%rs604, [%rd6+49];
	ld.local.u8 	%rs605, [%rd6+50];
	ld.local.u8 	%rs606, [%rd6+51];
	ld.local.u8 	%rs607, [%rd6+52];
	ld.local.u8 	%rs608, [%rd6+53];
	ld.local.u8 	%rs609, [%rd6+54];
	ld.local.u8 	%rs610, [%rd6+55];
	ld.local.u8 	%rs611, [%rd6+56];
	ld.local.u8 	%rs612, [%rd6+57];
	ld.local.u8 	%rs613, [%rd6+58];
	ld.local.u8 	%rs614, [%rd6+59];
	ld.local.u8 	%rs615, [%rd6+60];
	ld.local.u8 	%rs616, [%rd6+61];
	ld.local.u8 	%rs617, [%rd6+62];
	ld.local.u8 	%rs618, [%rd6+63];
	ld.local.u8 	%rs619, [%rd6+64];
	ld.local.u8 	%rs620, [%rd6+65];
	ld.local.u8 	%rs621, [%rd6+66];
	ld.local.u8 	%rs622, [%rd6+67];
	ld.local.u8 	%rs623, [%rd6+68];
	ld.local.u8 	%rs624, [%rd6+69];
	ld.local.u8 	%rs625, [%rd6+70];
	ld.local.u8 	%rs626, [%rd6+71];
	ld.local.u8 	%rs627, [%rd6+72];
	ld.local.u8 	%rs628, [%rd6+73];
	ld.local.u8 	%rs629, [%rd6+74];
	ld.local.u8 	%rs630, [%rd6+75];
	ld.local.u8 	%rs631, [%rd6+76];
	ld.local.u8 	%rs632, [%rd6+77];
	ld.local.u8 	%rs633, [%rd6+78];
	ld.local.u8 	%rs634, [%rd6+79];
	ld.local.u8 	%rs635, [%rd6+80];
	ld.local.u8 	%rs636, [%rd6+81];
	ld.local.u8 	%rs637, [%rd6+82];
	ld.local.u8 	%rs638, [%rd6+83];
	ld.local.u8 	%rs639, [%rd6+84];
	ld.local.u8 	%rs640, [%rd6+85];
	ld.local.u8 	%rs641, [%rd6+86];
	ld.local.u8 	%rs642, [%rd6+87];
	ld.local.u8 	%rs643, [%rd6+88];
	ld.local.u8 	%rs644, [%rd6+89];
	ld.local.u8 	%rs645, [%rd6+90];
	ld.local.u8 	%rs646, [%rd6+91];
	ld.local.u8 	%rs647, [%rd6+92];
	ld.local.u8 	%rs648, [%rd6+93];
	ld.local.u8 	%rs649, [%rd6+94];
	ld.local.u8 	%rs650, [%rd6+95];
	ld.local.u8 	%rs651, [%rd6+96];
	ld.local.u8 	%rs652, [%rd6+97];
	ld.local.u8 	%rs653, [%rd6+98];
	ld.local.u8 	%rs654, [%rd6+99];
	ld.local.u8 	%rs655, [%rd6+100];
	ld.local.u8 	%rs656, [%rd6+101];
	ld.local.u8 	%rs657, [%rd6+102];
	ld.local.u8 	%rs658, [%rd6+103];
	ld.local.u8 	%rs659, [%rd6+104];
	ld.local.u8 	%rs660, [%rd6+105];
	ld.local.u8 	%rs661, [%rd6+106];
	ld.local.u8 	%rs662, [%rd6+107];
	ld.local.u8 	%rs663, [%rd6+108];
	ld.local.u8 	%rs664, [%rd6+109];
	ld.local.u8 	%rs665, [%rd6+110];
	ld.local.u8 	%rs666, [%rd6+111];
	ld.local.u8 	%rs667, [%rd6+112];
	ld.local.u8 	%rs668, [%rd6+113];
	ld.local.u8 	%rs669, [%rd6+114];
	ld.local.u8 	%rs670, [%rd6+115];
	ld.local.u8 	%rs671, [%rd6+116];
	ld.local.u8 	%rs672, [%rd6+117];
	ld.local.u8 	%rs673, [%rd6+118];
	ld.local.u8 	%rs674, [%rd6+119];
	ld.local.u8 	%rs675, [%rd6+120];
	ld.local.u8 	%rs676, [%rd6+121];
	ld.local.u8 	%rs677, [%rd6+122];
	ld.local.u8 	%rs678, [%rd6+123];
	ld.local.u8 	%rs679, [%rd6+124];
	ld.local.u8 	%rs680, [%rd6+125];
	ld.local.u8 	%rs681, [%rd6+126];
	ld.local.u8 	%rs682, [%rd6+127];
	ld.local.u8 	%rs683, [%rd6+128];
	ld.local.u8 	%rs684, [%rd6+129];
	ld.local.u8 	%rs685, [%rd6+130];
	ld.local.u8 	%rs686, [%rd6+131];
	ld.local.u8 	%rs687, [%rd6+132];
	ld.local.u8 	%rs688, [%rd6+133];
	ld.local.u8 	%rs689, [%rd6+134];
	ld.local.u8 	%rs690, [%rd6+135];
	ld.local.u8 	%rs691, [%rd6+136];
	ld.local.u8 	%rs692, [%rd6+137];
	ld.local.u8 	%rs693, [%rd6+138];
	ld.local.u8 	%rs694, [%rd6+139];
	ld.local.u8 	%rs695, [%rd6+140];
	ld.local.u8 	%rs696, [%rd6+141];
	ld.local.u8 	%rs697, [%rd6+142];
	ld.local.u8 	%rs698, [%rd6+143];
	ld.local.u8 	%rs699, [%rd6+144];
	ld.local.u8 	%rs700, [%rd6+145];
	ld.local.u8 	%rs701, [%rd6+146];
	ld.local.u8 	%rs702, [%rd6+147];
	ld.local.u8 	%rs703, [%rd6+148];
	ld.local.u8 	%rs704, [%rd6+149];
	ld.local.u8 	%rs705, [%rd6+150];
	ld.local.u8 	%rs706, [%rd6+151];
	ld.local.u8 	%rs707, [%rd6+152];
	ld.local.u8 	%rs708, [%rd6+153];
	ld.local.u8 	%rs709, [%rd6+154];
	ld.local.u8 	%rs710, [%rd6+155];
	ld.local.u8 	%rs711, [%rd6+156];
	ld.local.u8 	%rs712, [%rd6+157];
	ld.local.u8 	%rs713, [%rd6+158];
	ld.local.u8 	%rs714, [%rd6+159];
	ld.local.u8 	%rs715, [%rd6+160];
	ld.local.u8 	%rs716, [%rd6+161];
	ld.local.u8 	%rs717, [%rd6+162];
	ld.local.u8 	%rs718, [%rd6+163];
	ld.local.u8 	%rs719, [%rd6+164];
	ld.local.u8 	%rs720, [%rd6+165];
	ld.local.u8 	%rs721, [%rd6+166];
	ld.local.u8 	%rs722, [%rd6+167];
	ld.local.u8 	%rs723, [%rd6+168];
	ld.local.u8 	%rs724, [%rd6+169];
	ld.local.u8 	%rs725, [%rd6+170];
	ld.local.u8 	%rs726, [%rd6+171];
	ld.local.u8 	%rs727, [%rd6+172];
	ld.local.u8 	%rs728, [%rd6+173];
	ld.local.u8 	%rs729, [%rd6+174];
	ld.local.u8 	%rs730, [%rd6+175];
	ld.local.u8 	%rs731, [%rd6+176];
	ld.local.u8 	%rs732, [%rd6+177];
	ld.local.u8 	%rs733, [%rd6+178];
	ld.local.u8 	%rs734, [%rd6+179];
	ld.local.u8 	%rs735, [%rd6+180];
	ld.local.u8 	%rs736, [%rd6+181];
	ld.local.u8 	%rs737, [%rd6+182];
	ld.local.u8 	%rs738, [%rd6+183];
	ld.local.u8 	%rs739, [%rd6+184];
	ld.local.u8 	%rs740, [%rd6+185];
	ld.local.u8 	%rs741, [%rd6+186];
	ld.local.u8 	%rs742, [%rd6+187];
	ld.local.u8 	%rs743, [%rd6+188];
	ld.local.u8 	%rs744, [%rd6+189];
	ld.local.u8 	%rs745, [%rd6+190];
	ld.local.u8 	%rs746, [%rd6+191];
	ld.local.u8 	%rs747, [%rd6+192];
	ld.local.u8 	%rs748, [%rd6+193];
	ld.local.u8 	%rs749, [%rd6+194];
	ld.local.u8 	%rs750, [%rd6+195];
	ld.local.u8 	%rs751, [%rd6+196];
	ld.local.u8 	%rs752, [%rd6+197];
	ld.local.u8 	%rs753, [%rd6+198];
	ld.local.u8 	%rs754, [%rd6+199];
	ld.local.u8 	%rs755, [%rd6+200];
	ld.local.u8 	%rs756, [%rd6+201];
	ld.local.u8 	%rs757, [%rd6+202];
	ld.local.u8 	%rs758, [%rd6+203];
	ld.local.u8 	%rs759, [%rd6+204];
	ld.local.u8 	%rs760, [%rd6+205];
	ld.local.u8 	%rs761, [%rd6+206];
	ld.local.u8 	%rs762, [%rd6+207];
	ld.local.u8 	%rs763, [%rd6+208];
	ld.local.u8 	%rs764, [%rd6+209];
	ld.local.u8 	%rs765, [%rd6+210];
	ld.local.u8 	%rs766, [%rd6+211];
	ld.local.u8 	%rs767, [%rd6+212];
	ld.local.u8 	%rs768, [%rd6+213];
	ld.local.u8 	%rs769, [%rd6+214];
	ld.local.u8 	%rs770, [%rd6+215];
	ld.local.u8 	%rs771, [%rd6+216];
	ld.local.u8 	%rs772, [%rd6+217];
	ld.local.u8 	%rs773, [%rd6+218];
	ld.local.u8 	%rs774, [%rd6+219];
	ld.local.u8 	%rs775, [%rd6+220];
	ld.local.u8 	%rs776, [%rd6+221];
	ld.local.u8 	%rs777, [%rd6+222];
	ld.local.u8 	%rs778, [%rd6+223];
	ld.local.u8 	%rs779, [%rd6+224];
	ld.local.u8 	%rs780, [%rd6+225];
	ld.local.u8 	%rs781, [%rd6+226];
	ld.local.u8 	%rs782, [%rd6+227];
	ld.local.u8 	%rs783, [%rd6+228];
	ld.local.u8 	%rs784, [%rd6+229];
	ld.local.u8 	%rs785, [%rd6+230];
	ld.local.u8 	%rs786, [%rd6+231];
	ld.local.u8 	%rs787, [%rd6+232];
	ld.local.u8 	%rs788, [%rd6+233];
	ld.local.u8 	%rs789, [%rd6+234];
	ld.local.u8 	%rs790, [%rd6+235];
	ld.local.u8 	%rs791, [%rd6+236];
	ld.local.u8 	%rs792, [%rd6+237];
	ld.local.u8 	%rs793, [%rd6+238];
	ld.local.u8 	%rs794, [%rd6+239];
	ld.local.u8 	%rs795, [%rd6+240];
	ld.local.u8 	%rs796, [%rd6+241];
	ld.local.u8 	%rs797, [%rd6+242];
	ld.local.u8 	%rs798, [%rd6+243];
	ld.local.u8 	%rs799, [%rd6+244];
	ld.local.u8 	%rs800, [%rd6+245];
	ld.local.u8 	%rs801, [%rd6+246];
	ld.local.u8 	%rs802, [%rd6+247];
	ld.local.u8 	%rs803, [%rd6+248];
	ld.local.u8 	%rs804, [%rd6+249];
	ld.local.u8 	%rs805, [%rd6+250];
	ld.local.u8 	%rs806, [%rd6+251];
	ld.local.u8 	%rs807, [%rd6+252];
	ld.local.u8 	%rs808, [%rd6+253];
	ld.local.u8 	%rs809, [%rd6+254];
	ld.local.u8 	%rs810, [%rd6+255];
	st.global.u8 	[%rd500], %rs555;
	st.global.u8 	[%rd500+1], %rs556;
	st.global.u8 	[%rd500+2], %rs557;
	st.global.u8 	[%rd500+3], %rs558;
	st.global.u8 	[%rd500+4], %rs559;
	st.global.u8 	[%rd500+5], %rs560;
	st.global.u8 	[%rd500+6], %rs561;
	st.global.u8 	[%rd500+7], %rs562;
	st.global.u8 	[%rd500+8], %rs563;
	st.global.u8 	[%rd500+9], %rs564;
	st.global.u8 	[%rd500+10], %rs565;
	st.global.u8 	[%rd500+11], %rs566;
	st.global.u8 	[%rd500+12], %rs567;
	st.global.u8 	[%rd500+13], %rs568;
	st.global.u8 	[%rd500+14], %rs569;
	st.global.u8 	[%rd500+15], %rs570;
	st.global.u8 	[%rd500+16], %rs571;
	st.global.u8 	[%rd500+17], %rs572;
	st.global.u8 	[%rd500+18], %rs573;
	st.global.u8 	[%rd500+19], %rs574;
	st.global.u8 	[%rd500+20], %rs575;
	st.global.u8 	[%rd500+21], %rs576;
	st.global.u8 	[%rd500+22], %rs577;
	st.global.u8 	[%rd500+23], %rs578;
	st.global.u8 	[%rd500+24], %rs579;
	st.global.u8 	[%rd500+25], %rs580;
	st.global.u8 	[%rd500+26], %rs581;
	st.global.u8 	[%rd500+27], %rs582;
	st.global.u8 	[%rd500+28], %rs583;
	st.global.u8 	[%rd500+29], %rs584;
	st.global.u8 	[%rd500+30], %rs585;
	st.global.u8 	[%rd500+31], %rs586;
	st.global.u8 	[%rd500+32], %rs587;
	st.global.u8 	[%rd500+33], %rs588;
	st.global.u8 	[%rd500+34], %rs589;
	st.global.u8 	[%rd500+35], %rs590;
	st.global.u8 	[%rd500+36], %rs591;
	st.global.u8 	[%rd500+37], %rs592;
	st.global.u8 	[%rd500+38], %rs593;
	st.global.u8 	[%rd500+39], %rs594;
	st.global.u8 	[%rd500+40], %rs595;
	st.global.u8 	[%rd500+41], %rs596;
	st.global.u8 	[%rd500+42], %rs597;
	st.global.u8 	[%rd500+43], %rs598;
	st.global.u8 	[%rd500+44], %rs599;
	st.global.u8 	[%rd500+45], %rs600;
	st.global.u8 	[%rd500+46], %rs601;
	st.global.u8 	[%rd500+47], %rs602;
	st.global.u8 	[%rd500+48], %rs603;
	st.global.u8 	[%rd500+49], %rs604;
	st.global.u8 	[%rd500+50], %rs605;
	st.global.u8 	[%rd500+51], %rs606;
	st.global.u8 	[%rd500+52], %rs607;
	st.global.u8 	[%rd500+53], %rs608;
	st.global.u8 	[%rd500+54], %rs609;
	st.global.u8 	[%rd500+55], %rs610;
	st.global.u8 	[%rd500+56], %rs611;
	st.global.u8 	[%rd500+57], %rs612;
	st.global.u8 	[%rd500+58], %rs613;
	st.global.u8 	[%rd500+59], %rs614;
	st.global.u8 	[%rd500+60], %rs615;
	st.global.u8 	[%rd500+61], %rs616;
	st.global.u8 	[%rd500+62], %rs617;
	st.global.u8 	[%rd500+63], %rs618;
	st.global.u8 	[%rd500+64], %rs619;
	st.global.u8 	[%rd500+65], %rs620;
	st.global.u8 	[%rd500+66], %rs621;
	st.global.u8 	[%rd500+67], %rs622;
	st.global.u8 	[%rd500+68], %rs623;
	st.global.u8 	[%rd500+69], %rs624;
	st.global.u8 	[%rd500+70], %rs625;
	st.global.u8 	[%rd500+71], %rs626;
	st.global.u8 	[%rd500+72], %rs627;
	st.global.u8 	[%rd500+73], %rs628;
	st.global.u8 	[%rd500+74], %rs629;
	st.global.u8 	[%rd500+75], %rs630;
	st.global.u8 	[%rd500+76], %rs631;
	st.global.u8 	[%rd500+77], %rs632;
	st.global.u8 	[%rd500+78], %rs633;
	st.global.u8 	[%rd500+79], %rs634;
	st.global.u8 	[%rd500+80], %rs635;
	st.global.u8 	[%rd500+81], %rs636;
	st.global.u8 	[%rd500+82], %rs637;
	st.global.u8 	[%rd500+83], %rs638;
	st.global.u8 	[%rd500+84], %rs639;
	st.global.u8 	[%rd500+85], %rs640;
	st.global.u8 	[%rd500+86], %rs641;
	st.global.u8 	[%rd500+87], %rs642;
	st.global.u8 	[%rd500+88], %rs643;
	st.global.u8 	[%rd500+89], %rs644;
	st.global.u8 	[%rd500+90], %rs645;
	st.global.u8 	[%rd500+91], %rs646;
	st.global.u8 	[%rd500+92], %rs647;
	st.global.u8 	[%rd500+93], %rs648;
	st.global.u8 	[%rd500+94], %rs649;
	st.global.u8 	[%rd500+95], %rs650;
	st.global.u8 	[%rd500+96], %rs651;
	st.global.u8 	[%rd500+97], %rs652;
	st.global.u8 	[%rd500+98], %rs653;
	st.global.u8 	[%rd500+99], %rs654;
	st.global.u8 	[%rd500+100], %rs655;
	st.global.u8 	[%rd500+101], %rs656;
	st.global.u8 	[%rd500+102], %rs657;
	st.global.u8 	[%rd500+103], %rs658;
	st.global.u8 	[%rd500+104], %rs659;
	st.global.u8 	[%rd500+105], %rs660;
	st.global.u8 	[%rd500+106], %rs661;
	st.global.u8 	[%rd500+107], %rs662;
	st.global.u8 	[%rd500+108], %rs663;
	st.global.u8 	[%rd500+109], %rs664;
	st.global.u8 	[%rd500+110], %rs665;
	st.global.u8 	[%rd500+111], %rs666;
	st.global.u8 	[%rd500+112], %rs667;
	st.global.u8 	[%rd500+113], %rs668;
	st.global.u8 	[%rd500+114], %rs669;
	st.global.u8 	[%rd500+115], %rs670;
	st.global.u8 	[%rd500+116], %rs671;
	st.global.u8 	[%rd500+117], %rs672;
	st.global.u8 	[%rd500+118], %rs673;
	st.global.u8 	[%rd500+119], %rs674;
	st.global.u8 	[%rd500+120], %rs675;
	st.global.u8 	[%rd500+121], %rs676;
	st.global.u8 	[%rd500+122], %rs677;
	st.global.u8 	[%rd500+123], %rs678;
	st.global.u8 	[%rd500+124], %rs679;
	st.global.u8 	[%rd500+125], %rs680;
	st.global.u8 	[%rd500+126], %rs681;
	st.global.u8 	[%rd500+127], %rs682;
	st.global.u8 	[%rd500+128], %rs683;
	st.global.u8 	[%rd500+129], %rs684;
	st.global.u8 	[%rd500+130], %rs685;
	st.global.u8 	[%rd500+131], %rs686;
	st.global.u8 	[%rd500+132], %rs687;
	st.global.u8 	[%rd500+133], %rs688;
	st.global.u8 	[%rd500+134], %rs689;
	st.global.u8 	[%rd500+135], %rs690;
	st.global.u8 	[%rd500+136], %rs691;
	st.global.u8 	[%rd500+137], %rs692;
	st.global.u8 	[%rd500+138], %rs693;
	st.global.u8 	[%rd500+139], %rs694;
	st.global.u8 	[%rd500+140], %rs695;
	st.global.u8 	[%rd500+141], %rs696;
	st.global.u8 	[%rd500+142], %rs697;
	st.global.u8 	[%rd500+143], %rs698;
	st.global.u8 	[%rd500+144], %rs699;
	st.global.u8 	[%rd500+145], %rs700;
	st.global.u8 	[%rd500+146], %rs701;
	st.global.u8 	[%rd500+147], %rs702;
	st.global.u8 	[%rd500+148], %rs703;
	st.global.u8 	[%rd500+149], %rs704;
	st.global.u8 	[%rd500+150], %rs705;
	st.global.u8 	[%rd500+151], %rs706;
	st.global.u8 	[%rd500+152], %rs707;
	st.global.u8 	[%rd500+153], %rs708;
	st.global.u8 	[%rd500+154], %rs709;
	st.global.u8 	[%rd500+155], %rs710;
	st.global.u8 	[%rd500+156], %rs711;
	st.global.u8 	[%rd500+157], %rs712;
	st.global.u8 	[%rd500+158], %rs713;
	st.global.u8 	[%rd500+159], %rs714;
	st.global.u8 	[%rd500+160], %rs715;
	st.global.u8 	[%rd500+161], %rs716;
	st.global.u8 	[%rd500+162], %rs717;
	st.global.u8 	[%rd500+163], %rs718;
	st.global.u8 	[%rd500+164], %rs719;
	st.global.u8 	[%rd500+165], %rs720;
	st.global.u8 	[%rd500+166], %rs721;
	st.global.u8 	[%rd500+167], %rs722;
	st.global.u8 	[%rd500+168], %rs723;
	st.global.u8 	[%rd500+169], %rs724;
	st.global.u8 	[%rd500+170], %rs725;
	st.global.u8 	[%rd500+171], %rs726;
	st.global.u8 	[%rd500+172], %rs727;
	st.global.u8 	[%rd500+173], %rs728;
	st.global.u8 	[%rd500+174], %rs729;
	st.global.u8 	[%rd500+175], %rs730;
	st.global.u8 	[%rd500+176], %rs731;
	st.global.u8 	[%rd500+177], %rs732;
	st.global.u8 	[%rd500+178], %rs733;
	st.global.u8 	[%rd500+179], %rs734;
	st.global.u8 	[%rd500+180], %rs735;
	st.global.u8 	[%rd500+181], %rs736;
	st.global.u8 	[%rd500+182], %rs737;
	st.global.u8 	[%rd500+183], %rs738;
	st.global.u8 	[%rd500+184], %rs739;
	st.global.u8 	[%rd500+185], %rs740;
	st.global.u8 	[%rd500+186], %rs741;
	st.global.u8 	[%rd500+187], %rs742;
	st.global.u8 	[%rd500+188], %rs743;
	st.global.u8 	[%rd500+189], %rs744;
	st.global.u8 	[%rd500+190], %rs745;
	st.global.u8 	[%rd500+191], %rs746;
	st.global.u8 	[%rd500+192], %rs747;
	st.global.u8 	[%rd500+193], %rs748;
	st.global.u8 	[%rd500+194], %rs749;
	st.global.u8 	[%rd500+195], %rs750;
	st.global.u8 	[%rd500+196], %rs751;
	st.global.u8 	[%rd500+197], %rs752;
	st.global.u8 	[%rd500+198], %rs753;
	st.global.u8 	[%rd500+199], %rs754;
	st.global.u8 	[%rd500+200], %rs755;
	st.global.u8 	[%rd500+201], %rs756;
	st.global.u8 	[%rd500+202], %rs757;
	st.global.u8 	[%rd500+203], %rs758;
	st.global.u8 	[%rd500+204], %rs759;
	st.global.u8 	[%rd500+205], %rs760;
	st.global.u8 	[%rd500+206], %rs761;
	st.global.u8 	[%rd500+207], %rs762;
	st.global.u8 	[%rd500+208], %rs763;
	st.global.u8 	[%rd500+209], %rs764;
	st.global.u8 	[%rd500+210], %rs765;
	st.global.u8 	[%rd500+211], %rs766;
	st.global.u8 	[%rd500+212], %rs767;
	st.global.u8 	[%rd500+213], %rs768;
	st.global.u8 	[%rd500+214], %rs769;
	st.global.u8 	[%rd500+215], %rs770;
	st.global.u8 	[%rd500+216], %rs771;
	st.global.u8 	[%rd500+217], %rs772;
	st.global.u8 	[%rd500+218], %rs773;
	st.global.u8 	[%rd500+219], %rs774;
	st.global.u8 	[%rd500+220], %rs775;
	st.global.u8 	[%rd500+221], %rs776;
	st.global.u8 	[%rd500+222], %rs777;
	st.global.u8 	[%rd500+223], %rs778;
	st.global.u8 	[%rd500+224], %rs779;
	st.global.u8 	[%rd500+225], %rs780;
	st.global.u8 	[%rd500+226], %rs781;
	st.global.u8 	[%rd500+227], %rs782;
	st.global.u8 	[%rd500+228], %rs783;
	st.global.u8 	[%rd500+229], %rs784;
	st.global.u8 	[%rd500+230], %rs785;
	st.global.u8 	[%rd500+231], %rs786;
	st.global.u8 	[%rd500+232], %rs787;
	st.global.u8 	[%rd500+233], %rs788;
	st.global.u8 	[%rd500+234], %rs789;
	st.global.u8 	[%rd500+235], %rs790;
	st.global.u8 	[%rd500+236], %rs791;
	st.global.u8 	[%rd500+237], %rs792;
	st.global.u8 	[%rd500+238], %rs793;
	st.global.u8 	[%rd500+239], %rs794;
	st.global.u8 	[%rd500+240], %rs795;
	st.global.u8 	[%rd500+241], %rs796;
	st.global.u8 	[%rd500+242], %rs797;
	st.global.u8 	[%rd500+243], %rs798;
	st.global.u8 	[%rd500+244], %rs799;
	st.global.u8 	[%rd500+245], %rs800;
	st.global.u8 	[%rd500+246], %rs801;
	st.global.u8 	[%rd500+247], %rs802;
	st.global.u8 	[%rd500+248], %rs803;
	st.global.u8 	[%rd500+249], %rs804;
	st.global.u8 	[%rd500+250], %rs805;
	st.global.u8 	[%rd500+251], %rs806;
	st.global.u8 	[%rd500+252], %rs807;
	st.global.u8 	[%rd500+253], %rs808;
	st.global.u8 	[%rd500+254], %rs809;
	st.global.u8 	[%rd500+255], %rs810;
	add.s32 	%r8323, %r8323, 1;
$L__BB3_2040:
	add.s32 	%r8321, %r8321, 1;
	setp.ne.s32 	%p3163, %r8321, 0;
	@%p3163 bra 	$L__BB3_2038;
$L__BB3_2041:
	ret;

}
	// .globl	_Z22generateProposalsLocalILi4ELi16EEvP14SudokuProposalIXmlT_T_EES2_PiS3_iS3_
.visible .entry _Z22generateProposalsLocalILi4ELi16EEvP14SudokuProposalIXmlT_T_EES2_PiS3_iS3_(
	.param .u64 .ptr .align 1 _Z22generateProposalsLocalILi4ELi16EEvP14SudokuProposalIXmlT_T_EES2_PiS3_iS3__param_0,
	.param .u64 .ptr .align 1 _Z22generateProposalsLocalILi4ELi16EEvP14SudokuProposalIXmlT_T_EES2_PiS3_iS3__param_1,
	.param .u64 .ptr .align 1 _Z22generateProposalsLocalILi4ELi16EEvP14SudokuProposalIXmlT_T_EES2_PiS3_iS3__param_2,
	.param .u64 .ptr .align 1 _Z22generateProposalsLocalILi4ELi16EEvP14SudokuProposalIXmlT_T_EES2_PiS3_iS3__param_3,
	.param .u32 _Z22generateProposalsLocalILi4ELi16EEvP14SudokuProposalIXmlT_T_EES2_PiS3_iS3__param_4,
	.param .u64 .ptr .align 1 _Z22generateProposalsLocalILi4ELi16EEvP14SudokuProposalIXmlT_T_EES2_PiS3_iS3__param_5
)
{
	.local .align 16 .b8 	__local_depot4[128];
	.reg .b64 	%SP;
	.reg .b64 	%SPL;
	.reg .pred 	%p<801>;
	.reg .b16 	%rs<53>;
	.reg .b32 	%r<2218>;
	.reg .b64 	%rd<154>;
	// demoted variable
	.shared .align 4 .b8 _ZZ22generateProposalsLocalILi4ELi16EEvP14SudokuProposalIXmlT_T_EES2_PiS3_iS3_E12shared_cells[16384];
	// demoted variable
	.shared .align 4 .b8 _ZZ22generateProposalsLocalILi4ELi16EEvP14SudokuProposalIXmlT_T_EES2_PiS3_iS3_E12shared_count[64];
	// demoted variable
	.shared .align 4 .b8 _ZZ22generateProposalsLocalILi4ELi16EEvP14SudokuProposalIXmlT_T_EES2_PiS3_iS3_E10shared_idx[64];
	mov.u64 	%SPL, __local_depot4;
	ld.param.u64 	%rd54, [_Z22generateProposalsLocalILi4ELi16EEvP14SudokuProposalIXmlT_T_EES2_PiS3_iS3__param_0];
	ld.param.u64 	%rd57, [_Z22generateProposalsLocalILi4ELi16EEvP14SudokuProposalIXmlT_T_EES2_PiS3_iS3__param_3];
	add.u64 	%rd1, %SPL, 0;
	add.u64 	%rd2, %SPL, 0;
	add.u64 	%rd3, %SPL, 0;
	mov.u32 	%r755, %tid.y;
	mov.u32 	%r756, %ntid.x;
	mov.u32 	%r757, %tid.x;
	mad.lo.s32 	%r1, %r755, %r756, %r757;
	shr.u32 	%r2, %r1, 4;
	and.b32  	%r3, %r1, 15;
	setp.gt.u32 	%p1, %r1, 255;
	@%p1 bra 	$L__BB4_543;
	cvta.to.global.u64 	%rd62, %rd57;
	mov.u32 	%r758, %ctaid.y;
	mov.u32 	%r759, %nctaid.y;
	mov.u32 	%r760, %ctaid.x;
	mad.lo.s32 	%r761, %r760, %r759, %r758;
	shl.b32 	%r762, %r761, 4;
	add.s32 	%r4, %r762, %r2;
	ld.global.u32 	%r763, [%rd62];
	setp.ge.s32 	%p2, %r4, %r763;
	@%p2 bra 	$L__BB4_543;
	shl.b32 	%r5, %r4, 4;
	shl.b32 	%r765, %r1, 6;
	and.b32  	%r766, %r765, 15360;
	mov.u32 	%r767, _ZZ22generateProposalsLocalILi4ELi16EEvP14SudokuProposalIXmlT_T_EES2_PiS3_iS3_E12shared_cells;
	add.s32 	%r768, %r767, %r766;
	cvta.to.global.u64 	%rd63, %rd54;
	mul.wide.s32 	%rd64, %r4, 256;
	add.s64 	%rd65, %rd63, %rd64;
	shl.b32 	%r769, %r3, 4;
	cvt.u64.u32 	%rd66, %r769;
	add.s64 	%rd67, %rd65, %rd66;
	ld.global.s8 	%r770, [%rd67];
	setp.eq.s32 	%p3, %r770, 0;
	add.s32 	%r771, %r770, -1;
	mov.b32 	%r772, 1;
	shl.b32 	%r773, %r772, %r771;
	or.b32  	%r774, %r773, -2147483648;
	selp.b32 	%r775, 65535, %r774, %p3;
	shl.b32 	%r776, %r3, 6;
	add.s32 	%r6, %r768, %r776;
	st.shared.u32 	[%r6], %r775;
	ld.global.s8 	%r777, [%rd67+1];
	setp.eq.s32 	%p4, %r777, 0;
	add.s32 	%r778, %r777, -1;
	shl.b32 	%r779, %r772, %r778;
	or.b32  	%r780, %r779, -2147483648;
	selp.b32 	%r781, 65535, %r780, %p4;
	st.shared.u32 	[%r6+4], %r781;
	ld.global.s8 	%r782, [%rd67+2];
	setp.eq.s32 	%p5, %r782, 0;
	add.s32 	%r783, %r782, -1;
	shl.b32 	%r784, %r772, %r783;
	or.b32  	%r785, %r784, -2147483648;
	selp.b32 	%r786, 65535, %r785, %p5;
	st.shared.u32 	[%r6+8], %r786;
	ld.global.s8 	%r787, [%rd67+3];
	setp.eq.s32 	%p6, %r787, 0;
	add.s32 	%r788, %r787, -1;
	shl.b32 	%r789, %r772, %r788;
	or.b32  	%r790, %r789, -2147483648;
	selp.b32 	%r791, 65535, %r790, %p6;
	st.shared.u32 	[%r6+12], %r791;
	ld.global.s8 	%r792, [%rd67+4];
	setp.eq.s32 	%p7, %r792, 0;
	add.s32 	%r793, %r792, -1;
	shl.b32 	%r794, %r772, %r793;
	or.b32  	%r795, %r794, -2147483648;
	selp.b32 	%r796, 65535, %r795, %p7;
	st.shared.u32 	[%r6+16], %r796;
	ld.global.s8 	%r797, [%rd67+5];
	setp.eq.s32 	%p8, %r797, 0;
	add.s32 	%r798, %r797, -1;
	shl.b32 	%r799, %r772, %r798;
	or.b32  	%r800, %r799, -2147483648;
	selp.b32 	%r801, 65535, %r800, %p8;
	st.shared.u32 	[%r6+20], %r801;
	ld.global.s8 	%r802, [%rd67+6];
	setp.eq.s32 	%p9, %r802, 0;
	add.s32 	%r803, %r802, -1;
	shl.b32 	%r804, %r772, %r803;
	or.b32  	%r805, %r804, -2147483648;
	selp.b32 	%r806, 65535, %r805, %p9;
	st.shared.u32 	[%r6+24], %r806;
	ld.global.s8 	%r807, [%rd67+7];
	setp.eq.s32 	%p10, %r807, 0;
	add.s32 	%r808, %r807, -1;
	shl.b32 	%r809, %r772, %r808;
	or.b32  	%r810, %r809, -2147483648;
	selp.b32 	%r811, 65535, %r810, %p10;
	st.shared.u32 	[%r6+28], %r811;
	ld.global.s8 	%r812, [%rd67+8];
	setp.eq.s32 	%p11, %r812, 0;
	add.s32 	%r813, %r812, -1;
	shl.b32 	%r814, %r772, %r813;
	or.b32  	%r815, %r814, -2147483648;
	selp.b32 	%r816, 65535, %r815, %p11;
	st.shared.u32 	[%r6+32], %r816;
	ld.global.s8 	%r817, [%rd67+9];
	setp.eq.s32 	%p12, %r817, 0;
	add.s32 	%r818, %r817, -1;
	shl.b32 	%r819, %r772, %r818;
	or.b32  	%r820, %r819, -2147483648;
	selp.b32 	%r821, 65535, %r820, %p12;
	st.shared.u32 	[%r6+36], %r821;
	ld.global.s8 	%r822, [%rd67+10];
	setp.eq.s32 	%p13, %r822, 0;
	add.s32 	%r823, %r822, -1;
	shl.b32 	%r824, %r772, %r823;
	or.b32  	%r825, %r824, -2147483648;
	selp.b32 	%r826, 65535, %r825, %p13;
	st.shared.u32 	[%r6+40], %r826;
	ld.global.s8 	%r827, [%rd67+11];
	setp.eq.s32 	%p14, %r827, 0;
	add.s32 	%r828, %r827, -1;
	shl.b32 	%r829, %r772, %r828;
	or.b32  	%r830, %r829, -2147483648;
	selp.b32 	%r831, 65535, %r830, %p14;
	st.shared.u32 	[%r6+44], %r831;
	ld.global.s8 	%r832, [%rd67+12];
	setp.eq.s32 	%p15, %r832, 0;
	add.s32 	%r833, %r832, -1;
	shl.b32 	%r834, %r772, %r833;
	or.b32  	%r835, %r834, -2147483648;
	selp.b32 	%r836, 65535, %r835, %p15;
	st.shared.u32 	[%r6+48], %r836;
	ld.global.s8 	%r837, [%rd67+13];
	setp.eq.s32 	%p16, %r837, 0;
	add.s32 	%r838, %r837, -1;
	shl.b32 	%r839, %r772, %r838;
	or.b32  	%r840, %r839, -2147483648;
	selp.b32 	%r841, 65535, %r840, %p16;
	st.shared.u32 	[%r6+52], %r841;
	ld.global.s8 	%r842, [%rd67+14];
	setp.eq.s32 	%p17, %r842, 0;
	add.s32 	%r843, %r842, -1;
	shl.b32 	%r844, %r772, %r843;
	or.b32  	%r845, %r844, -2147483648;
	selp.b32 	%r846, 65535, %r845, %p17;
	st.shared.u32 	[%r6+56], %r846;
	ld.global.s8 	%r847, [%rd67+15];
	setp.eq.s32 	%p18, %r847, 0;
	add.s32 	%r848, %r847, -1;
	shl.b32 	%r849, %r772, %r848;
	or.b32  	%r850, %r849, -2147483648;
	selp.b32 	%r851, 65535, %r850, %p18;
	st.shared.u32 	[%r6+60], %r851;
	bar.sync 	0;
	mov.b32 	%r1907, 0;
$L__BB4_3:
	ld.shared.u32 	%r8, [%r6];
	ld.shared.u32 	%r1924, [%r6+16];
	ld.shared.u32 	%r1925, [%r6+32];
	ld.shared.u32 	%r1926, [%r6+48];
	ld.shared.u32 	%r1927, [%r6+4];
	ld.shared.u32 	%r1928, [%r6+20];
	ld.shared.u32 	%r1929, [%r6+36];
	ld.shared.u32 	%r1930, [%r6+52];
	ld.shared.u32 	%r1931, [%r6+8];
	ld.shared.u32 	%r1932, [%r6+24];
	ld.shared.u32 	%r1933, [%r6+40];
	ld.shared.u32 	%r1934, [%r6+56];
	ld.shared.u32 	%r1935, [%r6+12];
	ld.shared.u32 	%r1936, [%r6+28];
	ld.shared.u32 	%r1937, [%r6+44];
	ld.shared.u32 	%r2000, [%r6+60];
	min.s32 	%r852, %r8, 0;
	and.b32  	%r1909, %r852, 2147483647;
	setp.gt.s32 	%p19, %r1924, -1;
	@%p19 bra 	$L__BB4_5;
	and.b32  	%r853, %r1924, 2147483647;
	and.b32  	%r854, %r1924, %r1909;
	setp.eq.s32 	%p20, %r854, 0;
	selp.b32 	%r855, %r853, -2147483648, %p20;
	or.b32  	%r1909, %r855, %r1909;
$L__BB4_5:
	setp.gt.s32 	%p21, %r1925, -1;
	@%p21 bra 	$L__BB4_7;
	and.b32  	%r856, %r1925, 2147483647;
	and.b32  	%r857, %r856, %r1909;
	setp.eq.s32 	%p22, %r857, 0;
	selp.b32 	%r858, %r856, -2147483648, %p22;
	or.b32  	%r1909, %r858, %r1909;
$L__BB4_7:
	setp.gt.s32 	%p23, %r1926, -1;
	@%p23 bra 	$L__BB4_9;
	and.b32  	%r859, %r1926, 2147483647;
	and.b32  	%r860, %r859, %r1909;
	setp.eq.s32 	%p24, %r860, 0;
	selp.b32 	%r861, %r859, -2147483648, %p24;
	or.b32  	%r1909, %r861, %r1909;
$L__BB4_9:
	setp.gt.s32 	%p25, %r1927, -1;
	@%p25 bra 	$L__BB4_11;
	and.b32  	%r862, %r1927, 2147483647;
	and.b32  	%r863, %r862, %r1909;
	setp.eq.s32 	%p26, %r863, 0;
	selp.b32 	%r864, %r862, -2147483648, %p26;
	or.b32  	%r1909, %r864, %r1909;
$L__BB4_11:
	setp.gt.s32 	%p27, %r1928, -1;
	@%p27 bra 	$L__BB4_13;
	and.b32  	%r865, %r1928, 2147483647;
	and.b32  	%r866, %r865, %r1909;
	setp.eq.s32 	%p28, %r866, 0;
	selp.b32 	%r867, %r865, -2147483648, %p28;
	or.b32  	%r1909, %r867, %r1909;
$L__BB4_13:
	setp.gt.s32 	%p29, %r1929, -1;
	@%p29 bra 	$L__BB4_15;
	and.b32  	%r868, %r1929, 2147483647;
	and.b32  	%r869, %r868, %r1909;
	setp.eq.s32 	%p30, %r869, 0;
	selp.b32 	%r870, %r868, -2147483648, %p30;
	or.b32  	%r1909, %r870, %r1909;
$L__BB4_15:
	setp.gt.s32 	%p31, %r1930, -1;
	@%p31 bra 	$L__BB4_17;
	and.b32  	%r871, %r1930, 2147483647;
	and.b32  	%r872, %r871, %r1909;
	setp.eq.s32 	%p32, %r872, 0;
	selp.b32 	%r873, %r871, -2147483648, %p32;
	or.b32  	%r1909, %r873, %r1909;
$L__BB4_17:
	setp.gt.s32 	%p33, %r1931, -1;
	@%p33 bra 	$L__BB4_19;
	and.b32  	%r874, %r1931, 2147483647;
	and.b32  	%r875, %r874, %r1909;
	setp.eq.s32 	%p34, %r875, 0;
	selp.b32 	%r876, %r874, -2147483648, %p34;
	or.b32  	%r1909, %r876, %r1909;
$L__BB4_19:
	setp.gt.s32 	%p35, %r1932, -1;
	@%p35 bra 	$L__BB4_21;
	and.b32  	%r877, %r1932, 2147483647;
	and.b32  	%r878, %r877, %r1909;
	setp.eq.s32 	%p36, %r878, 0;
	selp.b32 	%r879, %r877, -2147483648, %p36;
	or.b32  	%r1909, %r879, %r1909;
$L__BB4_21:
	setp.gt.s32 	%p37, %r1933, -1;
	@%p37 bra 	$L__BB4_23;
	and.b32  	%r880, %r1933, 2147483647;
	and.b32  	%r881, %r880, %r1909;
	setp.eq.s32 	%p38, %r881, 0;
	selp.b32 	%r882, %r880, -2147483648, %p38;
	or.b32  	%r1909, %r882, %r1909;
$L__BB4_23:
	setp.gt.s32 	%p39, %r1934, -1;
	@%p39 bra 	$L__BB4_25;
	and.b32  	%r883, %r1934, 2147483647;
	and.b32  	%r884, %r883, %r1909;
	setp.eq.s32 	%p40, %r884, 0;
	selp.b32 	%r885, %r883, -2147483648, %p40;
	or.b32  	%r1909, %r885, %r1909;
$L__BB4_25:
	setp.gt.s32 	%p41, %r1935, -1;
	@%p41 bra 	$L__BB4_27;
	and.b32  	%r886, %r1935, 2147483647;
	and.b32  	%r887, %r886, %r1909;
	setp.eq.s32 	%p42, %r887, 0;
	selp.b32 	%r888, %r886, -2147483648, %p42;
	or.b32  	%r1909, %r888, %r1909;
$L__BB4_27:
	setp.gt.s32 	%p43, %r1936, -1;
	@%p43 bra 	$L__BB4_29;
	and.b32  	%r889, %r1936, 2147483647;
	and.b32  	%r890, %r889, %r1909;
	setp.eq.s32 	%p44, %r890, 0;
	selp.b32 	%r891, %r889, -2147483648, %p44;
	or.b32  	%r1909, %r891, %r1909;
$L__BB4_29:
	setp.gt.s32 	%p45, %r1937, -1;
	@%p45 bra 	$L__BB4_31;
	and.b32  	%r892, %r1937, 2147483647;
	and.b32  	%r893, %r892, %r1909;
	setp.eq.s32 	%p46, %r893, 0;
	selp.b32 	%r894, %r892, -2147483648, %p46;
	or.b32  	%r1909, %r894, %r1909;
$L__BB4_31:
	setp.gt.s32 	%p47, %r2000, -1;
	@%p47 bra 	$L__BB4_33;
	and.b32  	%r895, %r2000, 2147483647;
	and.b32  	%r896, %r895, %r1909;
	setp.eq.s32 	%p48, %r896, 0;
	selp.b32 	%r897, %r895, -2147483648, %p48;
	or.b32  	%r1909, %r897, %r1909;
$L__BB4_33:
	setp.lt.s32 	%p49, %r1909, 0;
	mov.b32 	%r1952, 0;
	@%p49 bra 	$L__BB4_66;
	not.b32 	%r55, %r1909;
	setp.lt.s32 	%p50, %r8, 0;
	mov.u32 	%r1952, %r8;
	@%p50 bra 	$L__BB4_36;
	and.b32  	%r899, %r8, %r55;
	popc.b32 	%r900, %r899;
	setp.eq.s32 	%p51, %r900, 1;
	or.b32  	%r901, %r899, -2147483648;
	selp.b32 	%r1952, %r901, %r899, %p51;
$L__BB4_36:
	setp.lt.s32 	%p52, %r1924, 0;
	@%p52 bra 	$L__BB4_38;
	and.b32  	%r902, %r1924, %r55;
	popc.b32 	%r903, %r902;
	setp.eq.s32 	%p53, %r903, 1;
	or.b32  	%r904, %r902, -2147483648;
	selp.b32 	%r1924, %r904, %r902, %p53;
$L__BB4_38:
	setp.lt.s32 	%p54, %r1925, 0;
	@%p54 bra 	$L__BB4_40;
	and.b32  	%r905, %r1925, %r55;
	popc.b32 	%r906, %r905;
	setp.eq.s32 	%p55, %r906, 1;
	or.b32  	%r907, %r905, -2147483648;
	selp.b32 	%r1925, %r907, %r905, %p55;
$L__BB4_40:
	setp.lt.s32 	%p56, %r1926, 0;
	@%p56 bra 	$L__BB4_42;
	and.b32  	%r908, %r1926, %r55;
	popc.b32 	%r909, %r908;
	setp.eq.s32 	%p57, %r909, 1;
	or.b32  	%r910, %r908, -2147483648;
	selp.b32 	%r1926, %r910, %r908, %p57;
$L__BB4_42:
	setp.lt.s32 	%p58, %r1927, 0;
	@%p58 bra 	$L__BB4_44;
	and.b32  	%r911, %r1927, %r55;
	popc.b32 	%r912, %r911;
	setp.eq.s32 	%p59, %r912, 1;
	or.b32  	%r913, %r911, -2147483648;
	selp.b32 	%r1927, %r913, %r911, %p59;
$L__BB4_44:
	setp.lt.s32 	%p60, %r1928, 0;
	@%p60 bra 	$L__BB4_46;
	and.b32  	%r914, %r1928, %r55;
	popc.b32 	%r915, %r914;
	setp.eq.s32 	%p61, %r915, 1;
	or.b32  	%r916, %r914, -2147483648;
	selp.b32 	%r1928, %r916, %r914, %p61;
$L__BB4_46:
	setp.lt.s32 	%p62, %r1929, 0;
	@%p62 bra 	$L__BB4_48;
	and.b32  	%r917, %r1929, %r55;
	popc.b32 	%r918, %r917;
	setp.eq.s32 	%p63, %r918, 1;
	or.b32  	%r919, %r917, -2147483648;
	selp.b32 	%r1929, %r919, %r917, %p63;
$L__BB4_48:
	setp.lt.s32 	%p64, %r1930, 0;
	@%p64 bra 	$L__BB4_50;
	and.b32  	%r920, %r1930, %r55;
	popc.b32 	%r921, %r920;
	setp.eq.s32 	%p65, %r921, 1;
	or.b32  	%r922, %r920, -2147483648;
	selp.b32 	%r1930, %r922, %r920, %p65;
$L__BB4_50:
	setp.lt.s32 	%p66, %r1931, 0;
	@%p66 bra 	$L__BB4_52;
	and.b32  	%r923, %r1931, %r55;
	popc.b32 	%r924, %r923;
	setp.eq.s32 	%p67, %r924, 1;
	or.b32  	%r925, %r923, -2147483648;
	selp.b32 	%r1931, %r925, %r923, %p67;
$L__BB4_52:
	setp.lt.s32 	%p68, %r1932, 0;
	@%p68 bra 	$L__BB4_54;
	and.b32  	%r926, %r1932, %r55;
	popc.b32 	%r927, %r926;
	setp.eq.s32 	%p69, %r927, 1;
	or.b32  	%r928, %r926, -2147483648;
	selp.b32 	%r1932, %r928, %r926, %p69;
$L__BB4_54:
	setp.lt.s32 	%p70, %r1933, 0;
	@%p70 bra 	$L__BB4_56;
	and.b32  	%r929, %r1933, %r55;
	popc.b32 	%r930, %r929;
	setp.eq.s32 	%p71, %r930, 1;
	or.b32  	%r931, %r929, -2147483648;
	selp.b32 	%r1933, %r931, %r929, %p71;
$L__BB4_56:
	setp.lt.s32 	%p72, %r1934, 0;
	@%p72 bra 	$L__BB4_58;
	and.b32  	%r932, %r1934, %r55;
	popc.b32 	%r933, %r932;
	setp.eq.s32 	%p73, %r933, 1;
	or.b32  	%r934, %r932, -2147483648;
	selp.b32 	%r1934, %r934, %r932, %p73;
$L__BB4_58:
	setp.lt.s32 	%p74, %r1935, 0;
	@%p74 bra 	$L__BB4_60;
	and.b32  	%r935, %r1935, %r55;
	popc.b32 	%r936, %r935;
	setp.eq.s32 	%p75, %r936, 1;
	or.b32  	%r937, %r935, -2147483648;
	selp.b32 	%r1935, %r937, %r935, %p75;
$L__BB4_60:
	setp.lt.s32 	%p76, %r1936, 0;
	@%p76 bra 	$L__BB4_62;
	and.b32  	%r938, %r1936, %r55;
	popc.b32 	%r939, %r938;
	setp.eq.s32 	%p77, %r939, 1;
	or.b32  	%r940, %r938, -2147483648;
	selp.b32 	%r1936, %r940, %r938, %p77;
$L__BB4_62:
	setp.lt.s32 	%p78, %r1937, 0;
	@%p78 bra 	$L__BB4_64;
	and.b32  	%r941, %r1937, %r55;
	popc.b32 	%r942, %r941;
	setp.eq.s32 	%p79, %r942, 1;
	or.b32  	%r943, %r941, -2147483648;
	selp.b32 	%r1937, %r943, %r941, %p79;
$L__BB4_64:
	setp.lt.s32 	%p80, %r2000, 0;
	@%p80 bra 	$L__BB4_66;
	and.b32  	%r944, %r2000, %r55;
	popc.b32 	%r945, %r944;
	setp.eq.s32 	%p81, %r945, 1;
	or.b32  	%r946, %r944, -2147483648;
	selp.b32 	%r2000, %r946, %r944, %p81;
$L__BB4_66:
	mov.b32 	%r947, 0;
	st.local.v4.u32 	[%rd3], {%r947, %r947, %r947, %r947};
	st.local.v4.u32 	[%rd3+16], {%r947, %r947, %r947, %r947};
	st.local.v4.u32 	[%rd3+32], {%r947, %r947, %r947, %r947};
	st.local.v4.u32 	[%rd3+48], {%r947, %r947, %r947, %r947};
	st.local.v4.u32 	[%rd3+64], {%r947, %r947, %r947, %r947};
	st.local.v4.u32 	[%rd3+80], {%r947, %r947, %r947, %r947};
	st.local.v4.u32 	[%rd3+96], {%r947, %r947, %r947, %r947};
	st.local.v4.u32 	[%rd3+112], {%r947, %r947, %r947, %r947};
	popc.b32 	%r103, %r1952;
	setp.lt.s32 	%p82, %r1952, 0;
	setp.ne.s32 	%p83, %r103, 2;
	or.pred  	%p84, %p82, %p83;
	mov.u32 	%r1954, %r947;
	@%p84 bra 	$L__BB4_69;
	clz.b32 	%r948, %r1952;
	mov.b32 	%r949, -2147483648;
	shr.u32 	%r104, %r949, %r948;
	xor.b32  	%r950, %r104, %r1952;
	clz.b32 	%r951, %r950;
	sub.s32 	%r952, 31, %r951;
	mul.wide.u32 	%rd68, %r952, 4;
	add.s64 	%rd4, %rd3, %rd68;
	ld.local.u32 	%r105, [%rd4];
	and.b32  	%r953, %r104, %r105;
	setp.ne.s32 	%p85, %r953, 0;
	mov.u32 	%r1954, %r1952;
	@%p85 bra 	$L__BB4_69;
	or.b32  	%r955, %r105, %r104;
	st.local.u32 	[%rd4], %r955;
	mov.u32 	%r1954, %r947;
$L__BB4_69:
	popc.b32 	%r107, %r1924;
	setp.lt.s32 	%p86, %r1924, 0;
	setp.ne.s32 	%p87, %r107, 2;
	or.pred  	%p88, %p86, %p87;
	@%p88 bra 	$L__BB4_73;
	clz.b32 	%r956, %r1924;
	mov.b32 	%r957, -2147483648;
	shr.u32 	%r108, %r957, %r956;
	xor.b32  	%r958, %r108, %r1924;
	clz.b32 	%r959, %r958;
	sub.s32 	%r960, 31, %r959;
	mul.wide.u32 	%rd69, %r960, 4;
	add.s64 	%rd5, %rd3, %rd69;
	ld.local.u32 	%r109, [%rd5];
	and.b32  	%r961, %r108, %r109;
	setp.eq.s32 	%p89, %r961, 0;
	@%p89 bra 	$L__BB4_72;
	or.b32  	%r1954, %r1924, %r1954;
	bra.uni 	$L__BB4_73;
$L__BB4_72:
	or.b32  	%r962, %r109, %r108;
	st.local.u32 	[%rd5], %r962;
$L__BB4_73:
	popc.b32 	%r112, %r1925;
	setp.lt.s32 	%p90, %r1925, 0;
	setp.ne.s32 	%p91, %r112, 2;
	or.pred  	%p92, %p90, %p91;
	@%p92 bra 	$L__BB4_77;
	clz.b32 	%r963, %r1925;
	mov.b32 	%r964, -2147483648;
	shr.u32 	%r113, %r964, %r963;
	xor.b32  	%r965, %r113, %r1925;
	clz.b32 	%r966, %r965;
	sub.s32 	%r967, 31, %r966;
	mul.wide.u32 	%rd70, %r967, 4;
	add.s64 	%rd6, %rd3, %rd70;
	ld.local.u32 	%r114, [%rd6];
	and.b32  	%r968, %r113, %r114;
	setp.eq.s32 	%p93, %r968, 0;
	@%p93 bra 	$L__BB4_76;
	or.b32  	%r1954, %r1925, %r1954;
	bra.uni 	$L__BB4_77;
$L__BB4_76:
	or.b32  	%r969, %r114, %r113;
	st.local.u32 	[%rd6], %r969;
$L__BB4_77:
	popc.b32 	%r117, %r1926;
	setp.lt.s32 	%p94, %r1926, 0;
	setp.ne.s32 	%p95, %r117, 2;
	or.pred  	%p96, %p94, %p95;
	@%p96 bra 	$L__BB4_81;
	clz.b32 	%r970, %r1926;
	mov.b32 	%r971, -2147483648;
	shr.u32 	%r118, %r971, %r970;
	xor.b32  	%r972, %r118, %r1926;
	clz.b32 	%r973, %r972;
	sub.s32 	%r974, 31, %r973;
	mul.wide.u32 	%rd71, %r974, 4;
	add.s64 	%rd7, %rd3, %rd71;
	ld.local.u32 	%r119, [%rd7];
	and.b32  	%r975, %r118, %r119;
	setp.eq.s32 	%p97, %r975, 0;
	@%p97 bra 	$L__BB4_80;
	or.b32  	%r1954, %r1926, %r1954;
	bra.uni 	$L__BB4_81;
$L__BB4_80:
	or.b32  	%r976, %r119, %r118;
	st.local.u32 	[%rd7], %r976;
$L__BB4_81:
	popc.b32 	%r122, %r1927;
	setp.lt.s32 	%p98, %r1927, 0;
	setp.ne.s32 	%p99, %r122, 2;
	or.pred  	%p100, %p98, %p99;
	@%p100 bra 	$L__BB4_85;
	clz.b32 	%r977, %r1927;
	mov.b32 	%r978, -2147483648;
	shr.u32 	%r123, %r978, %r977;
	xor.b32  	%r979, %r123, %r1927;
	clz.b32 	%r980, %r979;
	sub.s32 	%r981, 31, %r980;
	mul.wide.u32 	%rd72, %r981, 4;
	add.s64 	%rd8, %rd3, %rd72;
	ld.local.u32 	%r124, [%rd8];
	and.b32  	%r982, %r123, %r124;
	setp.eq.s32 	%p101, %r982, 0;
	@%p101 bra 	$L__BB4_84;
	or.b32  	%r1954, %r1927, %r1954;
	bra.uni 	$L__BB4_85;
$L__BB4_84:
	or.b32  	%r983, %r124, %r123;
	st.local.u32 	[%rd8], %r983;
$L__BB4_85:
	popc.b32 	%r127, %r1928;
	setp.lt.s32 	%p102, %r1928, 0;
	setp.ne.s32 	%p103, %r127, 2;
	or.pred  	%p104, %p102, %p103;
	@%p104 bra 	$L__BB4_89;
	clz.b32 	%r984, %r1928;
	mov.b32 	%r985, -2147483648;
	shr.u32 	%r128, %r985, %r984;
	xor.b32  	%r986, %r128, %r1928;
	clz.b32 	%r987, %r986;
	sub.s32 	%r988, 31, %r987;
	mul.wide.u32 	%rd73, %r988, 4;
	add.s64 	%rd9, %rd3, %rd73;
	ld.local.u32 	%r129, [%rd9];
	and.b32  	%r989, %r128, %r129;
	setp.eq.s32 	%p105, %r989, 0;
	@%p105 bra 	$L__BB4_88;
	or.b32  	%r1954, %r1928, %r1954;
	bra.uni 	$L__BB4_89;
$L__BB4_88:
	or.b32  	%r990, %r129, %r128;
	st.local.u32 	[%rd9], %r990;
$L__BB4_89:
	popc.b32 	%r132, %r1929;
	setp.lt.s32 	%p106, %r1929, 0;
	setp.ne.s32 	%p107, %r132, 2;
	or.pred  	%p108, %p106, %p107;
	@%p108 bra 	$L__BB4_93;
	clz.b32 	%r991, %r1929;
	mov.b32 	%r992, -2147483648;
	shr.u32 	%r133, %r992, %r991;
	xor.b32  	%r993, %r133, %r1929;
	clz.b32 	%r994, %r993;
	sub.s32 	%r995, 31, %r994;
	mul.wide.u32 	%rd74, %r995, 4;
	add.s64 	%rd10, %rd3, %rd74;
	ld.local.u32 	%r134, [%rd10];
	and.b32  	%r996, %r133, %r134;
	setp.eq.s32 	%p109, %r996, 0;
	@%p109 bra 	$L__BB4_92;
	or.b32  	%r1954, %r1929, %r1954;
	bra.uni 	$L__BB4_93;
$L__BB4_92:
	or.b32  	%r997, %r134, %r133;
	st.local.u32 	[%rd10], %r997;
$L__BB4_93:
	popc.b32 	%r137, %r1930;
	setp.lt.s32 	%p110, %r1930, 0;
	setp.ne.s32 	%p111, %r137, 2;
	or.pred  	%p112, %p110, %p111;
	@%p112 bra 	$L__BB4_97;
	clz.b32 	%r998, %r1930;
	mov.b32 	%r999, -2147483648;
	shr.u32 	%r138, %r999, %r998;
	xor.b32  	%r1000, %r138, %r1930;
	clz.b32 	%r1001, %r1000;
	sub.s32 	%r1002, 31, %r1001;
	mul.wide.u32 	%rd75, %r1002, 4;
	add.s64 	%rd11, %rd3, %rd75;
	ld.local.u32 	%r139, [%rd11];
	and.b32  	%r1003, %r138, %r139;
	setp.eq.s32 	%p113, %r1003, 0;
	@%p113 bra 	$L__BB4_96;
	or.b32  	%r1954, %r1930, %r1954;
	bra.uni 	$L__BB4_97;
$L__BB4_96:
	or.b32  	%r1004, %r139, %r138;
	st.local.u32 	[%rd11], %r1004;
$L__BB4_97:
	popc.b32 	%r142, %r1931;
	setp.lt.s32 	%p114, %r1931, 0;
	setp.ne.s32 	%p115, %r142, 2;
	or.pred  	%p116, %p114, %p115;
	@%p116 bra 	$L__BB4_101;
	clz.b32 	%r1005, %r1931;
	mov.b32 	%r1006, -2147483648;
	shr.u32 	%r143, %r1006, %r1005;
	xor.b32  	%r1007, %r143, %r1931;
	clz.b32 	%r1008, %r1007;
	sub.s32 	%r1009, 31, %r1008;
	mul.wide.u32 	%rd76, %r1009, 4;
	add.s64 	%rd12, %rd3, %rd76;
	ld.local.u32 	%r144, [%rd12];
	and.b32  	%r1010, %r143, %r144;
	setp.eq.s32 	%p117, %r1010, 0;
	@%p117 bra 	$L__BB4_100;
	or.b32  	%r1954, %r1931, %r1954;
	bra.uni 	$L__BB4_101;
$L__BB4_100:
	or.b32  	%r1011, %r144, %r143;
	st.local.u32 	[%rd12], %r1011;
$L__BB4_101:
	popc.b32 	%r147, %r1932;
	setp.lt.s32 	%p118, %r1932, 0;
	setp.ne.s32 	%p119, %r147, 2;
	or.pred  	%p120, %p118, %p119;
	@%p120 bra 	$L__BB4_105;
	clz.b32 	%r1012, %r1932;
	mov.b32 	%r1013, -2147483648;
	shr.u32 	%r148, %r1013, %r1012;
	xor.b32  	%r1014, %r148, %r1932;
	clz.b32 	%r1015, %r1014;
	sub.s32 	%r1016, 31, %r1015;
	mul.wide.u32 	%rd77, %r1016, 4;
	add.s64 	%rd13, %rd3, %rd77;
	ld.local.u32 	%r149, [%rd13];
	and.b32  	%r1017, %r148, %r149;
	setp.eq.s32 	%p121, %r1017, 0;
	@%p121 bra 	$L__BB4_104;
	or.b32  	%r1954, %r1932, %r1954;
	bra.uni 	$L__BB4_105;
$L__BB4_104:
	or.b32  	%r1018, %r149, %r148;
	st.local.u32 	[%rd13], %r1018;
$L__BB4_105:
	popc.b32 	%r152, %r1933;
	setp.lt.s32 	%p122, %r1933, 0;
	setp.ne.s32 	%p123, %r152, 2;
	or.pred  	%p124, %p122, %p123;
	@%p124 bra 	$L__BB4_109;
	clz.b32 	%r1019, %r1933;
	mov.b32 	%r1020, -2147483648;
	shr.u32 	%r153, %r1020, %r1019;
	xor.b32  	%r1021, %r153, %r1933;
	clz.b32 	%r1022, %r1021;
	sub.s32 	%r1023, 31, %r1022;
	mul.wide.u32 	%rd78, %r1023, 4;
	add.s64 	%rd14, %rd3, %rd78;
	ld.local.u32 	%r154, [%rd14];
	and.b32  	%r1024, %r153, %r154;
	setp.eq.s32 	%p125, %r1024, 0;
	@%p125 bra 	$L__BB4_108;
	or.b32  	%r1954, %r1933, %r1954;
	bra.uni 	$L__BB4_109;
$L__BB4_108:
	or.b32  	%r1025, %r154, %r153;
	st.local.u32 	[%rd14], %r1025;
$L__BB4_109:
	popc.b32 	%r157, %r1934;
	setp.lt.s32 	%p126, %r1934, 0;
	setp.ne.s32 	%p127, %r157, 2;
	or.pred  	%p128, %p126, %p127;
	@%p128 bra 	$L__BB4_113;
	clz.b32 	%r1026, %r1934;
	mov.b32 	%r1027, -2147483648;
	shr.u32 	%r158, %r1027, %r1026;
	xor.b32  	%r1028, %r158, %r1934;
	clz.b32 	%r1029, %r1028;
	sub.s32 	%r1030, 31, %r1029;
	mul.wide.u32 	%rd79, %r1030, 4;
	add.s64 	%rd15, %rd3, %rd79;
	ld.local.u32 	%r159, [%rd15];
	and.b32  	%r1031, %r158, %r159;
	setp.eq.s32 	%p129, %r1031, 0;
	@%p129 bra 	$L__BB4_112;
	or.b32  	%r1954, %r1934, %r1954;
	bra.uni 	$L__BB4_113;
$L__BB4_112:
	or.b32  	%r1032, %r159, %r158;
	st.local.u32 	[%rd15], %r1032;
$L__BB4_113:
	popc.b32 	%r162, %r1935;
	setp.lt.s32 	%p130, %r1935, 0;
	setp.ne.s32 	%p131, %r162, 2;
	or.pred  	%p132, %p130, %p131;
	@%p132 bra 	$L__BB4_117;
	clz.b32 	%r1033, %r1935;
	mov.b32 	%r1034, -2147483648;
	shr.u32 	%r163, %r1034, %r1033;
	xor.b32  	%r1035, %r163, %r1935;
	clz.b32 	%r1036, %r1035;
	sub.s32 	%r1037, 31, %r1036;
	mul.wide.u32 	%rd80, %r1037, 4;
	add.s64 	%rd16, %rd3, %rd80;
	ld.local.u32 	%r164, [%rd16];
	and.b32  	%r1038, %r163, %r164;
	setp.eq.s32 	%p133, %r1038, 0;
	@%p133 bra 	$L__BB4_116;
	or.b32  	%r1954, %r1935, %r1954;
	bra.uni 	$L__BB4_117;
$L__BB4_116:
	or.b32  	%r1039, %r164, %r163;
	st.local.u32 	[%rd16], %r1039;
$L__BB4_117:
	popc.b32 	%r167, %r1936;
	setp.lt.s32 	%p134, %r1936, 0;
	setp.ne.s32 	%p135, %r167, 2;
	or.pred  	%p136, %p134, %p135;
	@%p136 bra 	$L__BB4_121;
	clz.b32 	%r1040, %r1936;
	mov.b32 	%r1041, -2147483648;
	shr.u32 	%r168, %r1041, %r1040;
	xor.b32  	%r1042, %r168, %r1936;
	clz.b32 	%r1043, %r1042;
	sub.s32 	%r1044, 31, %r1043;
	mul.wide.u32 	%rd81, %r1044, 4;
	add.s64 	%rd17, %rd3, %rd81;
	ld.local.u32 	%r169, [%rd17];
	and.b32  	%r1045, %r168, %r169;
	setp.eq.s32 	%p137, %r1045, 0;
	@%p137 bra 	$L__BB4_120;
	or.b32  	%r1954, %r1936, %r1954;
	bra.uni 	$L__BB4_121;
$L__BB4_120:
	or.b32  	%r1046, %r169, %r168;
	st.local.u32 	[%rd17], %r1046;
$L__BB4_121:
	popc.b32 	%r172, %r1937;
	setp.lt.s32 	%p138, %r1937, 0;
	setp.ne.s32 	%p139, %r172, 2;
	or.pred  	%p140, %p138, %p139;
	@%p140 bra 	$L__BB4_125;
	clz.b32 	%r1047, %r1937;
	mov.b32 	%r1048, -2147483648;
	shr.u32 	%r173, %r1048, %r1047;
	xor.b32  	%r1049, %r173, %r1937;
	clz.b32 	%r1050, %r1049;
	sub.s32 	%r1051, 31, %r1050;
	mul.wide.u32 	%rd82, %r1051, 4;
	add.s64 	%rd18, %rd3, %rd82;
	ld.local.u32 	%r174, [%rd18];
	and.b32  	%r1052, %r173, %r174;
	setp.eq.s32 	%p141, %r1052, 0;
	@%p141 bra 	$L__BB4_124;
	or.b32  	%r1954, %r1937, %r1954;
	bra.uni 	$L__BB4_125;
$L__BB4_124:
	or.b32  	%r1053, %r174, %r173;
	st.local.u32 	[%rd18], %r1053;
$L__BB4_125:
	popc.b32 	%r177, %r2000;
	setp.lt.s32 	%p142, %r2000, 0;
	setp.ne.s32 	%p143, %r177, 2;
	or.pred  	%p144, %p142, %p143;
	@%p144 bra 	$L__BB4_127;
	clz.b32 	%r1054, %r2000;
	mov.b32 	%r1055, -2147483648;
	shr.u32 	%r1056, %r1055, %r1054;
	xor.b32  	%r1057, %r1056, %r2000;
	clz.b32 	%r1058, %r1057;
	sub.s32 	%r1059, 31, %r1058;
	mul.wide.u32 	%rd83, %r1059, 4;
	add.s64 	%rd84, %rd3, %rd83;
	ld.local.u32 	%r1060, [%rd84];
	and.b32  	%r1061, %r1056, %r1060;
	setp.eq.s32 	%p145, %r1061, 0;
	selp.b32 	%r1062, 0, %r2000, %p145;
	or.b32  	%r1954, %r1954, %r1062;
$L__BB4_127:
	setp.eq.s32 	%p146, %r1954, 0;
	@%p146 bra 	$L__BB4_160;
	not.b32 	%r180, %r1954;
	setp.gt.s32 	%p147, %r1952, -1;
	setp.eq.s32 	%p148, %r103, 2;
	and.b32  	%r1064, %r1952, %r1954;
	setp.eq.s32 	%p149, %r1064, %r1952;
	and.pred  	%p150, %p148, %p149;
	and.pred  	%p151, %p150, %p147;
	@%p151 bra 	$L__BB4_130;
	and.b32  	%r1065, %r1952, %r180;
	popc.b32 	%r1066, %r1065;
	setp.eq.s32 	%p152, %r1066, 1;
	or.b32  	%r1067, %r1065, -2147483648;
	selp.b32 	%r1952, %r1067, %r1065, %p152;
$L__BB4_130:
	setp.gt.s32 	%p153, %r1924, -1;
	setp.eq.s32 	%p154, %r107, 2;
	and.b32  	%r1069, %r1924, %r1954;
	setp.eq.s32 	%p155, %r1069, %r1924;
	and.pred  	%p156, %p154, %p155;
	and.pred  	%p157, %p156, %p153;
	@%p157 bra 	$L__BB4_132;
	and.b32  	%r1070, %r1924, %r180;
	popc.b32 	%r1071, %r1070;
	setp.eq.s32 	%p158, %r1071, 1;
	or.b32  	%r1072, %r1070, -2147483648;
	selp.b32 	%r1924, %r1072, %r1070, %p158;
$L__BB4_132:
	setp.gt.s32 	%p159, %r1925, -1;
	setp.eq.s32 	%p160, %r112, 2;
	and.b32  	%r1074, %r1925, %r1954;
	setp.eq.s32 	%p161, %r1074, %r1925;
	and.pred  	%p162, %p160, %p161;
	and.pred  	%p163, %p162, %p159;
	@%p163 bra 	$L__BB4_134;
	and.b32  	%r1075, %r1925, %r180;
	popc.b32 	%r1076, %r1075;
	setp.eq.s32 	%p164, %r1076, 1;
	or.b32  	%r1077, %r1075, -2147483648;
	selp.b32 	%r1925, %r1077, %r1075, %p164;
$L__BB4_134:
	setp.gt.s32 	%p165, %r1926, -1;
	setp.eq.s32 	%p166, %r117, 2;
	and.b32  	%r1079, %r1926, %r1954;
	setp.eq.s32 	%p167, %r1079, %r1926;
	and.pred  	%p168, %p166, %p167;
	and.pred  	%p169, %p168, %p165;
	@%p169 bra 	$L__BB4_136;
	and.b32  	%r1080, %r1926, %r180;
	popc.b32 	%r1081, %r1080;
	setp.eq.s32 	%p170, %r1081, 1;
	or.b32  	%r1082, %r1080, -2147483648;
	selp.b32 	%r1926, %r1082, %r1080, %p170;
$L__BB4_136:
	setp.gt.s32 	%p171, %r1927, -1;
	setp.eq.s32 	%p172, %r122, 2;
	and.b32  	%r1084, %r1927, %r1954;
	setp.eq.s32 	%p173, %r1084, %r1927;
	and.pred  	%p174, %p172, %p173;
	and.pred  	%p175, %p174, %p171;
	@%p175 bra 	$L__BB4_138;
	and.b32  	%r1085, %r1927, %r180;
	popc.b32 	%r1086, %r1085;
	setp.eq.s32 	%p176, %r1086, 1;
	or.b32  	%r1087, %r1085, -2147483648;
	selp.b32 	%r1927, %r1087, %r1085, %p176;
$L__BB4_138:
	setp.gt.s32 	%p177, %r1928, -1;
	setp.eq.s32 	%p178, %r127, 2;
	and.b32  	%r1089, %r1928, %r1954;
	setp.eq.s32 	%p179, %r1089, %r1928;
	and.pred  	%p180, %p178, %p179;
	and.pred  	%p181, %p180, %p177;
	@%p181 bra 	$L__BB4_140;
	and.b32  	%r1090, %r1928, %r180;
	popc.b32 	%r1091, %r1090;
	setp.eq.s32 	%p182, %r1091, 1;
	or.b32  	%r1092, %r1090, -2147483648;
	selp.b32 	%r1928, %r1092, %r1090, %p182;
$L__BB4_140:
	setp.gt.s32 	%p183, %r1929, -1;
	setp.eq.s32 	%p184, %r132, 2;
	and.b32  	%r1094, %r1929, %r1954;
	setp.eq.s32 	%p185, %r1094, %r1929;
	and.pred  	%p186, %p184, %p185;
	and.pred  	%p187, %p186, %p183;
	@%p187 bra 	$L__BB4_142;
	and.b32  	%r1095, %r1929, %r180;
	popc.b32 	%r1096, %r1095;
	setp.eq.s32 	%p188, %r1096, 1;
	or.b32  	%r1097, %r1095, -2147483648;
	selp.b32 	%r1929, %r1097, %r1095, %p188;
$L__BB4_142:
	setp.gt.s32 	%p189, %r1930, -1;
	setp.eq.s32 	%p190, %r137, 2;
	and.b32  	%r1099, %r1930, %r1954;
	setp.eq.s32 	%p191, %r1099, %r1930;
	and.pred  	%p192, %p190, %p191;
	and.pred  	%p193, %p192, %p189;
	@%p193 bra 	$L__BB4_144;
	and.b32  	%r1100, %r1930, %r180;
	popc.b32 	%r1101, %r1100;
	setp.eq.s32 	%p194, %r1101, 1;
	or.b32  	%r1102, %r1100, -2147483648;
	selp.b32 	%r1930, %r1102, %r1100, %p194;
$L__BB4_144:
	setp.gt.s32 	%p195, %r1931, -1;
	setp.eq.s32 	%p196, %r142, 2;
	and.b32  	%r1104, %r1931, %r1954;
	setp.eq.s32 	%p197, %r1104, %r1931;
	and.pred  	%p198, %p196, %p197;
	and.pred  	%p199, %p198, %p195;
	@%p199 bra 	$L__BB4_146;
	and.b32  	%r1105, %r1931, %r180;
	popc.b32 	%r1106, %r1105;
	setp.eq.s32 	%p200, %r1106, 1;
	or.b32  	%r1107, %r1105, -2147483648;
	selp.b32 	%r1931, %r1107, %r1105, %p200;
$L__BB4_146:
	setp.gt.s32 	%p201, %r1932, -1;
	setp.eq.s32 	%p202, %r147, 2;
	and.b32  	%r1109, %r1932, %r1954;
	setp.eq.s32 	%p203, %r1109, %r1932;
	and.pred  	%p204, %p202, %p203;
	and.pred  	%p205, %p204, %p201;
	@%p205 bra 	$L__BB4_148;
	and.b32  	%r1110, %r1932, %r180;
	popc.b32 	%r1111, %r1110;
	setp.eq.s32 	%p206, %r1111, 1;
	or.b32  	%r1112, %r1110, -2147483648;
	selp.b32 	%r1932, %r1112, %r1110, %p206;
$L__BB4_148:
	setp.gt.s32 	%p207, %r1933, -1;
	setp.eq.s32 	%p208, %r152, 2;
	and.b32  	%r1114, %r1933, %r1954;
	setp.eq.s32 	%p209, %r1114, %r1933;
	and.pred  	%p210, %p208, %p209;
	and.pred  	%p211, %p210, %p207;
	@%p211 bra 	$L__BB4_150;
	and.b32  	%r1115, %r1933, %r180;
	popc.b32 	%r1116, %r1115;
	setp.eq.s32 	%p212, %r1116, 1;
	or.b32  	%r1117, %r1115, -2147483648;
	selp.b32 	%r1933, %r1117, %r1115, %p212;
$L__BB4_150:
	setp.gt.s32 	%p213, %r1934, -1;
	setp.eq.s32 	%p214, %r157, 2;
	and.b32  	%r1119, %r1934, %r1954;
	setp.eq.s32 	%p215, %r1119, %r1934;
	and.pred  	%p216, %p214, %p215;
	and.pred  	%p217, %p216, %p213;
	@%p217 bra 	$L__BB4_152;
	and.b32  	%r1120, %r1934, %r180;
	popc.b32 	%r1121, %r1120;
	setp.eq.s32 	%p218, %r1121, 1;
	or.b32  	%r1122, %r1120, -2147483648;
	selp.b32 	%r1934, %r1122, %r1120, %p218;
$L__BB4_152:
	setp.gt.s32 	%p219, %r1935, -1;
	setp.eq.s32 	%p220, %r162, 2;
	and.b32  	%r1124, %r1935, %r1954;
	setp.eq.s32 	%p221, %r1124, %r1935;
	and.pred  	%p222, %p220, %p221;
	and.pred  	%p223, %p222, %p219;
	@%p223 bra 	$L__BB4_154;
	and.b32  	%r1125, %r1935, %r180;
	popc.b32 	%r1126, %r1125;
	setp.eq.s32 	%p224, %r1126, 1;
	or.b32  	%r1127, %r1125, -2147483648;
	selp.b32 	%r1935, %r1127, %r1125, %p224;
$L__BB4_154:
	setp.gt.s32 	%p225, %r1936, -1;
	setp.eq.s32 	%p226, %r167, 2;
	and.b32  	%r1129, %r1936, %r1954;
	setp.eq.s32 	%p227, %r1129, %r1936;
	and.pred  	%p228, %p226, %p227;
	and.pred  	%p229, %p228, %p225;
	@%p229 bra 	$L__BB4_156;
	and.b32  	%r1130, %r1936, %r180;
	popc.b32 	%r1131, %r1130;
	setp.eq.s32 	%p230, %r1131, 1;
	or.b32  	%r1132, %r1130, -2147483648;
	selp.b32 	%r1936, %r1132, %r1130, %p230;
$L__BB4_156:
	setp.gt.s32 	%p231, %r1937, -1;
	setp.eq.s32 	%p232, %r172, 2;
	and.b32  	%r1134, %r1937, %r1954;
	setp.eq.s32 	%p233, %r1134, %r1937;
	and.pred  	%p234, %p232, %p233;
	and.pred  	%p235, %p234, %p231;
	@%p235 bra 	$L__BB4_158;
	and.b32  	%r1135, %r1937, %r180;
	popc.b32 	%r1136, %r1135;
	setp.eq.s32 	%p236, %r1136, 1;
	or.b32  	%r1137, %r1135, -2147483648;
	selp.b32 	%r1937, %r1137, %r1135, %p236;
$L__BB4_158:
	setp.gt.s32 	%p237, %r2000, -1;
	setp.eq.s32 	%p238, %r177, 2;
	and.b32  	%r1139, %r2000, %r1954;
	setp.eq.s32 	%p239, %r1139, %r2000;
	and.pred  	%p240, %p238, %p239;
	and.pred  	%p241, %p240, %p237;
	@%p241 bra 	$L__BB4_160;
	and.b32  	%r1140, %r2000, %r180;
	popc.b32 	%r1141, %r1140;
	setp.eq.s32 	%p242, %r1141, 1;
	or.b32  	%r1142, %r1140, -2147483648;
	selp.b32 	%r2000, %r1142, %r1140, %p242;
$L__BB4_160:
	bar.sync 	0;
	st.shared.u32 	[%r6], %r1952;
	st.shared.u32 	[%r6+16], %r1924;
	st.shared.u32 	[%r6+32], %r1925;
	st.shared.u32 	[%r6+48], %r1926;
	st.shared.u32 	[%r6+4], %r1927;
	st.shared.u32 	[%r6+20], %r1928;
	st.shared.u32 	[%r6+36], %r1929;
	st.shared.u32 	[%r6+52], %r1930;
	st.shared.u32 	[%r6+8], %r1931;
	st.shared.u32 	[%r6+24], %r1932;
	st.shared.u32 	[%r6+40], %r1933;
	st.shared.u32 	[%r6+56], %r1934;
	st.shared.u32 	[%r6+12], %r1935;
	st.shared.u32 	[%r6+28], %r1936;
	st.shared.u32 	[%r6+44], %r1937;
	st.shared.u32 	[%r6+60], %r2000;
	bar.sync 	0;
	mad.lo.s32 	%r1143, %r3, -60, %r6;
	ld.shared.u32 	%r228, [%r1143];
	ld.shared.u32 	%r2017, [%r1143+256];
	ld.shared.u32 	%r2018, [%r1143+512];
	ld.shared.u32 	%r2019, [%r1143+768];
	ld.shared.u32 	%r2020, [%r1143+64];
	ld.shared.u32 	%r2021, [%r1143+320];
	ld.shared.u32 	%r2022, [%r1143+576];
	ld.shared.u32 	%r2023, [%r1143+832];
	ld.shared.u32 	%r2024, [%r1143+128];
	ld.shared.u32 	%r2025, [%r1143+384];
	ld.shared.u32 	%r2026, [%r1143+640];
	ld.shared.u32 	%r2027, [%r1143+896];
	ld.shared.u32 	%r2028, [%r1143+192];
	ld.shared.u32 	%r2029, [%r1143+448];
	ld.shared.u32 	%r2030, [%r1143+704];
	ld.shared.u32 	%r2093, [%r1143+960];
	min.s32 	%r1144, %r228, 0;
	and.b32  	%r2002, %r1144, 2147483647;
	setp.gt.s32 	%p243, %r2017, -1;
	@%p243 bra 	$L__BB4_162;
	and.b32  	%r1145, %r2017, 2147483647;
	and.b32  	%r1146, %r2017, %r2002;
	setp.eq.s32 	%p244, %r1146, 0;
	selp.b32 	%r1147, %r1145, -2147483648, %p244;
	or.b32  	%r2002, %r1147, %r2002;
$L__BB4_162:
	setp.gt.s32 	%p245, %r2018, -1;
	@%p245 bra 	$L__BB4_164;
	and.b32  	%r1148, %r2018, 2147483647;
	and.b32  	%r1149, %r1148, %r2002;
	setp.eq.s32 	%p246, %r1149, 0;
	selp.b32 	%r1150, %r1148, -2147483648, %p246;
	or.b32  	%r2002, %r1150, %r2002;
$L__BB4_164:
	setp.gt.s32 	%p247, %r2019, -1;
	@%p247 bra 	$L__BB4_166;
	and.b32  	%r1151, %r2019, 2147483647;
	and.b32  	%r1152, %r1151, %r2002;
	setp.eq.s32 	%p248, %r1152, 0;
	selp.b32 	%r1153, %r1151, -2147483648, %p248;
	or.b32  	%r2002, %r1153, %r2002;
$L__BB4_166:
	setp.gt.s32 	%p249, %r2020, -1;
	@%p249 bra 	$L__BB4_168;
	and.b32  	%r1154, %r2020, 2147483647;
	and.b32  	%r1155, %r1154, %r2002;
	setp.eq.s32 	%p250, %r1155, 0;
	selp.b32 	%r1156, %r1154, -2147483648, %p250;
	or.b32  	%r2002, %r1156, %r2002;
$L__BB4_168:
	setp.gt.s32 	%p251, %r2021, -1;
	@%p251 bra 	$L__BB4_170;
	and.b32  	%r1157, %r2021, 2147483647;
	and.b32  	%r1158, %r1157, %r2002;
	setp.eq.s32 	%p252, %r1158, 0;
	selp.b32 	%r1159, %r1157, -2147483648, %p252;
	or.b32  	%r2002, %r1159, %r2002;
$L__BB4_170:
	setp.gt.s32 	%p253, %r2022, -1;
	@%p253 bra 	$L__BB4_172;
	and.b32  	%r1160, %r2022, 2147483647;
	and.b32  	%r1161, %r1160, %r2002;
	setp.eq.s32 	%p254, %r1161, 0;
	selp.b32 	%r1162, %r1160, -2147483648, %p254;
	or.b32  	%r2002, %r1162, %r2002;
$L__BB4_172:
	setp.gt.s32 	%p255, %r2023, -1;
	@%p255 bra 	$L__BB4_174;
	and.b32  	%r1163, %r2023, 2147483647;
	and.b32  	%r1164, %r1163, %r2002;
	setp.eq.s32 	%p256, %r1164, 0;
	selp.b32 	%r1165, %r1163, -2147483648, %p256;
	or.b32  	%r2002, %r1165, %r2002;
$L__BB4_174:
	setp.gt.s32 	%p257, %r2024, -1;
	@%p257 bra 	$L__BB4_176;
	and.b32  	%r1166, %r2024, 2147483647;
	and.b32  	%r1167, %r1166, %r2002;
	setp.eq.s32 	%p258, %r1167, 0;
	selp.b32 	%r1168, %r1166, -2147483648, %p258;
	or.b32  	%r2002, %r1168, %r2002;
$L__BB4_176:
	setp.gt.s32 	%p259, %r2025, -1;
	@%p259 bra 	$L__BB4_178;
	and.b32  	%r1169, %r2025, 2147483647;
	and.b32  	%r1170, %r1169, %r2002;
	setp.eq.s32 	%p260, %r1170, 0;
	selp.b32 	%r1171, %r1169, -2147483648, %p260;
	or.b32  	%r2002, %r1171, %r2002;
$L__BB4_178:
	setp.gt.s32 	%p261, %r2026, -1;
	@%p261 bra 	$L__BB4_180;
	and.b32  	%r1172, %r2026, 2147483647;
	and.b32  	%r1173, %r1172, %r2002;
	setp.eq.s32 	%p262, %r1173, 0;
	selp.b32 	%r1174, %r1172, -2147483648, %p262;
	or.b32  	%r2002, %r1174, %r2002;
$L__BB4_180:
	setp.gt.s32 	%p263, %r2027, -1;
	@%p263 bra 	$L__BB4_182;
	and.b32  	%r1175, %r2027, 2147483647;
	and.b32  	%r1176, %r1175, %r2002;
	setp.eq.s32 	%p264, %r1176, 0;
	selp.b32 	%r1177, %r1175, -2147483648, %p264;
	or.b32  	%r2002, %r1177, %r2002;
$L__BB4_182:
	setp.gt.s32 	%p265, %r2028, -1;
	@%p265 bra 	$L__BB4_184;
	and.b32  	%r1178, %r2028, 2147483647;
	and.b32  	%r1179, %r1178, %r2002;
	setp.eq.s32 	%p266, %r1179, 0;
	selp.b32 	%r1180, %r1178, -2147483648, %p266;
	or.b32  	%r2002, %r1180, %r2002;
$L__BB4_184:
	setp.gt.s32 	%p267, %r2029, -1;
	@%p267 bra 	$L__BB4_186;
	and.b32  	%r1181, %r2029, 2147483647;
	and.b32  	%r1182, %r1181, %r2002;
	setp.eq.s32 	%p268, %r1182, 0;
	selp.b32 	%r1183, %r1181, -2147483648, %p268;
	or.b32  	%r2002, %r1183, %r2002;
$L__BB4_186:
	setp.gt.s32 	%p269, %r2030, -1;
	@%p269 bra 	$L__BB4_188;
	and.b32  	%r1184, %r2030, 2147483647;
	and.b32  	%r1185, %r1184, %r2002;
	setp.eq.s32 	%p270, %r1185, 0;
	selp.b32 	%r1186, %r1184, -2147483648, %p270;
	or.b32  	%r2002, %r1186, %r2002;
$L__BB4_188:
	setp.gt.s32 	%p271, %r2093, -1;
	@%p271 bra 	$L__BB4_190;
	and.b32  	%r1187, %r2093, 2147483647;
	and.b32  	%r1188, %r1187, %r2002;
	setp.eq.s32 	%p272, %r1188, 0;
	selp.b32 	%r1189, %r1187, -2147483648, %p272;
	or.b32  	%r2002, %r1189, %r2002;
$L__BB4_190:
	setp.lt.s32 	%p273, %r2002, 0;
	mov.b32 	%r2045, 0;
	@%p273 bra 	$L__BB4_223;
	not.b32 	%r275, %r2002;
	setp.lt.s32 	%p274, %r228, 0;
	mov.u32 	%r2045, %r228;
	@%p274 bra 	$L__BB4_193;
	and.b32  	%r1191, %r228, %r275;
	popc.b32 	%r1192, %r1191;
	setp.eq.s32 	%p275, %r1192, 1;
	or.b32  	%r1193, %r1191, -2147483648;
	selp.b32 	%r2045, %r1193, %r1191, %p275;
$L__BB4_193:
	setp.lt.s32 	%p276, %r2017, 0;
	@%p276 bra 	$L__BB4_195;
	and.b32  	%r1194, %r2017, %r275;
	popc.b32 	%r1195, %r1194;
	setp.eq.s32 	%p277, %r1195, 1;
	or.b32  	%r1196, %r1194, -2147483648;
	selp.b32 	%r2017, %r1196, %r1194, %p277;
$L__BB4_195:
	setp.lt.s32 	%p278, %r2018, 0;
	@%p278 bra 	$L__BB4_197;
	and.b32  	%r1197, %r2018, %r275;
	popc.b32 	%r1198, %r1197;
	setp.eq.s32 	%p279, %r1198, 1;
	or.b32  	%r1199, %r1197, -2147483648;
	selp.b32 	%r2018, %r1199, %r1197, %p279;
$L__BB4_197:
	setp.lt.s32 	%p280, %r2019, 0;
	@%p280 bra 	$L__BB4_199;
	and.b32  	%r1200, %r2019, %r275;
	popc.b32 	%r1201, %r1200;
	setp.eq.s32 	%p281, %r1201, 1;
	or.b32  	%r1202, %r1200, -2147483648;
	selp.b32 	%r2019, %r1202, %r1200, %p281;
$L__BB4_199:
	setp.lt.s32 	%p282, %r2020, 0;
	@%p282 bra 	$L__BB4_201;
	and.b32  	%r1203, %r2020, %r275;
	popc.b32 	%r1204, %r1203;
	setp.eq.s32 	%p283, %r1204, 1;
	or.b32  	%r1205, %r1203, -2147483648;
	selp.b32 	%r2020, %r1205, %r1203, %p283;
$L__BB4_201:
	setp.lt.s32 	%p284, %r2021, 0;
	@%p284 bra 	$L__BB4_203;
	and.b32  	%r1206, %r2021, %r275;
	popc.b32 	%r1207, %r1206;
	setp.eq.s32 	%p285, %r1207, 1;
	or.b32  	%r1208, %r1206, -2147483648;
	selp.b32 	%r2021, %r1208, %r1206, %p285;
$L__BB4_203:
	setp.lt.s32 	%p286, %r2022, 0;
	@%p286 bra 	$L__BB4_205;
	and.b32  	%r1209, %r2022, %r275;
	popc.b32 	%r1210, %r1209;
	setp.eq.s32 	%p287, %r1210, 1;
	or.b32  	%r1211, %r1209, -2147483648;
	selp.b32 	%r2022, %r1211, %r1209, %p287;
$L__BB4_205:
	setp.lt.s32 	%p288, %r2023, 0;
	@%p288 bra 	$L__BB4_207;
	and.b32  	%r1212, %r2023, %r275;
	popc.b32 	%r1213, %r1212;
	setp.eq.s32 	%p289, %r1213, 1;
	or.b32  	%r1214, %r1212, -2147483648;
	selp.b32 	%r2023, %r1214, %r1212, %p289;
$L__BB4_207:
	setp.lt.s32 	%p290, %r2024, 0;
	@%p290 bra 	$L__BB4_209;
	and.b32  	%r1215, %r2024, %r275;
	popc.b32 	%r1216, %r1215;
	setp.eq.s32 	%p291, %r1216, 1;
	or.b32  	%r1217, %r1215, -2147483648;
	selp.b32 	%r2024, %r1217, %r1215, %p291;
$L__BB4_209:
	setp.lt.s32 	%p292, %r2025, 0;
	@%p292 bra 	$L__BB4_211;
	and.b32  	%r1218, %r2025, %r275;
	popc.b32 	%r1219, %r1218;
	setp.eq.s32 	%p293, %r1219, 1;
	or.b32  	%r1220, %r1218, -2147483648;
	selp.b32 	%r2025, %r1220, %r1218, %p293;
$L__BB4_211:
	setp.lt.s32 	%p294, %r2026, 0;
	@%p294 bra 	$L__BB4_213;
	and.b32  	%r1221, %r2026, %r275;
	popc.b32 	%r1222, %r1221;
	setp.eq.s32 	%p295, %r1222, 1;
	or.b32  	%r1223, %r1221, -2147483648;
	selp.b32 	%r2026, %r1223, %r1221, %p295;
$L__BB4_213:
	setp.lt.s32 	%p296, %r2027, 0;
	@%p296 bra 	$L__BB4_215;
	and.b32  	%r1224, %r2027, %r275;
	popc.b32 	%r1225, %r1224;
	setp.eq.s32 	%p297, %r1225, 1;
	or.b32  	%r1226, %r1224, -2147483648;
	selp.b32 	%r2027, %r1226, %r1224, %p297;
$L__BB4_215:
	setp.lt.s32 	%p298, %r2028, 0;
	@%p298 bra 	$L__BB4_217;
	and.b32  	%r1227, %r2028, %r275;
	popc.b32 	%r1228, %r1227;
	setp.eq.s32 	%p299, %r1228, 1;
	or.b32  	%r1229, %r1227, -2147483648;
	selp.b32 	%r2028, %r1229, %r1227, %p299;
$L__BB4_217:
	setp.lt.s32 	%p300, %r2029, 0;
	@%p300 bra 	$L__BB4_219;
	and.b32  	%r1230, %r2029, %r275;
	popc.b32 	%r1231, %r1230;
	setp.eq.s32 	%p301, %r1231, 1;
	or.b32  	%r1232, %r1230, -2147483648;
	selp.b32 	%r2029, %r1232, %r1230, %p301;
$L__BB4_219:
	setp.lt.s32 	%p302, %r2030, 0;
	@%p302 bra 	$L__BB4_221;
	and.b32  	%r1233, %r2030, %r275;
	popc.b32 	%r1234, %r1233;
	setp.eq.s32 	%p303, %r1234, 1;
	or.b32  	%r1235, %r1233, -2147483648;
	selp.b32 	%r2030, %r1235, %r1233, %p303;
$L__BB4_221:
	setp.lt.s32 	%p304, %r2093, 0;
	@%p304 bra 	$L__BB4_223;
	and.b32  	%r1236, %r2093, %r275;
	popc.b32 	%r1237, %r1236;
	setp.eq.s32 	%p305, %r1237, 1;
	or.b32  	%r1238, %r1236, -2147483648;
	selp.b32 	%r2093, %r1238, %r1236, %p305;
$L__BB4_223:
	mov.b32 	%r1239, 0;
	st.local.v4.u32 	[%rd2], {%r1239, %r1239, %r1239, %r1239};
	st.local.v4.u32 	[%rd2+16], {%r1239, %r1239, %r1239, %r1239};
	st.local.v4.u32 	[%rd2+32], {%r1239, %r1239, %r1239, %r1239};
	st.local.v4.u32 	[%rd2+48], {%r1239, %r1239, %r1239, %r1239};
	st.local.v4.u32 	[%rd2+64], {%r1239, %r1239, %r1239, %r1239};
	st.local.v4.u32 	[%rd2+80], {%r1239, %r1239, %r1239, %r1239};
	st.local.v4.u32 	[%rd2+96], {%r1239, %r1239, %r1239, %r1239};
	st.local.v4.u32 	[%rd2+112], {%r1239, %r1239, %r1239, %r1239};
	popc.b32 	%r323, %r2045;
	setp.lt.s32 	%p306, %r2045, 0;
	setp.ne.s32 	%p307, %r323, 2;
	or.pred  	%p308, %p306, %p307;
	mov.u32 	%r2047, %r1239;
	@%p308 bra 	$L__BB4_226;
	clz.b32 	%r1240, %r2045;
	mov.b32 	%r1241, -2147483648;
	shr.u32 	%r324, %r1241, %r1240;
	xor.b32  	%r1242, %r324, %r2045;
	clz.b32 	%r1243, %r1242;
	sub.s32 	%r1244, 31, %r1243;
	mul.wide.u32 	%rd85, %r1244, 4;
	add.s64 	%rd19, %rd2, %rd85;
	ld.local.u32 	%r325, [%rd19];
	and.b32  	%r1245, %r324, %r325;
	setp.ne.s32 	%p309, %r1245, 0;
	mov.u32 	%r2047, %r2045;
	@%p309 bra 	$L__BB4_226;
	or.b32  	%r1247, %r325, %r324;
	st.local.u32 	[%rd19], %r1247;
	mov.u32 	%r2047, %r1239;
$L__BB4_226:
	popc.b32 	%r327, %r2017;
	setp.lt.s32 	%p310, %r2017, 0;
	setp.ne.s32 	%p311, %r327, 2;
	or.pred  	%p312, %p310, %p311;
	@%p312 bra 	$L__BB4_230;
	clz.b32 	%r1248, %r2017;
	mov.b32 	%r1249, -2147483648;
	shr.u32 	%r328, %r1249, %r1248;
	xor.b32  	%r1250, %r328, %r2017;
	clz.b32 	%r1251, %r1250;
	sub.s32 	%r1252, 31, %r1251;
	mul.wide.u32 	%rd86, %r1252, 4;
	add.s64 	%rd20, %rd2, %rd86;
	ld.local.u32 	%r329, [%rd20];
	and.b32  	%r1253, %r328, %r329;
	setp.eq.s32 	%p313, %r1253, 0;
	@%p313 bra 	$L__BB4_229;
	or.b32  	%r2047, %r2017, %r2047;
	bra.uni 	$L__BB4_230;
$L__BB4_229:
	or.b32  	%r1254, %r329, %r328;
	st.local.u32 	[%rd20], %r1254;
$L__BB4_230:
	popc.b32 	%r332, %r2018;
	setp.lt.s32 	%p314, %r2018, 0;
	setp.ne.s32 	%p315, %r332, 2;
	or.pred  	%p316, %p314, %p315;
	@%p316 bra 	$L__BB4_234;
	clz.b32 	%r1255, %r2018;
	mov.b32 	%r1256, -2147483648;
	shr.u32 	%r333, %r1256, %r1255;
	xor.b32  	%r1257, %r333, %r2018;
	clz.b32 	%r1258, %r1257;
	sub.s32 	%r1259, 31, %r1258;
	mul.wide.u32 	%rd87, %r1259, 4;
	add.s64 	%rd21, %rd2, %rd87;
	ld.local.u32 	%r334, [%rd21];
	and.b32  	%r1260, %r333, %r334;
	setp.eq.s32 	%p317, %r1260, 0;
	@%p317 bra 	$L__BB4_233;
	or.b32  	%r2047, %r2018, %r2047;
	bra.uni 	$L__BB4_234;
$L__BB4_233:
	or.b32  	%r1261, %r334, %r333;
	st.local.u32 	[%rd21], %r1261;
$L__BB4_234:
	popc.b32 	%r337, %r2019;
	setp.lt.s32 	%p318, %r2019, 0;
	setp.ne.s32 	%p319, %r337, 2;
	or.pred  	%p320, %p318, %p319;
	@%p320 bra 	$L__BB4_238;
	clz.b32 	%r1262, %r2019;
	mov.b32 	%r1263, -2147483648;
	shr.u32 	%r338, %r1263, %r1262;
	xor.b32  	%r1264, %r338, %r2019;
	clz.b32 	%r1265, %r1264;
	sub.s32 	%r1266, 31, %r1265;
	mul.wide.u32 	%rd88, %r1266, 4;
	add.s64 	%rd22, %rd2, %rd88;
	ld.local.u32 	%r339, [%rd22];
	and.b32  	%r1267, %r338, %r339;
	setp.eq.s32 	%p321, %r1267, 0;
	@%p321 bra 	$L__BB4_237;
	or.b32  	%r2047, %r2019, %r2047;
	bra.uni 	$L__BB4_238;
$L__BB4_237:
	or.b32  	%r1268, %r339, %r338;
	st.local.u32 	[%rd22], %r1268;
$L__BB4_238:
	popc.b32 	%r342, %r2020;
	setp.lt.s32 	%p322, %r2020, 0;
	setp.ne.s32 	%p323, %r342, 2;
	or.pred  	%p324, %p322, %p323;
	@%p324 bra 	$L__BB4_242;
	clz.b32 	%r1269, %r2020;
	mov.b32 	%r1270, -2147483648;
	shr.u32 	%r343, %r1270, %r1269;
	xor.b32  	%r1271, %r343, %r2020;
	clz.b32 	%r1272, %r1271;
	sub.s32 	%r1273, 31, %r1272;
	mul.wide.u32 	%rd89, %r1273, 4;
	add.s64 	%rd23, %rd2, %rd89;
	ld.local.u32 	%r344, [%rd23];
	and.b32  	%r1274, %r343, %r344;
	setp.eq.s32 	%p325, %r1274, 0;
	@%p325 bra 	$L__BB4_241;
	or.b32  	%r2047, %r2020, %r2047;
	bra.uni 	$L__BB4_242;
$L__BB4_241:
	or.b32  	%r1275, %r344, %r343;
	st.local.u32 	[%rd23], %r1275;
$L__BB4_242:
	popc.b32 	%r347, %r2021;
	setp.lt.s32 	%p326, %r2021, 0;
	setp.ne.s32 	%p327, %r347, 2;
	or.pred  	%p328, %p326, %p327;
	@%p328 bra 	$L__BB4_246;
	clz.b32 	%r1276, %r2021;
	mov.b32 	%r1277, -2147483648;
	shr.u32 	%r348, %r1277, %r1276;
	xor.b32  	%r1278, %r348, %r2021;
	clz.b32 	%r1279, %r1278;
	sub.s32 	%r1280, 31, %r1279;
	mul.wide.u32 	%rd90, %r1280, 4;
	add.s64 	%rd24, %rd2, %rd90;
	ld.local.u32 	%r349, [%rd24];
	and.b32  	%r1281, %r348, %r349;
	setp.eq.s32 	%p329, %r1281, 0;
	@%p329 bra 	$L__BB4_245;
	or.b32  	%r2047, %r2021, %r2047;
	bra.uni 	$L__BB4_246;
$L__BB4_245:
	or.b32  	%r1282, %r349, %r348;
	st.local.u32 	[%rd24], %r1282;
$L__BB4_246:
	popc.b32 	%r352, %r2022;
	setp.lt.s32 	%p330, %r2022, 0;
	setp.ne.s32 	%p331, %r352, 2;
	or.pred  	%p332, %p330, %p331;
	@%p332 bra 	$L__BB4_250;
	clz.b32 	%r1283, %r2022;
	mov.b32 	%r1284, -2147483648;
	shr.u32 	%r353, %r1284, %r1283;
	xor.b32  	%r1285, %r353, %r2022;
	clz.b32 	%r1286, %r1285;
	sub.s32 	%r1287, 31, %r1286;
	mul.wide.u32 	%rd91, %r1287, 4;
	add.s64 	%rd25, %rd2, %rd91;
	ld.local.u32 	%r354, [%rd25];
	and.b32  	%r1288, %r353, %r354;
	setp.eq.s32 	%p333, %r1288, 0;
	@%p333 bra 	$L__BB4_249;
	or.b32  	%r2047, %r2022, %r2047;
	bra.uni 	$L__BB4_250;
$L__BB4_249:
	or.b32  	%r1289, %r354, %r353;
	st.local.u32 	[%rd25], %r1289;
$L__BB4_250:
	popc.b32 	%r357, %r2023;
	setp.lt.s32 	%p334, %r2023, 0;
	setp.ne.s32 	%p335, %r357, 2;
	or.pred  	%p336, %p334, %p335;
	@%p336 bra 	$L__BB4_254;
	clz.b32 	%r1290, %r2023;
	mov.b32 	%r1291, -2147483648;
	shr.u32 	%r358, %r1291, %r1290;
	xor.b32  	%r1292, %r358, %r2023;
	clz.b32 	%r1293, %r1292;
	sub.s32 	%r1294, 31, %r1293;
	mul.wide.u32 	%rd92, %r1294, 4;
	add.s64 	%rd26, %rd2, %rd92;
	ld.local.u32 	%r359, [%rd26];
	and.b32  	%r1295, %r358, %r359;
	setp.eq.s32 	%p337, %r1295, 0;
	@%p337 bra 	$L__BB4_253;
	or.b32  	%r2047, %r2023, %r2047;
	bra.uni 	$L__BB4_254;
$L__BB4_253:
	or.b32  	%r1296, %r359, %r358;
	st.local.u32 	[%rd26], %r1296;
$L__BB4_254:
	popc.b32 	%r362, %r2024;
	setp.lt.s32 	%p338, %r2024, 0;
	setp.ne.s32 	%p339, %r362, 2;
	or.pred  	%p340, %p338, %p339;
	@%p340 bra 	$L__BB4_258;
	clz.b32 	%r1297, %r2024;
	mov.b32 	%r1298, -2147483648;
	shr.u32 	%r363, %r1298, %r1297;
	xor.b32  	%r1299, %r363, %r2024;
	clz.b32 	%r1300, %r1299;
	sub.s32 	%r1301, 31, %r1300;
	mul.wide.u32 	%rd93, %r1301, 4;
	add.s64 	%rd27, %rd2, %rd93;
	ld.local.u32 	%r364, [%rd27];
	and.b32  	%r1302, %r363, %r364;
	setp.eq.s32 	%p341, %r1302, 0;
	@%p341 bra 	$L__BB4_257;
	or.b32  	%r2047, %r2024, %r2047;
	bra.uni 	$L__BB4_258;
$L__BB4_257:
	or.b32  	%r1303, %r364, %r363;
	st.local.u32 	[%rd27], %r1303;
$L__BB4_258:
	popc.b32 	%r367, %r2025;
	setp.lt.s32 	%p342, %r2025, 0;
	setp.ne.s32 	%p343, %r367, 2;
	or.pred  	%p344, %p342, %p343;
	@%p344 bra 	$L__BB4_262;
	clz.b32 	%r1304, %r2025;
	mov.b32 	%r1305, -2147483648;
	shr.u32 	%r368, %r1305, %r1304;
	xor.b32  	%r1306, %r368, %r2025;
	clz.b32 	%r1307, %r1306;
	sub.s32 	%r1308, 31, %r1307;
	mul.wide.u32 	%rd94, %r1308, 4;
	add.s64 	%rd28, %rd2, %rd94;
	ld.local.u32 	%r369, [%rd28];
	and.b32  	%r1309, %r368, %r369;
	setp.eq.s32 	%p345, %r1309, 0;
	@%p345 bra 	$L__BB4_261;
	or.b32  	%r2047, %r2025, %r2047;
	bra.uni 	$L__BB4_262;
$L__BB4_261:
	or.b32  	%r1310, %r369, %r368;
	st.local.u32 	[%rd28], %r1310;
$L__BB4_262:
	popc.b32 	%r372, %r2026;
	setp.lt.s32 	%p346, %r2026, 0;
	setp.ne.s32 	%p347, %r372, 2;
	or.pred  	%p348, %p346, %p347;
	@%p348 bra 	$L__BB4_266;
	clz.b32 	%r1311, %r2026;
	mov.b32 	%r1312, -2147483648;
	shr.u32 	%r373, %r1312, %r1311;
	xor.b32  	%r1313, %r373, %r2026;
	clz.b32 	%r1314, %r1313;
	sub.s32 	%r1315, 31, %r1314;
	mul.wide.u32 	%rd95, %r1315, 4;
	add.s64 	%rd29, %rd2, %rd95;
	ld.local.u32 	%r374, [%rd29];
	and.b32  	%r1316, %r373, %r374;
	setp.eq.s32 	%p349, %r1316, 0;
	@%p349 bra 	$L__BB4_265;
	or.b32  	%r2047, %r2026, %r2047;
	bra.uni 	$L__BB4_266;
$L__BB4_265:
	or.b32  	%r1317, %r374, %r373;
	st.local.u32 	[%rd29], %r1317;
$L__BB4_266:
	popc.b32 	%r377, %r2027;
	setp.lt.s32 	%p350, %r2027, 0;
	setp.ne.s32 	%p351, %r377, 2;
	or.pred  	%p352, %p350, %p351;
	@%p352 bra 	$L__BB4_270;
	clz.b32 	%r1318, %r2027;
	mov.b32 	%r1319, -2147483648;
	shr.u32 	%r378, %r1319, %r1318;
	xor.b32  	%r1320, %r378, %r2027;
	clz.b32 	%r1321, %r1320;
	sub.s32 	%r1322, 31, %r1321;
	mul.wide.u32 	%rd96, %r1322, 4;
	add.s64 	%rd30, %rd2, %rd96;
	ld.local.u32 	%r379, [%rd30];
	and.b32  	%r1323, %r378, %r379;
	setp.eq.s32 	%p353, %r1323, 0;
	@%p353 bra 	$L__BB4_269;
	or.b32  	%r2047, %r2027, %r2047;
	bra.uni 	$L__BB4_270;
$L__BB4_269:
	or.b32  	%r1324, %r379, %r378;
	st.local.u32 	[%rd30], %r1324;
$L__BB4_270:
	popc.b32 	%r382, %r2028;
	setp.lt.s32 	%p354, %r2028, 0;
	setp.ne.s32 	%p355, %r382, 2;
	or.pred  	%p356, %p354, %p355;
	@%p356 bra 	$L__BB4_274;
	clz.b32 	%r1325, %r2028;
	mov.b32 	%r1326, -2147483648;
	shr.u32 	%r383, %r1326, %r1325;
	xor.b32  	%r1327, %r383, %r2028;
	clz.b32 	%r1328, %r1327;
	sub.s32 	%r1329, 31, %r1328;
	mul.wide.u32 	%rd97, %r1329, 4;
	add.s64 	%rd31, %rd2, %rd97;
	ld.local.u32 	%r384, [%rd31];
	and.b32  	%r1330, %r383, %r384;
	setp.eq.s32 	%p357, %r1330, 0;
	@%p357 bra 	$L__BB4_273;
	or.b32  	%r2047, %r2028, %r2047;
	bra.uni 	$L__BB4_274;
$L__BB4_273:
	or.b32  	%r1331, %r384, %r383;
	st.local.u32 	[%rd31], %r1331;
$L__BB4_274:
	popc.b32 	%r387, %r2029;
	setp.lt.s32 	%p358, %r2029, 0;
	setp.ne.s32 	%p359, %r387, 2;
	or.pred  	%p360, %p358, %p359;
	@%p360 bra 	$L__BB4_278;
	clz.b32 	%r1332, %r2029;
	mov.b32 	%r1333, -2147483648;
	shr.u32 	%r388, %r1333, %r1332;
	xor.b32  	%r1334, %r388, %r2029;
	clz.b32 	%r1335, %r1334;
	sub.s32 	%r1336, 31, %r1335;
	mul.wide.u32 	%rd98, %r1336, 4;
	add.s64 	%rd32, %rd2, %rd98;
	ld.local.u32 	%r389, [%rd32];
	and.b32  	%r1337, %r388, %r389;
	setp.eq.s32 	%p361, %r1337, 0;
	@%p361 bra 	$L__BB4_277;
	or.b32  	%r2047, %r2029, %r2047;
	bra.uni 	$L__BB4_278;
$L__BB4_277:
	or.b32  	%r1338, %r389, %r388;
	st.local.u32 	[%rd32], %r1338;
$L__BB4_278:
	popc.b32 	%r392, %r2030;
	setp.lt.s32 	%p362, %r2030, 0;
	setp.ne.s32 	%p363, %r392, 2;
	or.pred  	%p364, %p362, %p363;
	@%p364 bra 	$L__BB4_282;
	clz.b32 	%r1339, %r2030;
	mov.b32 	%r1340, -2147483648;
	shr.u32 	%r393, %r1340, %r1339;
	xor.b32  	%r1341, %r393, %r2030;
	clz.b32 	%r1342, %r1341;
	sub.s32 	%r1343, 31, %r1342;
	mul.wide.u32 	%rd99, %r1343, 4;
	add.s64 	%rd33, %rd2, %rd99;
	ld.local.u32 	%r394, [%rd33];
	and.b32  	%r1344, %r393, %r394;
	setp.eq.s32 	%p365, %r1344, 0;
	@%p365 bra 	$L__BB4_281;
	or.b32  	%r2047, %r2030, %r2047;
	bra.uni 	$L__BB4_282;
$L__BB4_281:
	or.b32  	%r1345, %r394, %r393;
	st.local.u32 	[%rd33], %r1345;
$L__BB4_282:
	popc.b32 	%r397, %r2093;
	setp.lt.s32 	%p366, %r2093, 0;
	setp.ne.s32 	%p367, %r397, 2;
	or.pred  	%p368, %p366, %p367;
	@%p368 bra 	$L__BB4_284;
	clz.b32 	%r1346, %r2093;
	mov.b32 	%r1347, -2147483648;
	shr.u32 	%r1348, %r1347, %r1346;
	xor.b32  	%r1349, %r1348, %r2093;
	clz.b32 	%r1350, %r1349;
	sub.s32 	%r1351, 31, %r1350;
	mul.wide.u32 	%rd100, %r1351, 4;
	add.s64 	%rd101, %rd2, %rd100;
	ld.local.u32 	%r1352, [%rd101];
	and.b32  	%r1353, %r1348, %r1352;
	setp.eq.s32 	%p369, %r1353, 0;
	selp.b32 	%r1354, 0, %r2093, %p369;
	or.b32  	%r2047, %r2047, %r1354;
$L__BB4_284:
	setp.eq.s32 	%p370, %r2047, 0;
	@%p370 bra 	$L__BB4_317;
	not.b32 	%r400, %r2047;
	setp.gt.s32 	%p371, %r2045, -1;
	setp.eq.s32 	%p372, %r323, 2;
	and.b32  	%r1356, %r2045, %r2047;
	setp.eq.s32 	%p373, %r1356, %r2045;
	and.pred  	%p374, %p372, %p373;
	and.pred  	%p375, %p374, %p371;
	@%p375 bra 	$L__BB4_287;
	and.b32  	%r1357, %r2045, %r400;
	popc.b32 	%r1358, %r1357;
	setp.eq.s32 	%p376, %r1358, 1;
	or.b32  	%r1359, %r1357, -2147483648;
	selp.b32 	%r2045, %r1359, %r1357, %p376;
$L__BB4_287:
	setp.gt.s32 	%p377, %r2017, -1;
	setp.eq.s32 	%p378, %r327, 2;
	and.b32  	%r1361, %r2017, %r2047;
	setp.eq.s32 	%p379, %r1361, %r2017;
	and.pred  	%p380, %p378, %p379;
	and.pred  	%p381, %p380, %p377;
	@%p381 bra 	$L__BB4_289;
	and.b32  	%r1362, %r2017, %r400;
	popc.b32 	%r1363, %r1362;
	setp.eq.s32 	%p382, %r1363, 1;
	or.b32  	%r1364, %r1362, -2147483648;
	selp.b32 	%r2017, %r1364, %r1362, %p382;
$L__BB4_289:
	setp.gt.s32 	%p383, %r2018, -1;
	setp.eq.s32 	%p384, %r332, 2;
	and.b32  	%r1366, %r2018, %r2047;
	setp.eq.s32 	%p385, %r1366, %r2018;
	and.pred  	%p386, %p384, %p385;
	and.pred  	%p387, %p386, %p383;
	@%p387 bra 	$L__BB4_291;
	and.b32  	%r1367, %r2018, %r400;
	popc.b32 	%r1368, %r1367;
	setp.eq.s32 	%p388, %r1368, 1;
	or.b32  	%r1369, %r1367, -2147483648;
	selp.b32 	%r2018, %r1369, %r1367, %p388;
$L__BB4_291:
	setp.gt.s32 	%p389, %r2019, -1;
	setp.eq.s32 	%p390, %r337, 2;
	and.b32  	%r1371, %r2019, %r2047;
	setp.eq.s32 	%p391, %r1371, %r2019;
	and.pred  	%p392, %p390, %p391;
	and.pred  	%p393, %p392, %p389;
	@%p393 bra 	$L__BB4_293;
	and.b32  	%r1372, %r2019, %r400;
	popc.b32 	%r1373, %r1372;
	setp.eq.s32 	%p394, %r1373, 1;
	or.b32  	%r1374, %r1372, -2147483648;
	selp.b32 	%r2019, %r1374, %r1372, %p394;
$L__BB4_293:
	setp.gt.s32 	%p395, %r2020, -1;
	setp.eq.s32 	%p396, %r342, 2;
	and.b32  	%r1376, %r2020, %r2047;
	setp.eq.s32 	%p397, %r1376, %r2020;
	and.pred  	%p398, %p396, %p397;
	and.pred  	%p399, %p398, %p395;
	@%p399 bra 	$L__BB4_295;
	and.b32  	%r1377, %r2020, %r400;
	popc.b32 	%r1378, %r1377;
	setp.eq.s32 	%p400, %r1378, 1;
	or.b32  	%r1379, %r1377, -2147483648;
	selp.b32 	%r2020, %r1379, %r1377, %p400;
$L__BB4_295:
	setp.gt.s32 	%p401, %r2021, -1;
	setp.eq.s32 	%p402, %r347, 2;
	and.b32  	%r1381, %r2021, %r2047;
	setp.eq.s32 	%p403, %r1381, %r2021;
	and.pred  	%p404, %p402, %p403;
	and.pred  	%p405, %p404, %p401;
	@%p405 bra 	$L__BB4_297;
	and.b32  	%r1382, %r2021, %r400;
	popc.b32 	%r1383, %r1382;
	setp.eq.s32 	%p406, %r1383, 1;
	or.b32  	%r1384, %r1382, -2147483648;
	selp.b32 	%r2021, %r1384, %r1382, %p406;
$L__BB4_297:
	setp.gt.s32 	%p407, %r2022, -1;
	setp.eq.s32 	%p408, %r352, 2;
	and.b32  	%r1386, %r2022, %r2047;
	setp.eq.s32 	%p409, %r1386, %r2022;
	and.pred  	%p410, %p408, %p409;
	and.pred  	%p411, %p410, %p407;
	@%p411 bra 	$L__BB4_299;
	and.b32  	%r1387, %r2022, %r400;
	popc.b32 	%r1388, %r1387;
	setp.eq.s32 	%p412, %r1388, 1;
	or.b32  	%r1389, %r1387, -2147483648;
	selp.b32 	%r2022, %r1389, %r1387, %p412;
$L__BB4_299:
	setp.gt.s32 	%p413, %r2023, -1;
	setp.eq.s32 	%p414, %r357, 2;
	and.b32  	%r1391, %r2023, %r2047;
	setp.eq.s32 	%p415, %r1391, %r2023;
	and.pred  	%p416, %p414, %p415;
	and.pred  	%p417, %p416, %p413;
	@%p417 bra 	$L__BB4_301;
	and.b32  	%r1392, %r2023, %r400;
	popc.b32 	%r1393, %r1392;
	setp.eq.s32 	%p418, %r1393, 1;
	or.b32  	%r1394, %r1392, -2147483648;
	selp.b32 	%r2023, %r1394, %r1392, %p418;
$L__BB4_301:
	setp.gt.s32 	%p419, %r2024, -1;
	setp.eq.s32 	%p420, %r362, 2;
	and.b32  	%r1396, %r2024, %r2047;
	setp.eq.s32 	%p421, %r1396, %r2024;
	and.pred  	%p422, %p420, %p421;
	and.pred  	%p423, %p422, %p419;
	@%p423 bra 	$L__BB4_303;
	and.b32  	%r1397, %r2024, %r400;
	popc.b32 	%r1398, %r1397;
	setp.eq.s32 	%p424, %r1398, 1;
	or.b32  	%r1399, %r1397, -2147483648;
	selp.b32 	%r2024, %r1399, %r1397, %p424;
$L__BB4_303:
	setp.gt.s32 	%p425, %r2025, -1;
	setp.eq.s32 	%p426, %r367, 2;
	and.b32  	%r1401, %r2025, %r2047;
	setp.eq.s32 	%p427, %r1401, %r2025;
	and.pred  	%p428, %p426, %p427;
	and.pred  	%p429, %p428, %p425;
	@%p429 bra 	$L__BB4_305;
	and.b32  	%r1402, %r2025, %r400;
	popc.b32 	%r1403, %r1402;
	setp.eq.s32 	%p430, %r1403, 1;
	or.b32  	%r1404, %r1402, -2147483648;
	selp.b32 	%r2025, %r1404, %r1402, %p430;
$L__BB4_305:
	setp.gt.s32 	%p431, %r2026, -1;
	setp.eq.s32 	%p432, %r372, 2;
	and.b32  	%r1406, %r2026, %r2047;
	setp.eq.s32 	%p433, %r1406, %r2026;
	and.pred  	%p434, %p432, %p433;
	and.pred  	%p435, %p434, %p431;
	@%p435 bra 	$L__BB4_307;
	and.b32  	%r1407, %r2026, %r400;
	popc.b32 	%r1408, %r1407;
	setp.eq.s32 	%p436, %r1408, 1;
	or.b32  	%r1409, %r1407, -2147483648;
	selp.b32 	%r2026, %r1409, %r1407, %p436;
$L__BB4_307:
	setp.gt.s32 	%p437, %r2027, -1;
	setp.eq.s32 	%p438, %r377, 2;
	and.b32  	%r1411, %r2027, %r2047;
	setp.eq.s32 	%p439, %r1411, %r2027;
	and.pred  	%p440, %p438, %p439;
	and.pred  	%p441, %p440, %p437;
	@%p441 bra 	$L__BB4_309;
	and.b32  	%r1412, %r2027, %r400;
	popc.b32 	%r1413, %r1412;
	setp.eq.s32 	%p442, %r1413, 1;
	or.b32  	%r1414, %r1412, -2147483648;
	selp.b32 	%r2027, %r1414, %r1412, %p442;
$L__BB4_309:
	setp.gt.s32 	%p443, %r2028, -1;
	setp.eq.s32 	%p444, %r382, 2;
	and.b32  	%r1416, %r2028, %r2047;
	setp.eq.s32 	%p445, %r1416, %r2028;
	and.pred  	%p446, %p444, %p445;
	and.pred  	%p447, %p446, %p443;
	@%p447 bra 	$L__BB4_311;
	and.b32  	%r1417, %r2028, %r400;
	popc.b32 	%r1418, %r1417;
	setp.eq.s32 	%p448, %r1418, 1;
	or.b32  	%r1419, %r1417, -2147483648;
	selp.b32 	%r2028, %r1419, %r1417, %p448;
$L__BB4_311:
	setp.gt.s32 	%p449, %r2029, -1;
	setp.eq.s32 	%p450, %r387, 2;
	and.b32  	%r1421, %r2029, %r2047;
	setp.eq.s32 	%p451, %r1421, %r2029;
	and.pred  	%p452, %p450, %p451;
	and.pred  	%p453, %p452, %p449;
	@%p453 bra 	$L__BB4_313;
	and.b32  	%r1422, %r2029, %r400;
	popc.b32 	%r1423, %r1422;
	setp.eq.s32 	%p454, %r1423, 1;
	or.b32  	%r1424, %r1422, -2147483648;
	selp.b32 	%r2029, %r1424, %r1422, %p454;
$L__BB4_313:
	setp.gt.s32 	%p455, %r2030, -1;
	setp.eq.s32 	%p456, %r392, 2;
	and.b32  	%r1426, %r2030, %r2047;
	setp.eq.s32 	%p457, %r1426, %r2030;
	and.pred  	%p458, %p456, %p457;
	and.pred  	%p459, %p458, %p455;
	@%p459 bra 	$L__BB4_315;
	and.b32  	%r1427, %r2030, %r400;
	popc.b32 	%r1428, %r1427;
	setp.eq.s32 	%p460, %r1428, 1;
	or.b32  	%r1429, %r1427, -2147483648;
	selp.b32 	%r2030, %r1429, %r1427, %p460;
$L__BB4_315:
	setp.gt.s32 	%p461, %r2093, -1;
	setp.eq.s32 	%p462, %r397, 2;
	and.b32  	%r1431, %r2093, %r2047;
	setp.eq.s32 	%p463, %r1431, %r2093;
	and.pred  	%p464, %p462, %p463;
	and.pred  	%p465, %p464, %p461;
	@%p465 bra 	$L__BB4_317;
	and.b32  	%r1432, %r2093, %r400;
	popc.b32 	%r1433, %r1432;
	setp.eq.s32 	%p466, %r1433, 1;
	or.b32  	%r1434, %r1432, -2147483648;
	selp.b32 	%r2093, %r1434, %r1432, %p466;
$L__BB4_317:
	bar.sync 	0;
	mad.lo.s32 	%r1435, %r3, -60, %r6;
	st.shared.u32 	[%r1435], %r2045;
	st.shared.u32 	[%r1435+256], %r2017;
	st.shared.u32 	[%r1435+512], %r2018;
	st.shared.u32 	[%r1435+768], %r2019;
	st.shared.u32 	[%r1435+64], %r2020;
	st.shared.u32 	[%r1435+320], %r2021;
	st.shared.u32 	[%r1435+576], %r2022;
	st.shared.u32 	[%r1435+832], %r2023;
	st.shared.u32 	[%r1435+128], %r2024;
	st.shared.u32 	[%r1435+384], %r2025;
	st.shared.u32 	[%r1435+640], %r2026;
	st.shared.u32 	[%r1435+896], %r2027;
	st.shared.u32 	[%r1435+192], %r2028;
	st.shared.u32 	[%r1435+448], %r2029;
	st.shared.u32 	[%r1435+704], %r2030;
	st.shared.u32 	[%r1435+960], %r2093;
	bar.sync 	0;
	mov.u32 	%r1436, %tid.y;
	mov.u32 	%r1437, %ntid.x;
	mov.u32 	%r1438, %tid.x;
	mad.lo.s32 	%r1439, %r1436, %r1437, %r1438;
	shl.b32 	%r1440, %r1439, 4;
	shl.b32 	%r1441, %r1439, 6;
	and.b32  	%r1442, %r1441, 15360;
	mov.u32 	%r1443, _ZZ22generateProposalsLocalILi4ELi16EEvP14SudokuProposalIXmlT_T_EES2_PiS3_iS3_E12shared_cells;
	add.s32 	%r1444, %r1443, %r1442;
	and.b32  	%r1445, %r1440, 192;
	shl.b32 	%r1446, %r1439, 2;
	and.b32  	%r1447, %r1446, 12;
	or.b32  	%r1448, %r1445, %r1447;
	shl.b32 	%r1449, %r1448, 2;
	add.s32 	%r1450, %r1444, %r1449;
	ld.shared.u32 	%r448, [%r1450];
	ld.shared.u32 	%r2110, [%r1450+64];
	ld.shared.u32 	%r2111, [%r1450+128];
	ld.shared.u32 	%r2112, [%r1450+192];
	ld.shared.u32 	%r2113, [%r1450+4];
	ld.shared.u32 	%r2114, [%r1450+68];
	ld.shared.u32 	%r2115, [%r1450+132];
	ld.shared.u32 	%r2116, [%r1450+196];
	ld.shared.u32 	%r2117, [%r1450+8];
	ld.shared.u32 	%r2118, [%r1450+72];
	ld.shared.u32 	%r2119, [%r1450+136];
	ld.shared.u32 	%r2120, [%r1450+200];
	ld.shared.u32 	%r2121, [%r1450+12];
	ld.shared.u32 	%r2122, [%r1450+76];
	ld.shared.u32 	%r2123, [%r1450+140];
	ld.shared.u32 	%r2186, [%r1450+204];
	min.s32 	%r1451, %r448, 0;
	and.b32  	%r2095, %r1451, 2147483647;
	setp.gt.s32 	%p467, %r2110, -1;
	@%p467 bra 	$L__BB4_319;
	and.b32  	%r1452, %r2110, 2147483647;
	and.b32  	%r1453, %r2110, %r2095;
	setp.eq.s32 	%p468, %r1453, 0;
	selp.b32 	%r1454, %r1452, -2147483648, %p468;
	or.b32  	%r2095, %r1454, %r2095;
$L__BB4_319:
	setp.gt.s32 	%p469, %r2111, -1;
	@%p469 bra 	$L__BB4_321;
	and.b32  	%r1455, %r2111, 2147483647;
	and.b32  	%r1456, %r1455, %r2095;
	setp.eq.s32 	%p470, %r1456, 0;
	selp.b32 	%r1457, %r1455, -2147483648, %p470;
	or.b32  	%r2095, %r1457, %r2095;
$L__BB4_321:
	setp.gt.s32 	%p471, %r2112, -1;
	@%p471 bra 	$L__BB4_323;
	and.b32  	%r1458, %r2112, 2147483647;
	and.b32  	%r1459, %r1458, %r2095;
	setp.eq.s32 	%p472, %r1459, 0;
	selp.b32 	%r1460, %r1458, -2147483648, %p472;
	or.b32  	%r2095, %r1460, %r2095;
$L__BB4_323:
	setp.gt.s32 	%p473, %r2113, -1;
	@%p473 bra 	$L__BB4_325;
	and.b32  	%r1461, %r2113, 2147483647;
	and.b32  	%r1462, %r1461, %r2095;
	setp.eq.s32 	%p474, %r1462, 0;
	selp.b32 	%r1463, %r1461, -2147483648, %p474;
	or.b32  	%r2095, %r1463, %r2095;
$L__BB4_325:
	setp.gt.s32 	%p475, %r2114, -1;
	@%p475 bra 	$L__BB4_327;
	and.b32  	%r1464, %r2114, 2147483647;
	and.b32  	%r1465, %r1464, %r2095;
	setp.eq.s32 	%p476, %r1465, 0;
	selp.b32 	%r1466, %r1464, -2147483648, %p476;
	or.b32  	%r2095, %r1466, %r2095;
$L__BB4_327:
	setp.gt.s32 	%p477, %r2115, -1;
	@%p477 bra 	$L__BB4_329;
	and.b32  	%r1467, %r2115, 2147483647;
	and.b32  	%r1468, %r1467, %r2095;
	setp.eq.s32 	%p478, %r1468, 0;
	selp.b32 	%r1469, %r1467, -2147483648, %p478;
	or.b32  	%r2095, %r1469, %r2095;
$L__BB4_329:
	setp.gt.s32 	%p479, %r2116, -1;
	@%p479 bra 	$L__BB4_331;
	and.b32  	%r1470, %r2116, 2147483647;
	and.b32  	%r1471, %r1470, %r2095;
	setp.eq.s32 	%p480, %r1471, 0;
	selp.b32 	%r1472, %r1470, -2147483648, %p480;
	or.b32  	%r2095, %r1472, %r2095;
$L__BB4_331:
	setp.gt.s32 	%p481, %r2117, -1;
	@%p481 bra 	$L__BB4_333;
	and.b32  	%r1473, %r2117, 2147483647;
	and.b32  	%r1474, %r1473, %r2095;
	setp.eq.s32 	%p482, %r1474, 0;
	selp.b32 	%r1475, %r1473, -2147483648, %p482;
	or.b32  	%r2095, %r1475, %r2095;
$L__BB4_333:
	setp.gt.s32 	%p483, %r2118, -1;
	@%p483 bra 	$L__BB4_335;
	and.b32  	%r1476, %r2118, 2147483647;
	and.b32  	%r1477, %r1476, %r2095;
	setp.eq.s32 	%p484, %r1477, 0;
	selp.b32 	%r1478, %r1476, -2147483648, %p484;
	or.b32  	%r2095, %r1478, %r2095;
$L__BB4_335:
	setp.gt.s32 	%p485, %r2119, -1;
	@%p485 bra 	$L__BB4_337;
	and.b32  	%r1479, %r2119, 2147483647;
	and.b32  	%r1480, %r1479, %r2095;
	setp.eq.s32 	%p486, %r1480, 0;
	selp.b32 	%r1481, %r1479, -2147483648, %p486;
	or.b32  	%r2095, %r1481, %r2095;
$L__BB4_337:
	setp.gt.s32 	%p487, %r2120, -1;
	@%p487 bra 	$L__BB4_339;
	and.b32  	%r1482, %r2120, 2147483647;
	and.b32  	%r1483, %r1482, %r2095;
	setp.eq.s32 	%p488, %r1483, 0;
	selp.b32 	%r1484, %r1482, -2147483648, %p488;
	or.b32  	%r2095, %r1484, %r2095;
$L__BB4_339:
	setp.gt.s32 	%p489, %r2121, -1;
	@%p489 bra 	$L__BB4_341;
	and.b32  	%r1485, %r2121, 2147483647;
	and.b32  	%r1486, %r1485, %r2095;
	setp.eq.s32 	%p490, %r1486, 0;
	selp.b32 	%r1487, %r1485, -2147483648, %p490;
	or.b32  	%r2095, %r1487, %r2095;
$L__BB4_341:
	setp.gt.s32 	%p491, %r2122, -1;
	@%p491 bra 	$L__BB4_343;
	and.b32  	%r1488, %r2122, 2147483647;
	and.b32  	%r1489, %r1488, %r2095;
	setp.eq.s32 	%p492, %r1489, 0;
	selp.b32 	%r1490, %r1488, -2147483648, %p492;
	or.b32  	%r2095, %r1490, %r2095;
$L__BB4_343:
	setp.gt.s32 	%p493, %r2123, -1;
	@%p493 bra 	$L__BB4_345;
	and.b32  	%r1491, %r2123, 2147483647;
	and.b32  	%r1492, %r1491, %r2095;
	setp.eq.s32 	%p494, %r1492, 0;
	selp.b32 	%r1493, %r1491, -2147483648, %p494;
	or.b32  	%r2095, %r1493, %r2095;
$L__BB4_345:
	setp.gt.s32 	%p495, %r2186, -1;
	@%p495 bra 	$L__BB4_347;
	and.b32  	%r1494, %r2186, 2147483647;
	and.b32  	%r1495, %r1494, %r2095;
	setp.eq.s32 	%p496, %r1495, 0;
	selp.b32 	%r1496, %r1494, -2147483648, %p496;
	or.b32  	%r2095, %r1496, %r2095;
$L__BB4_347:
	setp.lt.s32 	%p497, %r2095, 0;
	mov.b32 	%r2138, 0;
	@%p497 bra 	$L__BB4_380;
	not.b32 	%r495, %r2095;
	setp.lt.s32 	%p498, %r448, 0;
	mov.u32 	%r2138, %r448;
	@%p498 bra 	$L__BB4_350;
	and.b32  	%r1498, %r448, %r495;
	popc.b32 	%r1499, %r1498;
	setp.eq.s32 	%p499, %r1499, 1;
	or.b32  	%r1500, %r1498, -2147483648;
	selp.b32 	%r2138, %r1500, %r1498, %p499;
$L__BB4_350:
	setp.lt.s32 	%p500, %r2110, 0;
	@%p500 bra 	$L__BB4_352;
	and.b32  	%r1501, %r2110, %r495;
	popc.b32 	%r1502, %r1501;
	setp.eq.s32 	%p501, %r1502, 1;
	or.b32  	%r1503, %r1501, -2147483648;
	selp.b32 	%r2110, %r1503, %r1501, %p501;
$L__BB4_352:
	setp.lt.s32 	%p502, %r2111, 0;
	@%p502 bra 	$L__BB4_354;
	and.b32  	%r1504, %r2111, %r495;
	popc.b32 	%r1505, %r1504;
	setp.eq.s32 	%p503, %r1505, 1;
	or.b32  	%r1506, %r1504, -2147483648;
	selp.b32 	%r2111, %r1506, %r1504, %p503;
$L__BB4_354:
	setp.lt.s32 	%p504, %r2112, 0;
	@%p504 bra 	$L__BB4_356;
	and.b32  	%r1507, %r2112, %r495;
	popc.b32 	%r1508, %r1507;
	setp.eq.s32 	%p505, %r1508, 1;
	or.b32  	%r1509, %r1507, -2147483648;
	selp.b32 	%r2112, %r1509, %r1507, %p505;
$L__BB4_356:
	setp.lt.s32 	%p506, %r2113, 0;
	@%p506 bra 	$L__BB4_358;
	and.b32  	%r1510, %r2113, %r495;
	popc.b32 	%r1511, %r1510;
	setp.eq.s32 	%p507, %r1511, 1;
	or.b32  	%r1512, %r1510, -2147483648;
	selp.b32 	%r2113, %r1512, %r1510, %p507;
$L__BB4_358:
	setp.lt.s32 	%p508, %r2114, 0;
	@%p508 bra 	$L__BB4_360;
	and.b32  	%r1513, %r2114, %r495;
	popc.b32 	%r1514, %r1513;
	setp.eq.s32 	%p509, %r1514, 1;
	or.b32  	%r1515, %r1513, -2147483648;
	selp.b32 	%r2114, %r1515, %r1513, %p509;
$L__BB4_360:
	setp.lt.s32 	%p510, %r2115, 0;
	@%p510 bra 	$L__BB4_362;
	and.b32  	%r1516, %r2115, %r495;
	popc.b32 	%r1517, %r1516;
	setp.eq.s32 	%p511, %r1517, 1;
	or.b32  	%r1518, %r1516, -2147483648;
	selp.b32 	%r2115, %r1518, %r1516, %p511;
$L__BB4_362:
	setp.lt.s32 	%p512, %r2116, 0;
	@%p512 bra 	$L__BB4_364;
	and.b32  	%r1519, %r2116, %r495;
	popc.b32 	%r1520, %r1519;
	setp.eq.s32 	%p513, %r1520, 1;
	or.b32  	%r1521, %r1519, -2147483648;
	selp.b32 	%r2116, %r1521, %r1519, %p513;
$L__BB4_364:
	setp.lt.s32 	%p514, %r2117, 0;
	@%p514 bra 	$L__BB4_366;
	and.b32  	%r1522, %r2117, %r495;
	popc.b32 	%r1523, %r1522;
	setp.eq.s32 	%p515, %r1523, 1;
	or.b32  	%r1524, %r1522, -2147483648;
	selp.b32 	%r2117, %r1524, %r1522, %p515;
$L__BB4_366:
	setp.lt.s32 	%p516, %r2118, 0;
	@%p516 bra 	$L__BB4_368;
	and.b32  	%r1525, %r2118, %r495;
	popc.b32 	%r1526, %r1525;
	setp.eq.s32 	%p517, %r1526, 1;
	or.b32  	%r1527, %r1525, -2147483648;
	selp.b32 	%r2118, %r1527, %r1525, %p517;
$L__BB4_368:
	setp.lt.s32 	%p518, %r2119, 0;
	@%p518 bra 	$L__BB4_370;
	and.b32  	%r1528, %r2119, %r495;
	popc.b32 	%r1529, %r1528;
	setp.eq.s32 	%p519, %r1529, 1;
	or.b32  	%r1530, %r1528, -2147483648;
	selp.b32 	%r2119, %r1530, %r1528, %p519;
$L__BB4_370:
	setp.lt.s32 	%p520, %r2120, 0;
	@%p520 bra 	$L__BB4_372;
	and.b32  	%r1531, %r2120, %r495;
	popc.b32 	%r1532, %r1531;
	setp.eq.s32 	%p521, %r1532, 1;
	or.b32  	%r1533, %r1531, -2147483648;
	selp.b32 	%r2120, %r1533, %r1531, %p521;
$L__BB4_372:
	setp.lt.s32 	%p522, %r2121, 0;
	@%p522 bra 	$L__BB4_374;
	and.b32  	%r1534, %r2121, %r495;
	popc.b32 	%r1535, %r1534;
	setp.eq.s32 	%p523, %r1535, 1;
	or.b32  	%r1536, %r1534, -2147483648;
	selp.b32 	%r2121, %r1536, %r1534, %p523;
$L__BB4_374:
	setp.lt.s32 	%p524, %r2122, 0;
	@%p524 bra 	$L__BB4_376;
	and.b32  	%r1537, %r2122, %r495;
	popc.b32 	%r1538, %r1537;
	setp.eq.s32 	%p525, %r1538, 1;
	or.b32  	%r1539, %r1537, -2147483648;
	selp.b32 	%r2122, %r1539, %r1537, %p525;
$L__BB4_376:
	setp.lt.s32 	%p526, %r2123, 0;
	@%p526 bra 	$L__BB4_378;
	and.b32  	%r1540, %r2123, %r495;
	popc.b32 	%r1541, %r1540;
	setp.eq.s32 	%p527, %r1541, 1;
	or.b32  	%r1542, %r1540, -2147483648;
	selp.b32 	%r2123, %r1542, %r1540, %p527;
$L__BB4_378:
	setp.lt.s32 	%p528, %r2186, 0;
	@%p528 bra 	$L__BB4_380;
	and.b32  	%r1543, %r2186, %r495;
	popc.b32 	%r1544, %r1543;
	setp.eq.s32 	%p529, %r1544, 1;
	or.b32  	%r1545, %r1543, -2147483648;
	selp.b32 	%r2186, %r1545, %r1543, %p529;
$L__BB4_380:
	mov.b32 	%r1546, 0;
	st.local.v4.u32 	[%rd1], {%r1546, %r1546, %r1546, %r1546};
	st.local.v4.u32 	[%rd1+16], {%r1546, %r1546, %r1546, %r1546};
	st.local.v4.u32 	[%rd1+32], {%r1546, %r1546, %r1546, %r1546};
	st.local.v4.u32 	[%rd1+48], {%r1546, %r1546, %r1546, %r1546};
	st.local.v4.u32 	[%rd1+64], {%r1546, %r1546, %r1546, %r1546};
	st.local.v4.u32 	[%rd1+80], {%r1546, %r1546, %r1546, %r1546};
	st.local.v4.u32 	[%rd1+96], {%r1546, %r1546, %r1546, %r1546};
	st.local.v4.u32 	[%rd1+112], {%r1546, %r1546, %r1546, %r1546};
	popc.b32 	%r543, %r2138;
	setp.lt.s32 	%p530, %r2138, 0;
	setp.ne.s32 	%p531, %r543, 2;
	or.pred  	%p532, %p530, %p531;
	mov.u32 	%r2140, %r1546;
	@%p532 bra 	$L__BB4_383;
	clz.b32 	%r1547, %r2138;
	mov.b32 	%r1548, -2147483648;
	shr.u32 	%r544, %r1548, %r1547;
	xor.b32  	%r1549, %r544, %r2138;
	clz.b32 	%r1550, %r1549;
	sub.s32 	%r1551, 31, %r1550;
	mul.wide.u32 	%rd102, %r1551, 4;
	add.s64 	%rd34, %rd1, %rd102;
	ld.local.u32 	%r545, [%rd34];
	and.b32  	%r1552, %r544, %r545;
	setp.ne.s32 	%p533, %r1552, 0;
	mov.u32 	%r2140, %r2138;
	@%p533 bra 	$L__BB4_383;
	or.b32  	%r1554, %r545, %r544;
	st.local.u32 	[%rd34], %r1554;
	mov.u32 	%r2140, %r1546;
$L__BB4_383:
	popc.b32 	%r547, %r2110;
	setp.lt.s32 	%p534, %r2110, 0;
	setp.ne.s32 	%p535, %r547, 2;
	or.pred  	%p536, %p534, %p535;
	@%p536 bra 	$L__BB4_387;
	clz.b32 	%r1555, %r2110;
	mov.b32 	%r1556, -2147483648;
	shr.u32 	%r548, %r1556, %r1555;
	xor.b32  	%r1557, %r548, %r2110;
	clz.b32 	%r1558, %r1557;
	sub.s32 	%r1559, 31, %r1558;
	mul.wide.u32 	%rd103, %r1559, 4;
	add.s64 	%rd35, %rd1, %rd103;
	ld.local.u32 	%r549, [%rd35];
	and.b32  	%r1560, %r548, %r549;
	setp.eq.s32 	%p537, %r1560, 0;
	@%p537 bra 	$L__BB4_386;
	or.b32  	%r2140, %r2110, %r2140;
	bra.uni 	$L__BB4_387;
$L__BB4_386:
	or.b32  	%r1561, %r549, %r548;
	st.local.u32 	[%rd35], %r1561;
$L__BB4_387:
	popc.b32 	%r552, %r2111;
	setp.lt.s32 	%p538, %r2111, 0;
	setp.ne.s32 	%p539, %r552, 2;
	or.pred  	%p540, %p538, %p539;
	@%p540 bra 	$L__BB4_391;
	clz.b32 	%r1562, %r2111;
	mov.b32 	%r1563, -2147483648;
	shr.u32 	%r553, %r1563, %r1562;
	xor.b32  	%r1564, %r553, %r2111;
	clz.b32 	%r1565, %r1564;
	sub.s32 	%r1566, 31, %r1565;
	mul.wide.u32 	%rd104, %r1566, 4;
	add.s64 	%rd36, %rd1, %rd104;
	ld.local.u32 	%r554, [%rd36];
	and.b32  	%r1567, %r553, %r554;
	setp.eq.s32 	%p541, %r1567, 0;
	@%p541 bra 	$L__BB4_390;
	or.b32  	%r2140, %r2111, %r2140;
	bra.uni 	$L__BB4_391;
$L__BB4_390:
	or.b32  	%r1568, %r554, %r553;
	st.local.u32 	[%rd36], %r1568;
$L__BB4_391:
	popc.b32 	%r557, %r2112;
	setp.lt.s32 	%p542, %r2112, 0;
	setp.ne.s32 	%p543, %r557, 2;
	or.pred  	%p544, %p542, %p543;
	@%p544 bra 	$L__BB4_395;
	clz.b32 	%r1569, %r2112;
	mov.b32 	%r1570, -2147483648;
	shr.u32 	%r558, %r1570, %r1569;
	xor.b32  	%r1571, %r558, %r2112;
	clz.b32 	%r1572, %r1571;
	sub.s32 	%r1573, 31, %r1572;
	mul.wide.u32 	%rd105, %r1573, 4;
	add.s64 	%rd37, %rd1, %rd105;
	ld.local.u32 	%r559, [%rd37];
	and.b32  	%r1574, %r558, %r559;
	setp.eq.s32 	%p545, %r1574, 0;
	@%p545 bra 	$L__BB4_394;
	or.b32  	%r2140, %r2112, %r2140;
	bra.uni 	$L__BB4_395;
$L__BB4_394:
	or.b32  	%r1575, %r559, %r558;
	st.local.u32 	[%rd37], %r1575;
$L__BB4_395:
	popc.b32 	%r562, %r2113;
	setp.lt.s32 	%p546, %r2113, 0;
	setp.ne.s32 	%p547, %r562, 2;
	or.pred  	%p548, %p546, %p547;
	@%p548 bra 	$L__BB4_399;
	clz.b32 	%r1576, %r2113;
	mov.b32 	%r1577, -2147483648;
	shr.u32 	%r563, %r1577, %r1576;
	xor.b32  	%r1578, %r563, %r2113;
	clz.b32 	%r1579, %r1578;
	sub.s32 	%r1580, 31, %r1579;
	mul.wide.u32 	%rd106, %r1580, 4;
	add.s64 	%rd38, %rd1, %rd106;
	ld.local.u32 	%r564, [%rd38];
	and.b32  	%r1581, %r563, %r564;
	setp.eq.s32 	%p549, %r1581, 0;
	@%p549 bra 	$L__BB4_398;
	or.b32  	%r2140, %r2113, %r2140;
	bra.uni 	$L__BB4_399;
$L__BB4_398:
	or.b32  	%r1582, %r564, %r563;
	st.local.u32 	[%rd38], %r1582;
$L__BB4_399:
	popc.b32 	%r567, %r2114;
	setp.lt.s32 	%p550, %r2114, 0;
	setp.ne.s32 	%p551, %r567, 2;
	or.pred  	%p552, %p550, %p551;
	@%p552 bra 	$L__BB4_403;
	clz.b32 	%r1583, %r2114;
	mov.b32 	%r1584, -2147483648;
	shr.u32 	%r568, %r1584, %r1583;
	xor.b32  	%r1585, %r568, %r2114;
	clz.b32 	%r1586, %r1585;
	sub.s32 	%r1587, 31, %r1586;
	mul.wide.u32 	%rd107, %r1587, 4;
	add.s64 	%rd39, %rd1, %rd107;
	ld.local.u32 	%r569, [%rd39];
	and.b32  	%r1588, %r568, %r569;
	setp.eq.s32 	%p553, %r1588, 0;
	@%p553 bra 	$L__BB4_402;
	or.b32  	%r2140, %r2114, %r2140;
	bra.uni 	$L__BB4_403;
$L__BB4_402:
	or.b32  	%r1589, %r569, %r568;
	st.local.u32 	[%rd39], %r1589;
$L__BB4_403:
	popc.b32 	%r572, %r2115;
	setp.lt.s32 	%p554, %r2115, 0;
	setp.ne.s32 	%p555, %r572, 2;
	or.pred  	%p556, %p554, %p555;
	@%p556 bra 	$L__BB4_407;
	clz.b32 	%r1590, %r2115;
	mov.b32 	%r1591, -2147483648;
	shr.u32 	%r573, %r1591, %r1590;
	xor.b32  	%r1592, %r573, %r2115;
	clz.b32 	%r1593, %r1592;
	sub.s32 	%r1594, 31, %r1593;
	mul.wide.u32 	%rd108, %r1594, 4;
	add.s64 	%rd40, %rd1, %rd108;
	ld.local.u32 	%r574, [%rd40];
	and.b32  	%r1595, %r573, %r574;
	setp.eq.s32 	%p557, %r1595, 0;
	@%p557 bra 	$L__BB4_406;
	or.b32  	%r2140, %r2115, %r2140;
	bra.uni 	$L__BB4_407;
$L__BB4_406:
	or.b32  	%r1596, %r574, %r573;
	st.local.u32 	[%rd40], %r1596;
$L__BB4_407:
	popc.b32 	%r577, %r2116;
	setp.lt.s32 	%p558, %r2116, 0;
	setp.ne.s32 	%p559, %r577, 2;
	or.pred  	%p560, %p558, %p559;
	@%p560 bra 	$L__BB4_411;
	clz.b32 	%r1597, %r2116;
	mov.b32 	%r1598, -2147483648;
	shr.u32 	%r578, %r1598, %r1597;
	xor.b32  	%r1599, %r578, %r2116;
	clz.b32 	%r1600, %r1599;
	sub.s32 	%r1601, 31, %r1600;
	mul.wide.u32 	%rd109, %r1601, 4;
	add.s64 	%rd41, %rd1, %rd109;
	ld.local.u32 	%r579, [%rd41];
	and.b32  	%r1602, %r578, %r579;
	setp.eq.s32 	%p561, %r1602, 0;
	@%p561 bra 	$L__BB4_410;
	or.b32  	%r2140, %r2116, %r2140;
	bra.uni 	$L__BB4_411;
$L__BB4_410:
	or.b32  	%r1603, %r579, %r578;
	st.local.u32 	[%rd41], %r1603;
$L__BB4_411:
	popc.b32 	%r582, %r2117;
	setp.lt.s32 	%p562, %r2117, 0;
	setp.ne.s32 	%p563, %r582, 2;
	or.pred  	%p564, %p562, %p563;
	@%p564 bra 	$L__BB4_415;
	clz.b32 	%r1604, %r2117;
	mov.b32 	%r1605, -2147483648;
	shr.u32 	%r583, %r1605, %r1604;
	xor.b32  	%r1606, %r583, %r2117;
	clz.b32 	%r1607, %r1606;
	sub.s32 	%r1608, 31, %r1607;
	mul.wide.u32 	%rd110, %r1608, 4;
	add.s64 	%rd42, %rd1, %rd110;
	ld.local.u32 	%r584, [%rd42];
	and.b32  	%r1609, %r583, %r584;
	setp.eq.s32 	%p565, %r1609, 0;
	@%p565 bra 	$L__BB4_414;
	or.b32  	%r2140, %r2117, %r2140;
	bra.uni 	$L__BB4_415;
$L__BB4_414:
	or.b32  	%r1610, %r584, %r583;
	st.local.u32 	[%rd42], %r1610;
$L__BB4_415:
	popc.b32 	%r587, %r2118;
	setp.lt.s32 	%p566, %r2118, 0;
	setp.ne.s32 	%p567, %r587, 2;
	or.pred  	%p568, %p566, %p567;
	@%p568 bra 	$L__BB4_419;
	clz.b32 	%r1611, %r2118;
	mov.b32 	%r1612, -2147483648;
	shr.u32 	%r588, %r1612, %r1611;
	xor.b32  	%r1613, %r588, %r2118;
	clz.b32 	%r1614, %r1613;
	sub.s32 	%r1615, 31, %r1614;
	mul.wide.u32 	%rd111, %r1615, 4;
	add.s64 	%rd43, %rd1, %rd111;
	ld.local.u32 	%r589, [%rd43];
	and.b32  	%r1616, %r588, %r589;
	setp.eq.s32 	%p569, %r1616, 0;
	@%p569 bra 	$L__BB4_418;
	or.b32  	%r2140, %r2118, %r2140;
	bra.uni 	$L__BB4_419;
$L__BB4_418:
	or.b32  	%r1617, %r589, %r588;
	st.local.u32 	[%rd43], %r1617;
$L__BB4_419:
	popc.b32 	%r592, %r2119;
	setp.lt.s32 	%p570, %r2119, 0;
	setp.ne.s32 	%p571, %r592, 2;
	or.pred  	%p572, %p570, %p571;
	@%p572 bra 	$L__BB4_423;
	clz.b32 	%r1618, %r2119;
	mov.b32 	%r1619, -2147483648;
	shr.u32 	%r593, %r1619, %r1618;
	xor.b32  	%r1620, %r593, %r2119;
	clz.b32 	%r1621, %r1620;
	sub.s32 	%r1622, 31, %r1621;
	mul.wide.u32 	%rd112, %r1622, 4;
	add.s64 	%rd44, %rd1, %rd112;
	ld.local.u32 	%r594, [%rd44];
	and.b32  	%r1623, %r593, %r594;
	setp.eq.s32 	%p573, %r1623, 0;
	@%p573 bra 	$L__BB4_422;
	or.b32  	%r2140, %r2119, %r2140;
	bra.uni 	$L__BB4_423;
$L__BB4_422:
	or.b32  	%r1624, %r594, %r593;
	st.local.u32 	[%rd44], %r1624;
$L__BB4_423:
	popc.b32 	%r597, %r2120;
	setp.lt.s32 	%p574, %r2120, 0;
	setp.ne.s32 	%p575, %r597, 2;
	or.pred  	%p576, %p574, %p575;
	@%p576 bra 	$L__BB4_427;
	clz.b32 	%r1625, %r2120;
	mov.b32 	%r1626, -2147483648;
	shr.u32 	%r598, %r1626, %r1625;
	xor.b32  	%r1627, %r598, %r2120;
	clz.b32 	%r1628, %r1627;
	sub.s32 	%r1629, 31, %r1628;
	mul.wide.u32 	%rd113, %r1629, 4;
	add.s64 	%rd45, %rd1, %rd113;
	ld.local.u32 	%r599, [%rd45];
	and.b32  	%r1630, %r598, %r599;
	setp.eq.s32 	%p577, %r1630, 0;
	@%p577 bra 	$L__BB4_426;
	or.b32  	%r2140, %r2120, %r2140;
	bra.uni 	$L__BB4_427;
$L__BB4_426:
	or.b32  	%r1631, %r599, %r598;
	st.local.u32 	[%rd45], %r1631;
$L__BB4_427:
	popc.b32 	%r602, %r2121;
	setp.lt.s32 	%p578, %r2121, 0;
	setp.ne.s32 	%p579, %r602, 2;
	or.pred  	%p580, %p578, %p579;
	@%p580 bra 	$L__BB4_431;
	clz.b32 	%r1632, %r2121;
	mov.b32 	%r1633, -2147483648;
	shr.u32 	%r603, %r1633, %r1632;
	xor.b32  	%r1634, %r603, %r2121;
	clz.b32 	%r1635, %r1634;
	sub.s32 	%r1636, 31, %r1635;
	mul.wide.u32 	%rd114, %r1636, 4;
	add.s64 	%rd46, %rd1, %rd114;
	ld.local.u32 	%r604, [%rd46];
	and.b32  	%r1637, %r603, %r604;
	setp.eq.s32 	%p581, %r1637, 0;
	@%p581 bra 	$L__BB4_430;
	or.b32  	%r2140, %r2121, %r2140;
	bra.uni 	$L__BB4_431;
$L__BB4_430:
	or.b32  	%r1638, %r604, %r603;
	st.local.u32 	[%rd46], %r1638;
$L__BB4_431:
	popc.b32 	%r607, %r2122;
	setp.lt.s32 	%p582, %r2122, 0;
	setp.ne.s32 	%p583, %r607, 2;
	or.pred  	%p584, %p582, %p583;
	@%p584 bra 	$L__BB4_435;
	clz.b32 	%r1639, %r2122;
	mov.b32 	%r1640, -2147483648;
	shr.u32 	%r608, %r1640, %r1639;
	xor.b32  	%r1641, %r608, %r2122;
	clz.b32 	%r1642, %r1641;
	sub.s32 	%r1643, 31, %r1642;
	mul.wide.u32 	%rd115, %r1643, 4;
	add.s64 	%rd47, %rd1, %rd115;
	ld.local.u32 	%r609, [%rd47];
	and.b32  	%r1644, %r608, %r609;
	setp.eq.s32 	%p585, %r1644, 0;
	@%p585 bra 	$L__BB4_434;
	or.b32  	%r2140, %r2122, %r2140;
	bra.uni 	$L__BB4_435;
$L__BB4_434:
	or.b32  	%r1645, %r609, %r608;
	st.local.u32 	[%rd47], %r1645;
$L__BB4_435:
	popc.b32 	%r612, %r2123;
	setp.lt.s32 	%p586, %r2123, 0;
	setp.ne.s32 	%p587, %r612, 2;
	or.pred  	%p588, %p586, %p587;
	@%p588 bra 	$L__BB4_439;
	clz.b32 	%r1646, %r2123;
	mov.b32 	%r1647, -2147483648;
	shr.u32 	%r613, %r1647, %r1646;
	xor.b32  	%r1648, %r613, %r2123;
	clz.b32 	%r1649, %r1648;
	sub.s32 	%r1650, 31, %r1649;
	mul.wide.u32 	%rd116, %r1650, 4;
	add.s64 	%rd48, %rd1, %rd116;
	ld.local.u32 	%r614, [%rd48];
	and.b32  	%r1651, %r613, %r614;
	setp.eq.s32 	%p589, %r1651, 0;
	@%p589 bra 	$L__BB4_438;
	or.b32  	%r2140, %r2123, %r2140;
	bra.uni 	$L__BB4_439;
$L__BB4_438:
	or.b32  	%r1652, %r614, %r613;
	st.local.u32 	[%rd48], %r1652;
$L__BB4_439:
	popc.b32 	%r617, %r2186;
	setp.lt.s32 	%p590, %r2186, 0;
	setp.ne.s32 	%p591, %r617, 2;
	or.pred  	%p592, %p590, %p591;
	@%p592 bra 	$L__BB4_441;
	clz.b32 	%r1653, %r2186;
	mov.b32 	%r1654, -2147483648;
	shr.u32 	%r1655, %r1654, %r1653;
	xor.b32  	%r1656, %r1655, %r2186;
	clz.b32 	%r1657, %r1656;
	sub.s32 	%r1658, 31, %r1657;
	mul.wide.u32 	%rd117, %r1658, 4;
	add.s64 	%rd118, %rd1, %rd117;
	ld.local.u32 	%r1659, [%rd118];
	and.b32  	%r1660, %r1655, %r1659;
	setp.eq.s32 	%p593, %r1660, 0;
	selp.b32 	%r1661, 0, %r2186, %p593;
	or.b32  	%r2140, %r2140, %r1661;
$L__BB4_441:
	setp.eq.s32 	%p594, %r2140, 0;
	@%p594 bra 	$L__BB4_474;
	not.b32 	%r620, %r2140;
	setp.gt.s32 	%p595, %r2138, -1;
	setp.eq.s32 	%p596, %r543, 2;
	and.b32  	%r1663, %r2138, %r2140;
	setp.eq.s32 	%p597, %r1663, %r2138;
	and.pred  	%p598, %p596, %p597;
	and.pred  	%p599, %p598, %p595;
	@%p599 bra 	$L__BB4_444;
	and.b32  	%r1664, %r2138, %r620;
	popc.b32 	%r1665, %r1664;
	setp.eq.s32 	%p600, %r1665, 1;
	or.b32  	%r1666, %r1664, -2147483648;
	selp.b32 	%r2138, %r1666, %r1664, %p600;
$L__BB4_444:
	setp.gt.s32 	%p601, %r2110, -1;
	setp.eq.s32 	%p602, %r547, 2;
	and.b32  	%r1668, %r2110, %r2140;
	setp.eq.s32 	%p603, %r1668, %r2110;
	and.pred  	%p604, %p602, %p603;
	and.pred  	%p605, %p604, %p601;
	@%p605 bra 	$L__BB4_446;
	and.b32  	%r1669, %r2110, %r620;
	popc.b32 	%r1670, %r1669;
	setp.eq.s32 	%p606, %r1670, 1;
	or.b32  	%r1671, %r1669, -2147483648;
	selp.b32 	%r2110, %r1671, %r1669, %p606;
$L__BB4_446:
	setp.gt.s32 	%p607, %r2111, -1;
	setp.eq.s32 	%p608, %r552, 2;
	and.b32  	%r1673, %r2111, %r2140;
	setp.eq.s32 	%p609, %r1673, %r2111;
	and.pred  	%p610, %p608, %p609;
	and.pred  	%p611, %p610, %p607;
	@%p611 bra 	$L__BB4_448;
	and.b32  	%r1674, %r2111, %r620;
	popc.b32 	%r1675, %r1674;
	setp.eq.s32 	%p612, %r1675, 1;
	or.b32  	%r1676, %r1674, -2147483648;
	selp.b32 	%r2111, %r1676, %r1674, %p612;
$L__BB4_448:
	setp.gt.s32 	%p613, %r2112, -1;
	setp.eq.s32 	%p614, %r557, 2;
	and.b32  	%r1678, %r2112, %r2140;
	setp.eq.s32 	%p615, %r1678, %r2112;
	and.pred  	%p616, %p614, %p615;
	and.pred  	%p617, %p616, %p613;
	@%p617 bra 	$L__BB4_450;
	and.b32  	%r1679, %r2112, %r620;
	popc.b32 	%r1680, %r1679;
	setp.eq.s32 	%p618, %r1680, 1;
	or.b32  	%r1681, %r1679, -2147483648;
	selp.b32 	%r2112, %r1681, %r1679, %p618;
$L__BB4_450:
	setp.gt.s32 	%p619, %r2113, -1;
	setp.eq.s32 	%p620, %r562, 2;
	and.b32  	%r1683, %r2113, %r2140;
	setp.eq.s32 	%p621, %r1683, %r2113;
	and.pred  	%p622, %p620, %p621;
	and.pred  	%p623, %p622, %p619;
	@%p623 bra 	$L__BB4_452;
	and.b32  	%r1684, %r2113, %r620;
	popc.b32 	%r1685, %r1684;
	setp.eq.s32 	%p624, %r1685, 1;
	or.b32  	%r1686, %r1684, -2147483648;
	selp.b32 	%r2113, %r1686, %r1684, %p624;
$L__BB4_452:
	setp.gt.s32 	%p625, %r2114, -1;
	setp.eq.s32 	%p626, %r567, 2;
	and.b32  	%r1688, %r2114, %r2140;
	setp.eq.s32 	%p627, %r1688, %r2114;
	and.pred  	%p628, %p626, %p627;
	and.pred  	%p629, %p628, %p625;
	@%p629 bra 	$L__BB4_454;
	and.b32  	%r1689, %r2114, %r620;
	popc.b32 	%r1690, %r1689;
	setp.eq.s32 	%p630, %r1690, 1;
	or.b32  	%r1691, %r1689, -2147483648;
	selp.b32 	%r2114, %r1691, %r1689, %p630;
$L__BB4_454:
	setp.gt.s32 	%p631, %r2115, -1;
	setp.eq.s32 	%p632, %r572, 2;
	and.b32  	%r1693, %r2115, %r2140;
	setp.eq.s32 	%p633, %r1693, %r2115;
	and.pred  	%p634, %p632, %p633;
	and.pred  	%p635, %p634, %p631;
	@%p635 bra 	$L__BB4_456;
	and.b32  	%r1694, %r2115, %r620;
	popc.b32 	%r1695, %r1694;
	setp.eq.s32 	%p636, %r1695, 1;
	or.b32  	%r1696, %r1694, -2147483648;
	selp.b32 	%r2115, %r1696, %r1694, %p636;
$L__BB4_456:
	setp.gt.s32 	%p637, %r2116, -1;
	setp.eq.s32 	%p638, %r577, 2;
	and.b32  	%r1698, %r2116, %r2140;
	setp.eq.s32 	%p639, %r1698, %r2116;
	and.pred  	%p640, %p638, %p639;
	and.pred  	%p641, %p640, %p637;
	@%p641 bra 	$L__BB4_458;
	and.b32  	%r1699, %r2116, %r620;
	popc.b32 	%r1700, %r1699;
	setp.eq.s32 	%p642, %r1700, 1;
	or.b32  	%r1701, %r1699, -2147483648;
	selp.b32 	%r2116, %r1701, %r1699, %p642;
$L__BB4_458:
	setp.gt.s32 	%p643, %r2117, -1;
	setp.eq.s32 	%p644, %r582, 2;
	and.b32  	%r1703, %r2117, %r2140;
	setp.eq.s32 	%p645, %r1703, %r2117;
	and.pred  	%p646, %p644, %p645;
	and.pred  	%p647, %p646, %p643;
	@%p647 bra 	$L__BB4_460;
	and.b32  	%r1704, %r2117, %r620;
	popc.b32 	%r1705, %r1704;
	setp.eq.s32 	%p648, %r1705, 1;
	or.b32  	%r1706, %r1704, -2147483648;
	selp.b32 	%r2117, %r1706, %r1704, %p648;
$L__BB4_460:
	setp.gt.s32 	%p649, %r2118, -1;
	setp.eq.s32 	%p650, %r587, 2;
	and.b32  	%r1708, %r2118, %r2140;
	setp.eq.s32 	%p651, %r1708, %r2118;
	and.pred  	%p652, %p650, %p651;
	and.pred  	%p653, %p652, %p649;
	@%p653 bra 	$L__BB4_462;
	and.b32  	%r1709, %r2118, %r620;
	popc.b32 	%r1710, %r1709;
	setp.eq.s32 	%p654, %r1710, 1;
	or.b32  	%r1711, %r1709, -2147483648;
	selp.b32 	%r2118, %r1711, %r1709, %p654;
$L__BB4_462:
	setp.gt.s32 	%p655, %r2119, -1;
	setp.eq.s32 	%p656, %r592, 2;
	and.b32  	%r1713, %r2119, %r2140;
	setp.eq.s32 	%p657, %r1713, %r2119;
	and.pred  	%p658, %p656, %p657;
	and.pred  	%p659, %p658, %p655;
	@%p659 bra 	$L__BB4_464;
	and.b32  	%r1714, %r2119, %r620;
	popc.b32 	%r1715, %r1714;
	setp.eq.s32 	%p660, %r1715, 1;
	or.b32  	%r1716, %r1714, -2147483648;
	selp.b32 	%r2119, %r1716, %r1714, %p660;
$L__BB4_464:
	setp.gt.s32 	%p661, %r2120, -1;
	setp.eq.s32 	%p662, %r597, 2;
	and.b32  	%r1718, %r2120, %r2140;
	setp.eq.s32 	%p663, %r1718, %r2120;
	and.pred  	%p664, %p662, %p663;
	and.pred  	%p665, %p664, %p661;
	@%p665 bra 	$L__BB4_466;
	and.b32  	%r1719, %r2120, %r620;
	popc.b32 	%r1720, %r1719;
	setp.eq.s32 	%p666, %r1720, 1;
	or.b32  	%r1721, %r1719, -2147483648;
	selp.b32 	%r2120, %r1721, %r1719, %p666;
$L__BB4_466:
	setp.gt.s32 	%p667, %r2121, -1;
	setp.eq.s32 	%p668, %r602, 2;
	and.b32  	%r1723, %r2121, %r2140;
	setp.eq.s32 	%p669, %r1723, %r2121;
	and.pred  	%p670, %p668, %p669;
	and.pred  	%p671, %p670, %p667;
	@%p671 bra 	$L__BB4_468;
	and.b32  	%r1724, %r2121, %r620;
	popc.b32 	%r1725, %r1724;
	setp.eq.s32 	%p672, %r1725, 1;
	or.b32  	%r1726, %r1724, -2147483648;
	selp.b32 	%r2121, %r1726, %r1724, %p672;
$L__BB4_468:
	setp.gt.s32 	%p673, %r2122, -1;
	setp.eq.s32 	%p674, %r607, 2;
	and.b32  	%r1728, %r2122, %r2140;
	setp.eq.s32 	%p675, %r1728, %r2122;
	and.pred  	%p676, %p674, %p675;
	and.pred  	%p677, %p676, %p673;
	@%p677 bra 	$L__BB4_470;
	and.b32  	%r1729, %r2122, %r620;
	popc.b32 	%r1730, %r1729;
	setp.eq.s32 	%p678, %r1730, 1;
	or.b32  	%r1731, %r1729, -2147483648;
	selp.b32 	%r2122, %r1731, %r1729, %p678;
$L__BB4_470:
	setp.gt.s32 	%p679, %r2123, -1;
	setp.eq.s32 	%p680, %r612, 2;
	and.b32  	%r1733, %r2123, %r2140;
	setp.eq.s32 	%p681, %r1733, %r2123;
	and.pred  	%p682, %p680, %p681;
	and.pred  	%p683, %p682, %p679;
	@%p683 bra 	$L__BB4_472;
	and.b32  	%r1734, %r2123, %r620;
	popc.b32 	%r1735, %r1734;
	setp.eq.s32 	%p684, %r1735, 1;
	or.b32  	%r1736, %r1734, -2147483648;
	selp.b32 	%r2123, %r1736, %r1734, %p684;
$L__BB4_472:
	setp.gt.s32 	%p685, %r2186, -1;
	setp.eq.s32 	%p686, %r617, 2;
	and.b32  	%r1738, %r2186, %r2140;
	setp.eq.s32 	%p687, %r1738, %r2186;
	and.pred  	%p688, %p686, %p687;
	and.pred  	%p689, %p688, %p685;
	@%p689 bra 	$L__BB4_474;
	and.b32  	%r1739, %r2186, %r620;
	popc.b32 	%r1740, %r1739;
	setp.eq.s32 	%p690, %r1740, 1;
	or.b32  	%r1741, %r1739, -2147483648;
	selp.b32 	%r2186, %r1741, %r1739, %p690;
$L__BB4_474:
	bar.sync 	0;
	mov.u32 	%r1742, %tid.y;
	mov.u32 	%r1743, %ntid.x;
	mov.u32 	%r1744, %tid.x;
	mad.lo.s32 	%r1745, %r1742, %r1743, %r1744;
	shl.b32 	%r1746, %r1745, 4;
	shl.b32 	%r1747, %r1745, 6;
	and.b32  	%r1748, %r1747, 15360;
	mov.u32 	%r1749, _ZZ22generateProposalsLocalILi4ELi16EEvP14SudokuProposalIXmlT_T_EES2_PiS3_iS3_E12shared_cells;
	add.s32 	%r1750, %r1749, %r1748;
	and.b32  	%r1751, %r1746, 192;
	shl.b32 	%r1752, %r1745, 2;
	and.b32  	%r1753, %r1752, 12;
	or.b32  	%r1754, %r1751, %r1753;
	shl.b32 	%r1755, %r1754, 2;
	add.s32 	%r1756, %r1750, %r1755;
	st.shared.u32 	[%r1756], %r2138;
	st.shared.u32 	[%r1756+64], %r2110;
	st.shared.u32 	[%r1756+128], %r2111;
	st.shared.u32 	[%r1756+192], %r2112;
	st.shared.u32 	[%r1756+4], %r2113;
	st.shared.u32 	[%r1756+68], %r2114;
	st.shared.u32 	[%r1756+132], %r2115;
	st.shared.u32 	[%r1756+196], %r2116;
	st.shared.u32 	[%r1756+8], %r2117;
	st.shared.u32 	[%r1756+72], %r2118;
	st.shared.u32 	[%r1756+136], %r2119;
	st.shared.u32 	[%r1756+200], %r2120;
	st.shared.u32 	[%r1756+12], %r2121;
	st.shared.u32 	[%r1756+76], %r2122;
	st.shared.u32 	[%r1756+140], %r2123;
	st.shared.u32 	[%r1756+204], %r2186;
	bar.sync 	0;
	add.s32 	%r1907, %r1907, 1;
	setp.ne.s32 	%p691, %r1907, 3;
	@%p691 bra 	$L__BB4_3;
	shl.b32 	%r669, %r3, 4;
	bar.sync 	0;
	ld.shared.u32 	%r670, [%r6];
	setp.eq.s32 	%p692, %r670, 0;
	mov.b32 	%r2216, -2;
	mov.b32 	%r2215, 0;
	@%p692 bra 	$L__BB4_521;
	setp.gt.s32 	%p693, %r670, -1;
	popc.b32 	%r1761, %r670;
	setp.gt.u32 	%p694, %r1761, 1;
	and.pred  	%p695, %p693, %p694;
	selp.b32 	%r2189, %r1761, 32, %p695;
	selp.b32 	%r2190, %r669, -1, %p695;
	ld.shared.u32 	%r673, [%r6+4];
	setp.eq.s32 	%p696, %r673, 0;
	@%p696 bra 	$L__BB4_521;
	setp.lt.s32 	%p697, %r673, 0;
	@%p697 bra 	$L__BB4_479;
	popc.b32 	%r1762, %r673;
	setp.gt.u32 	%p698, %r1762, 1;
	setp.lt.u32 	%p699, %r1762, %r2189;
	and.pred  	%p700, %p698, %p699;
	selp.b32 	%r2189, %r1762, %r2189, %p700;
	add.s32 	%r1764, %r669, 1;
	selp.b32 	%r2190, %r1764, %r2190, %p700;
$L__BB4_479:
	ld.shared.u32 	%r678, [%r6+8];
	setp.eq.s32 	%p701, %r678, 0;
	@%p701 bra 	$L__BB4_521;
	setp.lt.s32 	%p702, %r678, 0;
	@%p702 bra 	$L__BB4_482;
	popc.b32 	%r1767, %r678;
	setp.gt.u32 	%p703, %r1767, 1;
	setp.lt.u32 	%p704, %r1767, %r2189;
	and.pred  	%p705, %p703, %p704;
	selp.b32 	%r2189, %r1767, %r2189, %p705;
	add.s32 	%r1768, %r669, 2;
	selp.b32 	%r2190, %r1768, %r2190, %p705;
$L__BB4_482:
	ld.shared.u32 	%r683, [%r6+12];
	setp.eq.s32 	%p706, %r683, 0;
	@%p706 bra 	$L__BB4_521;
	setp.lt.s32 	%p707, %r683, 0;
	@%p707 bra 	$L__BB4_485;
	popc.b32 	%r1771, %r683;
	setp.gt.u32 	%p708, %r1771, 1;
	setp.lt.u32 	%p709, %r1771, %r2189;
	and.pred  	%p710, %p708, %p709;
	selp.b32 	%r2189, %r1771, %r2189, %p710;
	add.s32 	%r1772, %r669, 3;
	selp.b32 	%r2190, %r1772, %r2190, %p710;
$L__BB4_485:
	ld.shared.u32 	%r688, [%r6+16];
	setp.eq.s32 	%p711, %r688, 0;
	@%p711 bra 	$L__BB4_521;
	setp.lt.s32 	%p712, %r688, 0;
	@%p712 bra 	$L__BB4_488;
	popc.b32 	%r1775, %r688;
	setp.gt.u32 	%p713, %r1775, 1;
	setp.lt.u32 	%p714, %r1775, %r2189;
	and.pred  	%p715, %p713, %p714;
	selp.b32 	%r2189, %r1775, %r2189, %p715;
	add.s32 	%r1776, %r669, 4;
	selp.b32 	%r2190, %r1776, %r2190, %p715;
$L__BB4_488:
	ld.shared.u32 	%r693, [%r6+20];
	setp.eq.s32 	%p716, %r693, 0;
	@%p716 bra 	$L__BB4_521;
	setp.lt.s32 	%p717, %r693, 0;
	@%p717 bra 	$L__BB4_491;
	popc.b32 	%r1779, %r693;
	setp.gt.u32 	%p718, %r1779, 1;
	setp.lt.u32 	%p719, %r1779, %r2189;
	and.pred  	%p720, %p718, %p719;
	selp.b32 	%r2189, %r1779, %r2189, %p720;
	add.s32 	%r1780, %r669, 5;
	selp.b32 	%r2190, %r1780, %r2190, %p720;
$L__BB4_491:
	ld.shared.u32 	%r698, [%r6+24];
	setp.eq.s32 	%p721, %r698, 0;
	@%p721 bra 	$L__BB4_521;
	setp.lt.s32 	%p722, %r698, 0;
	@%p722 bra 	$L__BB4_494;
	popc.b32 	%r1783, %r698;
	setp.gt.u32 	%p723, %r1783, 1;
	setp.lt.u32 	%p724, %r1783, %r2189;
	and.pred  	%p725, %p723, %p724;
	selp.b32 	%r2189, %r1783, %r2189, %p725;
	add.s32 	%r1784, %r669, 6;
	selp.b32 	%r2190, %r1784, %r2190, %p725;
$L__BB4_494:
	ld.shared.u32 	%r703, [%r6+28];
	setp.eq.s32 	%p726, %r703, 0;
	@%p726 bra 	$L__BB4_521;
	setp.lt.s32 	%p727, %r703, 0;
	@%p727 bra 	$L__BB4_497;
	popc.b32 	%r1787, %r703;
	setp.gt.u32 	%p728, %r1787, 1;
	setp.lt.u32 	%p729, %r1787, %r2189;
	and.pred  	%p730, %p728, %p729;
	selp.b32 	%r2189, %r1787, %r2189, %p730;
	add.s32 	%r1788, %r669, 7;
	selp.b32 	%r2190, %r1788, %r2190, %p730;
$L__BB4_497:
	ld.shared.u32 	%r708, [%r6+32];
	setp.eq.s32 	%p731, %r708, 0;
	@%p731 bra 	$L__BB4_521;
	setp.lt.s32 	%p732, %r708, 0;
	@%p732 bra 	$L__BB4_500;
	popc.b32 	%r1791, %r708;
	setp.gt.u32 	%p733, %r1791, 1;
	setp.lt.u32 	%p734, %r1791, %r2189;
	and.pred  	%p735, %p733, %p734;
	selp.b32 	%r2189, %r1791, %r2189, %p735;
	add.s32 	%r1792, %r669, 8;
	selp.b32 	%r2190, %r1792, %r2190, %p735;
$L__BB4_500:
	ld.shared.u32 	%r713, [%r6+36];
	setp.eq.s32 	%p736, %r713, 0;
	@%p736 bra 	$L__BB4_521;
	setp.lt.s32 	%p737, %r713, 0;
	@%p737 bra 	$L__BB4_503;
	popc.b32 	%r1795, %r713;
	setp.gt.u32 	%p738, %r1795, 1;
	setp.lt.u32 	%p739, %r1795, %r2189;
	and.pred  	%p740, %p738, %p739;
	selp.b32 	%r2189, %r1795, %r2189, %p740;
	add.s32 	%r1796, %r669, 9;
	selp.b32 	%r2190, %r1796, %r2190, %p740;
$L__BB4_503:
	ld.shared.u32 	%r718, [%r6+40];
	setp.eq.s32 	%p741, %r718, 0;
	@%p741 bra 	$L__BB4_521;
	setp.lt.s32 	%p742, %r718, 0;
	@%p742 bra 	$L__BB4_506;
	popc.b32 	%r1799, %r718;
	setp.gt.u32 	%p743, %r1799, 1;
	setp.lt.u32 	%p744, %r1799, %r2189;
	and.pred  	%p745, %p743, %p744;
	selp.b32 	%r2189, %r1799, %r2189, %p745;
	add.s32 	%r1800, %r669, 10;
	selp.b32 	%r2190, %r1800, %r2190, %p745;
$L__BB4_506:
	ld.shared.u32 	%r723, [%r6+44];
	setp.eq.s32 	%p746, %r723, 0;
	@%p746 bra 	$L__BB4_521;
	setp.lt.s32 	%p747, %r723, 0;
	@%p747 bra 	$L__BB4_509;
	popc.b32 	%r1803, %r723;
	setp.gt.u32 	%p748, %r1803, 1;
	setp.lt.u32 	%p749, %r1803, %r2189;
	and.pred  	%p750, %p748, %p749;
	selp.b32 	%r2189, %r1803, %r2189, %p750;
	add.s32 	%r1804, %r669, 11;
	selp.b32 	%r2190, %r1804, %r2190, %p750;
$L__BB4_509:
	ld.shared.u32 	%r728, [%r6+48];
	setp.eq.s32 	%p751, %r728, 0;
	@%p751 bra 	$L__BB4_521;
	setp.lt.s32 	%p752, %r728, 0;
	@%p752 bra 	$L__BB4_512;
	popc.b32 	%r1807, %r728;
	setp.gt.u32 	%p753, %r1807, 1;
	setp.lt.u32 	%p754, %r1807, %r2189;
	and.pred  	%p755, %p753, %p754;
	selp.b32 	%r2189, %r1807, %r2189, %p755;
	add.s32 	%r1808, %r669, 12;
	selp.b32 	%r2190, %r1808, %r2190, %p755;
$L__BB4_512:
	ld.shared.u32 	%r733, [%r6+52];
	setp.eq.s32 	%p756, %r733, 0;
	@%p756 bra 	$L__BB4_521;
	setp.lt.s32 	%p757, %r733, 0;
	@%p757 bra 	$L__BB4_515;
	popc.b32 	%r1811, %r733;
	setp.gt.u32 	%p758, %r1811, 1;
	setp.lt.u32 	%p759, %r1811, %r2189;
	and.pred  	%p760, %p758, %p759;
	selp.b32 	%r2189, %r1811, %r2189, %p760;
	add.s32 	%r1812, %r669, 13;
	selp.b32 	%r2190, %r1812, %r2190, %p760;
$L__BB4_515:
	ld.shared.u32 	%r738, [%r6+56];
	setp.eq.s32 	%p761, %r738, 0;
	@%p761 bra 	$L__BB4_521;
	setp.lt.s32 	%p762, %r738, 0;
	@%p762 bra 	$L__BB4_518;
	popc.b32 	%r1815, %r738;
	setp.gt.u32 	%p763, %r1815, 1;
	setp.lt.u32 	%p764, %r1815, %r2189;
	and.pred  	%p765, %p763, %p764;
	selp.b32 	%r2189, %r1815, %r2189, %p765;
	add.s32 	%r1816, %r669, 14;
	selp.b32 	%r2190, %r1816, %r2190, %p765;
$L__BB4_518:
	ld.shared.u32 	%r743, [%r6+60];
	setp.eq.s32 	%p766, %r743, 0;
	@%p766 bra 	$L__BB4_521;
	setp.lt.s32 	%p767, %r743, 0;
	mov.u32 	%r2215, %r2189;
	mov.u32 	%r2216, %r2190;
	@%p767 bra 	$L__BB4_521;
	popc.b32 	%r1819, %r743;
	setp.gt.u32 	%p768, %r1819, 1;
	setp.lt.u32 	%p769, %r1819, %r2189;
	and.pred  	%p770, %p768, %p769;
	selp.b32 	%r2215, %r1819, %r2189, %p770;
	add.s32 	%r1820, %r669, 15;
	selp.b32 	%r2216, %r1820, %r2190, %p770;
$L__BB4_521:
	shr.u32 	%r1825, %r1745, 2;
	and.b32  	%r1826, %r1825, 1073741820;
	mov.u32 	%r1827, _ZZ22generateProposalsLocalILi4ELi16EEvP14SudokuProposalIXmlT_T_EES2_PiS3_iS3_E12shared_count;
	add.s32 	%r748, %r1827, %r1826;
	mov.u32 	%r1828, _ZZ22generateProposalsLocalILi4ELi16EEvP14SudokuProposalIXmlT_T_EES2_PiS3_iS3_E10shared_idx;
	add.s32 	%r749, %r1828, %r1826;
	setp.ne.s32 	%p771, %r3, 0;
	@%p771 bra 	$L__BB4_523;
	mov.b32 	%r1829, 32;
	st.shared.u32 	[%r748], %r1829;
	mov.b32 	%r1830, -1;
	st.shared.u32 	[%r749], %r1830;
$L__BB4_523:
	bar.sync 	0;
	setp.eq.s32 	%p772, %r2216, -1;
	@%p772 bra 	$L__BB4_526;
	atom.shared.min.s32 	%r1831, [%r748], %r2215;
	ld.shared.u32 	%r1832, [%r748];
	setp.ne.s32 	%p773, %r1832, %r2215;
	@%p773 bra 	$L__BB4_526;
	st.shared.u32 	[%r749], %r2216;
$L__BB4_526:
	ld.param.u64 	%rd152, [_Z22generateProposalsLocalILi4ELi16EEvP14SudokuProposalIXmlT_T_EES2_PiS3_iS3__param_2];
	ld.param.u64 	%rd151, [_Z22generateProposalsLocalILi4ELi16EEvP14SudokuProposalIXmlT_T_EES2_PiS3_iS3__param_1];
	cvta.to.global.u64 	%rd49, %rd152;
	cvta.to.global.u64 	%rd50, %rd151;
	bar.sync 	0;
	bar.sync 	0;
	ld.shared.u32 	%r1834, [%r6];
	setp.gt.s32 	%p774, %r1834, -1;
	and.b32  	%r1835, %r1834, 2147483647;
	clz.b32 	%r1836, %r1835;
	cvt.u16.u32 	%rs17, %r1836;
	sub.s16 	%rs18, 32, %rs17;
	selp.b16 	%rs1, 0, %rs18, %p774;
	ld.shared.u32 	%r1837, [%r6+4];
	setp.gt.s32 	%p775, %r1837, -1;
	and.b32  	%r1838, %r1837, 2147483647;
	clz.b32 	%r1839, %r1838;
	cvt.u16.u32 	%rs19, %r1839;
	sub.s16 	%rs20, 32, %rs19;
	selp.b16 	%rs2, 0, %rs20, %p775;
	ld.shared.u32 	%r1840, [%r6+8];
	setp.gt.s32 	%p776, %r1840, -1;
	and.b32  	%r1841, %r1840, 2147483647;
	clz.b32 	%r1842, %r1841;
	cvt.u16.u32 	%rs21, %r1842;
	sub.s16 	%rs22, 32, %rs21;
	selp.b16 	%rs3, 0, %rs22, %p776;
	ld.shared.u32 	%r1843, [%r6+12];
	setp.gt.s32 	%p777, %r1843, -1;
	and.b32  	%r1844, %r1843, 2147483647;
	clz.b32 	%r1845, %r1844;
	cvt.u16.u32 	%rs23, %r1845;
	sub.s16 	%rs24, 32, %rs23;
	selp.b16 	%rs4, 0, %rs24, %p777;
	ld.shared.u32 	%r1846, [%r6+16];
	setp.gt.s32 	%p778, %r1846, -1;
	and.b32  	%r1847, %r1846, 2147483647;
	clz.b32 	%r1848, %r1847;
	cvt.u16.u32 	%rs25, %r1848;
	sub.s16 	%rs26, 32, %rs25;
	selp.b16 	%rs5, 0, %rs26, %p778;
	ld.shared.u32 	%r1849, [%r6+20];
	setp.gt.s32 	%p779, %r1849, -1;
	and.b32  	%r1850, %r1849, 2147483647;
	clz.b32 	%r1851, %r1850;
	cvt.u16.u32 	%rs27, %r1851;
	sub.s16 	%rs28, 32, %rs27;
	selp.b16 	%rs6, 0, %rs28, %p779;
	ld.shared.u32 	%r1852, [%r6+24];
	setp.gt.s32 	%p780, %r1852, -1;
	and.b32  	%r1853, %r1852, 2147483647;
	clz.b32 	%r1854, %r1853;
	cvt.u16.u32 	%rs29, %r1854;
	sub.s16 	%rs30, 32, %rs29;
	selp.b16 	%rs7, 0, %rs30, %p780;
	ld.shared.u32 	%r1855, [%r6+28];
	setp.gt.s32 	%p781, %r1855, -1;
	and.b32  	%r1856, %r1855, 2147483647;
	clz.b32 	%r1857, %r1856;
	cvt.u16.u32 	%rs31, %r1857;
	sub.s16 	%rs32, 32, %rs31;
	selp.b16 	%rs8, 0, %rs32, %p781;
	ld.shared.u32 	%r1858, [%r6+32];
	setp.gt.s32 	%p782, %r1858, -1;
	and.b32  	%r1859, %r1858, 2147483647;
	clz.b32 	%r1860, %r1859;
	cvt.u16.u32 	%rs33, %r1860;
	sub.s16 	%rs34, 32, %rs33;
	selp.b16 	%rs9, 0, %rs34, %p782;
	ld.shared.u32 	%r1861, [%r6+36];
	setp.gt.s32 	%p783, %r1861, -1;
	and.b32  	%r1862, %r1861, 2147483647;
	clz.b32 	%r1863, %r1862;
	cvt.u16.u32 	%rs35, %r1863;
	sub.s16 	%rs36, 32, %rs35;
	selp.b16 	%rs10, 0, %rs36, %p783;
	ld.shared.u32 	%r1864, [%r6+40];
	setp.gt.s32 	%p784, %r1864, -1;
	and.b32  	%r1865, %r1864, 2147483647;
	clz.b32 	%r1866, %r1865;
	cvt.u16.u32 	%rs37, %r1866;
	sub.s16 	%rs38, 32, %rs37;
	selp.b16 	%rs11, 0, %rs38, %p784;
	ld.shared.u32 	%r1867, [%r6+44];
	setp.gt.s32 	%p785, %r1867, -1;
	and.b32  	%r1868, %r1867, 2147483647;
	clz.b32 	%r1869, %r1868;
	cvt.u16.u32 	%rs39, %r1869;
	sub.s16 	%rs40, 32, %rs39;
	selp.b16 	%rs12, 0, %rs40, %p785;
	ld.shared.u32 	%r1870, [%r6+48];
	setp.gt.s32 	%p786, %r1870, -1;
	and.b32  	%r1871, %r1870, 2147483647;
	clz.b32 	%r1872, %r1871;
	cvt.u16.u32 	%rs41, %r1872;
	sub.s16 	%rs42, 32, %rs41;
	selp.b16 	%rs13, 0, %rs42, %p786;
	ld.shared.u32 	%r1873, [%r6+52];
	setp.gt.s32 	%p787, %r1873, -1;
	and.b32  	%r1874, %r1873, 2147483647;
	clz.b32 	%r1875, %r1874;
	cvt.u16.u32 	%rs43, %r1875;
	sub.s16 	%rs44, 32, %rs43;
	selp.b16 	%rs14, 0, %rs44, %p787;
	ld.shared.u32 	%r1876, [%r6+56];
	setp.gt.s32 	%p788, %r1876, -1;
	and.b32  	%r1877, %r1876, 2147483647;
	clz.b32 	%r1878, %r1877;
	cvt.u16.u32 	%rs45, %r1878;
	sub.s16 	%rs46, 32, %rs45;
	selp.b16 	%rs15, 0, %rs46, %p788;
	ld.shared.u32 	%r1879, [%r6+60];
	setp.gt.s32 	%p789, %r1879, -1;
	and.b32  	%r1880, %r1879, 2147483647;
	clz.b32 	%r1881, %r1880;
	cvt.u16.u32 	%rs47, %r1881;
	sub.s16 	%rs48, 32, %rs47;
	selp.b16 	%rs16, 0, %rs48, %p789;
	ld.shared.u32 	%r1833, [%r749];
	setp.eq.s32 	%p790, %r1833, -1;
	@%p790 bra 	$L__BB4_529;
	setp.ne.s32 	%p791, %r1833, -2;
	@%p791 bra 	$L__BB4_531;
	add.s32 	%r1885, %r5, %r3;
	mul.wide.s32 	%rd126, %r1885, 4;
	add.s64 	%rd127, %rd49, %rd126;
	mov.b32 	%r1886, 0;
	st.global.u32 	[%rd127], %r1886;
	bra.uni 	$L__BB4_543;
$L__BB4_529:
	setp.ne.s32 	%p792, %r3, 0;
	cvt.u64.u32 	%rd119, %r669;
	mul.wide.s32 	%rd120, %r5, 256;
	add.s64 	%rd121, %rd50, %rd120;
	add.s64 	%rd122, %rd121, %rd119;
	st.global.u8 	[%rd122+256], %rs1;
	st.global.u8 	[%rd122+257], %rs2;
	st.global.u8 	[%rd122+258], %rs3;
	st.global.u8 	[%rd122+259], %rs4;
	st.global.u8 	[%rd122+260], %rs5;
	st.global.u8 	[%rd122+261], %rs6;
	st.global.u8 	[%rd122+262], %rs7;
	st.global.u8 	[%rd122+263], %rs8;
	st.global.u8 	[%rd122+264], %rs9;
	st.global.u8 	[%rd122+265], %rs10;
	st.global.u8 	[%rd122+266], %rs11;
	st.global.u8 	[%rd122+267], %rs12;
	st.global.u8 	[%rd122+268], %rs13;
	st.global.u8 	[%rd122+269], %rs14;
	st.global.u8 	[%rd122+270], %rs15;
	st.global.u8 	[%rd122+271], %rs16;
	@%p792 bra 	$L__BB4_543;
	ld.param.u64 	%rd153, [_Z22generateProposalsLocalILi4ELi16EEvP14SudokuProposalIXmlT_T_EES2_PiS3_iS3__param_5];
	add.s32 	%r1882, %r5, 1;
	mul.wide.s32 	%rd123, %r5, 4;
	add.s64 	%rd124, %rd49, %rd123;
	mov.b32 	%r1883, 1;
	st.global.u32 	[%rd124+4], %r1883;
	cvta.to.global.u64 	%rd125, %rd153;
	atom.global.exch.b32 	%r1884, [%rd125], %r1882;
	bra.uni 	$L__BB4_543;
$L__BB4_531:
	bar.sync 	0;
	ld.shared.u32 	%r750, [%r749];
	shl.b32 	%r1896, %r750, 2;
	add.s32 	%r1897, %r1750, %r1896;
	ld.shared.u32 	%r751, [%r1897];
	mov.b32 	%r2217, 0;
	cvt.s64.s32 	%rd146, %r5;
	cvt.u64.u32 	%rd137, %r669;
	cvt.s64.s32 	%rd142, %r750;
$L__BB4_532:
	shr.u32 	%r1898, %r751, %r2217;
	and.b32  	%r1899, %r1898, 1;
	setp.eq.b32 	%p793, %r1899, 1;
	not.pred 	%p794, %p793;
	@%p794 bra 	$L__BB4_535;
	setp.ne.s32 	%p795, %r3, 0;
	add.s32 	%r753, %r5, %r2217;
	mul.wide.s32 	%rd129, %r753, 256;
	add.s64 	%rd51, %rd50, %rd129;
	add.s64 	%rd130, %rd51, %rd137;
	st.global.u8 	[%rd130], %rs1;
	st.global.u8 	[%rd130+1], %rs2;
	st.global.u8 	[%rd130+2], %rs3;
	st.global.u8 	[%rd130+3], %rs4;
	st.global.u8 	[%rd130+4], %rs5;
	st.global.u8 	[%rd130+5], %rs6;
	st.global.u8 	[%rd130+6], %rs7;
	st.global.u8 	[%rd130+7], %rs8;
	st.global.u8 	[%rd130+8], %rs9;
	st.global.u8 	[%rd130+9], %rs10;
	st.global.u8 	[%rd130+10], %rs11;
	st.global.u8 	[%rd130+11], %rs12;
	st.global.u8 	[%rd130+12], %rs13;
	st.global.u8 	[%rd130+13], %rs14;
	st.global.u8 	[%rd130+14], %rs15;
	st.global.u8 	[%rd130+15], %rs16;
	@%p795 bra 	$L__BB4_537;
	cvt.u16.u32 	%rs49, %r2217;
	add.s16 	%rs50, %rs49, 1;
	add.s64 	%rd132, %rd51, %rd142;
	st.global.u8 	[%rd132], %rs50;
	mul.wide.s32 	%rd133, %r753, 4;
	add.s64 	%rd134, %rd49, %rd133;
	mov.b32 	%r1900, 1;
	st.global.u32 	[%rd134], %r1900;
	bra.uni 	$L__BB4_537;
$L__BB4_535:
	setp.ne.s32 	%p796, %r3, 0;
	@%p796 bra 	$L__BB4_537;
	add.s32 	%r1901, %r5, %r2217;
	mul.wide.s32 	%rd135, %r1901, 4;
	add.s64 	%rd136, %rd49, %rd135;
	mov.b32 	%r1902, 0;
	st.global.u32 	[%rd136], %r1902;
$L__BB4_537:
	and.b32  	%r1904, %r1898, 2;
	setp.eq.s32 	%p797, %r1904, 0;
	@%p797 bra 	$L__BB4_540;
	setp.ne.s32 	%p798, %r3, 0;
	cvt.s64.s32 	%rd139, %r2217;
	add.s64 	%rd52, %rd146, %rd139;
	shl.b64 	%rd140, %rd52, 8;
	add.s64 	%rd53, %rd50, %rd140;
	add.s64 	%rd141, %rd53, %rd137;
	st.global.u8 	[%rd141+256], %rs1;
	st.global.u8 	[%rd141+257], %rs2;
	st.global.u8 	[%rd141+258], %rs3;
	st.global.u8 	[%rd141+259], %rs4;
	st.global.u8 	[%rd141+260], %rs5;
	st.global.u8 	[%rd141+261], %rs6;
	st.global.u8 	[%rd141+262], %rs7;
	st.global.u8 	[%rd141+263], %rs8;
	st.global.u8 	[%rd141+264], %rs9;
	st.global.u8 	[%rd141+265], %rs10;
	st.global.u8 	[%rd141+266], %rs11;
	st.global.u8 	[%rd141+267], %rs12;
	st.global.u8 	[%rd141+268], %rs13;
	st.global.u8 	[%rd141+269], %rs14;
	st.global.u8 	[%rd141+270], %rs15;
	st.global.u8 	[%rd141+271], %rs16;
	@%p798 bra 	$L__BB4_542;
	cvt.u16.u32 	%rs51, %r2217;
	add.s16 	%rs52, %rs51, 2;
	add.s64 	%rd143, %rd53, %rd142;
	st.global.u8 	[%rd143+256], %rs52;
	shl.b64 	%rd144, %rd52, 2;
	add.s64 	%rd145, %rd49, %rd144;
	mov.b32 	%r1905, 1;
	st.global.u32 	[%rd145+4], %r1905;
	bra.uni 	$L__BB4_542;
$L__BB4_540:
	setp.ne.s32 	%p799, %r3, 0;
	@%p799 bra 	$L__BB4_542;
	cvt.s64.s32 	%rd147, %r2217;
	add.s64 	%rd148, %rd146, %rd147;
	shl.b64 	%rd149, %rd148, 2;
	add.s64 	%rd150, %rd49, %rd149;
	mov.b32 	%r1906, 0;
	st.global.u32 	[%rd150+4], %r1906;
$L__BB4_542:
	add.s32 	%r2217, %r2217, 2;
	setp.ne.s32 	%p800, %r2217, 16;
	@%p800 bra 	$L__BB4_532;
$L__BB4_543:
	ret;

}
	// .globl	_Z19compactifyProposalsILi16EEvPK14SudokuProposalIXT_EEPS1_PKiS6_i
.visible .entry _Z19compactifyProposalsILi16EEvPK14SudokuProposalIXT_EEPS1_PKiS6_i(
	.param .u64 .ptr .align 1 _Z19compactifyProposalsILi16EEvPK14SudokuProposalIXT_EEPS1_PKiS6_i_param_0,
	.param .u64 .ptr .align 1 _Z19compactifyProposalsILi16EEvPK14SudokuProposalIXT_EEPS1_PKiS6_i_param_1,
	.param .u64 .ptr .align 1 _Z19compactifyProposalsILi16EEvPK14SudokuProposalIXT_EEPS1_PKiS6_i_param_2,
	.param .u64 .ptr .align 1 _Z19compactifyProposalsILi16EEvPK14SudokuProposalIXT_EEPS1_PKiS6_i_param_3,
	.param .u32 _Z19compactifyProposalsILi16EEvPK14SudokuProposalIXT_EEPS1_PKiS6_i_param_4
)
{
	.reg .pred 	%p<4>;
	.reg .b16 	%rs<2>;
	.reg .b32 	%r<12>;
	.reg .b64 	%rd<23>;

	ld.param.u64 	%rd7, [_Z19compactifyProposalsILi16EEvPK14SudokuProposalIXT_EEPS1_PKiS6_i_param_0];
	ld.param.u64 	%rd8, [_Z19compactifyProposalsILi16EEvPK14SudokuProposalIXT_EEPS1_PKiS6_i_param_1];
	ld.param.u64 	%rd9, [_Z19compactifyProposalsILi16EEvPK14SudokuProposalIXT_EEPS1_PKiS6_i_param_2];
	ld.param.u64 	%rd10, [_Z19compactifyProposalsILi16EEvPK14SudokuProposalIXT_EEPS1_PKiS6_i_param_3];
	ld.param.u32 	%r4, [_Z19compactifyProposalsILi16EEvPK14SudokuProposalIXT_EEPS1_PKiS6_i_param_4];
	mov.u32 	%r5, %ctaid.x;
	mov.u32 	%r6, %ntid.x;
	mov.u32 	%r7, %tid.x;
	mad.lo.s32 	%r1, %r5, %r6, %r7;
	setp.ge.s32 	%p1, %r1, %r4;
	@%p1 bra 	$L__BB5_4;
	cvta.to.global.u64 	%rd11, %rd9;
	mul.wide.s32 	%rd12, %r1, 4;
	add.s64 	%rd13, %rd11, %rd12;
	ld.global.u32 	%r8, [%rd13];
	setp.eq.s32 	%p2, %r8, 0;
	@%p2 bra 	$L__BB5_4;
	cvta.to.global.u64 	%rd14, %rd10;
	add.s64 	%rd16, %rd14, %rd12;
	ld.global.u32 	%r10, [%rd16];
	cvta.to.global.u64 	%rd17, %rd8;
	mul.wide.s32 	%rd18, %r10, 256;
	add.s64 	%rd22, %rd17, %rd18;
	cvta.to.global.u64 	%rd19, %rd7;
	mul.wide.s32 	%rd20, %r1, 256;
	add.s64 	%rd21, %rd19, %rd20;
	mov.b32 	%r11, 0;
$L__BB5_3:
	ld.global.u8 	%rs1, [%rd21];
	st.global.u8 	[%rd22], %rs1;
	add.s32 	%r3, %r11, 1;
	add.s64 	%rd22, %rd22, 1;
	add.s64 	%rd21, %rd21, 1;
	setp.lt.u32 	%p3, %r11, 255;
	mov.u32 	%r11, %r3;
	@%p3 bra 	$L__BB5_3;
$L__BB5_4:
	ret;

}
	// .globl	_Z17generateProposalsILi5EEvP14SudokuProposalIXmlT_T_EES2_PiS3_iS3_
.visible .entry _Z17generateProposalsILi5EEvP14SudokuProposalIXmlT_T_EES2_PiS3_iS3_(
	.param .u64 .ptr .align 1 _Z17generateProposalsILi5EEvP14SudokuProposalIXmlT_T_EES2_PiS3_iS3__param_0,
	.param .u64 .ptr .align 1 _Z17generateProposalsILi5EEvP14SudokuProposalIXmlT_T_EES2_PiS3_iS3__param_1,
	.param .u64 .ptr .align 1 _Z17generateProposalsILi5EEvP14SudokuProposalIXmlT_T_EES2_PiS3_iS3__param_2,
	.param .u64 .ptr .align 1 _Z17generateProposalsILi5EEvP14SudokuProposalIXmlT_T_EES2_PiS3_iS3__param_3,
	.param .u32 _Z17generateProposalsILi5EEvP14SudokuProposalIXmlT_T_EES2_PiS3_iS3__param_4,
	.param .u64 .ptr .align 1 _Z17generateProposalsILi5EEvP14SudokuProposalIXmlT_T_EES2_PiS3_iS3__param_5
)
{
	.local .align 16 .b8 	__local_depot6[5632];
	.reg .b64 	%SP;
	.reg .b64 	%SPL;
	.reg .pred 	%p<6022>;
	.reg .b16 	%rs<1904>;
	.reg .b32 	%r<15819>;
	.reg .b64 	%rd<887>;

	mov.u64 	%SPL, __local_depot6;
	ld.param.u64 	%rd416, [_Z17generateProposalsILi5EEvP14SudokuProposalIXmlT_T_EES2_PiS3_iS3__param_3];
	cvta.to.global.u64 	%rd417, %rd416;
	add.u64 	%rd1, %SPL, 0;
	add.u64 	%rd2, %SPL, 0;
	add.u64 	%rd3, %SPL, 0;
	add.u64 	%rd4, %SPL, 0;
	add.u64 	%rd5, %SPL, 0;
	add.u64 	%rd6, %SPL, 2500;
	add.u64 	%rd7, %SPL, 3128;
	mov.u32 	%r5270, %ctaid.x;
	mov.u32 	%r5271, %ntid.x;
	mov.u32 	%r5272, %tid.x;
	mad.lo.s32 	%r5273, %r5270, %r5271, %r5272;
	ld.global.u32 	%r5274, [%rd417];
	setp.ge.s32 	%p1, %r5273, %r5274;
	@%p1 bra 	$L__BB6_3825;
	ld.param.u64 	%rd866, [_Z17generateProposalsILi5EEvP14SudokuProposalIXmlT_T_EES2_PiS3_iS3__param_0];
	cvta.to.global.u64 	%rd425, %rd866;
	mov.u32 	%r5276, %ctaid.x;
	mov.u32 	%r5277, %ntid.x;
	mov.u32 	%r5278, %tid.x;
	mad.lo.s32 	%r5279, %r5276, %r5277, %r5278;
	mul.wide.s32 	%rd426, %r5279, 625;
	add.s64 	%rd427, %rd425, %rd426;
	ld.global.u8 	%rs634, [%rd427+624];
	ld.global.u8 	%rs635, [%rd427+623];
	ld.global.u8 	%rs636, [%rd427+622];
	ld.global.u8 	%rs637, [%rd427+621];
	ld.global.u8 	%rs638, [%rd427+620];
	ld.global.u8 	%rs639, [%rd427+619];
	ld.global.u8 	%rs640, [%rd427+618];
	ld.global.u8 	%rs641, [%rd427+617];
	ld.global.u8 	%rs642, [%rd427+616];
	ld.global.u8 	%rs643, [%rd427+615];
	ld.global.u8 	%rs644, [%rd427+614];
	ld.global.u8 	%rs645, [%rd427+613];
	ld.global.u8 	%rs646, [%rd427+612];
	ld.global.u8 	%rs647, [%rd427+611];
	ld.global.u8 	%rs648, [%rd427+610];
	ld.global.u8 	%rs649, [%rd427+609];
	ld.global.u8 	%rs650, [%rd427+608];
	ld.global.u8 	%rs651, [%rd427+607];
	ld.global.u8 	%rs652, [%rd427+606];
	ld.global.u8 	%rs653, [%rd427+605];
	ld.global.u8 	%rs654, [%rd427+604];
	ld.global.u8 	%rs655, [%rd427+603];
	ld.global.u8 	%rs656, [%rd427+602];
	ld.global.u8 	%rs657, [%rd427+601];
	ld.global.u8 	%rs658, [%rd427+600];
	ld.global.u8 	%rs659, [%rd427+599];
	ld.global.u8 	%rs660, [%rd427+598];
	ld.global.u8 	%rs661, [%rd427+597];
	ld.global.u8 	%rs662, [%rd427+596];
	ld.global.u8 	%rs663, [%rd427+595];
	ld.global.u8 	%rs664, [%rd427+594];
	ld.global.u8 	%rs665, [%rd427+593];
	ld.global.u8 	%rs666, [%rd427+592];
	ld.global.u8 	%rs667, [%rd427+591];
	ld.global.u8 	%rs668, [%rd427+590];
	ld.global.u8 	%rs669, [%rd427+589];
	ld.global.u8 	%rs670, [%rd427+588];
	ld.global.u8 	%rs671, [%rd427+587];
	ld.global.u8 	%rs672, [%rd427+586];
	ld.global.u8 	%rs673, [%rd427+585];
	ld.global.u8 	%rs674, [%rd427+584];
	ld.global.u8 	%rs675, [%rd427+583];
	ld.global.u8 	%rs676, [%rd427+582];
	ld.global.u8 	%rs677, [%rd427+581];
	ld.global.u8 	%rs678, [%rd427+580];
	ld.global.u8 	%rs679, [%rd427+579];
	ld.global.u8 	%rs680, [%rd427+578];
	ld.global.u8 	%rs681, [%rd427+577];
	ld.global.u8 	%rs682, [%rd427+576];
	ld.global.u8 	%rs683, [%rd427+575];
	ld.global.u8 	%rs684, [%rd427+574];
	ld.global.u8 	%rs685, [%rd427+573];
	ld.global.u8 	%rs686, [%rd427+572];
	ld.global.u8 	%rs687, [%rd427+571];
	ld.global.u8 	%rs688, [%rd427+570];
	ld.global.u8 	%rs689, [%rd427+569];
	ld.global.u8 	%rs690, [%rd427+568];
	ld.global.u8 	%rs691, [%rd427+567];
	ld.global.u8 	%rs692, [%rd427+566];
	ld.global.u8 	%rs693, [%rd427+565];
	ld.global.u8 	%rs694, [%rd427+564];
	ld.global.u8 	%rs695, [%rd427+563];
	ld.global.u8 	%rs696, [%rd427+562];
	ld.global.u8 	%rs697, [%rd427+561];
	ld.global.u8 	%rs698, [%rd427+560];
	ld.global.u8 	%rs699, [%rd427+559];
	ld.global.u8 	%rs700, [%rd427+558];
	ld.global.u8 	%rs701, [%rd427+557];
	ld.global.u8 	%rs702, [%rd427+556];
	ld.global.u8 	%rs703, [%rd427+555];
	ld.global.u8 	%rs704, [%rd427+554];
	ld.global.u8 	%rs705, [%rd427+553];
	ld.global.u8 	%rs706, [%rd427+552];
	ld.global.u8 	%rs707, [%rd427+551];
	ld.global.u8 	%rs708, [%rd427+550];
	ld.global.u8 	%rs709, [%rd427+549];
	ld.global.u8 	%rs710, [%rd427+548];
	ld.global.u8 	%rs711, [%rd427+547];
	ld.global.u8 	%rs712, [%rd427+546];
	ld.global.u8 	%rs713, [%rd427+545];
	ld.global.u8 	%rs714, [%rd427+544];
	ld.global.u8 	%rs715, [%rd427+543];
	ld.global.u8 	%rs716, [%rd427+542];
	ld.global.u8 	%rs717, [%rd427+541];
	ld.global.u8 	%rs718, [%rd427+540];
	ld.global.u8 	%rs719, [%rd427+539];
	ld.global.u8 	%rs720, [%rd427+538];
	ld.global.u8 	%rs721, [%rd427+537];
	ld.global.u8 	%rs722, [%rd427+536];
	ld.global.u8 	%rs723, [%rd427+535];
	ld.global.u8 	%rs724, [%rd427+534];
	ld.global.u8 	%rs725, [%rd427+533];
	ld.global.u8 	%rs726, [%rd427+532];
	ld.global.u8 	%rs727, [%rd427+531];
	ld.global.u8 	%rs728, [%rd427+530];
	ld.global.u8 	%rs729, [%rd427+529];
	ld.global.u8 	%rs730, [%rd427+528];
	ld.global.u8 	%rs731, [%rd427+527];
	ld.global.u8 	%rs732, [%rd427+526];
	ld.global.u8 	%rs733, [%rd427+525];
	ld.global.u8 	%rs734, [%rd427+524];
	ld.global.u8 	%rs735, [%rd427+523];
	ld.global.u8 	%rs736, [%rd427+522];
	ld.global.u8 	%rs737, [%rd427+521];
	ld.global.u8 	%rs738, [%rd427+520];
	ld.global.u8 	%rs739, [%rd427+519];
	ld.global.u8 	%rs740, [%rd427+518];
	ld.global.u8 	%rs741, [%rd427+517];
	ld.global.u8 	%rs742, [%rd427+516];
	ld.global.u8 	%rs743, [%rd427+515];
	ld.global.u8 	%rs744, [%rd427+514];
	ld.global.u8 	%rs745, [%rd427+513];
	ld.global.u8 	%rs746, [%rd427+512];
	ld.global.u8 	%rs747, [%rd427+511];
	ld.global.u8 	%rs748, [%rd427+510];
	ld.global.u8 	%rs749, [%rd427+509];
	ld.global.u8 	%rs750, [%rd427+508];
	ld.global.u8 	%rs751, [%rd427+507];
	ld.global.u8 	%rs752, [%rd427+506];
	ld.global.u8 	%rs753, [%rd427+505];
	ld.global.u8 	%rs754, [%rd427+504];
	ld.global.u8 	%rs755, [%rd427+503];
	ld.global.u8 	%rs756, [%rd427+502];
	ld.global.u8 	%rs757, [%rd427+501];
	ld.global.u8 	%rs758, [%rd427+500];
	ld.global.u8 	%rs759, [%rd427+499];
	ld.global.u8 	%rs760, [%rd427+498];
	ld.global.u8 	%rs761, [%rd427+497];
	ld.global.u8 	%rs762, [%rd427+496];
	ld.global.u8 	%rs763, [%rd427+495];
	ld.global.u8 	%rs764, [%rd427+494];
	ld.global.u8 	%rs765, [%rd427+493];
	ld.global.u8 	%rs766, [%rd427+492];
	ld.global.u8 	%rs767, [%rd427+491];
	ld.global.u8 	%rs768, [%rd427+490];
	ld.global.u8 	%rs769, [%rd427+489];
	ld.global.u8 	%rs770, [%rd427+488];
	ld.global.u8 	%rs771, [%rd427+487];
	ld.global.u8 	%rs772, [%rd427+486];
	ld.global.u8 	%rs773, [%rd427+485];
	ld.global.u8 	%rs774, [%rd427+484];
	ld.global.u8 	%rs775, [%rd427+483];
	ld.global.u8 	%rs776, [%rd427+482];
	ld.global.u8 	%rs777, [%rd427+481];
	ld.global.u8 	%rs778, [%rd427+480];
	ld.global.u8 	%rs779, [%rd427+479];
	ld.global.u8 	%rs780, [%rd427+478];
	ld.global.u8 	%rs781, [%rd427+477];
	ld.global.u8 	%rs782, [%rd427+476];
	ld.global.u8 	%rs783, [%rd427+475];
	ld.global.u8 	%rs784, [%rd427+474];
	ld.global.u8 	%rs785, [%rd427+473];
	ld.global.u8 	%rs786, [%rd427+472];
	ld.global.u8 	%rs787, [%rd427+471];
	ld.global.u8 	%rs788, [%rd427+470];
	ld.global.u8 	%rs789, [%rd427+469];
	ld.global.u8 	%rs790, [%rd427+468];
	ld.global.u8 	%rs791, [%rd427+467];
	ld.global.u8 	%rs792, [%rd427+466];
	ld.global.u8 	%rs793, [%rd427+465];
	ld.global.u8 	%rs794, [%rd427+464];
	ld.global.u8 	%rs795, [%rd427+463];
	ld.global.u8 	%rs796, [%rd427+462];
	ld.global.u8 	%rs797, [%rd427+461];
	ld.global.u8 	%rs798, [%rd427+460];
	ld.global.u8 	%rs799, [%rd427+459];
	ld.global.u8 	%rs800, [%rd427+458];
	ld.global.u8 	%rs801, [%rd427+457];
	ld.global.u8 	%rs802, [%rd427+456];
	ld.global.u8 	%rs803, [%rd427+455];
	ld.global.u8 	%rs804, [%rd427+454];
	ld.global.u8 	%rs805, [%rd427+453];
	ld.global.u8 	%rs806, [%rd427+452];
	ld.global.u8 	%rs807, [%rd427+451];
	ld.global.u8 	%rs808, [%rd427+450];
	ld.global.u8 	%rs809, [%rd427+449];
	ld.global.u8 	%rs810, [%rd427+448];
	ld.global.u8 	%rs811, [%rd427+447];
	ld.global.u8 	%rs812, [%rd427+446];
	ld.global.u8 	%rs813, [%rd427+445];
	ld.global.u8 	%rs814, [%rd427+444];
	ld.global.u8 	%rs815, [%rd427+443];
	ld.global.u8 	%rs816, [%rd427+442];
	ld.global.u8 	%rs817, [%rd427+441];
	ld.global.u8 	%rs818, [%rd427+440];
	ld.global.u8 	%rs819, [%rd427+439];
	ld.global.u8 	%rs820, [%rd427+438];
	ld.global.u8 	%rs821, [%rd427+437];
	ld.global.u8 	%rs822, [%rd427+436];
	ld.global.u8 	%rs823, [%rd427+435];
	ld.global.u8 	%rs824, [%rd427+434];
	ld.global.u8 	%rs825, [%rd427+433];
	ld.global.u8 	%rs826, [%rd427+432];
	ld.global.u8 	%rs827, [%rd427+431];
	ld.global.u8 	%rs828, [%rd427+430];
	ld.global.u8 	%rs829, [%rd427+429];
	ld.global.u8 	%rs830, [%rd427+428];
	ld.global.u8 	%rs831, [%rd427+427];
	ld.global.u8 	%rs832, [%rd427+426];
	ld.global.u8 	%rs833, [%rd427+425];
	ld.global.u8 	%rs834, [%rd427+424];
	ld.global.u8 	%rs835, [%rd427+423];
	ld.global.u8 	%rs836, [%rd427+422];
	ld.global.u8 	%rs837, [%rd427+421];
	ld.global.u8 	%rs838, [%rd427+420];
	ld.global.u8 	%rs839, [%rd427+419];
	ld.global.u8 	%rs840, [%rd427+418];
	ld.global.u8 	%rs841, [%rd427+417];
	ld.global.u8 	%rs842, [%rd427+416];
	ld.global.u8 	%rs843, [%rd427+415];
	ld.global.u8 	%rs844, [%rd427+414];
	ld.global.u8 	%rs845, [%rd427+413];
	ld.global.u8 	%rs846, [%rd427+412];
	ld.global.u8 	%rs847, [%rd427+411];
	ld.global.u8 	%rs848, [%rd427+410];
	ld.global.u8 	%rs849, [%rd427+409];
	ld.global.u8 	%rs850, [%rd427+408];
	ld.global.u8 	%rs851, [%rd427+407];
	ld.global.u8 	%rs852, [%rd427+406];
	ld.global.u8 	%rs853, [%rd427+405];
	ld.global.u8 	%rs854, [%rd427+404];
	ld.global.u8 	%rs855, [%rd427+403];
	ld.global.u8 	%rs856, [%rd427+402];
	ld.global.u8 	%rs857, [%rd427+401];
	ld.global.u8 	%rs858, [%rd427+400];
	ld.global.u8 	%rs859, [%rd427+399];
	ld.global.u8 	%rs860, [%rd427+398];
	ld.global.u8 	%rs861, [%rd427+397];
	ld.global.u8 	%rs862, [%rd427+396];
	ld.global.u8 	%rs863, [%rd427+395];
	ld.global.u8 	%rs864, [%rd427+394];
	ld.global.u8 	%rs865, [%rd427+393];
	ld.global.u8 	%rs866, [%rd427+392];
	ld.global.u8 	%rs867, [%rd427+391];
	ld.global.u8 	%rs868, [%rd427+390];
	ld.global.u8 	%rs869, [%rd427+389];
	ld.global.u8 	%rs870, [%rd427+388];
	ld.global.u8 	%rs871, [%rd427+387];
	ld.global.u8 	%rs872, [%rd427+386];
	ld.global.u8 	%rs873, [%rd427+385];
	ld.global.u8 	%rs874, [%rd427+384];
	ld.global.u8 	%rs875, [%rd427+383];
	ld.global.u8 	%rs876, [%rd427+382];
	ld.global.u8 	%rs877, [%rd427+381];
	ld.global.u8 	%rs878, [%rd427+380];
	ld.global.u8 	%rs879, [%rd427+379];
	ld.global.u8 	%rs880, [%rd427+378];
	ld.global.u8 	%rs881, [%rd427+377];
	ld.global.u8 	%rs882, [%rd427+376];
	ld.global.u8 	%rs883, [%rd427+375];
	ld.global.u8 	%rs884, [%rd427+374];
	ld.global.u8 	%rs885, [%rd427+373];
	ld.global.u8 	%rs886, [%rd427+372];
	ld.global.u8 	%rs887, [%rd427+371];
	ld.global.u8 	%rs888, [%rd427+370];
	ld.global.u8 	%rs889, [%rd427+369];
	ld.global.u8 	%rs890, [%rd427+368];
	ld.global.u8 	%rs891, [%rd427+367];
	ld.global.u8 	%rs892, [%rd427+366];
	ld.global.u8 	%rs893, [%rd427+365];
	ld.global.u8 	%rs894, [%rd427+364];
	ld.global.u8 	%rs895, [%rd427+363];
	ld.global.u8 	%rs896, [%rd427+362];
	ld.global.u8 	%rs897, [%rd427+361];
	ld.global.u8 	%rs898, [%rd427+360];
	ld.global.u8 	%rs899, [%rd427+359];
	ld.global.u8 	%rs900, [%rd427+358];
	ld.global.u8 	%rs901, [%rd427+357];
	ld.global.u8 	%rs902, [%rd427+356];
	ld.global.u8 	%rs903, [%rd427+355];
	ld.global.u8 	%rs904, [%rd427+354];
	ld.global.u8 	%rs905, [%rd427+353];
	ld.global.u8 	%rs906, [%rd427+352];
	ld.global.u8 	%rs907, [%rd427+351];
	ld.global.u8 	%rs908, [%rd427+350];
	ld.global.u8 	%rs909, [%rd427+349];
	ld.global.u8 	%rs910, [%rd427+348];
	ld.global.u8 	%rs911, [%rd427+347];
	ld.global.u8 	%rs912, [%rd427+346];
	ld.global.u8 	%rs913, [%rd427+345];
	ld.global.u8 	%rs914, [%rd427+344];
	ld.global.u8 	%rs915, [%rd427+343];
	ld.global.u8 	%rs916, [%rd427+342];
	ld.global.u8 	%rs917, [%rd427+341];
	ld.global.u8 	%rs918, [%rd427+340];
	ld.global.u8 	%rs919, [%rd427+339];
	ld.global.u8 	%rs920, [%rd427+338];
	ld.global.u8 	%rs921, [%rd427+337];
	ld.global.u8 	%rs922, [%rd427+336];
	ld.global.u8 	%rs923, [%rd427+335];
	ld.global.u8 	%rs924, [%rd427+334];
	ld.global.u8 	%rs925, [%rd427+333];
	ld.global.u8 	%rs926, [%rd427+332];
	ld.global.u8 	%rs927, [%rd427+331];
	ld.global.u8 	%rs928, [%rd427+330];
	ld.global.u8 	%rs929, [%rd427+329];
	ld.global.u8 	%rs930, [%rd427+328];
	ld.global.u8 	%rs931, [%rd427+327];
	ld.global.u8 	%rs932, [%rd427+326];
	ld.global.u8 	%rs933, [%rd427+325];
	ld.global.u8 	%rs934, [%rd427+324];
	ld.global.u8 	%rs935, [%rd427+323];
	ld.global.u8 	%rs936, [%rd427+322];
	ld.global.u8 	%rs937, [%rd427+321];
	ld.global.u8 	%rs938, [%rd427+320];
	ld.global.u8 	%rs939, [%rd427+319];
	ld.global.u8 	%rs940, [%rd427+318];
	ld.global.u8 	%rs941, [%rd427+317];
	ld.global.u8 	%rs942, [%rd427+316];
	ld.global.u8 	%rs943, [%rd427+315];
	ld.global.u8 	%rs944, [%rd427+314];
	ld.global.u8 	%rs945, [%rd427+313];
	ld.global.u8 	%rs946, [%rd427+312];
	ld.global.u8 	%rs947, [%rd427+311];
	ld.global.u8 	%rs948, [%rd427+310];
	ld.global.u8 	%rs949, [%rd427+309];
	ld.global.u8 	%rs950, [%rd427+308];
	ld.global.u8 	%rs951, [%rd427+307];
	ld.global.u8 	%rs952, [%rd427+306];
	ld.global.u8 	%rs953, [%rd427+305];
	ld.global.u8 	%rs954, [%rd427+304];
	ld.global.u8 	%rs955, [%rd427+303];
	ld.global.u8 	%rs956, [%rd427+302];
	ld.global.u8 	%rs957, [%rd427+301];
	ld.global.u8 	%rs958, [%rd427+300];
	ld.global.u8 	%rs959, [%rd427+299];
	ld.global.u8 	%rs960, [%rd427+298];
	ld.global.u8 	%rs961, [%rd427+297];
	ld.global.u8 	%rs962, [%rd427+296];
	ld.global.u8 	%rs963, [%rd427+295];
	ld.global.u8 	%rs964, [%rd427+294];
	ld.global.u8 	%rs965, [%rd427+293];
	ld.global.u8 	%rs966, [%rd427+292];
	ld.global.u8 	%rs967, [%rd427+291];
	ld.global.u8 	%rs968, [%rd427+290];
	ld.global.u8 	%rs969, [%rd427+289];
	ld.global.u8 	%rs970, [%rd427+288];
	ld.global.u8 	%rs971, [%rd427+287];
	ld.global.u8 	%rs972, [%rd427+286];
	ld.global.u8 	%rs973, [%rd427+285];
	ld.global.u8 	%rs974, [%rd427+284];
	ld.global.u8 	%rs975, [%rd427+283];
	ld.global.u8 	%rs976, [%rd427+282];
	ld.global.u8 	%rs977, [%rd427+281];
	ld.global.u8 	%rs978, [%rd427+280];
	ld.global.u8 	%rs979, [%rd427+279];
	ld.global.u8 	%rs980, [%rd427+278];
	ld.global.u8 	%rs981, [%rd427+277];
	ld.global.u8 	%rs982, [%rd427+276];
	ld.global.u8 	%rs983, [%rd427+275];
	ld.global.u8 	%rs984, [%rd427+274];
	ld.global.u8 	%rs985, [%rd427+273];
	ld.global.u8 	%rs986, [%rd427+272];
	ld.global.u8 	%rs987, [%rd427+271];
	ld.global.u8 	%rs988, [%rd427+270];
	ld.global.u8 	%rs989, [%rd427+269];
	ld.global.u8 	%rs990, [%rd427+268];
	ld.global.u8 	%rs991, [%rd427+267];
	ld.global.u8 	%rs992, [%rd427+266];
	ld.global.u8 	%rs993, [%rd427+265];
	ld.global.u8 	%rs994, [%rd427+264];
	ld.global.u8 	%rs995, [%rd427+263];
	ld.global.u8 	%rs996, [%rd427+262];
	ld.global.u8 	%rs997, [%rd427+261];
	ld.global.u8 	%rs998, [%rd427+260];
	ld.global.u8 	%rs999, [%rd427+259];
	ld.global.u8 	%rs1000, [%rd427+258];
	ld.global.u8 	%rs1001, [%rd427+257];
	ld.global.u8 	%rs1002, [%rd427+256];
	ld.global.u8 	%rs1003, [%rd427+255];
	ld.global.u8 	%rs1004, [%rd427+254];
	ld.global.u8 	%rs1005, [%rd427+253];
	ld.global.u8 	%rs1006, [%rd427+252];
	ld.global.u8 	%rs1007, [%rd427+251];
	ld.global.u8 	%rs1008, [%rd427+250];
	ld.global.u8 	%rs1009, [%rd427+249];
	ld.global.u8 	%rs1010, [%rd427+248];
	ld.global.u8 	%rs1011, [%rd427+247];
	ld.global.u8 	%rs1012, [%rd427+246];
	ld.global.u8 	%rs1013, [%rd427+245];
	ld.global.u8 	%rs1014, [%rd427+244];
	ld.global.u8 	%rs1015, [%rd427+243];
	ld.global.u8 	%rs1016, [%rd427+242];
	ld.global.u8 	%rs1017, [%rd427+241];
	ld.global.u8 	%rs1018, [%rd427+240];
	ld.global.u8 	%rs1019, [%rd427+239];
	ld.global.u8 	%rs1020, [%rd427+238];
	ld.global.u8 	%rs1021, [%rd427+237];
	ld.global.u8 	%rs1022, [%rd427+236];
	ld.global.u8 	%rs1023, [%rd427+235];
	ld.global.u8 	%rs1024, [%rd427+234];
	ld.global.u8 	%rs1025, [%rd427+233];
	ld.global.u8 	%rs1026, [%rd427+232];
	ld.global.u8 	%rs1027, [%rd427+231];
	ld.global.u8 	%rs1028, [%rd427+230];
	ld.global.u8 	%rs1029, [%rd427+229];
	ld.global.u8 	%rs1030, [%rd427+228];
	ld.global.u8 	%rs1031, [%rd427+227];
	ld.global.u8 	%rs1032, [%rd427+226];
	ld.global.u8 	%rs1033, [%rd427+225];
	ld.global.u8 	%rs1034, [%rd427+224];
	ld.global.u8 	%rs1035, [%rd427+223];
	ld.global.u8 	%rs1036, [%rd427+222];
	ld.global.u8 	%rs1037, [%rd427+221];
	ld.global.u8 	%rs1038, [%rd427+220];
	ld.global.u8 	%rs1039, [%rd427+219];
	ld.global.u8 	%rs1040, [%rd427+218];
	ld.global.u8 	%rs1041, [%rd427+217];
	ld.global.u8 	%rs1042, [%rd427+216];
	ld.global.u8 	%rs1043, [%rd427+215];
	ld.global.u8 	%rs1044, [%rd427+214];
	ld.global.u8 	%rs1045, [%rd427+213];
	ld.global.u8 	%rs1046, [%rd427+212];
	ld.global.u8 	%rs1047, [%rd427+211];
	ld.global.u8 	%rs1048, [%rd427+210];
	ld.global.u8 	%rs1049, [%rd427+209];
	ld.global.u8 	%rs1050, [%rd427+208];
	ld.global.u8 	%rs1051, [%rd427+207];
	ld.global.u8 	%rs1052, [%rd427+206];
	ld.global.u8 	%rs1053, [%rd427+205];
	ld.global.u8 	%rs1054, [%rd427+204];
	ld.global.u8 	%rs1055, [%rd427+203];
	ld.global.u8 	%rs1056, [%rd427+202];
	ld.global.u8 	%rs1057, [%rd427+201];
	ld.global.u8 	%rs1058, [%rd427+200];
	ld.global.u8 	%rs1059, [%rd427+199];
	ld.global.u8 	%rs1060, [%rd427+198];
	ld.global.u8 	%rs1061, [%rd427+197];
	ld.global.u8 	%rs1062, [%rd427+196];
	ld.global.u8 	%rs1063, [%rd427+195];
	ld.global.u8 	%rs1064, [%rd427+194];
	ld.global.u8 	%rs1065, [%rd427+193];
	ld.global.u8 	%rs1066, [%rd427+192];
	ld.global.u8 	%rs1067, [%rd427+191];
	ld.global.u8 	%rs1068, [%rd427+190];
	ld.global.u8 	%rs1069, [%rd427+189];
	ld.global.u8 	%rs1070, [%rd427+188];
	ld.global.u8 	%rs1071, [%rd427+187];
	ld.global.u8 	%rs1072, [%rd427+186];
	ld.global.u8 	%rs1073, [%rd427+185];
	ld.global.u8 	%rs1074, [%rd427+184];
	ld.global.u8 	%rs1075, [%rd427+183];
	ld.global.u8 	%rs1076, [%rd427+182];
	ld.global.u8 	%rs1077, [%rd427+181];
	ld.global.u8 	%rs1078, [%rd427+180];
	ld.global.u8 	%rs1079, [%rd427+179];
	ld.global.u8 	%rs1080, [%rd427+178];
	ld.global.u8 	%rs1081, [%rd427+177];
	ld.global.u8 	%rs1082, [%rd427+176];
	ld.global.u8 	%rs1083, [%rd427+175];
	ld.global.u8 	%rs1084, [%rd427+174];
	ld.global.u8 	%rs1085, [%rd427+173];
	ld.global.u8 	%rs1086, [%rd427+172];
	ld.global.u8 	%rs1087, [%rd427+171];
	ld.global.u8 	%rs1088, [%rd427+170];
	ld.global.u8 	%rs1089, [%rd427+169];
	ld.global.u8 	%rs1090, [%rd427+168];
	ld.global.u8 	%rs1091, [%rd427+167];
	ld.global.u8 	%rs1092, [%rd427+166];
	ld.global.u8 	%rs1093, [%rd427+165];
	ld.global.u8 	%rs1094, [%rd427+164];
	ld.global.u8 	%rs1095, [%rd427+163];
	ld.global.u8 	%rs1096, [%rd427+162];
	ld.global.u8 	%rs1097, [%rd427+161];
	ld.global.u8 	%rs1098, [%rd427+160];
	ld.global.u8 	%rs1099, [%rd427+159];
	ld.global.u8 	%rs1100, [%rd427+158];
	ld.global.u8 	%rs1101, [%rd427+157];
	ld.global.u8 	%rs1102, [%rd427+156];
	ld.global.u8 	%rs1103, [%rd427+155];
	ld.global.u8 	%rs1104, [%rd427+154];
	ld.global.u8 	%rs1105, [%rd427+153];
	ld.global.u8 	%rs1106, [%rd427+152];
	ld.global.u8 	%rs1107, [%rd427+151];
	ld.global.u8 	%rs1108, [%rd427+150];
	ld.global.u8 	%rs1109, [%rd427+149];
	ld.global.u8 	%rs1110, [%rd427+148];
	ld.global.u8 	%rs1111, [%rd427+147];
	ld.global.u8 	%rs1112, [%rd427+146];
	ld.global.u8 	%rs1113, [%rd427+145];
	ld.global.u8 	%rs1114, [%rd427+144];
	ld.global.u8 	%rs1115, [%rd427+143];
	ld.global.u8 	%rs1116, [%rd427+142];
	ld.global.u8 	%rs1117, [%rd427+141];
	ld.global.u8 	%rs1118, [%rd427+140];
	ld.global.u8 	%rs1119, [%rd427+139];
	ld.global.u8 	%rs1120, [%rd427+138];
	ld.global.u8 	%rs1121, [%rd427+137];
	ld.global.u8 	%rs1122, [%rd427+136];
	ld.global.u8 	%rs1123, [%rd427+135];
	ld.global.u8 	%rs1124, [%rd427+134];
	ld.global.u8 	%rs1125, [%rd427+133];
	ld.global.u8 	%rs1126, [%rd427+132];
	ld.global.u8 	%rs1127, [%rd427+131];
	ld.global.u8 	%rs1128, [%rd427+130];
	ld.global.u8 	%rs1129, [%rd427+129];
	ld.global.u8 	%rs1130, [%rd427+128];
	ld.global.u8 	%rs1131, [%rd427+127];
	ld.global.u8 	%rs1132, [%rd427+126];
	ld.global.u8 	%rs1133, [%rd427+125];
	ld.global.u8 	%rs1134, [%rd427+124];
	ld.global.u8 	%rs1135, [%rd427+123];
	ld.global.u8 	%rs1136, [%rd427+122];
	ld.global.u8 	%rs1137, [%rd427+121];
	ld.global.u8 	%rs1138, [%rd427+120];
	ld.global.u8 	%rs1139, [%rd427+119];
	ld.global.u8 	%rs1140, [%rd427+118];
	ld.global.u8 	%rs1141, [%rd427+117];
	ld.global.u8 	%rs1142, [%rd427+116];
	ld.global.u8 	%rs1143, [%rd427+115];
	ld.global.u8 	%rs1144, [%rd427+114];
	ld.global.u8 	%rs1145, [%rd427+113];
	ld.global.u8 	%rs1146, [%rd427+112];
	ld.global.u8 	%rs1147, [%rd427+111];
	ld.global.u8 	%rs1148, [%rd427+110];
	ld.global.u8 	%rs1149, [%rd427+109];
	ld.global.u8 	%rs1150, [%rd427+108];
	ld.global.u8 	%rs1151, [%rd427+107];
	ld.global.u8 	%rs1152, [%rd427+106];
	ld.global.u8 	%rs1153, [%rd427+105];
	ld.global.u8 	%rs1154, [%rd427+104];
	ld.global.u8 	%rs1155, [%rd427+103];
	ld.global.u8 	%rs1156, [%rd427+102];
	ld.global.u8 	%rs1157, [%rd427+101];
	ld.global.u8 	%rs1158, [%rd427+100];
	ld.global.u8 	%rs1159, [%rd427+99];
	ld.global.u8 	%rs1160, [%rd427+98];
	ld.global.u8 	%rs1161, [%rd427+97];
	ld.global.u8 	%rs1162, [%rd427+96];
	ld.global.u8 	%rs1163, [%rd427+95];
	ld.global.u8 	%rs1164, [%rd427+94];
	ld.global.u8 	%rs1165, [%rd427+93];
	ld.global.u8 	%rs1166, [%rd427+92];
	ld.global.u8 	%rs1167, [%rd427+91];
	ld.global.u8 	%rs1168, [%rd427+90];
	ld.global.u8 	%rs1169, [%rd427+89];
	ld.global.u8 	%rs1170, [%rd427+88];
	ld.global.u8 	%rs1171, [%rd427+87];
	ld.global.u8 	%rs1172, [%rd427+86];
	ld.global.u8 	%rs1173, [%rd427+85];
	ld.global.u8 	%rs1174, [%rd427+84];
	ld.global.u8 	%rs1175, [%rd427+83];
	ld.global.u8 	%rs1176, [%rd427+82];
	ld.global.u8 	%rs1177, [%rd427+81];
	ld.global.u8 	%rs1178, [%rd427+80];
	ld.global.u8 	%rs1179, [%rd427+79];
	ld.global.u8 	%rs1180, [%rd427+78];
	ld.global.u8 	%rs1181, [%rd427+77];
	ld.global.u8 	%rs1182, [%rd427+76];
	ld.global.u8 	%rs1183, [%rd427+75];
	ld.global.u8 	%rs1184, [%rd427+74];
	ld.global.u8 	%rs1185, [%rd427+73];
	ld.global.u8 	%rs1186, [%rd427+72];
	ld.global.u8 	%rs1187, [%rd427+71];
	ld.global.u8 	%rs1188, [%rd427+70];
	ld.global.u8 	%rs1189, [%rd427+69];
	ld.global.u8 	%rs1190, [%rd427+68];
	ld.global.u8 	%rs1191, [%rd427+67];
	ld.global.u8 	%rs1192, [%rd427+66];
	ld.global.u8 	%rs1193, [%rd427+65];
	ld.global.u8 	%rs1194, [%rd427+64];
	ld.global.u8 	%rs1195, [%rd427+63];
	ld.global.u8 	%rs1196, [%rd427+62];
	ld.global.u8 	%rs1197, [%rd427+61];
	ld.global.u8 	%rs1198, [%rd427+60];
	ld.global.u8 	%rs1199, [%rd427+59];
	ld.global.u8 	%rs1200, [%rd427+58];
	ld.global.u8 	%rs1201, [%rd427+57];
	ld.global.u8 	%rs1202, [%rd427+56];
	ld.global.u8 	%rs1203, [%rd427+55];
	ld.global.u8 	%rs1204, [%rd427+54];
	ld.global.u8 	%rs1205, [%rd427+53];
	ld.global.u8 	%rs1206, [%rd427+52];
	ld.global.u8 	%rs1207, [%rd427+51];
	ld.global.u8 	%rs1208, [%rd427+50];
	ld.global.u8 	%rs1209, [%rd427+49];
	ld.global.u8 	%rs1210, [%rd427+48];
	ld.global.u8 	%rs1211, [%rd427+47];
	ld.global.u8 	%rs1212, [%rd427+46];
	ld.global.u8 	%rs1213, [%rd427+45];
	ld.global.u8 	%rs1214, [%rd427+44];
	ld.global.u8 	%rs1215, [%rd427+43];
	ld.global.u8 	%rs1216, [%rd427+42];
	ld.global.u8 	%rs1217, [%rd427+41];
	ld.global.u8 	%rs1218, [%rd427+40];
	ld.global.u8 	%rs1219, [%rd427+39];
	ld.global.u8 	%rs1220, [%rd427+38];
	ld.global.u8 	%rs1221, [%rd427+37];
	ld.global.u8 	%rs1222, [%rd427+36];
	ld.global.u8 	%rs1223, [%rd427+35];
	ld.global.u8 	%rs1224, [%rd427+34];
	ld.global.u8 	%rs1225, [%rd427+33];
	ld.global.u8 	%rs1226, [%rd427+32];
	ld.global.u8 	%rs1227, [%rd427+31];
	ld.global.u8 	%rs1228, [%rd427+30];
	ld.global.u8 	%rs1229, [%rd427+29];
	ld.global.u8 	%rs1230, [%rd427+28];
	ld.global.u8 	%rs1231, [%rd427+27];
	ld.global.u8 	%rs1232, [%rd427+26];
	ld.global.u8 	%rs1233, [%rd427+25];
	ld.global.u8 	%rs1234, [%rd427+24];
	ld.global.u8 	%rs1235, [%rd427+23];
	ld.global.u8 	%rs1236, [%rd427+22];
	ld.global.u8 	%rs1237, [%rd427+21];
	ld.global.u8 	%rs1238, [%rd427+20];
	ld.global.u8 	%rs1239, [%rd427+19];
	ld.global.u8 	%rs1240, [%rd427+18];
	ld.global.u8 	%rs1241, [%rd427+17];
	ld.global.u8 	%rs1242, [%rd427+16];
	ld.global.u8 	%rs1243, [%rd427+15];
	ld.global.u8 	%rs1244, [%rd427+14];
	ld.global.u8 	%rs1245, [%rd427+13];
	ld.global.u8 	%rs1246, [%rd427+12];
	ld.global.u8 	%rs1247, [%rd427+11];
	ld.global.u8 	%rs1248, [%rd427+10];
	ld.global.u8 	%rs1249, [%rd427+9];
	ld.global.u8 	%rs1250, [%rd427+8];
	ld.global.u8 	%rs1251, [%rd427+7];
	ld.global.u8 	%rs1252, [%rd427+6];
	ld.global.u8 	%rs1253, [%rd427+5];
	ld.global.u8 	%rs1254, [%rd427+4];
	ld.global.u8 	%rs1255, [%rd427+3];
	ld.global.u8 	%rs1256, [%rd427+2];
	ld.global.u8 	%rs1257, [%rd427+1];
	ld.global.u8 	%rs1902, [%rd427];
	st.local.u8 	[%rd6], %rs1902;
	st.local.u8 	[%rd6+1], %rs1257;
	st.local.u8 	[%rd6+2], %rs1256;
	st.local.u8 	[%rd6+3], %rs1255;
	add.s64 	%rd874, %rd6, 4;
	st.local.u8 	[%rd6+4], %rs1254;
	st.local.u8 	[%rd6+5], %rs1253;
	st.local.u8 	[%rd6+6], %rs1252;
	st.local.u8 	[%rd6+7], %rs1251;
	st.local.u8 	[%rd6+8], %rs1250;
	st.local.u8 	[%rd6+9], %rs1249;
	st.local.u8 	[%rd6+10], %rs1248;
	st.local.u8 	[%rd6+11], %rs1247;
	st.local.u8 	[%rd6+12], %rs1246;
	st.local.u8 	[%rd6+13], %rs1245;
	st.local.u8 	[%rd6+14], %rs1244;
	st.local.u8 	[%rd6+15], %rs1243;
	st.local.u8 	[%rd6+16], %rs1242;
	st.local.u8 	[%rd6+17], %rs1241;
	st.local.u8 	[%rd6+18], %rs1240;
	st.local.u8 	[%rd6+19], %rs1239;
	st.local.u8 	[%rd6+20], %rs1238;
	st.local.u8 	[%rd6+21], %rs1237;
	st.local.u8 	[%rd6+22], %rs1236;
	st.local.u8 	[%rd6+23], %rs1235;
	st.local.u8 	[%rd6+24], %rs1234;
	st.local.u8 	[%rd6+25], %rs1233;
	st.local.u8 	[%rd6+26], %rs1232;
	st.local.u8 	[%rd6+27], %rs1231;
	st.local.u8 	[%rd6+28], %rs1230;
	st.local.u8 	[%rd6+29], %rs1229;
	st.local.u8 	[%rd6+30], %rs1228;
	st.local.u8 	[%rd6+31], %rs1227;
	st.local.u8 	[%rd6+32], %rs1226;
	st.local.u8 	[%rd6+33], %rs1225;
	st.local.u8 	[%rd6+34], %rs1224;
	st.local.u8 	[%rd6+35], %rs1223;
	st.local.u8 	[%rd6+36], %rs1222;
	st.local.u8 	[%rd6+37], %rs1221;
	st.local.u8 	[%rd6+38], %rs1220;
	st.local.u8 	[%rd6+39], %rs1219;
	st.local.u8 	[%rd6+40], %rs1218;
	st.local.u8 	[%rd6+41], %rs1217;
	st.local.u8 	[%rd6+42], %rs1216;
	st.local.u8 	[%rd6+43], %rs1215;
	st.local.u8 	[%rd6+44], %rs1214;
	st.local.u8 	[%rd6+45], %rs1213;
	st.local.u8 	[%rd6+46], %rs1212;
	st.local.u8 	[%rd6+47], %rs1211;
	st.local.u8 	[%rd6+48], %rs1210;
	st.local.u8 	[%rd6+49], %rs1209;
	st.local.u8 	[%rd6+50], %rs1208;
	st.local.u8 	[%rd6+51], %rs1207;
	st.local.u8 	[%rd6+52], %rs1206;
	st.local.u8 	[%rd6+53], %rs1205;
	st.local.u8 	[%rd6+54], %rs1204;
	st.local.u8 	[%rd6+55], %rs1203;
	st.local.u8 	[%rd6+56], %rs1202;
	st.local.u8 	[%rd6+57], %rs1201;
	st.local.u8 	[%rd6+58], %rs1200;
	st.local.u8 	[%rd6+59], %rs1199;
	st.local.u8 	[%rd6+60], %rs1198;
	st.local.u8 	[%rd6+61], %rs1197;
	st.local.u8 	[%rd6+62], %rs1196;
	st.local.u8 	[%rd6+63], %rs1195;
	st.local.u8 	[%rd6+64], %rs1194;
	st.local.u8 	[%rd6+65], %rs1193;
	st.local.u8 	[%rd6+66], %rs1192;
	st.local.u8 	[%rd6+67], %rs1191;
	st.local.u8 	[%rd6+68], %rs1190;
	st.local.u8 	[%rd6+69], %rs1189;
	st.local.u8 	[%rd6+70], %rs1188;
	st.local.u8 	[%rd6+71], %rs1187;
	st.local.u8 	[%rd6+72], %rs1186;
	st.local.u8 	[%rd6+73], %rs1185;
	st.local.u8 	[%rd6+74], %rs1184;
	st.local.u8 	[%rd6+75], %rs1183;
	st.local.u8 	[%rd6+76], %rs1182;
	st.local.u8 	[%rd6+77], %rs1181;
	st.local.u8 	[%rd6+78], %rs1180;
	st.local.u8 	[%rd6+79], %rs1179;
	st.local.u8 	[%rd6+80], %rs1178;
	st.local.u8 	[%rd6+81], %rs1177;
	st.local.u8 	[%rd6+82], %rs1176;
	st.local.u8 	[%rd6+83], %rs1175;
	st.local.u8 	[%rd6+84], %rs1174;
	st.local.u8 	[%rd6+85], %rs1173;
	st.local.u8 	[%rd6+86], %rs1172;
	st.local.u8 	[%rd6+87], %rs1171;
	st.local.u8 	[%rd6+88], %rs1170;
	st.local.u8 	[%rd6+89], %rs1169;
	st.local.u8 	[%rd6+90], %rs1168;
	st.local.u8 	[%rd6+91], %rs1167;
	st.local.u8 	[%rd6+92], %rs1166;
	st.local.u8 	[%rd6+93], %rs1165;
	st.local.u8 	[%rd6+94], %rs1164;
	st.local.u8 	[%rd6+95], %rs1163;
	st.local.u8 	[%rd6+96], %rs1162;
	st.local.u8 	[%rd6+97], %rs1161;
	st.local.u8 	[%rd6+98], %rs1160;
	st.local.u8 	[%rd6+99], %rs1159;
	st.local.u8 	[%rd6+100], %rs1158;
	st.local.u8 	[%rd6+101], %rs1157;
	st.local.u8 	[%rd6+102], %rs1156;
	st.local.u8 	[%rd6+103], %rs1155;
	st.local.u8 	[%rd6+104], %rs1154;
	st.local.u8 	[%rd6+105], %rs1153;
	st.local.u8 	[%rd6+106], %rs1152;
	st.local.u8 	[%rd6+107], %rs1151;
	st.local.u8 	[%rd6+108], %rs1150;
	st.local.u8 	[%rd6+109], %rs1149;
	st.local.u8 	[%rd6+110], %rs1148;
	st.local.u8 	[%rd6+111], %rs1147;
	st.local.u8 	[%rd6+112], %rs1146;
	st.local.u8 	[%rd6+113], %rs1145;
	st.local.u8 	[%rd6+114], %rs1144;
	st.local.u8 	[%rd6+115], %rs1143;
	st.local.u8 	[%rd6+116], %rs1142;
	st.local.u8 	[%rd6+117], %rs1141;
	st.local.u8 	[%rd6+118], %rs1140;
	st.local.u8 	[%rd6+119], %rs1139;
	st.local.u8 	[%rd6+120], %rs1138;
	st.local.u8 	[%rd6+121], %rs1137;
	st.local.u8 	[%rd6+122], %rs1136;
	st.local.u8 	[%rd6+123], %rs1135;
	st.local.u8 	[%rd6+124], %rs1134;
	st.local.u8 	[%rd6+125], %rs1133;
	st.local.u8 	[%rd6+126], %rs1132;
	st.local.u8 	[%rd6+127], %rs1131;
	st.local.u8 	[%rd6+128], %rs1130;
	st.local.u8 	[%rd6+129], %rs1129;
	st.local.u8 	[%rd6+130], %rs1128;
	st.local.u8 	[%rd6+131], %rs1127;
	st.local.u8 	[%rd6+132], %rs1126;
	st.local.u8 	[%rd6+133], %rs1125;
	st.local.u8 	[%rd6+134], %rs1124;
	st.local.u8 	[%rd6+135], %rs1123;
	st.local.u8 	[%rd6+136], %rs1122;
	st.local.u8 	[%rd6+137], %rs1121;
	st.local.u8 	[%rd6+138], %rs1120;
	st.local.u8 	[%rd6+139], %rs1119;
	st.local.u8 	[%rd6+140], %rs1118;
	st.local.u8 	[%rd6+141], %rs1117;
	st.local.u8 	[%rd6+142], %rs1116;
	st.local.u8 	[%rd6+143], %rs1115;
	st.local.u8 	[%rd6+144], %rs1114;
	st.local.u8 	[%rd6+145], %rs1113;
	st.local.u8 	[%rd6+146], %rs1112;
	st.local.u8 	[%rd6+147], %rs1111;
	st.local.u8 	[%rd6+148], %rs1110;
	st.local.u8 	[%rd6+149], %rs1109;
	st.local.u8 	[%rd6+150], %rs1108;
	st.local.u8 	[%rd6+151], %rs1107;
	st.local.u8 	[%rd6+152], %rs1106;
	st.local.u8 	[%rd6+153], %rs1105;
	st.local.u8 	[%rd6+154], %rs1104;
	st.local.u8 	[%rd6+155], %rs1103;
	st.local.u8 	[%rd6+156], %rs1102;
	st.local.u8 	[%rd6+157], %rs1101;
	st.local.u8 	[%rd6+158], %rs1100;
	st.local.u8 	[%rd6+159], %rs1099;
	st.local.u8 	[%rd6+160], %rs1098;
	st.local.u8 	[%rd6+161], %rs1097;
	st.local.u8 	[%rd6+162], %rs1096;
	st.local.u8 	[%rd6+163], %rs1095;
	st.local.u8 	[%rd6+164], %rs1094;
	st.local.u8 	[%rd6+165], %rs1093;
	st.local.u8 	[%rd6+166], %rs1092;
	st.local.u8 	[%rd6+167], %rs1091;
	st.local.u8 	[%rd6+168], %rs1090;
	st.local.u8 	[%rd6+169], %rs1089;
	st.local.u8 	[%rd6+170], %rs1088;
	st.local.u8 	[%rd6+171], %rs1087;
	st.local.u8 	[%rd6+172], %rs1086;
	st.local.u8 	[%rd6+173], %rs1085;
	st.local.u8 	[%rd6+174], %rs1084;
	st.local.u8 	[%rd6+175], %rs1083;
	st.local.u8 	[%rd6+176], %rs1082;
	st.local.u8 	[%rd6+177], %rs1081;
	st.local.u8 	[%rd6+178], %rs1080;
	st.local.u8 	[%rd6+179], %rs1079;
	st.local.u8 	[%rd6+180], %rs1078;
	st.local.u8 	[%rd6+181], %rs1077;
	st.local.u8 	[%rd6+182], %rs1076;
	st.local.u8 	[%rd6+183], %rs1075;
	st.local.u8 	[%rd6+184], %rs1074;
	st.local.u8 	[%rd6+185], %rs1073;
	st.local.u8 	[%rd6+186], %rs1072;
	st.local.u8 	[%rd6+187], %rs1071;
	st.local.u8 	[%rd6+188], %rs1070;
	st.local.u8 	[%rd6+189], %rs1069;
	st.local.u8 	[%rd6+190], %rs1068;
	st.local.u8 	[%rd6+191], %rs1067;
	st.local.u8 	[%rd6+192], %rs1066;
	st.local.u8 	[%rd6+193], %rs1065;
	st.local.u8 	[%rd6+194], %rs1064;
	st.local.u8 	[%rd6+195], %rs1063;
	st.local.u8 	[%rd6+196], %rs1062;
	st.local.u8 	[%rd6+197], %rs1061;
	st.local.u8 	[%rd6+198], %rs1060;
	st.local.u8 	[%rd6+199], %rs1059;
	st.local.u8 	[%rd6+200], %rs1058;
	st.local.u8 	[%rd6+201], %rs1057;
	st.local.u8 	[%rd6+202], %rs1056;
	st.local.u8 	[%rd6+203], %rs1055;
	st.local.u8 	[%rd6+204], %rs1054;
	st.local.u8 	[%rd6+205], %rs1053;
	st.local.u8 	[%rd6+206], %rs1052;
	st.local.u8 	[%rd6+207], %rs1051;
	st.local.u8 	[%rd6+208], %rs1050;
	st.local.u8 	[%rd6+209], %rs1049;
	st.local.u8 	[%rd6+210], %rs1048;
	st.local.u8 	[%rd6+211], %rs1047;
	st.local.u8 	[%rd6+212], %rs1046;
	st.local.u8 	[%rd6+213], %rs1045;
	st.local.u8 	[%rd6+214], %rs1044;
	st.local.u8 	[%rd6+215], %rs1043;
	st.local.u8 	[%rd6+216], %rs1042;
	st.local.u8 	[%rd6+217], %rs1041;
	st.local.u8 	[%rd6+218], %rs1040;
	st.local.u8 	[%rd6+219], %rs1039;
	st.local.u8 	[%rd6+220], %rs1038;
	st.local.u8 	[%rd6+221], %rs1037;
	st.local.u8 	[%rd6+222], %rs1036;
	st.local.u8 	[%rd6+223], %rs1035;
	st.local.u8 	[%rd6+224], %rs1034;
	st.local.u8 	[%rd6+225], %rs1033;
	st.local.u8 	[%rd6+226], %rs1032;
	st.local.u8 	[%rd6+227], %rs1031;
	st.local.u8 	[%rd6+228], %rs1030;
	st.local.u8 	[%rd6+229], %rs1029;
	st.local.u8 	[%rd6+230], %rs1028;
	st.local.u8 	[%rd6+231], %rs1027;
	st.local.u8 	[%rd6+232], %rs1026;
	st.local.u8 	[%rd6+233], %rs1025;
	st.local.u8 	[%rd6+234], %rs1024;
	st.local.u8 	[%rd6+235], %rs1023;
	st.local.u8 	[%rd6+236], %rs1022;
	st.local.u8 	[%rd6+237], %rs1021;
	st.local.u8 	[%rd6+238], %rs1020;
	st.local.u8 	[%rd6+239], %rs1019;
	st.local.u8 	[%rd6+240], %rs1018;
	st.local.u8 	[%rd6+241], %rs1017;
	st.local.u8 	[%rd6+242], %rs1016;
	st.local.u8 	[%rd6+243], %rs1015;
	st.local.u8 	[%rd6+244], %rs1014;
	st.local.u8 	[%rd6+245], %rs1013;
	st.local.u8 	[%rd6+246], %rs1012;
	st.local.u8 	[%rd6+247], %rs1011;
	st.local.u8 	[%rd6+248], %rs1010;
	st.local.u8 	[%rd6+249], %rs1009;
	st.local.u8 	[%rd6+250], %rs1008;
	st.local.u8 	[%rd6+251], %rs1007;
	st.local.u8 	[%rd6+252], %rs1006;
	st.local.u8 	[%rd6+253], %rs1005;
	st.local.u8 	[%rd6+254], %rs1004;
	st.local.u8 	[%rd6+255], %rs1003;
	st.local.u8 	[%rd6+256], %rs1002;
	st.local.u8 	[%rd6+257], %rs1001;
	st.local.u8 	[%rd6+258], %rs1000;
	st.local.u8 	[%rd6+259], %rs999;
	st.local.u8 	[%rd6+260], %rs998;
	st.local.u8 	[%rd6+261], %rs997;
	st.local.u8 	[%rd6+262], %rs996;
	st.local.u8 	[%rd6+263], %rs995;
	st.local.u8 	[%rd6+264], %rs994;
	st.local.u8 	[%rd6+265], %rs993;
	st.local.u8 	[%rd6+266], %rs992;
	st.local.u8 	[%rd6+267], %rs991;
	st.local.u8 	[%rd6+268], %rs990;
	st.local.u8 	[%rd6+269], %rs989;
	st.local.u8 	[%rd6+270], %rs988;
	st.local.u8 	[%rd6+271], %rs987;
	st.local.u8 	[%rd6+272], %rs986;
	st.local.u8 	[%rd6+273], %rs985;
	st.local.u8 	[%rd6+274], %rs984;
	st.local.u8 	[%rd6+275], %rs983;
	st.local.u8 	[%rd6+276], %rs982;
	st.local.u8 	[%rd6+277], %rs981;
	st.local.u8 	[%rd6+278], %rs980;
	st.local.u8 	[%rd6+279], %rs979;
	st.local.u8 	[%rd6+280], %rs978;
	st.local.u8 	[%rd6+281], %rs977;
	st.local.u8 	[%rd6+282], %rs976;
	st.local.u8 	[%rd6+283], %rs975;
	st.local.u8 	[%rd6+284], %rs974;
	st.local.u8 	[%rd6+285], %rs973;
	st.local.u8 	[%rd6+286], %rs972;
	st.local.u8 	[%rd6+287], %rs971;
	st.local.u8 	[%rd6+288], %rs970;
	st.local.u8 	[%rd6+289], %rs969;
	st.local.u8 	[%rd6+290], %rs968;
	st.local.u8 	[%rd6+291], %rs967;
	st.local.u8 	[%rd6+292], %rs966;
	st.local.u8 	[%rd6+293], %rs965;
	st.local.u8 	[%rd6+294], %rs964;
	st.local.u8 	[%rd6+295], %rs963;
	st.local.u8 	[%rd6+296], %rs962;
	st.local.u8 	[%rd6+297], %rs961;
	st.local.u8 	[%rd6+298], %rs960;
	st.local.u8 	[%rd6+299], %rs959;
	st.local.u8 	[%rd6+300], %rs958;
	st.local.u8 	[%rd6+301], %rs957;
	st.local.u8 	[%rd6+302], %rs956;
	st.local.u8 	[%rd6+303], %rs955;
	st.local.u8 	[%rd6+304], %rs954;
	st.local.u8 	[%rd6+305], %rs953;
	st.local.u8 	[%rd6+306], %rs952;
	st.local.u8 	[%rd6+307], %rs951;
	st.local.u8 	[%rd6+308], %rs950;
	st.local.u8 	[%rd6+309], %rs949;
	st.local.u8 	[%rd6+310], %rs948;
	st.local.u8 	[%rd6+311], %rs947;
	st.local.u8 	[%rd6+312], %rs946;
	st.local.u8 	[%rd6+313], %rs945;
	st.local.u8 	[%rd6+314], %rs944;
	st.local.u8 	[%rd6+315], %rs943;
	st.local.u8 	[%rd6+316], %rs942;
	st.local.u8 	[%rd6+317], %rs941;
	st.local.u8 	[%rd6+318], %rs940;
	st.local.u8 	[%rd6+319], %rs939;
	st.local.u8 	[%rd6+320], %rs938;
	st.local.u8 	[%rd6+321], %rs937;
	st.local.u8 	[%rd6+322], %rs936;
	st.local.u8 	[%rd6+323], %rs935;
	st.local.u8 	[%rd6+324], %rs934;
	st.local.u8 	[%rd6+325], %rs933;
	st.local.u8 	[%rd6+326], %rs932;
	st.local.u8 	[%rd6+327], %rs931;
	st.local.u8 	[%rd6+328], %rs930;
	st.local.u8 	[%rd6+329], %rs929;
	st.local.u8 	[%rd6+330], %rs928;
	st.local.u8 	[%rd6+331], %rs927;
	st.local.u8 	[%rd6+332], %rs926;
	st.local.u8 	[%rd6+333], %rs925;
	st.local.u8 	[%rd6+334], %rs924;
	st.local.u8 	[%rd6+335], %rs923;
	st.local.u8 	[%rd6+336], %rs922;
	st.local.u8 	[%rd6+337], %rs921;
	st.local.u8 	[%rd6+338], %rs920;
	st.local.u8 	[%rd6+339], %rs919;
	st.local.u8 	[%rd6+340], %rs918;
	st.local.u8 	[%rd6+341], %rs917;
	st.local.u8 	[%rd6+342], %rs916;
	st.local.u8 	[%rd6+343], %rs915;
	st.local.u8 	[%rd6+344], %rs914;
	st.local.u8 	[%rd6+345], %rs913;
	st.local.u8 	[%rd6+346], %rs912;
	st.local.u8 	[%rd6+347], %rs911;
	st.local.u8 	[%rd6+348], %rs910;
	st.local.u8 	[%rd6+349], %rs909;
	st.local.u8 	[%rd6+350], %rs908;
	st.local.u8 	[%rd6+351], %rs907;
	st.local.u8 	[%rd6+352], %rs906;
	st.local.u8 	[%rd6+353], %rs905;
	st.local.u8 	[%rd6+354], %rs904;
	st.local.u8 	[%rd6+355], %rs903;
	st.local.u8 	[%rd6+356], %rs902;
	st.local.u8 	[%rd6+357], %rs901;
	st.local.u8 	[%rd6+358], %rs900;
	st.local.u8 	[%rd6+359], %rs899;
	st.local.u8 	[%rd6+360], %rs898;
	st.local.u8 	[%rd6+361], %rs897;
	st.local.u8 	[%rd6+362], %rs896;
	st.local.u8 	[%rd6+363], %rs895;
	st.local.u8 	[%rd6+364], %rs894;
	st.local.u8 	[%rd6+365], %rs893;
	st.local.u8 	[%rd6+366], %rs892;
	st.local.u8 	[%rd6+367], %rs891;
	st.local.u8 	[%rd6+368], %rs890;
	st.local.u8 	[%rd6+369], %rs889;
	st.local.u8 	[%rd6+370], %rs888;
	st.local.u8 	[%rd6+371], %rs887;
	st.local.u8 	[%rd6+372], %rs886;
	st.local.u8 	[%rd6+373], %rs885;
	st.local.u8 	[%rd6+374], %rs884;
	st.local.u8 	[%rd6+375], %rs883;
	st.local.u8 	[%rd6+376], %rs882;
	st.local.u8 	[%rd6+377], %rs881;
	st.local.u8 	[%rd6+378], %rs880;
	st.local.u8 	[%rd6+379], %rs879;
	st.local.u8 	[%rd6+380], %rs878;
	st.local.u8 	[%rd6+381], %rs877;
	st.local.u8 	[%rd6+382], %rs876;
	st.local.u8 	[%rd6+383], %rs875;
	st.local.u8 	[%rd6+384], %rs874;
	st.local.u8 	[%rd6+385], %rs873;
	st.local.u8 	[%rd6+386], %rs872;
	st.local.u8 	[%rd6+387], %rs871;
	st.local.u8 	[%rd6+388], %rs870;
	st.local.u8 	[%rd6+389], %rs869;
	st.local.u8 	[%rd6+390], %rs868;
	st.local.u8 	[%rd6+391], %rs867;
	st.local.u8 	[%rd6+392], %rs866;
	st.local.u8 	[%rd6+393], %rs865;
	st.local.u8 	[%rd6+394], %rs864;
	st.local.u8 	[%rd6+395], %rs863;
	st.local.u8 	[%rd6+396], %rs862;
	st.local.u8 	[%rd6+397], %rs861;
	st.local.u8 	[%rd6+398], %rs860;
	st.local.u8 	[%rd6+399], %rs859;
	st.local.u8 	[%rd6+400], %rs858;
	st.local.u8 	[%rd6+401], %rs857;
	st.local.u8 	[%rd6+402], %rs856;
	st.local.u8 	[%rd6+403], %rs855;
	st.local.u8 	[%rd6+404], %rs854;
	st.local.u8 	[%rd6+405], %rs853;
	st.local.u8 	[%rd6+406], %rs852;
	st.local.u8 	[%rd6+407], %rs851;
	st.local.u8 	[%rd6+408], %rs850;
	st.local.u8 	[%rd6+409], %rs849;
	st.local.u8 	[%rd6+410], %rs848;
	st.local.u8 	[%rd6+411], %rs847;
	st.local.u8 	[%rd6+412], %rs846;
	st.local.u8 	[%rd6+413], %rs845;
	st.local.u8 	[%rd6+414], %rs844;
	st.local.u8 	[%rd6+415], %rs843;
	st.local.u8 	[%rd6+416], %rs842;
	st.local.u8 	[%rd6+417], %rs841;
	st.local.u8 	[%rd6+418], %rs840;
	st.local.u8 	[%rd6+419], %rs839;
	st.local.u8 	[%rd6+420], %rs838;
	st.local.u8 	[%rd6+421], %rs837;
	st.local.u8 	[%rd6+422], %rs836;
	st.local.u8 	[%rd6+423], %rs835;
	st.local.u8 	[%rd6+424], %rs834;
	st.local.u8 	[%rd6+425], %rs833;
	st.local.u8 	[%rd6+426], %rs832;
	st.local.u8 	[%rd6+427], %rs831;
	st.local.u8 	[%rd6+428], %rs830;
	st.local.u8 	[%rd6+429], %rs829;
	st.local.u8 	[%rd6+430], %rs828;
	st.local.u8 	[%rd6+431], %rs827;
	st.local.u8 	[%rd6+432], %rs826;
	st.local.u8 	[%rd6+433], %rs825;
	st.local.u8 	[%rd6+434], %rs824;
	st.local.u8 	[%rd6+435], %rs823;
	st.local.u8 	[%rd6+436], %rs822;
	st.local.u8 	[%rd6+437], %rs821;
	st.local.u8 	[%rd6+438], %rs820;
	st.local.u8 	[%rd6+439], %rs819;
	st.local.u8 	[%rd6+440], %rs818;
	st.local.u8 	[%rd6+441], %rs817;
	st.local.u8 	[%rd6+442], %rs816;
	st.local.u8 	[%rd6+443], %rs815;
	st.local.u8 	[%rd6+444], %rs814;
	st.local.u8 	[%rd6+445], %rs813;
	st.local.u8 	[%rd6+446], %rs812;
	st.local.u8 	[%rd6+447], %rs811;
	st.local.u8 	[%rd6+448], %rs810;
	st.local.u8 	[%rd6+449], %rs809;
	st.local.u8 	[%rd6+450], %rs808;
	st.local.u8 	[%rd6+451], %rs807;
	st.local.u8 	[%rd6+452], %rs806;
	st.local.u8 	[%rd6+453], %rs805;
	st.local.u8 	[%rd6+454], %rs804;
	st.local.u8 	[%rd6+455], %rs803;
	st.local.u8 	[%rd6+456], %rs802;
	st.local.u8 	[%rd6+457], %rs801;
	st.local.u8 	[%rd6+458], %rs800;
	st.local.u8 	[%rd6+459], %rs799;
	st.local.u8 	[%rd6+460], %rs798;
	st.local.u8 	[%rd6+461], %rs797;
	st.local.u8 	[%rd6+462], %rs796;
	st.local.u8 	[%rd6+463], %rs795;
	st.local.u8 	[%rd6+464], %rs794;
	st.local.u8 	[%rd6+465], %rs793;
	st.local.u8 	[%rd6+466], %rs792;
	st.local.u8 	[%rd6+467], %rs791;
	st.local.u8 	[%rd6+468], %rs790;
	st.local.u8 	[%rd6+469], %rs789;
	st.local.u8 	[%rd6+470], %rs788;
	st.local.u8 	[%rd6+471], %rs787;
	st.local.u8 	[%rd6+472], %rs786;
	st.local.u8 	[%rd6+473], %rs785;
	st.local.u8 	[%rd6+474], %rs784;
	st.local.u8 	[%rd6+475], %rs783;
	st.local.u8 	[%rd6+476], %rs782;
	st.local.u8 	[%rd6+477], %rs781;
	st.local.u8 	[%rd6+478], %rs780;
	st.local.u8 	[%rd6+479], %rs779;
	st.local.u8 	[%rd6+480], %rs778;
	st.local.u8 	[%rd6+481], %rs777;
	st.local.u8 	[%rd6+482], %rs776;
	st.local.u8 	[%rd6+483], %rs775;
	st.local.u8 	[%rd6+484], %rs774;
	st.local.u8 	[%rd6+485], %rs773;
	st.local.u8 	[%rd6+486], %rs772;
	st.local.u8 	[%rd6+487], %rs771;
	st.local.u8 	[%rd6+488], %rs770;
	st.local.u8 	[%rd6+489], %rs769;
	st.local.u8 	[%rd6+490], %rs768;
	st.local.u8 	[%rd6+491], %rs767;
	st.local.u8 	[%rd6+492], %rs766;
	st.local.u8 	[%rd6+493], %rs765;
	st.local.u8 	[%rd6+494], %rs764;
	st.local.u8 	[%rd6+495], %rs763;
	st.local.u8 	[%rd6+496], %rs762;
	st.local.u8 	[%rd6+497], %rs761;
	st.local.u8 	[%rd6+498], %rs760;
	st.local.u8 	[%rd6+499], %rs759;
	st.local.u8 	[%rd6+500], %rs758;
	st.local.u8 	[%rd6+501], %rs757;
	st.local.u8 	[%rd6+502], %rs756;
	st.local.u8 	[%rd6+503], %rs755;
	st.local.u8 	[%rd6+504], %rs754;
	st.local.u8 	[%rd6+505], %rs753;
	st.local.u8 	[%rd6+506], %rs752;
	st.local.u8 	[%rd6+507], %rs751;
	st.local.u8 	[%rd6+508], %rs750;
	st.local.u8 	[%rd6+509], %rs749;
	st.local.u8 	[%rd6+510], %rs748;
	st.local.u8 	[%rd6+511], %rs747;
	st.local.u8 	[%rd6+512], %rs746;
	st.local.u8 	[%rd6+513], %rs745;
	st.local.u8 	[%rd6+514], %rs744;
	st.local.u8 	[%rd6+515], %rs743;
	st.local.u8 	[%rd6+516], %rs742;
	st.local.u8 	[%rd6+517], %rs741;
	st.local.u8 	[%rd6+518], %rs740;
	st.local.u8 	[%rd6+519], %rs739;
	st.local.u8 	[%rd6+520], %rs738;
	st.local.u8 	[%rd6+521], %rs737;
	st.local.u8 	[%rd6+522], %rs736;
	st.local.u8 	[%rd6+523], %rs735;
	st.local.u8 	[%rd6+524], %rs734;
	st.local.u8 	[%rd6+525], %rs733;
	st.local.u8 	[%rd6+526], %rs732;
	st.local.u8 	[%rd6+527], %rs731;
	st.local.u8 	[%rd6+528], %rs730;
	st.local.u8 	[%rd6+529], %rs729;
	st.local.u8 	[%rd6+530], %rs728;
	st.local.u8 	[%rd6+531], %rs727;
	st.local.u8 	[%rd6+532], %rs726;
	st.local.u8 	[%rd6+533], %rs725;
	st.local.u8 	[%rd6+534], %rs724;
	st.local.u8 	[%rd6+535], %rs723;
	st.local.u8 	[%rd6+536], %rs722;
	st.local.u8 	[%rd6+537], %rs721;
	st.local.u8 	[%rd6+538], %rs720;
	st.local.u8 	[%rd6+539], %rs719;
	st.local.u8 	[%rd6+540], %rs718;
	st.local.u8 	[%rd6+541], %rs717;
	st.local.u8 	[%rd6+542], %rs716;
	st.local.u8 	[%rd6+543], %rs715;
	st.local.u8 	[%rd6+544], %rs714;
	st.local.u8 	[%rd6+545], %rs713;
	st.local.u8 	[%rd6+546], %rs712;
	st.local.u8 	[%rd6+547], %rs711;
	st.local.u8 	[%rd6+548], %rs710;
	st.local.u8 	[%rd6+549], %rs709;
	st.local.u8 	[%rd6+550], %rs708;
	st.local.u8 	[%rd6+551], %rs707;
	st.local.u8 	[%rd6+552], %rs706;
	st.local.u8 	[%rd6+553], %rs705;
	st.local.u8 	[%rd6+554], %rs704;
	st.local.u8 	[%rd6+555], %rs703;
	st.local.u8 	[%rd6+556], %rs702;
	st.local.u8 	[%rd6+557], %rs701;
	st.local.u8 	[%rd6+558], %rs700;
	st.local.u8 	[%rd6+559], %rs699;
	st.local.u8 	[%rd6+560], %rs698;
	st.local.u8 	[%rd6+561], %rs697;
	st.local.u8 	[%rd6+562], %rs696;
	st.local.u8 	[%rd6+563], %rs695;
	st.local.u8 	[%rd6+564], %rs694;
	st.local.u8 	[%rd6+565], %rs693;
	st.local.u8 	[%rd6+566], %rs692;
	st.local.u8 	[%rd6+567], %rs691;
	st.local.u8 	[%rd6+568], %rs690;
	st.local.u8 	[%rd6+569], %rs689;
	st.local.u8 	[%rd6+570], %rs688;
	st.local.u8 	[%rd6+571], %rs687;
	st.local.u8 	[%rd6+572], %rs686;
	st.local.u8 	[%rd6+573], %rs685;
	st.local.u8 	[%rd6+574], %rs684;
	st.local.u8 	[%rd6+575], %rs683;
	st.local.u8 	[%rd6+576], %rs682;
	st.local.u8 	[%rd6+577], %rs681;
	st.local.u8 	[%rd6+578], %rs680;
	st.local.u8 	[%rd6+579], %rs679;
	st.local.u8 	[%rd6+580], %rs678;
	st.local.u8 	[%rd6+581], %rs677;
	st.local.u8 	[%rd6+582], %rs676;
	st.local.u8 	[%rd6+583], %rs675;
	st.local.u8 	[%rd6+584], %rs674;
	st.local.u8 	[%rd6+585], %rs673;
	st.local.u8 	[%rd6+586], %rs672;
	st.local.u8 	[%rd6+587], %rs671;
	st.local.u8 	[%rd6+588], %rs670;
	st.local.u8 	[%rd6+589], %rs669;
	st.local.u8 	[%rd6+590], %rs668;
	st.local.u8 	[%rd6+591], %rs667;
	st.local.u8 	[%rd6+592], %rs666;
	st.local.u8 	[%rd6+593], %rs665;
	st.local.u8 	[%rd6+594], %rs664;
	st.local.u8 	[%rd6+595], %rs663;
	st.local.u8 	[%rd6+596], %rs662;
	st.local.u8 	[%rd6+597], %rs661;
	st.local.u8 	[%rd6+598], %rs660;
	st.local.u8 	[%rd6+599], %rs659;
	st.local.u8 	[%rd6+600], %rs658;
	st.local.u8 	[%rd6+601], %rs657;
	st.local.u8 	[%rd6+602], %rs656;
	st.local.u8 	[%rd6+603], %rs655;
	st.local.u8 	[%rd6+604], %rs654;
	st.local.u8 	[%rd6+605], %rs653;
	st.local.u8 	[%rd6+606], %rs652;
	st.local.u8 	[%rd6+607], %rs651;
	st.local.u8 	[%rd6+608], %rs650;
	st.local.u8 	[%rd6+609], %rs649;
	st.local.u8 	[%rd6+610], %rs648;
	st.local.u8 	[%rd6+611], %rs647;
	st.local.u8 	[%rd6+612], %rs646;
	st.local.u8 	[%rd6+613], %rs645;
	st.local.u8 	[%rd6+614], %rs644;
	st.local.u8 	[%rd6+615], %rs643;
	st.local.u8 	[%rd6+616], %rs642;
	st.local.u8 	[%rd6+617], %rs641;
	st.local.u8 	[%rd6+618], %rs640;
	st.local.u8 	[%rd6+619], %rs639;
	st.local.u8 	[%rd6+620], %rs638;
	st.local.u8 	[%rd6+621], %rs637;
	st.local.u8 	[%rd6+622], %rs636;
	st.local.u8 	[%rd6+623], %rs635;
	st.local.u8 	[%rd6+624], %rs634;
	add.s64 	%rd873, %rd5, 8;
	mov.b32 	%r13932, 0;
$L__BB6_2:
	setp.ne.s16 	%p2, %rs1902, 0;
	@%p2 bra 	$L__BB6_4;
	mov.b32 	%r5286, 33554431;
	st.local.u32 	[%rd873+-8], %r5286;
	bra.uni 	$L__BB6_5;
$L__BB6_4:
	cvt.u32.u16 	%r5280, %rs1902;
	cvt.s32.s8 	%r5281, %r5280;
	add.s32 	%r5282, %r5281, -1;
	mov.b32 	%r5283, 1;
	shl.b32 	%r5284, %r5283, %r5282;
	or.b32  	%r5285, %r5284, -2147483648;
	st.local.u32 	[%rd873+-8], %r5285;
$L__BB6_5:
	setp.eq.s32 	%p3, %r13932, 2496;
	@%p3 bra 	$L__BB6_16;
	ld.local.u8 	%rs3, [%rd874+-3];
	setp.eq.s16 	%p4, %rs3, 0;
	@%p4 bra 	$L__BB6_8;
	cvt.u32.u16 	%r5287, %rs3;
	cvt.s32.s8 	%r5288, %r5287;
	add.s32 	%r5289, %r5288, -1;
	mov.b32 	%r5290, 1;
	shl.b32 	%r5291, %r5290, %r5289;
	or.b32  	%r5292, %r5291, -2147483648;
	st.local.u32 	[%rd873+-4], %r5292;
	bra.uni 	$L__BB6_9;
$L__BB6_8:
	mov.b32 	%r5293, 33554431;
	st.local.u32 	[%rd873+-4], %r5293;
$L__BB6_9:
	ld.local.u8 	%rs4, [%rd874+-2];
	setp.eq.s16 	%p5, %rs4, 0;
	@%p5 bra 	$L__BB6_11;
	cvt.u32.u16 	%r5294, %rs4;
	cvt.s32.s8 	%r5295, %r5294;
	add.s32 	%r5296, %r5295, -1;
	mov.b32 	%r5297, 1;
	shl.b32 	%r5298, %r5297, %r5296;
	or.b32  	%r5299, %r5298, -2147483648;
	st.local.u32 	[%rd873], %r5299;
	bra.uni 	$L__BB6_12;
$L__BB6_11:
	mov.b32 	%r5300, 33554431;
	st.local.u32 	[%rd873], %r5300;
$L__BB6_12:
	ld.local.u8 	%rs5, [%rd874+-1];
	setp.eq.s16 	%p6, %rs5, 0;
	@%p6 bra 	$L__BB6_14;
	cvt.u32.u16 	%r5301, %rs5;
	cvt.s32.s8 	%r5302, %r5301;
	add.s32 	%r5303, %r5302, -1;
	mov.b32 	%r5304, 1;
	shl.b32 	%r5305, %r5304, %r5303;
	or.b32  	%r5306, %r5305, -2147483648;
	st.local.u32 	[%rd873+4], %r5306;
	bra.uni 	$L__BB6_15;
$L__BB6_14:
	mov.b32 	%r5307, 33554431;
	st.local.u32 	[%rd873+4], %r5307;
$L__BB6_15:
	ld.local.u8 	%rs1902, [%rd874];
	add.s32 	%r13932, %r13932, 16;
	add.s64 	%rd874, %rd874, 4;
	add.s64 	%rd873, %rd873, 16;
	bra.uni 	$L__BB6_2;
$L__BB6_16:
	ld.local.u32 	%r5309, [%rd5];
	ld.local.u32 	%r5310, [%rd5+4];
	ld.local.u32 	%r5311, [%rd5+8];
	ld.local.u32 	%r5312, [%rd5+12];
	ld.local.u32 	%r5313, [%rd5+16];
	ld.local.u32 	%r5314, [%rd5+20];
	ld.local.u32 	%r5315, [%rd5+24];
	ld.local.u32 	%r5316, [%rd5+28];
	ld.local.u32 	%r5317, [%rd5+32];
	ld.local.u32 	%r5318, [%rd5+36];
	ld.local.u32 	%r5319, [%rd5+40];
	ld.local.u32 	%r5320, [%rd5+44];
	ld.local.u32 	%r5321, [%rd5+48];
	ld.local.u32 	%r5322, [%rd5+52];
	ld.local.u32 	%r5323, [%rd5+56];
	ld.local.u32 	%r5324, [%rd5+60];
	ld.local.u32 	%r5325, [%rd5+64];
	ld.local.u32 	%r5326, [%rd5+68];
	ld.local.u32 	%r5327, [%rd5+72];
	ld.local.u32 	%r5328, [%rd5+76];
	ld.local.u32 	%r5329, [%rd5+80];
	ld.local.u32 	%r5330, [%rd5+84];
	ld.local.u32 	%r5331, [%rd5+88];
	ld.local.u32 	%r5332, [%rd5+92];
	ld.local.u32 	%r5333, [%rd5+96];
	ld.local.u32 	%r5334, [%rd5+100];
	ld.local.u32 	%r5335, [%rd5+104];
	ld.local.u32 	%r5336, [%rd5+108];
	ld.local.u32 	%r5337, [%rd5+112];
	ld.local.u32 	%r5338, [%rd5+116];
	ld.local.u32 	%r5339, [%rd5+120];
	ld.local.u32 	%r5340, [%rd5+124];
	ld.local.u32 	%r5341, [%rd5+128];
	ld.local.u32 	%r5342, [%rd5+132];
	ld.local.u32 	%r5343, [%rd5+136];
	ld.local.u32 	%r5344, [%rd5+140];
	ld.local.u32 	%r5345, [%rd5+144];
	ld.local.u32 	%r5346, [%rd5+148];
	ld.local.u32 	%r5347, [%rd5+152];
	ld.local.u32 	%r5348, [%rd5+156];
	ld.local.u32 	%r5349, [%rd5+160];
	ld.local.u32 	%r5350, [%rd5+164];
	ld.local.u32 	%r5351, [%rd5+168];
	ld.local.u32 	%r5352, [%rd5+172];
	ld.local.u32 	%r5353, [%rd5+176];
	ld.local.u32 	%r5354, [%rd5+180];
	ld.local.u32 	%r5355, [%rd5+184];
	ld.local.u32 	%r5356, [%rd5+188];
	ld.local.u32 	%r5357, [%rd5+192];
	ld.local.u32 	%r5358, [%rd5+196];
	ld.local.u32 	%r5359, [%rd5+200];
	ld.local.u32 	%r5360, [%rd5+204];
	ld.local.u32 	%r5361, [%rd5+208];
	ld.local.u32 	%r5362, [%rd5+212];
	ld.local.u32 	%r5363, [%rd5+216];
	ld.local.u32 	%r5364, [%rd5+220];
	ld.local.u32 	%r5365, [%rd5+224];
	ld.local.u32 	%r5366, [%rd5+228];
	ld.local.u32 	%r5367, [%rd5+232];
	ld.local.u32 	%r5368, [%rd5+236];
	ld.local.u32 	%r5369, [%rd5+240];
	ld.local.u32 	%r5370, [%rd5+244];
	ld.local.u32 	%r5371, [%rd5+248];
	ld.local.u32 	%r5372, [%rd5+252];
	ld.local.u32 	%r5373, [%rd5+256];
	ld.local.u32 	%r5374, [%rd5+260];
	ld.local.u32 	%r5375, [%rd5+264];
	ld.local.u32 	%r5376, [%rd5+268];
	ld.local.u32 	%r5377, [%rd5+272];
	ld.local.u32 	%r5378, [%rd5+276];
	ld.local.u32 	%r5379, [%rd5+280];
	ld.local.u32 	%r5380, [%rd5+284];
	ld.local.u32 	%r5381, [%rd5+288];
	ld.local.u32 	%r5382, [%rd5+292];
	ld.local.u32 	%r5383, [%rd5+296];
	ld.local.u32 	%r5384, [%rd5+300];
	ld.local.u32 	%r5385, [%rd5+304];
	ld.local.u32 	%r5386, [%rd5+308];
	ld.local.u32 	%r5387, [%rd5+312];
	ld.local.u32 	%r5388, [%rd5+316];
	ld.local.u32 	%r5389, [%rd5+320];
	ld.local.u32 	%r5390, [%rd5+324];
	ld.local.u32 	%r5391, [%rd5+328];
	ld.local.u32 	%r5392, [%rd5+332];
	ld.local.u32 	%r5393, [%rd5+336];
	ld.local.u32 	%r5394, [%rd5+340];
	ld.local.u32 	%r5395, [%rd5+344];
	ld.local.u32 	%r5396, [%rd5+348];
	ld.local.u32 	%r5397, [%rd5+352];
	ld.local.u32 	%r5398, [%rd5+356];
	ld.local.u32 	%r5399, [%rd5+360];
	ld.local.u32 	%r5400, [%rd5+364];
	ld.local.u32 	%r5401, [%rd5+368];
	ld.local.u32 	%r5402, [%rd5+372];
	ld.local.u32 	%r5403, [%rd5+376];
	ld.local.u32 	%r5404, [%rd5+380];
	ld.local.u32 	%r5405, [%rd5+384];
	ld.local.u32 	%r5406, [%rd5+388];
	ld.local.u32 	%r5407, [%rd5+392];
	ld.local.u32 	%r5408, [%rd5+396];
	ld.local.u32 	%r5409, [%rd5+400];
	ld.local.u32 	%r5410, [%rd5+404];
	ld.local.u32 	%r5411, [%rd5+408];
	ld.local.u32 	%r5412, [%rd5+412];
	ld.local.u32 	%r5413, [%rd5+416];
	ld.local.u32 	%r5414, [%rd5+420];
	ld.local.u32 	%r5415, [%rd5+424];
	ld.local.u32 	%r5416, [%rd5+428];
	ld.local.u32 	%r5417, [%rd5+432];
	ld.local.u32 	%r5418, [%rd5+436];
	ld.local.u32 	%r5419, [%rd5+440];
	ld.local.u32 	%r5420, [%rd5+444];
	ld.local.u32 	%r5421, [%rd5+448];
	ld.local.u32 	%r5422, [%rd5+452];
	ld.local.u32 	%r5423, [%rd5+456];
	ld.local.u32 	%r5424, [%rd5+460];
	ld.local.u32 	%r5425, [%rd5+464];
	ld.local.u32 	%r5426, [%rd5+468];
	ld.local.u32 	%r5427, [%rd5+472];
	ld.local.u32 	%r5428, [%rd5+476];
	ld.local.u32 	%r5429, [%rd5+480];
	ld.local.u32 	%r5430, [%rd5+484];
	ld.local.u32 	%r5431, [%rd5+488];
	ld.local.u32 	%r5432, [%rd5+492];
	ld.local.u32 	%r5433, [%rd5+496];
	ld.local.u32 	%r5434, [%rd5+500];
	ld.local.u32 	%r5435, [%rd5+504];
	ld.local.u32 	%r5436, [%rd5+508];
	ld.local.u32 	%r5437, [%rd5+512];
	ld.local.u32 	%r5438, [%rd5+516];
	ld.local.u32 	%r5439, [%rd5+520];
	ld.local.u32 	%r5440, [%rd5+524];
	ld.local.u32 	%r5441, [%rd5+528];
	ld.local.u32 	%r5442, [%rd5+532];
	ld.local.u32 	%r5443, [%rd5+536];
	ld.local.u32 	%r5444, [%rd5+540];
	ld.local.u32 	%r5445, [%rd5+544];
	ld.local.u32 	%r5446, [%rd5+548];
	ld.local.u32 	%r5447, [%rd5+552];
	ld.local.u32 	%r5448, [%rd5+556];
	ld.local.u32 	%r5449, [%rd5+560];
	ld.local.u32 	%r5450, [%rd5+564];
	ld.local.u32 	%r5451, [%rd5+568];
	ld.local.u32 	%r5452, [%rd5+572];
	ld.local.u32 	%r5453, [%rd5+576];
	ld.local.u32 	%r5454, [%rd5+580];
	ld.local.u32 	%r5455, [%rd5+584];
	ld.local.u32 	%r5456, [%rd5+588];
	ld.local.u32 	%r5457, [%rd5+592];
	ld.local.u32 	%r5458, [%rd5+596];
	ld.local.u32 	%r5459, [%rd5+600];
	ld.local.u32 	%r5460, [%rd5+604];
	ld.local.u32 	%r5461, [%rd5+608];
	ld.local.u32 	%r5462, [%rd5+612];
	ld.local.u32 	%r5463, [%rd5+616];
	ld.local.u32 	%r5464, [%rd5+620];
	ld.local.u32 	%r5465, [%rd5+624];
	ld.local.u32 	%r5466, [%rd5+628];
	ld.local.u32 	%r5467, [%rd5+632];
	ld.local.u32 	%r5468, [%rd5+636];
	ld.local.u32 	%r5469, [%rd5+640];
	ld.local.u32 	%r5470, [%rd5+644];
	ld.local.u32 	%r5471, [%rd5+648];
	ld.local.u32 	%r5472, [%rd5+652];
	ld.local.u32 	%r5473, [%rd5+656];
	ld.local.u32 	%r5474, [%rd5+660];
	ld.local.u32 	%r5475, [%rd5+664];
	ld.local.u32 	%r5476, [%rd5+668];
	ld.local.u32 	%r5477, [%rd5+672];
	ld.local.u32 	%r5478, [%rd5+676];
	ld.local.u32 	%r5479, [%rd5+680];
	ld.local.u32 	%r5480, [%rd5+684];
	ld.local.u32 	%r5481, [%rd5+688];
	ld.local.u32 	%r5482, [%rd5+692];
	ld.local.u32 	%r5483, [%rd5+696];
	ld.local.u32 	%r5484, [%rd5+700];
	ld.local.u32 	%r5485, [%rd5+704];
	ld.local.u32 	%r5486, [%rd5+708];
	ld.local.u32 	%r5487, [%rd5+712];
	ld.local.u32 	%r5488, [%rd5+716];
	ld.local.u32 	%r5489, [%rd5+720];
	ld.local.u32 	%r5490, [%rd5+724];
	ld.local.u32 	%r5491, [%rd5+728];
	ld.local.u32 	%r5492, [%rd5+732];
	ld.local.u32 	%r5493, [%rd5+736];
	ld.local.u32 	%r5494, [%rd5+740];
	ld.local.u32 	%r5495, [%rd5+744];
	ld.local.u32 	%r5496, [%rd5+748];
	ld.local.u32 	%r5497, [%rd5+752];
	ld.local.u32 	%r5498, [%rd5+756];
	ld.local.u32 	%r5499, [%rd5+760];
	ld.local.u32 	%r5500, [%rd5+764];
	ld.local.u32 	%r5501, [%rd5+768];
	ld.local.u32 	%r5502, [%rd5+772];
	ld.local.u32 	%r5503, [%rd5+776];
	ld.local.u32 	%r5504, [%rd5+780];
	ld.local.u32 	%r5505, [%rd5+784];
	ld.local.u32 	%r5506, [%rd5+788];
	ld.local.u32 	%r5507, [%rd5+792];
	ld.local.u32 	%r5508, [%rd5+796];
	ld.local.u32 	%r5509, [%rd5+800];
	ld.local.u32 	%r5510, [%rd5+804];
	ld.local.u32 	%r5511, [%rd5+808];
	ld.local.u32 	%r5512, [%rd5+812];
	ld.local.u32 	%r5513, [%rd5+816];
	ld.local.u32 	%r5514, [%rd5+820];
	ld.local.u32 	%r5515, [%rd5+824];
	ld.local.u32 	%r5516, [%rd5+828];
	ld.local.u32 	%r5517, [%rd5+832];
	ld.local.u32 	%r5518, [%rd5+836];
	ld.local.u32 	%r5519, [%rd5+840];
	ld.local.u32 	%r5520, [%rd5+844];
	ld.local.u32 	%r5521, [%rd5+848];
	ld.local.u32 	%r5522, [%rd5+852];
	ld.local.u32 	%r5523, [%rd5+856];
	ld.local.u32 	%r5524, [%rd5+860];
	ld.local.u32 	%r5525, [%rd5+864];
	ld.local.u32 	%r5526, [%rd5+868];
	ld.local.u32 	%r5527, [%rd5+872];
	ld.local.u32 	%r5528, [%rd5+876];
	ld.local.u32 	%r5529, [%rd5+880];
	ld.local.u32 	%r5530, [%rd5+884];
	ld.local.u32 	%r5531, [%rd5+888];
	ld.local.u32 	%r5532, [%rd5+892];
	ld.local.u32 	%r5533, [%rd5+896];
	ld.local.u32 	%r5534, [%rd5+900];
	ld.local.u32 	%r5535, [%rd5+904];
	ld.local.u32 	%r5536, [%rd5+908];
	ld.local.u32 	%r5537, [%rd5+912];
	ld.local.u32 	%r5538, [%rd5+916];
	ld.local.u32 	%r5539, [%rd5+920];
	ld.local.u32 	%r5540, [%rd5+924];
	ld.local.u32 	%r5541, [%rd5+928];
	ld.local.u32 	%r5542, [%rd5+932];
	ld.local.u32 	%r5543, [%rd5+936];
	ld.local.u32 	%r5544, [%rd5+940];
	ld.local.u32 	%r5545, [%rd5+944];
	ld.local.u32 	%r5546, [%rd5+948];
	ld.local.u32 	%r5547, [%rd5+952];
	ld.local.u32 	%r5548, [%rd5+956];
	ld.local.u32 	%r5549, [%rd5+960];
	ld.local.u32 	%r5550, [%rd5+964];
	ld.local.u32 	%r5551, [%rd5+968];
	ld.local.u32 	%r5552, [%rd5+972];
	ld.local.u32 	%r5553, [%rd5+976];
	ld.local.u32 	%r5554, [%rd5+980];
	ld.local.u32 	%r5555, [%rd5+984];
	ld.local.u32 	%r5556, [%rd5+988];
	ld.local.u32 	%r5557, [%rd5+992];
	ld.local.u32 	%r5558, [%rd5+996];
	ld.local.u32 	%r5559, [%rd5+1000];
	ld.local.u32 	%r5560, [%rd5+1004];
	ld.local.u32 	%r5561, [%rd5+1008];
	ld.local.u32 	%r5562, [%rd5+1012];
	ld.local.u32 	%r5563, [%rd5+1016];
	ld.local.u32 	%r5564, [%rd5+1020];
	ld.local.u32 	%r5565, [%rd5+1024];
	ld.local.u32 	%r5566, [%rd5+1028];
	ld.local.u32 	%r5567, [%rd5+1032];
	ld.local.u32 	%r5568, [%rd5+1036];
	ld.local.u32 	%r5569, [%rd5+1040];
	ld.local.u32 	%r5570, [%rd5+1044];
	ld.local.u32 	%r5571, [%rd5+1048];
	ld.local.u32 	%r5572, [%rd5+1052];
	ld.local.u32 	%r5573, [%rd5+1056];
	ld.local.u32 	%r5574, [%rd5+1060];
	ld.local.u32 	%r5575, [%rd5+1064];
	ld.local.u32 	%r5576, [%rd5+1068];
	ld.local.u32 	%r5577, [%rd5+1072];
	ld.local.u32 	%r5578, [%rd5+1076];
	ld.local.u32 	%r5579, [%rd5+1080];
	ld.local.u32 	%r5580, [%rd5+1084];
	ld.local.u32 	%r5581, [%rd5+1088];
	ld.local.u32 	%r5582, [%rd5+1092];
	ld.local.u32 	%r5583, [%rd5+1096];
	ld.local.u32 	%r5584, [%rd5+1100];
	ld.local.u32 	%r5585, [%rd5+1104];
	ld.local.u32 	%r5586, [%rd5+1108];
	ld.local.u32 	%r5587, [%rd5+1112];
	ld.local.u32 	%r5588, [%rd5+1116];
	ld.local.u32 	%r5589, [%rd5+1120];
	ld.local.u32 	%r5590, [%rd5+1124];
	ld.local.u32 	%r5591, [%rd5+1128];
	ld.local.u32 	%r5592, [%rd5+1132];
	ld.local.u32 	%r5593, [%rd5+1136];
	ld.local.u32 	%r5594, [%rd5+1140];
	ld.local.u32 	%r5595, [%rd5+1144];
	ld.local.u32 	%r5596, [%rd5+1148];
	ld.local.u32 	%r5597, [%rd5+1152];
	ld.local.u32 	%r5598, [%rd5+1156];
	ld.local.u32 	%r5599, [%rd5+1160];
	ld.local.u32 	%r5600, [%rd5+1164];
	ld.local.u32 	%r5601, [%rd5+1168];
	ld.local.u32 	%r5602, [%rd5+1172];
	ld.local.u32 	%r5603, [%rd5+1176];
	ld.local.u32 	%r5604, [%rd5+1180];
	ld.local.u32 	%r5605, [%rd5+1184];
	ld.local.u32 	%r5606, [%rd5+1188];
	ld.local.u32 	%r5607, [%rd5+1192];
	ld.local.u32 	%r5608, [%rd5+1196];
	ld.local.u32 	%r5609, [%rd5+1200];
	ld.local.u32 	%r5610, [%rd5+1204];
	ld.local.u32 	%r5611, [%rd5+1208];
	ld.local.u32 	%r5612, [%rd5+1212];
	ld.local.u32 	%r5613, [%rd5+1216];
	ld.local.u32 	%r5614, [%rd5+1220];
	ld.local.u32 	%r5615, [%rd5+1224];
	ld.local.u32 	%r5616, [%rd5+1228];
	ld.local.u32 	%r5617, [%rd5+1232];
	ld.local.u32 	%r5618, [%rd5+1236];
	ld.local.u32 	%r5619, [%rd5+1240];
	ld.local.u32 	%r5620, [%rd5+1244];
	ld.local.u32 	%r5621, [%rd5+1248];
	ld.local.u32 	%r5622, [%rd5+1252];
	ld.local.u32 	%r5623, [%rd5+1256];
	ld.local.u32 	%r5624, [%rd5+1260];
	ld.local.u32 	%r5625, [%rd5+1264];
	ld.local.u32 	%r5626, [%rd5+1268];
	ld.local.u32 	%r5627, [%rd5+1272];
	ld.local.u32 	%r5628, [%rd5+1276];
	ld.local.u32 	%r5629, [%rd5+1280];
	ld.local.u32 	%r5630, [%rd5+1284];
	ld.local.u32 	%r5631, [%rd5+1288];
	ld.local.u32 	%r5632, [%rd5+1292];
	ld.local.u32 	%r5633, [%rd5+1296];
	ld.local.u32 	%r5634, [%rd5+1300];
	ld.local.u32 	%r5635, [%rd5+1304];
	ld.local.u32 	%r5636, [%rd5+1308];
	ld.local.u32 	%r5637, [%rd5+1312];
	ld.local.u32 	%r5638, [%rd5+1316];
	ld.local.u32 	%r5639, [%rd5+1320];
	ld.local.u32 	%r5640, [%rd5+1324];
	ld.local.u32 	%r5641, [%rd5+1328];
	ld.local.u32 	%r5642, [%rd5+1332];
	ld.local.u32 	%r5643, [%rd5+1336];
	ld.local.u32 	%r5644, [%rd5+1340];
	ld.local.u32 	%r5645, [%rd5+1344];
	ld.local.u32 	%r5646, [%rd5+1348];
	ld.local.u32 	%r5647, [%rd5+1352];
	ld.local.u32 	%r5648, [%rd5+1356];
	ld.local.u32 	%r5649, [%rd5+1360];
	ld.local.u32 	%r5650, [%rd5+1364];
	ld.local.u32 	%r5651, [%rd5+1368];
	ld.local.u32 	%r5652, [%rd5+1372];
	ld.local.u32 	%r5653, [%rd5+1376];
	ld.local.u32 	%r5654, [%rd5+1380];
	ld.local.u32 	%r5655, [%rd5+1384];
	ld.local.u32 	%r5656, [%rd5+1388];
	ld.local.u32 	%r5657, [%rd5+1392];
	ld.local.u32 	%r5658, [%rd5+1396];
	ld.local.u32 	%r5659, [%rd5+1400];
	ld.local.u32 	%r5660, [%rd5+1404];
	ld.local.u32 	%r5661, [%rd5+1408];
	ld.local.u32 	%r5662, [%rd5+1412];
	ld.local.u32 	%r5663, [%rd5+1416];
	ld.local.u32 	%r5664, [%rd5+1420];
	ld.local.u32 	%r5665, [%rd5+1424];
	ld.local.u32 	%r5666, [%rd5+1428];
	ld.local.u32 	%r5667, [%rd5+1432];
	ld.local.u32 	%r5668, [%rd5+1436];
	ld.local.u32 	%r5669, [%rd5+1440];
	ld.local.u32 	%r5670, [%rd5+1444];
	ld.local.u32 	%r5671, [%rd5+1448];
	ld.local.u32 	%r5672, [%rd5+1452];
	ld.local.u32 	%r5673, [%rd5+1456];
	ld.local.u32 	%r5674, [%rd5+1460];
	ld.local.u32 	%r5675, [%rd5+1464];
	ld.local.u32 	%r5676, [%rd5+1468];
	ld.local.u32 	%r5677, [%rd5+1472];
	ld.local.u32 	%r5678, [%rd5+1476];
	ld.local.u32 	%r5679, [%rd5+1480];
	ld.local.u32 	%r5680, [%rd5+1484];
	ld.local.u32 	%r5681, [%rd5+1488];
	ld.local.u32 	%r5682, [%rd5+1492];
	ld.local.u32 	%r5683, [%rd5+1496];
	ld.local.u32 	%r5684, [%rd5+1500];
	ld.local.u32 	%r5685, [%rd5+1504];
	ld.local.u32 	%r5686, [%rd5+1508];
	ld.local.u32 	%r5687, [%rd5+1512];
	ld.local.u32 	%r5688, [%rd5+1516];
	ld.local.u32 	%r5689, [%rd5+1520];
	ld.local.u32 	%r5690, [%rd5+1524];
	ld.local.u32 	%r5691, [%rd5+1528];
	ld.local.u32 	%r5692, [%rd5+1532];
	ld.local.u32 	%r5693, [%rd5+1536];
	ld.local.u32 	%r5694, [%rd5+1540];
	ld.local.u32 	%r5695, [%rd5+1544];
	ld.local.u32 	%r5696, [%rd5+1548];
	ld.local.u32 	%r5697, [%rd5+1552];
	ld.local.u32 	%r5698, [%rd5+1556];
	ld.local.u32 	%r5699, [%rd5+1560];
	ld.local.u32 	%r5700, [%rd5+1564];
	ld.local.u32 	%r5701, [%rd5+1568];
	ld.local.u32 	%r5702, [%rd5+1572];
	ld.local.u32 	%r5703, [%rd5+1576];
	ld.local.u32 	%r5704, [%rd5+1580];
	ld.local.u32 	%r5705, [%rd5+1584];
	ld.local.u32 	%r5706, [%rd5+1588];
	ld.local.u32 	%r5707, [%rd5+1592];
	ld.local.u32 	%r5708, [%rd5+1596];
	ld.local.u32 	%r5709, [%rd5+1600];
	ld.local.u32 	%r5710, [%rd5+1604];
	ld.local.u32 	%r5711, [%rd5+1608];
	ld.local.u32 	%r5712, [%rd5+1612];
	ld.local.u32 	%r5713, [%rd5+1616];
	ld.local.u32 	%r5714, [%rd5+1620];
	ld.local.u32 	%r5715, [%rd5+1624];
	ld.local.u32 	%r5716, [%rd5+1628];
	ld.local.u32 	%r5717, [%rd5+1632];
	ld.local.u32 	%r5718, [%rd5+1636];
	ld.local.u32 	%r5719, [%rd5+1640];
	ld.local.u32 	%r5720, [%rd5+1644];
	ld.local.u32 	%r5721, [%rd5+1648];
	ld.local.u32 	%r5722, [%rd5+1652];
	ld.local.u32 	%r5723, [%rd5+1656];
	ld.local.u32 	%r5724, [%rd5+1660];
	ld.local.u32 	%r5725, [%rd5+1664];
	ld.local.u32 	%r5726, [%rd5+1668];
	ld.local.u32 	%r5727, [%rd5+1672];
	ld.local.u32 	%r5728, [%rd5+1676];
	ld.local.u32 	%r5729, [%rd5+1680];
	ld.local.u32 	%r5730, [%rd5+1684];
	ld.local.u32 	%r5731, [%rd5+1688];
	ld.local.u32 	%r5732, [%rd5+1692];
	ld.local.u32 	%r5733, [%rd5+1696];
	ld.local.u32 	%r5734, [%rd5+1700];
	ld.local.u32 	%r5735, [%rd5+1704];
	ld.local.u32 	%r5736, [%rd5+1708];
	ld.local.u32 	%r5737, [%rd5+1712];
	ld.local.u32 	%r5738, [%rd5+1716];
	ld.local.u32 	%r5739, [%rd5+1720];
	ld.local.u32 	%r5740, [%rd5+1724];
	ld.local.u32 	%r5741, [%rd5+1728];
	ld.local.u32 	%r5742, [%rd5+1732];
	ld.local.u32 	%r5743, [%rd5+1736];
	ld.local.u32 	%r5744, [%rd5+1740];
	ld.local.u32 	%r5745, [%rd5+1744];
	ld.local.u32 	%r5746, [%rd5+1748];
	ld.local.u32 	%r5747, [%rd5+1752];
	ld.local.u32 	%r5748, [%rd5+1756];
	ld.local.u32 	%r5749, [%rd5+1760];
	ld.local.u32 	%r5750, [%rd5+1764];
	ld.local.u32 	%r5751, [%rd5+1768];
	ld.local.u32 	%r5752, [%rd5+1772];
	ld.local.u32 	%r5753, [%rd5+1776];
	ld.local.u32 	%r5754, [%rd5+1780];
	ld.local.u32 	%r5755, [%rd5+1784];
	ld.local.u32 	%r5756, [%rd5+1788];
	ld.local.u32 	%r5757, [%rd5+1792];
	ld.local.u32 	%r5758, [%rd5+1796];
	ld.local.u32 	%r5759, [%rd5+1800];
	ld.local.u32 	%r5760, [%rd5+1804];
	ld.local.u32 	%r5761, [%rd5+1808];
	ld.local.u32 	%r5762, [%rd5+1812];
	ld.local.u32 	%r5763, [%rd5+1816];
	ld.local.u32 	%r5764, [%rd5+1820];
	ld.local.u32 	%r5765, [%rd5+1824];
	ld.local.u32 	%r5766, [%rd5+1828];
	ld.local.u32 	%r5767, [%rd5+1832];
	ld.local.u32 	%r5768, [%rd5+1836];
	ld.local.u32 	%r5769, [%rd5+1840];
	ld.local.u32 	%r5770, [%rd5+1844];
	ld.local.u32 	%r5771, [%rd5+1848];
	ld.local.u32 	%r5772, [%rd5+1852];
	ld.local.u32 	%r5773, [%rd5+1856];
	ld.local.u32 	%r5774, [%rd5+1860];
	ld.local.u32 	%r5775, [%rd5+1864];
	ld.local.u32 	%r5776, [%rd5+1868];
	ld.local.u32 	%r5777, [%rd5+1872];
	ld.local.u32 	%r5778, [%rd5+1876];
	ld.local.u32 	%r5779, [%rd5+1880];
	ld.local.u32 	%r5780, [%rd5+1884];
	ld.local.u32 	%r5781, [%rd5+1888];
	ld.local.u32 	%r5782, [%rd5+1892];
	ld.local.u32 	%r5783, [%rd5+1896];
	ld.local.u32 	%r5784, [%rd5+1900];
	ld.local.u32 	%r5785, [%rd5+1904];
	ld.local.u32 	%r5786, [%rd5+1908];
	ld.local.u32 	%r5787, [%rd5+1912];
	ld.local.u32 	%r5788, [%rd5+1916];
	ld.local.u32 	%r5789, [%rd5+1920];
	ld.local.u32 	%r5790, [%rd5+1924];
	ld.local.u32 	%r5791, [%rd5+1928];
	ld.local.u32 	%r5792, [%rd5+1932];
	ld.local.u32 	%r5793, [%rd5+1936];
	ld.local.u32 	%r5794, [%rd5+1940];
	ld.local.u32 	%r5795, [%rd5+1944];
	ld.local.u32 	%r5796, [%rd5+1948];
	ld.local.u32 	%r5797, [%rd5+1952];
	ld.local.u32 	%r5798, [%rd5+1956];
	ld.local.u32 	%r5799, [%rd5+1960];
	ld.local.u32 	%r5800, [%rd5+1964];
	ld.local.u32 	%r5801, [%rd5+1968];
	ld.local.u32 	%r5802, [%rd5+1972];
	ld.local.u32 	%r5803, [%rd5+1976];
	ld.local.u32 	%r5804, [%rd5+1980];
	ld.local.u32 	%r5805, [%rd5+1984];
	ld.local.u32 	%r5806, [%rd5+1988];
	ld.local.u32 	%r5807, [%rd5+1992];
	ld.local.u32 	%r5808, [%rd5+1996];
	ld.local.u32 	%r5809, [%rd5+2000];
	ld.local.u32 	%r5810, [%rd5+2004];
	ld.local.u32 	%r5811, [%rd5+2008];
	ld.local.u32 	%r5812, [%rd5+2012];
	ld.local.u32 	%r5813, [%rd5+2016];
	ld.local.u32 	%r5814, [%rd5+2020];
	ld.local.u32 	%r5815, [%rd5+2024];
	ld.local.u32 	%r5816, [%rd5+2028];
	ld.local.u32 	%r5817, [%rd5+2032];
	ld.local.u32 	%r5818, [%rd5+2036];
	ld.local.u32 	%r5819, [%rd5+2040];
	ld.local.u32 	%r5820, [%rd5+2044];
	ld.local.u32 	%r5821, [%rd5+2048];
	ld.local.u32 	%r5822, [%rd5+2052];
	ld.local.u32 	%r5823, [%rd5+2056];
	ld.local.u32 	%r5824, [%rd5+2060];
	ld.local.u32 	%r5825, [%rd5+2064];
	ld.local.u32 	%r5826, [%rd5+2068];
	ld.local.u32 	%r5827, [%rd5+2072];
	ld.local.u32 	%r5828, [%rd5+2076];
	ld.local.u32 	%r5829, [%rd5+2080];
	ld.local.u32 	%r5830, [%rd5+2084];
	ld.local.u32 	%r5831, [%rd5+2088];
	ld.local.u32 	%r5832, [%rd5+2092];
	ld.local.u32 	%r5833, [%rd5+2096];
	ld.local.u32 	%r5834, [%rd5+2100];
	ld.local.u32 	%r5835, [%rd5+2104];
	ld.local.u32 	%r5836, [%rd5+2108];
	ld.local.u32 	%r5837, [%rd5+2112];
	ld.local.u32 	%r5838, [%rd5+2116];
	ld.local.u32 	%r5839, [%rd5+2120];
	ld.local.u32 	%r5840, [%rd5+2124];
	ld.local.u32 	%r5841, [%rd5+2128];
	ld.local.u32 	%r5842, [%rd5+2132];
	ld.local.u32 	%r5843, [%rd5+2136];
	ld.local.u32 	%r5844, [%rd5+2140];
	ld.local.u32 	%r5845, [%rd5+2144];
	ld.local.u32 	%r5846, [%rd5+2148];
	ld.local.u32 	%r5847, [%rd5+2152];
	ld.local.u32 	%r5848, [%rd5+2156];
	ld.local.u32 	%r5849, [%rd5+2160];
	ld.local.u32 	%r5850, [%rd5+2164];
	ld.local.u32 	%r5851, [%rd5+2168];
	ld.local.u32 	%r5852, [%rd5+2172];
	ld.local.u32 	%r5853, [%rd5+2176];
	ld.local.u32 	%r5854, [%rd5+2180];
	ld.local.u32 	%r5855, [%rd5+2184];
	ld.local.u32 	%r5856, [%rd5+2188];
	ld.local.u32 	%r5857, [%rd5+2192];
	ld.local.u32 	%r5858, [%rd5+2196];
	ld.local.u32 	%r5859, [%rd5+2200];
	ld.local.u32 	%r5860, [%rd5+2204];
	ld.local.u32 	%r5861, [%rd5+2208];
	ld.local.u32 	%r5862, [%rd5+2212];
	ld.local.u32 	%r5863, [%rd5+2216];
	ld.local.u32 	%r5864, [%rd5+2220];
	ld.local.u32 	%r5865, [%rd5+2224];
	ld.local.u32 	%r5866, [%rd5+2228];
	ld.local.u32 	%r5867, [%rd5+2232];
	ld.local.u32 	%r5868, [%rd5+2236];
	ld.local.u32 	%r5869, [%rd5+2240];
	ld.local.u32 	%r5870, [%rd5+2244];
	ld.local.u32 	%r5871, [%rd5+2248];
	ld.local.u32 	%r5872, [%rd5+2252];
	ld.local.u32 	%r5873, [%rd5+2256];
	ld.local.u32 	%r5874, [%rd5+2260];
	ld.local.u32 	%r5875, [%rd5+2264];
	ld.local.u32 	%r5876, [%rd5+2268];
	ld.local.u32 	%r5877, [%rd5+2272];
	ld.local.u32 	%r5878, [%rd5+2276];
	ld.local.u32 	%r5879, [%rd5+2280];
	ld.local.u32 	%r5880, [%rd5+2284];
	ld.local.u32 	%r5881, [%rd5+2288];
	ld.local.u32 	%r5882, [%rd5+2292];
	ld.local.u32 	%r5883, [%rd5+2296];
	ld.local.u32 	%r5884, [%rd5+2300];
	ld.local.u32 	%r5885, [%rd5+2304];
	ld.local.u32 	%r5886, [%rd5+2308];
	ld.local.u32 	%r5887, [%rd5+2312];
	ld.local.u32 	%r5888, [%rd5+2316];
	ld.local.u32 	%r5889, [%rd5+2320];
	ld.local.u32 	%r5890, [%rd5+2324];
	ld.local.u32 	%r5891, [%rd5+2328];
	ld.local.u32 	%r5892, [%rd5+2332];
	ld.local.u32 	%r5893, [%rd5+2336];
	ld.local.u32 	%r5894, [%rd5+2340];
	ld.local.u32 	%r5895, [%rd5+2344];
	ld.local.u32 	%r5896, [%rd5+2348];
	ld.local.u32 	%r5897, [%rd5+2352];
	ld.local.u32 	%r5898, [%rd5+2356];
	ld.local.u32 	%r5899, [%rd5+2360];
	ld.local.u32 	%r5900, [%rd5+2364];
	ld.local.u32 	%r5901, [%rd5+2368];
	ld.local.u32 	%r5902, [%rd5+2372];
	ld.local.u32 	%r5903, [%rd5+2376];
	ld.local.u32 	%r5904, [%rd5+2380];
	ld.local.u32 	%r5905, [%rd5+2384];
	ld.local.u32 	%r5906, [%rd5+2388];
	ld.local.u32 	%r5907, [%rd5+2392];
	ld.local.u32 	%r5908, [%rd5+2396];
	ld.local.u32 	%r5909, [%rd5+2400];
	ld.local.u32 	%r5910, [%rd5+2404];
	ld.local.u32 	%r5911, [%rd5+2408];
	ld.local.u32 	%r5912, [%rd5+2412];
	ld.local.u32 	%r5913, [%rd5+2416];
	ld.local.u32 	%r5914, [%rd5+2420];
	ld.local.u32 	%r5915, [%rd5+2424];
	ld.local.u32 	%r5916, [%rd5+2428];
	ld.local.u32 	%r5917, [%rd5+2432];
	ld.local.u32 	%r5918, [%rd5+2436];
	ld.local.u32 	%r5919, [%rd5+2440];
	ld.local.u32 	%r5920, [%rd5+2444];
	ld.local.u32 	%r5921, [%rd5+2448];
	ld.local.u32 	%r5922, [%rd5+2452];
	ld.local.u32 	%r5923, [%rd5+2456];
	ld.local.u32 	%r5924, [%rd5+2460];
	ld.local.u32 	%r5925, [%rd5+2464];
	ld.local.u32 	%r5926, [%rd5+2468];
	ld.local.u32 	%r5927, [%rd5+2472];
	ld.local.u32 	%r5928, [%rd5+2476];
	ld.local.u32 	%r5929, [%rd5+2480];
	ld.local.u32 	%r5930, [%rd5+2484];
	ld.local.u32 	%r5931, [%rd5+2488];
	ld.local.u32 	%r5932, [%rd5+2492];
	ld.local.u32 	%r5933, [%rd5+2496];
	st.local.u32 	[%rd7], %r5309;
	st.local.u32 	[%rd7+4], %r5310;
	add.s64 	%rd886, %rd7, 8;
	st.local.u32 	[%rd7+8], %r5311;
	st.local.u32 	[%rd7+12], %r5312;
	st.local.u32 	[%rd7+16], %r5313;
	st.local.u32 	[%rd7+20], %r5314;
	st.local.u32 	[%rd7+24], %r5315;
	st.local.u32 	[%rd7+28], %r5316;
	st.local.u32 	[%rd7+32], %r5317;
	st.local.u32 	[%rd7+36], %r5318;
	st.local.u32 	[%rd7+40], %r5319;
	st.local.u32 	[%rd7+44], %r5320;
	add.s64 	%rd883, %rd7, 48;
	st.local.u32 	[%rd7+48], %r5321;
	st.local.u32 	[%rd7+52], %r5322;
	st.local.u32 	[%rd7+56], %r5323;
	st.local.u32 	[%rd7+60], %r5324;
	st.local.u32 	[%rd7+64], %r5325;
	st.local.u32 	[%rd7+68], %r5326;
	st.local.u32 	[%rd7+72], %r5327;
	st.local.u32 	[%rd7+76], %r5328;
	st.local.u32 	[%rd7+80], %r5329;
	st.local.u32 	[%rd7+84], %r5330;
	st.local.u32 	[%rd7+88], %r5331;
	st.local.u32 	[%rd7+92], %r5332;
	st.local.u32 	[%rd7+96], %r5333;
	st.local.u32 	[%rd7+100], %r5334;
	st.local.u32 	[%rd7+104], %r5335;
	st.local.u32 	[%rd7+108], %r5336;
	st.local.u32 	[%rd7+112], %r5337;
	st.local.u32 	[%rd7+116], %r5338;
	st.local.u32 	[%rd7+120], %r5339;
	st.local.u32 	[%rd7+124], %r5340;
	st.local.u32 	[%rd7+128], %r5341;
	st.local.u32 	[%rd7+132], %r5342;
	st.local.u32 	[%rd7+136], %r5343;
	st.local.u32 	[%rd7+140], %r5344;
	st.local.u32 	[%rd7+144], %r5345;
	st.local.u32 	[%rd7+148], %r5346;
	st.local.u32 	[%rd7+152], %r5347;
	st.local.u32 	[%rd7+156], %r5348;
	st.local.u32 	[%rd7+160], %r5349;
	st.local.u32 	[%rd7+164], %r5350;
	st.local.u32 	[%rd7+168], %r5351;
	st.local.u32 	[%rd7+172], %r5352;
	st.local.u32 	[%rd7+176], %r5353;
	st.local.u32 	[%rd7+180], %r5354;
	st.local.u32 	[%rd7+184], %r5355;
	st.local.u32 	[%rd7+188], %r5356;
	st.local.u32 	[%rd7+192], %r5357;
	st.local.u32 	[%rd7+196], %r5358;
	st.local.u32 	[%rd7+200], %r5359;
	st.local.u32 	[%rd7+204], %r5360;
	add.s64 	%rd16, %rd7, 208;
	st.local.u32 	[%rd7+208], %r5361;
	st.local.u32 	[%rd7+212], %r5362;
	st.local.u32 	[%rd7+216], %r5363;
	st.local.u32 	[%rd7+220], %r5364;
	st.local.u32 	[%rd7+224], %r5365;
	st.local.u32 	[%rd7+228], %r5366;
	st.local.u32 	[%rd7+232], %r5367;
	st.local.u32 	[%rd7+236], %r5368;
	st.local.u32 	[%rd7+240], %r5369;
	st.local.u32 	[%rd7+244], %r5370;
	st.local.u32 	[%rd7+248], %r5371;
	st.local.u32 	[%rd7+252], %r5372;
	st.local.u32 	[%rd7+256], %r5373;
	st.local.u32 	[%rd7+260], %r5374;
	st.local.u32 	[%rd7+264], %r5375;
	st.local.u32 	[%rd7+268], %r5376;
	st.local.u32 	[%rd7+272], %r5377;
	st.local.u32 	[%rd7+276], %r5378;
	st.local.u32 	[%rd7+280], %r5379;
	st.local.u32 	[%rd7+284], %r5380;
	st.local.u32 	[%rd7+288], %r5381;
	st.local.u32 	[%rd7+292], %r5382;
	st.local.u32 	[%rd7+296], %r5383;
	st.local.u32 	[%rd7+300], %r5384;
	st.local.u32 	[%rd7+304], %r5385;
	st.local.u32 	[%rd7+308], %r5386;
	st.local.u32 	[%rd7+312], %r5387;
	st.local.u32 	[%rd7+316], %r5388;
	st.local.u32 	[%rd7+320], %r5389;
	st.local.u32 	[%rd7+324], %r5390;
	st.local.u32 	[%rd7+328], %r5391;
	st.local.u32 	[%rd7+332], %r5392;
	st.local.u32 	[%rd7+336], %r5393;
	st.local.u32 	[%rd7+340], %r5394;
	st.local.u32 	[%rd7+344], %r5395;
	st.local.u32 	[%rd7+348], %r5396;
	st.local.u32 	[%rd7+352], %r5397;
	st.local.u32 	[%rd7+356], %r5398;
	st.local.u32 	[%rd7+360], %r5399;
	st.local.u32 	[%rd7+364], %r5400;
	st.local.u32 	[%rd7+368], %r5401;
	st.local.u32 	[%rd7+372], %r5402;
	st.local.u32 	[%rd7+376], %r5403;
	st.local.u32 	[%rd7+380], %r5404;
	st.local.u32 	[%rd7+384], %r5405;
	st.local.u32 	[%rd7+388], %r5406;
	st.local.u32 	[%rd7+392], %r5407;
	st.local.u32 	[%rd7+396], %r5408;
	st.local.u32 	[%rd7+400], %r5409;
	st.local.u32 	[%rd7+404], %r5410;
	st.local.u32 	[%rd7+408], %r5411;
	st.local.u32 	[%rd7+412], %r5412;
	st.local.u32 	[%rd7+416], %r5413;
	st.local.u32 	[%rd7+420], %r5414;
	st.local.u32 	[%rd7+424], %r5415;
	st.local.u32 	[%rd7+428], %r5416;
	st.local.u32 	[%rd7+432], %r5417;
	st.local.u32 	[%rd7+436], %r5418;
	st.local.u32 	[%rd7+440], %r5419;
	st.local.u32 	[%rd7+444], %r5420;
	st.local.u32 	[%rd7+448], %r5421;
	st.local.u32 	[%rd7+452], %r5422;
	st.local.u32 	[%rd7+456], %r5423;
	st.local.u32 	[%rd7+460], %r5424;
	st.local.u32 	[%rd7+464], %r5425;
	st.local.u32 	[%rd7+468], %r5426;
	st.local.u32 	[%rd7+472], %r5427;
	st.local.u32 	[%rd7+476], %r5428;
	st.local.u32 	[%rd7+480], %r5429;
	st.local.u32 	[%rd7+484], %r5430;
	st.local.u32 	[%rd7+488], %r5431;
	st.local.u32 	[%rd7+492], %r5432;
	st.local.u32 	[%rd7+496], %r5433;
	st.local.u32 	[%rd7+500], %r5434;
	st.local.u32 	[%rd7+504], %r5435;
	st.local.u32 	[%rd7+508], %r5436;
	st.local.u32 	[%rd7+512], %r5437;
	st.local.u32 	[%rd7+516], %r5438;
	st.local.u32 	[%rd7+520], %r5439;
	st.local.u32 	[%rd7+524], %r5440;
	st.local.u32 	[%rd7+528], %r5441;
	st.local.u32 	[%rd7+532], %r5442;
	st.local.u32 	[%rd7+536], %r5443;
	st.local.u32 	[%rd7+540], %r5444;
	st.local.u32 	[%rd7+544], %r5445;
	st.local.u32 	[%rd7+548], %r5446;
	st.local.u32 	[%rd7+552], %r5447;
	st.local.u32 	[%rd7+556], %r5448;
	st.local.u32 	[%rd7+560], %r5449;
	st.local.u32 	[%rd7+564], %r5450;
	st.local.u32 	[%rd7+568], %r5451;
	st.local.u32 	[%rd7+572], %r5452;
	st.local.u32 	[%rd7+576], %r5453;
	st.local.u32 	[%rd7+580], %r5454;
	st.local.u32 	[%rd7+584], %r5455;
	st.local.u32 	[%rd7+588], %r5456;
	st.local.u32 	[%rd7+592], %r5457;
	st.local.u32 	[%rd7+596], %r5458;
	st.local.u32 	[%rd7+600], %r5459;
	st.local.u32 	[%rd7+604], %r5460;
	st.local.u32 	[%rd7+608], %r5461;
	st.local.u32 	[%rd7+612], %r5462;
	st.local.u32 	[%rd7+616], %r5463;
	st.local.u32 	[%rd7+620], %r5464;
	st.local.u32 	[%rd7+624], %r5465;
	st.local.u32 	[%rd7+628], %r5466;
	st.local.u32 	[%rd7+632], %r5467;
	st.local.u32 	[%rd7+636], %r5468;
	st.local.u32 	[%rd7+640], %r5469;
	st.local.u32 	[%rd7+644], %r5470;
	st.local.u32 	[%rd7+648], %r5471;
	st.local.u32 	[%rd7+652], %r5472;
	st.local.u32 	[%rd7+656], %r5473;
	st.local.u32 	[%rd7+660], %r5474;
	st.local.u32 	[%rd7+664], %r5475;
	st.local.u32 	[%rd7+668], %r5476;
	st.local.u32 	[%rd7+672], %r5477;
	st.local.u32 	[%rd7+676], %r5478;
	st.local.u32 	[%rd7+680], %r5479;
	st.local.u32 	[%rd7+684], %r5480;
	st.local.u32 	[%rd7+688], %r5481;
	st.local.u32 	[%rd7+692], %r5482;
	st.local.u32 	[%rd7+696], %r5483;
	st.local.u32 	[%rd7+700], %r5484;
	st.local.u32 	[%rd7+704], %r5485;
	st.local.u32 	[%rd7+708], %r5486;
	st.local.u32 	[%rd7+712], %r5487;
	st.local.u32 	[%rd7+716], %r5488;
	st.local.u32 	[%rd7+720], %r5489;
	st.local.u32 	[%rd7+724], %r5490;
	st.local.u32 	[%rd7+728], %r5491;
	st.local.u32 	[%rd7+732], %r5492;
	st.local.u32 	[%rd7+736], %r5493;
	st.local.u32 	[%rd7+740], %r5494;
	st.local.u32 	[%rd7+744], %r5495;
	st.local.u32 	[%rd7+748], %r5496;
	st.local.u32 	[%rd7+752], %r5497;
	st.local.u32 	[%rd7+756], %r5498;
	st.local.u32 	[%rd7+760], %r5499;
	st.local.u32 	[%rd7+764], %r5500;
	st.local.u32 	[%rd7+768], %r5501;
	st.local.u32 	[%rd7+772], %r5502;
	st.local.u32 	[%rd7+776], %r5503;
	st.local.u32 	[%rd7+780], %r5504;
	st.local.u32 	[%rd7+784], %r5505;
	st.local.u32 	[%rd7+788], %r5506;
	st.local.u32 	[%rd7+792], %r5507;
	st.local.u32 	[%rd7+796], %r5508;
	st.local.u32 	[%rd7+800], %r5509;
	st.local.u32 	[%rd7+804], %r5510;
	st.local.u32 	[%rd7+808], %r5511;
	st.local.u32 	[%rd7+812], %r5512;
	st.local.u32 	[%rd7+816], %r5513;
	st.local.u32 	[%rd7+820], %r5514;
	st.local.u32 	[%rd7+824], %r5515;
	st.local.u32 	[%rd7+828], %r5516;
	st.local.u32 	[%rd7+832], %r5517;
	st.local.u32 	[%rd7+836], %r5518;
	st.local.u32 	[%rd7+840], %r5519;
	st.local.u32 	[%rd7+844], %r5520;
	st.local.u32 	[%rd7+848], %r5521;
	st.local.u32 	[%rd7+852], %r5522;
	st.local.u32 	[%rd7+856], %r5523;
	st.local.u32 	[%rd7+860], %r5524;
	st.local.u32 	[%rd7+864], %r5525;
	st.local.u32 	[%rd7+868], %r5526;
	st.local.u32 	[%rd7+872], %r5527;
	st.local.u32 	[%rd7+876], %r5528;
	st.local.u32 	[%rd7+880], %r5529;
	st.local.u32 	[%rd7+884], %r5530;
	st.local.u32 	[%rd7+888], %r5531;
	st.local.u32 	[%rd7+892], %r5532;
	st.local.u32 	[%rd7+896], %r5533;
	st.local.u32 	[%rd7+900], %r5534;
	st.local.u32 	[%rd7+904], %r5535;
	st.local.u32 	[%rd7+908], %r5536;
	st.local.u32 	[%rd7+912], %r5537;
	st.local.u32 	[%rd7+916], %r5538;
	st.local.u32 	[%rd7+920], %r5539;
	st.local.u32 	[%rd7+924], %r5540;
	st.local.u32 	[%rd7+928], %r5541;
	st.local.u32 	[%rd7+932], %r5542;
	st.local.u32 	[%rd7+936], %r5543;
	st.local.u32 	[%rd7+940], %r5544;
	st.local.u32 	[%rd7+944], %r5545;
	st.local.u32 	[%rd7+948], %r5546;
	st.local.u32 	[%rd7+952], %r5547;
	st.local.u32 	[%rd7+956], %r5548;
	st.local.u32 	[%rd7+960], %r5549;
	st.local.u32 	[%rd7+964], %r5550;
	st.local.u32 	[%rd7+968], %r5551;
	st.local.u32 	[%rd7+972], %r5552;
	st.local.u32 	[%rd7+976], %r5553;
	st.local.u32 	[%rd7+980], %r5554;
	st.local.u32 	[%rd7+984], %r5555;
	st.local.u32 	[%rd7+988], %r5556;
	st.local.u32 	[%rd7+992], %r5557;
	st.local.u32 	[%rd7+996], %r5558;
	st.local.u32 	[%rd7+1000], %r5559;
	st.local.u32 	[%rd7+1004], %r5560;
	st.local.u32 	[%rd7+1008], %r5561;
	st.local.u32 	[%rd7+1012], %r5562;
	st.local.u32 	[%rd7+1016], %r5563;
	st.local.u32 	[%rd7+1020], %r5564;
	st.local.u32 	[%rd7+1024], %r5565;
	st.local.u32 	[%rd7+1028], %r5566;
	st.local.u32 	[%rd7+1032], %r5567;
	st.local.u32 	[%rd7+1036], %r5568;
	st.local.u32 	[%rd7+1040], %r5569;
	st.local.u32 	[%rd7+1044], %r5570;
	st.local.u32 	[%rd7+1048], %r5571;
	st.local.u32 	[%rd7+1052], %r5572;
	st.local.u32 	[%rd7+1056], %r5573;
	st.local.u32 	[%rd7+1060], %r5574;
	st.local.u32 	[%rd7+1064], %r5575;
	st.local.u32 	[%rd7+1068], %r5576;
	st.local.u32 	[%rd7+1072], %r5577;
	st.local.u32 	[%rd7+1076], %r5578;
	st.local.u32 	[%rd7+1080], %r5579;
	st.local.u32 	[%rd7+1084], %r5580;
	st.local.u32 	[%rd7+1088], %r5581;
	st.local.u32 	[%rd7+1092], %r5582;
	st.local.u32 	[%rd7+1096], %r5583;
	st.local.u32 	[%rd7+1100], %r5584;
	st.local.u32 	[%rd7+1104], %r5585;
	st.local.u32 	[%rd7+1108], %r5586;
	st.local.u32 	[%rd7+1112], %r5587;
	st.local.u32 	[%rd7+1116], %r5588;
	st.local.u32 	[%rd7+1120], %r5589;
	st.local.u32 	[%rd7+1124], %r5590;
	st.local.u32 	[%rd7+1128], %r5591;
	st.local.u32 	[%rd7+1132], %r5592;
	st.local.u32 	[%rd7+1136], %r5593;
	st.local.u32 	[%rd7+1140], %r5594;
	st.local.u32 	[%rd7+1144], %r5595;
	st.local.u32 	[%rd7+1148], %r5596;
	st.local.u32 	[%rd7+1152], %r5597;
	st.local.u32 	[%rd7+1156], %r5598;
	st.local.u32 	[%rd7+1160], %r5599;
	st.local.u32 	[%rd7+1164], %r5600;
	st.local.u32 	[%rd7+1168], %r5601;
	st.local.u32 	[%rd7+1172], %r5602;
	st.local.u32 	[%rd7+1176], %r5603;
	st.local.u32 	[%rd7+1180], %r5604;
	st.local.u32 	[%rd7+1184], %r5605;
	st.local.u32 	[%rd7+1188], %r5606;
	st.local.u32 	[%rd7+1192], %r5607;
	st.local.u32 	[%rd7+1196], %r5608;
	st.local.u32 	[%rd7+1200], %r5609;
	st.local.u32 	[%rd7+1204], %r5610;
	st.local.u32 	[%rd7+1208], %r5611;
	st.local.u32 	[%rd7+1212], %r5612;
	st.local.u32 	[%rd7+1216], %r5613;
	st.local.u32 	[%rd7+1220], %r5614;
	st.local.u32 	[%rd7+1224], %r5615;
	st.local.u32 	[%rd7+1228], %r5616;
	st.local.u32 	[%rd7+1232], %r5617;
	st.local.u32 	[%rd7+1236], %r5618;
	st.local.u32 	[%rd7+1240], %r5619;
	st.local.u32 	[%rd7+1244], %r5620;
	st.local.u32 	[%rd7+1248], %r5621;
	st.local.u32 	[%rd7+1252], %r5622;
	st.local.u32 	[%rd7+1256], %r5623;
	st.local.u32 	[%rd7+1260], %r5624;
	st.local.u32 	[%rd7+1264], %r5625;
	st.local.u32 	[%rd7+1268], %r5626;
	st.local.u32 	[%rd7+1272], %r5627;
	st.local.u32 	[%rd7+1276], %r5628;
	st.local.u32 	[%rd7+1280], %r5629;
	st.local.u32 	[%rd7+1284], %r5630;
	st.local.u32 	[%rd7+1288], %r5631;
	st.local.u32 	[%rd7+1292], %r5632;
	st.local.u32 	[%rd7+1296], %r5633;
	st.local.u32 	[%rd7+1300], %r5634;
	st.local.u32 	[%rd7+1304], %r5635;
	st.local.u32 	[%rd7+1308], %r5636;
	st.local.u32 	[%rd7+1312], %r5637;
	st.local.u32 	[%rd7+1316], %r5638;
	st.local.u32 	[%rd7+1320], %r5639;
	st.local.u32 	[%rd7+1324], %r5640;
	st.local.u32 	[%rd7+1328], %r5641;
	st.local.u32 	[%rd7+1332], %r5642;
	st.local.u32 	[%rd7+1336], %r5643;
	st.local.u32 	[%rd7+1340], %r5644;
	st.local.u32 	[%rd7+1344], %r5645;
	st.local.u32 	[%rd7+1348], %r5646;
	st.local.u32 	[%rd7+1352], %r5647;
	st.local.u32 	[%rd7+1356], %r5648;
	st.local.u32 	[%rd7+1360], %r5649;
	st.local.u32 	[%rd7+1364], %r5650;
	st.local.u32 	[%rd7+1368], %r5651;
	st.local.u32 	[%rd7+1372], %r5652;
	st.local.u32 	[%rd7+1376], %r5653;
	st.local.u32 	[%rd7+1380], %r5654;
	st.local.u32 	[%rd7+1384], %r5655;
	st.local.u32 	[%rd7+1388], %r5656;
	st.local.u32 	[%rd7+1392], %r5657;
	st.local.u32 	[%rd7+1396], %r5658;
	st.local.u32 	[%rd7+1400], %r5659;
	st.local.u32 	[%rd7+1404], %r5660;
	st.local.u32 	[%rd7+1408], %r5661;
	st.local.u32 	[%rd7+1412], %r5662;
	st.local.u32 	[%rd7+1416], %r5663;
	st.local.u32 	[%rd7+1420], %r5664;
	st.local.u32 	[%rd7+1424], %r5665;
	st.local.u32 	[%rd7+1428], %r5666;
	st.local.u32 	[%rd7+1432], %r5667;
	st.local.u32 	[%rd7+1436], %r5668;
	st.local.u32 	[%rd7+1440], %r5669;
	st.local.u32 	[%rd7+1444], %r5670;
	st.local.u32 	[%rd7+1448], %r5671;
	st.local.u32 	[%rd7+1452], %r5672;
	st.local.u32 	[%rd7+1456], %r5673;
	st.local.u32 	[%rd7+1460], %r5674;
	st.local.u32 	[%rd7+1464], %r5675;
	st.local.u32 	[%rd7+1468], %r5676;
	st.local.u32 	[%rd7+1472], %r5677;
	st.local.u32 	[%rd7+1476], %r5678;
	st.local.u32 	[%rd7+1480], %r5679;
	st.local.u32 	[%rd7+1484], %r5680;
	st.local.u32 	[%rd7+1488], %r5681;
	st.local.u32 	[%rd7+1492], %r5682;
	st.local.u32 	[%rd7+1496], %r5683;
	st.local.u32 	[%rd7+1500], %r5684;
	st.local.u32 	[%rd7+1504], %r5685;
	st.local.u32 	[%rd7+1508], %r5686;
	st.local.u32 	[%rd7+1512], %r5687;
	st.local.u32 	[%rd7+1516], %r5688;
	st.local.u32 	[%rd7+1520], %r5689;
	st.local.u32 	[%rd7+1524], %r5690;
	st.local.u32 	[%rd7+1528], %r5691;
	st.local.u32 	[%rd7+1532], %r5692;
	st.local.u32 	[%rd7+1536], %r5693;
	st.local.u32 	[%rd7+1540], %r5694;
	st.local.u32 	[%rd7+1544], %r5695;
	st.local.u32 	[%rd7+1548], %r5696;
	st.local.u32 	[%rd7+1552], %r5697;
	st.local.u32 	[%rd7+1556], %r5698;
	st.local.u32 	[%rd7+1560], %r5699;
	st.local.u32 	[%rd7+1564], %r5700;
	st.local.u32 	[%rd7+1568], %r5701;
	st.local.u32 	[%rd7+1572], %r5702;
	st.local.u32 	[%rd7+1576], %r5703;
	st.local.u32 	[%rd7+1580], %r5704;
	st.local.u32 	[%rd7+1584], %r5705;
	st.local.u32 	[%rd7+1588], %r5706;
	st.local.u32 	[%rd7+1592], %r5707;
	st.local.u32 	[%rd7+1596], %r5708;
	st.local.u32 	[%rd7+1600], %r5709;
	st.local.u32 	[%rd7+1604], %r5710;
	st.local.u32 	[%rd7+1608], %r5711;
	st.local.u32 	[%rd7+1612], %r5712;
	st.local.u32 	[%rd7+1616], %r5713;
	st.local.u32 	[%rd7+1620], %r5714;
	st.local.u32 	[%rd7+1624], %r5715;
	st.local.u32 	[%rd7+1628], %r5716;
	st.local.u32 	[%rd7+1632], %r5717;
	st.local.u32 	[%rd7+1636], %r5718;
	st.local.u32 	[%rd7+1640], %r5719;
	st.local.u32 	[%rd7+1644], %r5720;
	st.local.u32 	[%rd7+1648], %r5721;
	st.local.u32 	[%rd7+1652], %r5722;
	st.local.u32 	[%rd7+1656], %r5723;
	st.local.u32 	[%rd7+1660], %r5724;
	st.local.u32 	[%rd7+1664], %r5725;
	st.local.u32 	[%rd7+1668], %r5726;
	st.local.u32 	[%rd7+1672], %r5727;
	st.local.u32 	[%rd7+1676], %r5728;
	st.local.u32 	[%rd7+1680], %r5729;
	st.local.u32 	[%rd7+1684], %r5730;
	st.local.u32 	[%rd7+1688], %r5731;
	st.local.u32 	[%rd7+1692], %r5732;
	st.local.u32 	[%rd7+1696], %r5733;
	st.local.u32 	[%rd7+1700], %r5734;
	st.local.u32 	[%rd7+1704], %r5735;
	st.local.u32 	[%rd7+1708], %r5736;
	st.local.u32 	[%rd7+1712], %r5737;
	st.local.u32 	[%rd7+1716], %r5738;
	st.local.u32 	[%rd7+1720], %r5739;
	st.local.u32 	[%rd7+1724], %r5740;
	st.local.u32 	[%rd7+1728], %r5741;
	st.local.u32 	[%rd7+1732], %r5742;
	st.local.u32 	[%rd7+1736], %r5743;
	st.local.u32 	[%rd7+1740], %r5744;
	st.local.u32 	[%rd7+1744], %r5745;
	st.local.u32 	[%rd7+1748], %r5746;
	st.local.u32 	[%rd7+1752], %r5747;
	st.local.u32 	[%rd7+1756], %r5748;
	st.local.u32 	[%rd7+1760], %r5749;
	st.local.u32 	[%rd7+1764], %r5750;
	st.local.u32 	[%rd7+1768], %r5751;
	st.local.u32 	[%rd7+1772], %r5752;
	st.local.u32 	[%rd7+1776], %r5753;
	st.local.u32 	[%rd7+1780], %r5754;
	st.local.u32 	[%rd7+1784], %r5755;
	st.local.u32 	[%rd7+1788], %r5756;
	st.local.u32 	[%rd7+1792], %r5757;
	st.local.u32 	[%rd7+1796], %r5758;
	st.local.u32 	[%rd7+1800], %r5759;
	st.local.u32 	[%rd7+1804], %r5760;
	st.local.u32 	[%rd7+1808], %r5761;
	st.local.u32 	[%rd7+1812], %r5762;
	st.local.u32 	[%rd7+1816], %r5763;
	st.local.u32 	[%rd7+1820], %r5764;
	st.local.u32 	[%rd7+1824], %r5765;
	st.local.u32 	[%rd7+1828], %r5766;
	st.local.u32 	[%rd7+1832], %r5767;
	st.local.u32 	[%rd7+1836], %r5768;
	st.local.u32 	[%rd7+1840], %r5769;
	st.local.u32 	[%rd7+1844], %r5770;
	st.local.u32 	[%rd7+1848], %r5771;
	st.local.u32 	[%rd7+1852], %r5772;
	st.local.u32 	[%rd7+1856], %r5773;
	st.local.u32 	[%rd7+1860], %r5774;
	st.local.u32 	[%rd7+1864], %r5775;
	st.local.u32 	[%rd7+1868], %r5776;
	st.local.u32 	[%rd7+1872], %r5777;
	st.local.u32 	[%rd7+1876], %r5778;
	st.local.u32 	[%rd7+1880], %r5779;
	st.local.u32 	[%rd7+1884], %r5780;
	st.local.u32 	[%rd7+1888], %r5781;
	st.local.u32 	[%rd7+1892], %r5782;
	st.local.u32 	[%rd7+1896], %r5783;
	st.local.u32 	[%rd7+1900], %r5784;
	st.local.u32 	[%rd7+1904], %r5785;
	st.local.u32 	[%rd7+1908], %r5786;
	st.local.u32 	[%rd7+1912], %r5787;
	st.local.u32 	[%rd7+1916], %r5788;
	st.local.u32 	[%rd7+1920], %r5789;
	st.local.u32 	[%rd7+1924], %r5790;
	st.local.u32 	[%rd7+1928], %r5791;
	st.local.u32 	[%rd7+1932], %r5792;
	st.local.u32 	[%rd7+1936], %r5793;
	st.local.u32 	[%rd7+1940], %r5794;
	st.local.u32 	[%rd7+1944], %r5795;
	st.local.u32 	[%rd7+1948], %r5796;
	st.local.u32 	[%rd7+1952], %r5797;
	st.local.u32 	[%rd7+1956], %r5798;
	st.local.u32 	[%rd7+1960], %r5799;
	st.local.u32 	[%rd7+1964], %r5800;
	st.local.u32 	[%rd7+1968], %r5801;
	st.local.u32 	[%rd7+1972], %r5802;
	st.local.u32 	[%rd7+1976], %r5803;
	st.local.u32 	[%rd7+1980], %r5804;
	st.local.u32 	[%rd7+1984], %r5805;
	st.local.u32 	[%rd7+1988], %r5806;
	st.local.u32 	[%rd7+1992], %r5807;
	st.local.u32 	[%rd7+1996], %r5808;
	st.local.u32 	[%rd7+2000], %r5809;
	st.local.u32 	[%rd7+2004], %r5810;
	st.local.u32 	[%rd7+2008], %r5811;
	st.local.u32 	[%rd7+2012], %r5812;
	st.local.u32 	[%rd7+2016], %r5813;
	st.local.u32 	[%rd7+2020], %r5814;
	st.local.u32 	[%rd7+2024], %r5815;
	st.local.u32 	[%rd7+2028], %r5816;
	st.local.u32 	[%rd7+2032], %r5817;
	st.local.u32 	[%rd7+2036], %r5818;
	st.local.u32 	[%rd7+2040], %r5819;
	st.local.u32 	[%rd7+2044], %r5820;
	st.local.u32 	[%rd7+2048], %r5821;
	st.local.u32 	[%rd7+2052], %r5822;
	st.local.u32 	[%rd7+2056], %r5823;
	st.local.u32 	[%rd7+2060], %r5824;
	st.local.u32 	[%rd7+2064], %r5825;
	st.local.u32 	[%rd7+2068], %r5826;
	st.local.u32 	[%rd7+2072], %r5827;
	st.local.u32 	[%rd7+2076], %r5828;
	st.local.u32 	[%rd7+2080], %r5829;
	st.local.u32 	[%rd7+2084], %r5830;
	st.local.u32 	[%rd7+2088], %r5831;
	st.local.u32 	[%rd7+2092], %r5832;
	st.local.u32 	[%rd7+2096], %r5833;
	st.local.u32 	[%rd7+2100], %r5834;
	st.local.u32 	[%rd7+2104], %r5835;
	st.local.u32 	[%rd7+2108], %r5836;
	st.local.u32 	[%rd7+2112], %r5837;
	st.local.u32 	[%rd7+2116], %r5838;
	st.local.u32 	[%rd7+2120], %r5839;
	st.local.u32 	[%rd7+2124], %r5840;
	st.local.u32 	[%rd7+2128], %r5841;
	st.local.u32 	[%rd7+2132], %r5842;
	st.local.u32 	[%rd7+2136], %r5843;
	st.local.u32 	[%rd7+2140], %r5844;
	st.local.u32 	[%rd7+2144], %r5845;
	st.local.u32 	[%rd7+2148], %r5846;
	st.local.u32 	[%rd7+2152], %r5847;
	st.local.u32 	[%rd7+2156], %r5848;
	st.local.u32 	[%rd7+2160], %r5849;
	st.local.u32 	[%rd7+2164], %r5850;
	st.local.u32 	[%rd7+2168], %r5851;
	st.local.u32 	[%rd7+2172], %r5852;
	st.local.u32 	[%rd7+2176], %r5853;
	st.local.u32 	[%rd7+2180], %r5854;
	st.local.u32 	[%rd7+2184], %r5855;
	st.local.u32 	[%rd7+2188], %r5856;
	st.local.u32 	[%rd7+2192], %r5857;
	st.local.u32 	[%rd7+2196], %r5858;
	st.local.u32 	[%rd7+2200], %r5859;
	st.local.u32 	[%rd7+2204], %r5860;
	st.local.u32 	[%rd7+2208], %r5861;
	st.local.u32 	[%rd7+2212], %r5862;
	st.local.u32 	[%rd7+2216], %r5863;
	st.local.u32 	[%rd7+2220], %r5864;
	st.local.u32 	[%rd7+2224], %r5865;
	st.local.u32 	[%rd7+2228], %r5866;
	st.local.u32 	[%rd7+2232], %r5867;
	st.local.u32 	[%rd7+2236], %r5868;
	st.local.u32 	[%rd7+2240], %r5869;
	st.local.u32 	[%rd7+2244], %r5870;
	st.local.u32 	[%rd7+2248], %r5871;
	st.local.u32 	[%rd7+2252], %r5872;
	st.local.u32 	[%rd7+2256], %r5873;
	st.local.u32 	[%rd7+2260], %r5874;
	st.local.u32 	[%rd7+2264], %r5875;
	st.local.u32 	[%rd7+2268], %r5876;
	st.local.u32 	[%rd7+2272], %r5877;
	st.local.u32 	[%rd7+2276], %r5878;
	st.local.u32 	[%rd7+2280], %r5879;
	st.local.u32 	[%rd7+2284], %r5880;
	st.local.u32 	[%rd7+2288], %r5881;
	st.local.u32 	[%rd7+2292], %r5882;
	st.local.u32 	[%rd7+2296], %r5883;
	st.local.u32 	[%rd7+2300], %r5884;
	st.local.u32 	[%rd7+2304], %r5885;
	st.local.u32 	[%rd7+2308], %r5886;
	st.local.u32 	[%rd7+2312], %r5887;
	st.local.u32 	[%rd7+2316], %r5888;
	st.local.u32 	[%rd7+2320], %r5889;
	st.local.u32 	[%rd7+2324], %r5890;
	st.local.u32 	[%rd7+2328], %r5891;
	st.local.u32 	[%rd7+2332], %r5892;
	st.local.u32 	[%rd7+2336], %r5893;
	st.local.u32 	[%rd7+2340], %r5894;
	st.local.u32 	[%rd7+2344], %r5895;
	st.local.u32 	[%rd7+2348], %r5896;
	st.local.u32 	[%rd7+2352], %r5897;
	st.local.u32 	[%rd7+2356], %r5898;
	st.local.u32 	[%rd7+2360], %r5899;
	st.local.u32 	[%rd7+2364], %r5900;
	st.local.u32 	[%rd7+2368], %r5901;
	st.local.u32 	[%rd7+2372], %r5902;
	st.local.u32 	[%rd7+2376], %r5903;
	st.local.u32 	[%rd7+2380], %r5904;
	st.local.u32 	[%rd7+2384], %r5905;
	st.local.u32 	[%rd7+2388], %r5906;
	st.local.u32 	[%rd7+2392], %r5907;
	st.local.u32 	[%rd7+2396], %r5908;
	st.local.u32 	[%rd7+2400], %r5909;
	st.local.u32 	[%rd7+2404], %r5910;
	st.local.u32 	[%rd7+2408], %r5911;
	st.local.u32 	[%rd7+2412], %r5912;
	st.local.u32 	[%rd7+2416], %r5913;
	st.local.u32 	[%rd7+2420], %r5914;
	st.local.u32 	[%rd7+2424], %r5915;
	st.local.u32 	[%rd7+2428], %r5916;
	st.local.u32 	[%rd7+2432], %r5917;
	st.local.u32 	[%rd7+2436], %r5918;
	st.local.u32 	[%rd7+2440], %r5919;
	st.local.u32 	[%rd7+2444], %r5920;
	st.local.u32 	[%rd7+2448], %r5921;
	st.local.u32 	[%rd7+2452], %r5922;
	st.local.u32 	[%rd7+2456], %r5923;
	st.local.u32 	[%rd7+2460], %r5924;
	st.local.u32 	[%rd7+2464], %r5925;
	st.local.u32 	[%rd7+2468], %r5926;
	st.local.u32 	[%rd7+2472], %r5927;
	st.local.u32 	[%rd7+2476], %r5928;
	st.local.u32 	[%rd7+2480], %r5929;
	st.local.u32 	[%rd7+2484], %r5930;
	st.local.u32 	[%rd7+2488], %r5931;
	st.local.u32 	[%rd7+2492], %r5932;
	st.local.u32 	[%rd7+2496], %r5933;
	mov.b32 	%r14061, 0;
	mov.u64 	%rd875, %rd883;
	mov.u32 	%r13934, %r14061;
$L__BB6_17:
	ld.local.u32 	%r13961, [%rd875+-48];
	min.s32 	%r5934, %r13961, 0;
	and.b32  	%r13936, %r5934, 2147483647;
	ld.local.u32 	%r13963, [%rd875+-28];
	setp.gt.s32 	%p7, %r13963, -1;
	@%p7 bra 	$L__BB6_19;
	and.b32  	%r5935, %r13963, 2147483647;
	and.b32  	%r5936, %r13963, %r13936;
	setp.eq.s32 	%p8, %r5936, 0;
	selp.b32 	%r5937, %r5935, -2147483648, %p8;
	or.b32  	%r13936, %r5937, %r13936;
$L__BB6_19:
	ld.local.u32 	%r13965, [%rd875+-8];
	setp.gt.s32 	%p9, %r13965, -1;
	@%p9 bra 	$L__BB6_21;
	and.b32  	%r5938, %r13965, 2147483647;
	and.b32  	%r5939, %r5938, %r13936;
	setp.eq.s32 	%p10, %r5939, 0;
	selp.b32 	%r5940, %r5938, -2147483648, %p10;
	or.b32  	%r13936, %r5940, %r13936;
$L__BB6_21:
	ld.local.u32 	%r13967, [%rd875+12];
	setp.gt.s32 	%p11, %r13967, -1;
	@%p11 bra 	$L__BB6_23;
	and.b32  	%r5941, %r13967, 2147483647;
	and.b32  	%r5942, %r5941, %r13936;
	setp.eq.s32 	%p12, %r5942, 0;
	selp.b32 	%r5943, %r5941, -2147483648, %p12;
	or.b32  	%r13936, %r5943, %r13936;
$L__BB6_23:
	ld.local.u32 	%r13969, [%rd875+32];
	setp.gt.s32 	%p13, %r13969, -1;
	@%p13 bra 	$L__BB6_25;
	and.b32  	%r5944, %r13969, 2147483647;
	and.b32  	%r5945, %r5944, %r13936;
	setp.eq.s32 	%p14, %r5945, 0;
	selp.b32 	%r5946, %r5944, -2147483648, %p14;
	or.b32  	%r13936, %r5946, %r13936;
$L__BB6_25:
	ld.local.u32 	%r13971, [%rd875+-44];
	setp.gt.s32 	%p15, %r13971, -1;
	@%p15 bra 	$L__BB6_27;
	and.b32  	%r5947, %r13971, 2147483647;
	and.b32  	%r5948, %r5947, %r13936;
	setp.eq.s32 	%p16, %r5948, 0;
	selp.b32 	%r5949, %r5947, -2147483648, %p16;
	or.b32  	%r13936, %r5949, %r13936;
$L__BB6_27:
	ld.local.u32 	%r13973, [%rd875+-24];
	setp.gt.s32 	%p17, %r13973, -1;
	@%p17 bra 	$L__BB6_29;
	and.b32  	%r5950, %r13973, 2147483647;
	and.b32  	%r5951, %r5950, %r13936;
	setp.eq.s32 	%p18, %r5951, 0;
	selp.b32 	%r5952, %r5950, -2147483648, %p18;
	or.b32  	%r13936, %r5952, %r13936;
$L__BB6_29:
	ld.local.u32 	%r13975, [%rd875+-4];
	setp.gt.s32 	%p19, %r13975, -1;
	@%p19 bra 	$L__BB6_31;
	and.b32  	%r5953, %r13975, 2147483647;
	and.b32  	%r5954, %r5953, %r13936;
	setp.eq.s32 	%p20, %r5954, 0;
	selp.b32 	%r5955, %r5953, -2147483648, %p20;
	or.b32  	%r13936, %r5955, %r13936;
$L__BB6_31:
	ld.local.u32 	%r13977, [%rd875+16];
	setp.gt.s32 	%p21, %r13977, -1;
	@%p21 bra 	$L__BB6_33;
	and.b32  	%r5956, %r13977, 2147483647;
	and.b32  	%r5957, %r5956, %r13936;
	setp.eq.s32 	%p22, %r5957, 0;
	selp.b32 	%r5958, %r5956, -2147483648, %p22;
	or.b32  	%r13936, %r5958, %r13936;
$L__BB6_33:
	ld.local.u32 	%r13979, [%rd875+36];
	setp.gt.s32 	%p23, %r13979, -1;
	@%p23 bra 	$L__BB6_35;
	and.b32  	%r5959, %r13979, 2147483647;
	and.b32  	%r5960, %r5959, %r13936;
	setp.eq.s32 	%p24, %r5960, 0;
	selp.b32 	%r5961, %r5959, -2147483648, %p24;
	or.b32  	%r13936, %r5961, %r13936;
$L__BB6_35:
	ld.local.u32 	%r13981, [%rd875+-40];
	setp.gt.s32 	%p25, %r13981, -1;
	@%p25 bra 	$L__BB6_37;
	and.b32  	%r5962, %r13981, 2147483647;
	and.b32  	%r5963, %r5962, %r13936;
	setp.eq.s32 	%p26, %r5963, 0;
	selp.b32 	%r5964, %r5962, -2147483648, %p26;
	or.b32  	%r13936, %r5964, %r13936;
$L__BB6_37:
	ld.local.u32 	%r13983, [%rd875+-20];
	setp.gt.s32 	%p27, %r13983, -1;
	@%p27 bra 	$L__BB6_39;
	and.b32  	%r5965, %r13983, 2147483647;
	and.b32  	%r5966, %r5965, %r13936;
	setp.eq.s32 	%p28, %r5966, 0;
	selp.b32 	%r5967, %r5965, -2147483648, %p28;
	or.b32  	%r13936, %r5967, %r13936;
$L__BB6_39:
	ld.local.u32 	%r13985, [%rd875];
	setp.gt.s32 	%p29, %r13985, -1;
	@%p29 bra 	$L__BB6_41;
	and.b32  	%r5968, %r13985, 2147483647;
	and.b32  	%r5969, %r5968, %r13936;
	setp.eq.s32 	%p30, %r5969, 0;
	selp.b32 	%r5970, %r5968, -2147483648, %p30;
	or.b32  	%r13936, %r5970, %r13936;
$L__BB6_41:
	ld.local.u32 	%r13987, [%rd875+20];
	setp.gt.s32 	%p31, %r13987, -1;
	@%p31 bra 	$L__BB6_43;
	and.b32  	%r5971, %r13987, 2147483647;
	and.b32  	%r5972, %r5971, %r13936;
	setp.eq.s32 	%p32, %r5972, 0;
	selp.b32 	%r5973, %r5971, -2147483648, %p32;
	or.b32  	%r13936, %r5973, %r13936;
$L__BB6_43:
	ld.local.u32 	%r13989, [%rd875+40];
	setp.gt.s32 	%p33, %r13989, -1;
	@%p33 bra 	$L__BB6_45;
	and.b32  	%r5974, %r13989, 2147483647;
	and.b32  	%r5975, %r5974, %r13936;
	setp.eq.s32 	%p34, %r5975, 0;
	selp.b32 	%r5976, %r5974, -2147483648, %p34;
	or.b32  	%r13936, %r5976, %r13936;
$L__BB6_45:
	ld.local.u32 	%r13991, [%rd875+-36];
	setp.gt.s32 	%p35, %r13991, -1;
	@%p35 bra 	$L__BB6_47;
	and.b32  	%r5977, %r13991, 2147483647;
	and.b32  	%r5978, %r5977, %r13936;
	setp.eq.s32 	%p36, %r5978, 0;
	selp.b32 	%r5979, %r5977, -2147483648, %p36;
	or.b32  	%r13936, %r5979, %r13936;
$L__BB6_47:
	ld.local.u32 	%r13993, [%rd875+-16];
	setp.gt.s32 	%p37, %r13993, -1;
	@%p37 bra 	$L__BB6_49;
	and.b32  	%r5980, %r13993, 2147483647;
	and.b32  	%r5981, %r5980, %r13936;
	setp.eq.s32 	%p38, %r5981, 0;
	selp.b32 	%r5982, %r5980, -2147483648, %p38;
	or.b32  	%r13936, %r5982, %r13936;
$L__BB6_49:
	ld.local.u32 	%r13995, [%rd875+4];
	setp.gt.s32 	%p39, %r13995, -1;
	@%p39 bra 	$L__BB6_51;
	and.b32  	%r5983, %r13995, 2147483647;
	and.b32  	%r5984, %r5983, %r13936;
	setp.eq.s32 	%p40, %r5984, 0;
	selp.b32 	%r5985, %r5983, -2147483648, %p40;
	or.b32  	%r13936, %r5985, %r13936;
$L__BB6_51:
	ld.local.u32 	%r13997, [%rd875+24];
	setp.gt.s32 	%p41, %r13997, -1;
	@%p41 bra 	$L__BB6_53;
	and.b32  	%r5986, %r13997, 2147483647;
	and.b32  	%r5987, %r5986, %r13936;
	setp.eq.s32 	%p42, %r5987, 0;
	selp.b32 	%r5988, %r5986, -2147483648, %p42;
	or.b32  	%r13936, %r5988, %r13936;
$L__BB6_53:
	ld.local.u32 	%r13999, [%rd875+44];
	setp.gt.s32 	%p43, %r13999, -1;
	@%p43 bra 	$L__BB6_55;
	and.b32  	%r5989, %r13999, 2147483647;
	and.b32  	%r5990, %r5989, %r13936;
	setp.eq.s32 	%p44, %r5990, 0;
	selp.b32 	%r5991, %r5989, -2147483648, %p44;
	or.b32  	%r13936, %r5991, %r13936;
$L__BB6_55:
	ld.local.u32 	%r14001, [%rd875+-32];
	setp.gt.s32 	%p45, %r14001, -1;
	@%p45 bra 	$L__BB6_57;
	and.b32  	%r5992, %r14001, 2147483647;
	and.b32  	%r5993, %r5992, %r13936;
	setp.eq.s32 	%p46, %r5993, 0;
	selp.b32 	%r5994, %r5992, -2147483648, %p46;
	or.b32  	%r13936, %r5994, %r13936;
$L__BB6_57:
	ld.local.u32 	%r14003, [%rd875+-12];
	setp.gt.s32 	%p47, %r14003, -1;
	@%p47 bra 	$L__BB6_59;
	and.b32  	%r5995, %r14003, 2147483647;
	and.b32  	%r5996, %r5995, %r13936;
	setp.eq.s32 	%p48, %r5996, 0;
	selp.b32 	%r5997, %r5995, -2147483648, %p48;
	or.b32  	%r13936, %r5997, %r13936;
$L__BB6_59:
	ld.local.u32 	%r14005, [%rd875+8];
	setp.gt.s32 	%p49, %r14005, -1;
	@%p49 bra 	$L__BB6_61;
	and.b32  	%r5998, %r14005, 2147483647;
	and.b32  	%r5999, %r5998, %r13936;
	setp.eq.s32 	%p50, %r5999, 0;
	selp.b32 	%r6000, %r5998, -2147483648, %p50;
	or.b32  	%r13936, %r6000, %r13936;
$L__BB6_61:
	ld.local.u32 	%r14007, [%rd875+28];
	setp.gt.s32 	%p51, %r14007, -1;
	@%p51 bra 	$L__BB6_63;
	and.b32  	%r6001, %r14007, 2147483647;
	and.b32  	%r6002, %r6001, %r13936;
	setp.eq.s32 	%p52, %r6002, 0;
	selp.b32 	%r6003, %r6001, -2147483648, %p52;
	or.b32  	%r13936, %r6003, %r13936;
$L__BB6_63:
	ld.local.u32 	%r14009, [%rd875+48];
	setp.gt.s32 	%p53, %r14009, -1;
	@%p53 bra 	$L__BB6_65;
	and.b32  	%r6004, %r14009, 2147483647;
	and.b32  	%r6005, %r6004, %r13936;
	setp.eq.s32 	%p54, %r6005, 0;
	selp.b32 	%r6006, %r6004, -2147483648, %p54;
	or.b32  	%r13936, %r6006, %r13936;
$L__BB6_65:
	setp.gt.s32 	%p55, %r13936, -1;
	mov.b32 	%r13962, 0;
	@%p55 bra 	$L__BB6_67;
	mov.b32 	%r6009, 0;
	st.local.u32 	[%rd7], %r6009;
	ld.local.u32 	%r13961, [%rd875+-48];
	mov.b32 	%r13962, 3;
$L__BB6_67:
	not.b32 	%r82, %r13936;
	setp.lt.s32 	%p56, %r13961, 0;
	@%p56 bra 	$L__BB6_69;
	and.b32  	%r6010, %r13961, %r82;
	popc.b32 	%r6011, %r6010;
	setp.eq.s32 	%p57, %r6011, 1;
	or.b32  	%r6012, %r6010, -2147483648;
	selp.b32 	%r83, %r6012, %r6010, %p57;
	st.local.u32 	[%rd875+-48], %r83;
	setp.ne.s32 	%p58, %r13961, %r83;
	selp.u32 	%r6013, 1, 0, %p58;
	or.b32  	%r13962, %r13962, %r6013;
	mov.u32 	%r13961, %r83;
$L__BB6_69:
	setp.lt.s32 	%p59, %r13963, 0;
	@%p59 bra 	$L__BB6_71;
	and.b32  	%r6014, %r13963, %r82;
	popc.b32 	%r6015, %r6014;
	setp.eq.s32 	%p60, %r6015, 1;
	or.b32  	%r6016, %r6014, -2147483648;
	selp.b32 	%r87, %r6016, %r6014, %p60;
	st.local.u32 	[%rd875+-28], %r87;
	setp.ne.s32 	%p61, %r13963, %r87;
	selp.u32 	%r6017, 1, 0, %p61;
	or.b32  	%r13962, %r13962, %r6017;
	mov.u32 	%r13963, %r87;
$L__BB6_71:
	setp.lt.s32 	%p62, %r13965, 0;
	@%p62 bra 	$L__BB6_73;
	and.b32  	%r6018, %r13965, %r82;
	popc.b32 	%r6019, %r6018;
	setp.eq.s32 	%p63, %r6019, 1;
	or.b32  	%r6020, %r6018, -2147483648;
	selp.b32 	%r91, %r6020, %r6018, %p63;
	st.local.u32 	[%rd875+-8], %r91;
	setp.ne.s32 	%p64, %r13965, %r91;
	selp.u32 	%r6021, 1, 0, %p64;
	or.b32  	%r13962, %r13962, %r6021;
	mov.u32 	%r13965, %r91;
$L__BB6_73:
	setp.lt.s32 	%p65, %r13967, 0;
	@%p65 bra 	$L__BB6_75;
	and.b32  	%r6022, %r13967, %r82;
	popc.b32 	%r6023, %r6022;
	setp.eq.s32 	%p66, %r6023, 1;
	or.b32  	%r6024, %r6022, -2147483648;
	selp.b32 	%r95, %r6024, %r6022, %p66;
	st.local.u32 	[%rd875+12], %r95;
	setp.ne.s32 	%p67, %r13967, %r95;
	selp.u32 	%r6025, 1, 0, %p67;
	or.b32  	%r13962, %r13962, %r6025;
	mov.u32 	%r13967, %r95;
$L__BB6_75:
	setp.lt.s32 	%p68, %r13969, 0;
	@%p68 bra 	$L__BB6_77;
	and.b32  	%r6026, %r13969, %r82;
	popc.b32 	%r6027, %r6026;
	setp.eq.s32 	%p69, %r6027, 1;
	or.b32  	%r6028, %r6026, -2147483648;
	selp.b32 	%r99, %r6028, %r6026, %p69;
	st.local.u32 	[%rd875+32], %r99;
	setp.ne.s32 	%p70, %r13969, %r99;
	selp.u32 	%r6029, 1, 0, %p70;
	or.b32  	%r13962, %r13962, %r6029;
	mov.u32 	%r13969, %r99;
$L__BB6_77:
	setp.lt.s32 	%p71, %r13971, 0;
	@%p71 bra 	$L__BB6_79;
	and.b32  	%r6030, %r13971, %r82;
	popc.b32 	%r6031, %r6030;
	setp.eq.s32 	%p72, %r6031, 1;
	or.b32  	%r6032, %r6030, -2147483648;
	selp.b32 	%r103, %r6032, %r6030, %p72;
	st.local.u32 	[%rd875+-44], %r103;
	setp.ne.s32 	%p73, %r13971, %r103;
	selp.u32 	%r6033, 1, 0, %p73;
	or.b32  	%r13962, %r13962, %r6033;
	mov.u32 	%r13971, %r103;
$L__BB6_79:
	setp.lt.s32 	%p74, %r13973, 0;
	@%p74 bra 	$L__BB6_81;
	and.b32  	%r6034, %r13973, %r82;
	popc.b32 	%r6035, %r6034;
	setp.eq.s32 	%p75, %r6035, 1;
	or.b32  	%r6036, %r6034, -2147483648;
	selp.b32 	%r107, %r6036, %r6034, %p75;
	st.local.u32 	[%rd875+-24], %r107;
	setp.ne.s32 	%p76, %r13973, %r107;
	selp.u32 	%r6037, 1, 0, %p76;
	or.b32  	%r13962, %r13962, %r6037;
	mov.u32 	%r13973, %r107;
$L__BB6_81:
	setp.lt.s32 	%p77, %r13975, 0;
	@%p77 bra 	$L__BB6_83;
	and.b32  	%r6038, %r13975, %r82;
	popc.b32 	%r6039, %r6038;
	setp.eq.s32 	%p78, %r6039, 1;
	or.b32  	%r6040, %r6038, -2147483648;
	selp.b32 	%r111, %r6040, %r6038, %p78;
	st.local.u32 	[%rd875+-4], %r111;
	setp.ne.s32 	%p79, %r13975, %r111;
	selp.u32 	%r6041, 1, 0, %p79;
	or.b32  	%r13962, %r13962, %r6041;
	mov.u32 	%r13975, %r111;
$L__BB6_83:
	setp.lt.s32 	%p80, %r13977, 0;
	@%p80 bra 	$L__BB6_85;
	and.b32  	%r6042, %r13977, %r82;
	popc.b32 	%r6043, %r6042;
	setp.eq.s32 	%p81, %r6043, 1;
	or.b32  	%r6044, %r6042, -2147483648;
	selp.b32 	%r115, %r6044, %r6042, %p81;
	st.local.u32 	[%rd875+16], %r115;
	setp.ne.s32 	%p82, %r13977, %r115;
	selp.u32 	%r6045, 1, 0, %p82;
	or.b32  	%r13962, %r13962, %r6045;
	mov.u32 	%r13977, %r115;
$L__BB6_85:
	setp.lt.s32 	%p83, %r13979, 0;
	@%p83 bra 	$L__BB6_87;
	and.b32  	%r6046, %r13979, %r82;
	popc.b32 	%r6047, %r6046;
	setp.eq.s32 	%p84, %r6047, 1;
	or.b32  	%r6048, %r6046, -2147483648;
	selp.b32 	%r119, %r6048, %r6046, %p84;
	st.local.u32 	[%rd875+36], %r119;
	setp.ne.s32 	%p85, %r13979, %r119;
	selp.u32 	%r6049, 1, 0, %p85;
	or.b32  	%r13962, %r13962, %r6049;
	mov.u32 	%r13979, %r119;
$L__BB6_87:
	setp.lt.s32 	%p86, %r13981, 0;
	@%p86 bra 	$L__BB6_89;
	and.b32  	%r6050, %r13981, %r82;
	popc.b32 	%r6051, %r6050;
	setp.eq.s32 	%p87, %r6051, 1;
	or.b32  	%r6052, %r6050, -2147483648;
	selp.b32 	%r123, %r6052, %r6050, %p87;
	st.local.u32 	[%rd875+-40], %r123;
	setp.ne.s32 	%p88, %r13981, %r123;
	selp.u32 	%r6053, 1, 0, %p88;
	or.b32  	%r13962, %r13962, %r6053;
	mov.u32 	%r13981, %r123;
$L__BB6_89:
	setp.lt.s32 	%p89, %r13983, 0;
	@%p89 bra 	$L__BB6_91;
	and.b32  	%r6054, %r13983, %r82;
	popc.b32 	%r6055, %r6054;
	setp.eq.s32 	%p90, %r6055, 1;
	or.b32  	%r6056, %r6054, -2147483648;
	selp.b32 	%r127, %r6056, %r6054, %p90;
	st.local.u32 	[%rd875+-20], %r127;
	setp.ne.s32 	%p91, %r13983, %r127;
	selp.u32 	%r6057, 1, 0, %p91;
	or.b32  	%r13962, %r13962, %r6057;
	mov.u32 	%r13983, %r127;
$L__BB6_91:
	setp.lt.s32 	%p92, %r13985, 0;
	@%p92 bra 	$L__BB6_93;
	and.b32  	%r6058, %r13985, %r82;
	popc.b32 	%r6059, %r6058;
	setp.eq.s32 	%p93, %r6059, 1;
	or.b32  	%r6060, %r6058, -2147483648;
	selp.b32 	%r131, %r6060, %r6058, %p93;
	st.local.u32 	[%rd875], %r131;
	setp.ne.s32 	%p94, %r13985, %r131;
	selp.u32 	%r6061, 1, 0, %p94;
	or.b32  	%r13962, %r13962, %r6061;
	mov.u32 	%r13985, %r131;
$L__BB6_93:
	setp.lt.s32 	%p95, %r13987, 0;
	@%p95 bra 	$L__BB6_95;
	and.b32  	%r6062, %r13987, %r82;
	popc.b32 	%r6063, %r6062;
	setp.eq.s32 	%p96, %r6063, 1;
	or.b32  	%r6064, %r6062, -2147483648;
	selp.b32 	%r135, %r6064, %r6062, %p96;
	st.local.u32 	[%rd875+20], %r135;
	setp.ne.s32 	%p97, %r13987, %r135;
	selp.u32 	%r6065, 1, 0, %p97;
	or.b32  	%r13962, %r13962, %r6065;
	mov.u32 	%r13987, %r135;
$L__BB6_95:
	setp.lt.s32 	%p98, %r13989, 0;
	@%p98 bra 	$L__BB6_97;
	and.b32  	%r6066, %r13989, %r82;
	popc.b32 	%r6067, %r6066;
	setp.eq.s32 	%p99, %r6067, 1;
	or.b32  	%r6068, %r6066, -2147483648;
	selp.b32 	%r139, %r6068, %r6066, %p99;
	st.local.u32 	[%rd875+40], %r139;
	setp.ne.s32 	%p100, %r13989, %r139;
	selp.u32 	%r6069, 1, 0, %p100;
	or.b32  	%r13962, %r13962, %r6069;
	mov.u32 	%r13989, %r139;
$L__BB6_97:
	setp.lt.s32 	%p101, %r13991, 0;
	@%p101 bra 	$L__BB6_99;
	and.b32  	%r6070, %r13991, %r82;
	popc.b32 	%r6071, %r6070;
	setp.eq.s32 	%p102, %r6071, 1;
	or.b32  	%r6072, %r6070, -2147483648;
	selp.b32 	%r143, %r6072, %r6070, %p102;
	st.local.u32 	[%rd875+-36], %r143;
	setp.ne.s32 	%p103, %r13991, %r143;
	selp.u32 	%r6073, 1, 0, %p103;
	or.b32  	%r13962, %r13962, %r6073;
	mov.u32 	%r13991, %r143;
$L__BB6_99:
	setp.lt.s32 	%p104, %r13993, 0;
	@%p104 bra 	$L__BB6_101;
	and.b32  	%r6074, %r13993, %r82;
	popc.b32 	%r6075, %r6074;
	setp.eq.s32 	%p105, %r6075, 1;
	or.b32  	%r6076, %r6074, -2147483648;
	selp.b32 	%r147, %r6076, %r6074, %p105;
	st.local.u32 	[%rd875+-16], %r147;
	setp.ne.s32 	%p106, %r13993, %r147;
	selp.u32 	%r6077, 1, 0, %p106;
	or.b32  	%r13962, %r13962, %r6077;
	mov.u32 	%r13993, %r147;
$L__BB6_101:
	setp.lt.s32 	%p107, %r13995, 0;
	@%p107 bra 	$L__BB6_103;
	and.b32  	%r6078, %r13995, %r82;
	popc.b32 	%r6079, %r6078;
	setp.eq.s32 	%p108, %r6079, 1;
	or.b32  	%r6080, %r6078, -2147483648;
	selp.b32 	%r151, %r6080, %r6078, %p108;
	st.local.u32 	[%rd875+4], %r151;
	setp.ne.s32 	%p109, %r13995, %r151;
	selp.u32 	%r6081, 1, 0, %p109;
	or.b32  	%r13962, %r13962, %r6081;
	mov.u32 	%r13995, %r151;
$L__BB6_103:
	setp.lt.s32 	%p110, %r13997, 0;
	@%p110 bra 	$L__BB6_105;
	and.b32  	%r6082, %r13997, %r82;
	popc.b32 	%r6083, %r6082;
	setp.eq.s32 	%p111, %r6083, 1;
	or.b32  	%r6084, %r6082, -2147483648;
	selp.b32 	%r155, %r6084, %r6082, %p111;
	st.local.u32 	[%rd875+24], %r155;
	setp.ne.s32 	%p112, %r13997, %r155;
	selp.u32 	%r6085, 1, 0, %p112;
	or.b32  	%r13962, %r13962, %r6085;
	mov.u32 	%r13997, %r155;
$L__BB6_105:
	setp.lt.s32 	%p113, %r13999, 0;
	@%p113 bra 	$L__BB6_107;
	and.b32  	%r6086, %r13999, %r82;
	popc.b32 	%r6087, %r6086;
	setp.eq.s32 	%p114, %r6087, 1;
	or.b32  	%r6088, %r6086, -2147483648;
	selp.b32 	%r159, %r6088, %r6086, %p114;
	st.local.u32 	[%rd875+44], %r159;
	setp.ne.s32 	%p115, %r13999, %r159;
	selp.u32 	%r6089, 1, 0, %p115;
	or.b32  	%r13962, %r13962, %r6089;
	mov.u32 	%r13999, %r159;
$L__BB6_107:
	setp.lt.s32 	%p116, %r14001, 0;
	@%p116 bra 	$L__BB6_109;
	and.b32  	%r6090, %r14001, %r82;
	popc.b32 	%r6091, %r6090;
	setp.eq.s32 	%p117, %r6091, 1;
	or.b32  	%r6092, %r6090, -2147483648;
	selp.b32 	%r163, %r6092, %r6090, %p117;
	st.local.u32 	[%rd875+-32], %r163;
	setp.ne.s32 	%p118, %r14001, %r163;
	selp.u32 	%r6093, 1, 0, %p118;
	or.b32  	%r13962, %r13962, %r6093;
	mov.u32 	%r14001, %r163;
$L__BB6_109:
	setp.lt.s32 	%p119, %r14003, 0;
	@%p119 bra 	$L__BB6_111;
	and.b32  	%r6094, %r14003, %r82;
	popc.b32 	%r6095, %r6094;
	setp.eq.s32 	%p120, %r6095, 1;
	or.b32  	%r6096, %r6094, -2147483648;
	selp.b32 	%r167, %r6096, %r6094, %p120;
	st.local.u32 	[%rd875+-12], %r167;
	setp.ne.s32 	%p121, %r14003, %r167;
	selp.u32 	%r6097, 1, 0, %p121;
	or.b32  	%r13962, %r13962, %r6097;
	mov.u32 	%r14003, %r167;
$L__BB6_111:
	setp.lt.s32 	%p122, %r14005, 0;
	@%p122 bra 	$L__BB6_113;
	and.b32  	%r6098, %r14005, %r82;
	popc.b32 	%r6099, %r6098;
	setp.eq.s32 	%p123, %r6099, 1;
	or.b32  	%r6100, %r6098, -2147483648;
	selp.b32 	%r171, %r6100, %r6098, %p123;
	st.local.u32 	[%rd875+8], %r171;
	setp.ne.s32 	%p124, %r14005, %r171;
	selp.u32 	%r6101, 1, 0, %p124;
	or.b32  	%r13962, %r13962, %r6101;
	mov.u32 	%r14005, %r171;
$L__BB6_113:
	setp.lt.s32 	%p125, %r14007, 0;
	@%p125 bra 	$L__BB6_115;
	and.b32  	%r6102, %r14007, %r82;
	popc.b32 	%r6103, %r6102;
	setp.eq.s32 	%p126, %r6103, 1;
	or.b32  	%r6104, %r6102, -2147483648;
	selp.b32 	%r175, %r6104, %r6102, %p126;
	st.local.u32 	[%rd875+28], %r175;
	setp.ne.s32 	%p127, %r14007, %r175;
	selp.u32 	%r6105, 1, 0, %p127;
	or.b32  	%r13962, %r13962, %r6105;
	mov.u32 	%r14007, %r175;
$L__BB6_115:
	setp.lt.s32 	%p128, %r14009, 0;
	@%p128 bra 	$L__BB6_117;
	and.b32  	%r6106, %r14009, %r82;
	popc.b32 	%r6107, %r6106;
	setp.eq.s32 	%p129, %r6107, 1;
	or.b32  	%r6108, %r6106, -2147483648;
	selp.b32 	%r179, %r6108, %r6106, %p129;
	st.local.u32 	[%rd875+48], %r179;
	setp.ne.s32 	%p130, %r14009, %r179;
	selp.u32 	%r6109, 1, 0, %p130;
	or.b32  	%r13962, %r13962, %r6109;
	mov.u32 	%r14009, %r179;
$L__BB6_117:
	mov.b32 	%r6110, 0;
	st.local.v4.u32 	[%rd4], {%r6110, %r6110, %r6110, %r6110};
	st.local.v4.u32 	[%rd4+16], {%r6110, %r6110, %r6110, %r6110};
	st.local.v4.u32 	[%rd4+32], {%r6110, %r6110, %r6110, %r6110};
	st.local.v4.u32 	[%rd4+48], {%r6110, %r6110, %r6110, %r6110};
	st.local.v4.u32 	[%rd4+64], {%r6110, %r6110, %r6110, %r6110};
	st.local.v4.u32 	[%rd4+80], {%r6110, %r6110, %r6110, %r6110};
	st.local.v4.u32 	[%rd4+96], {%r6110, %r6110, %r6110, %r6110};
	st.local.v4.u32 	[%rd4+112], {%r6110, %r6110, %r6110, %r6110};
	popc.b32 	%r183, %r13961;
	setp.lt.s32 	%p131, %r13961, 0;
	setp.ne.s32 	%p132, %r183, 2;
	or.pred  	%p133, %p131, %p132;
	mov.u32 	%r14011, %r6110;
	@%p133 bra 	$L__BB6_120;
	clz.b32 	%r6111, %r13961;
	mov.b32 	%r6112, -2147483648;
	shr.u32 	%r184, %r6112, %r6111;
	xor.b32  	%r6113, %r184, %r13961;
	clz.b32 	%r6114, %r6113;
	sub.s32 	%r6115, 31, %r6114;
	mul.wide.u32 	%rd428, %r6115, 4;
	add.s64 	%rd18, %rd4, %rd428;
	ld.local.u32 	%r185, [%rd18];
	and.b32  	%r6116, %r185, %r184;
	setp.ne.s32 	%p134, %r6116, 0;
	mov.u32 	%r14011, %r13961;
	@%p134 bra 	$L__BB6_120;
	or.b32  	%r6118, %r185, %r184;
	st.local.u32 	[%rd18], %r6118;
	mov.u32 	%r14011, %r6110;
$L__BB6_120:
	popc.b32 	%r187, %r13963;
	setp.lt.s32 	%p135, %r13963, 0;
	setp.ne.s32 	%p136, %r187, 2;
	or.pred  	%p137, %p135, %p136;
	@%p137 bra 	$L__BB6_124;
	clz.b32 	%r6119, %r13963;
	mov.b32 	%r6120, -2147483648;
	shr.u32 	%r188, %r6120, %r6119;
	xor.b32  	%r6121, %r188, %r13963;
	clz.b32 	%r6122, %r6121;
	sub.s32 	%r6123, 31, %r6122;
	mul.wide.u32 	%rd429, %r6123, 4;
	add.s64 	%rd19, %rd4, %rd429;
	ld.local.u32 	%r189, [%rd19];
	and.b32  	%r6124, %r189, %r188;
	setp.eq.s32 	%p138, %r6124, 0;
	@%p138 bra 	$L__BB6_123;
	or.b32  	%r14011, %r13963, %r14011;
	bra.uni 	$L__BB6_124;
$L__BB6_123:
	or.b32  	%r6125, %r189, %r188;
	st.local.u32 	[%rd19], %r6125;
$L__BB6_124:
	popc.b32 	%r192, %r13965;
	setp.lt.s32 	%p139, %r13965, 0;
	setp.ne.s32 	%p140, %r192, 2;
	or.pred  	%p141, %p139, %p140;
	@%p141 bra 	$L__BB6_128;
	clz.b32 	%r6126, %r13965;
	mov.b32 	%r6127, -2147483648;
	shr.u32 	%r193, %r6127, %r6126;
	xor.b32  	%r6128, %r193, %r13965;
	clz.b32 	%r6129, %r6128;
	sub.s32 	%r6130, 31, %r6129;
	mul.wide.u32 	%rd430, %r6130, 4;
	add.s64 	%rd20, %rd4, %rd430;
	ld.local.u32 	%r194, [%rd20];
	and.b32  	%r6131, %r194, %r193;
	setp.eq.s32 	%p142, %r6131, 0;
	@%p142 bra 	$L__BB6_127;
	or.b32  	%r14011, %r13965, %r14011;
	bra.uni 	$L__BB6_128;
$L__BB6_127:
	or.b32  	%r6132, %r194, %r193;
	st.local.u32 	[%rd20], %r6132;
$L__BB6_128:
	popc.b32 	%r197, %r13967;
	setp.lt.s32 	%p143, %r13967, 0;
	setp.ne.s32 	%p144, %r197, 2;
	or.pred  	%p145, %p143, %p144;
	@%p145 bra 	$L__BB6_132;
	clz.b32 	%r6133, %r13967;
	mov.b32 	%r6134, -2147483648;
	shr.u32 	%r198, %r6134, %r6133;
	xor.b32  	%r6135, %r198, %r13967;
	clz.b32 	%r6136, %r6135;
	sub.s32 	%r6137, 31, %r6136;
	mul.wide.u32 	%rd431, %r6137, 4;
	add.s64 	%rd21, %rd4, %rd431;
	ld.local.u32 	%r199, [%rd21];
	and.b32  	%r6138, %r199, %r198;
	setp.eq.s32 	%p146, %r6138, 0;
	@%p146 bra 	$L__BB6_131;
	or.b32  	%r14011, %r13967, %r14011;
	bra.uni 	$L__BB6_132;
$L__BB6_131:
	or.b32  	%r6139, %r199, %r198;
	st.local.u32 	[%rd21], %r6139;
$L__BB6_132:
	popc.b32 	%r202, %r13969;
	setp.lt.s32 	%p147, %r13969, 0;
	setp.ne.s32 	%p148, %r202, 2;
	or.pred  	%p149, %p147, %p148;
	@%p149 bra 	$L__BB6_136;
	clz.b32 	%r6140, %r13969;
	mov.b32 	%r6141, -2147483648;
	shr.u32 	%r203, %r6141, %r6140;
	xor.b32  	%r6142, %r203, %r13969;
	clz.b32 	%r6143, %r6142;
	sub.s32 	%r6144, 31, %r6143;
	mul.wide.u32 	%rd432, %r6144, 4;
	add.s64 	%rd22, %rd4, %rd432;
	ld.local.u32 	%r204, [%rd22];
	and.b32  	%r6145, %r204, %r203;
	setp.eq.s32 	%p150, %r6145, 0;
	@%p150 bra 	$L__BB6_135;
	or.b32  	%r14011, %r13969, %r14011;
	bra.uni 	$L__BB6_136;
$L__BB6_135:
	or.b32  	%r6146, %r204, %r203;
	st.local.u32 	[%rd22], %r6146;
$L__BB6_136:
	popc.b32 	%r207, %r13971;
	setp.lt.s32 	%p151, %r13971, 0;
	setp.ne.s32 	%p152, %r207, 2;
	or.pred  	%p153, %p151, %p152;
	@%p153 bra 	$L__BB6_140;
	clz.b32 	%r6147, %r13971;
	mov.b32 	%r6148, -2147483648;
	shr.u32 	%r208, %r6148, %r6147;
	xor.b32  	%r6149, %r208, %r13971;
	clz.b32 	%r6150, %r6149;
	sub.s32 	%r6151, 31, %r6150;
	mul.wide.u32 	%rd433, %r6151, 4;
	add.s64 	%rd23, %rd4, %rd433;
	ld.local.u32 	%r209, [%rd23];
	and.b32  	%r6152, %r209, %r208;
	setp.eq.s32 	%p154, %r6152, 0;
	@%p154 bra 	$L__BB6_139;
	or.b32  	%r14011, %r13971, %r14011;
	bra.uni 	$L__BB6_140;
$L__BB6_139:
	or.b32  	%r6153, %r209, %r208;
	st.local.u32 	[%rd23], %r6153;
$L__BB6_140:
	popc.b32 	%r212, %r13973;
	setp.lt.s32 	%p155, %r13973, 0;
	setp.ne.s32 	%p156, %r212, 2;
	or.pred  	%p157, %p155, %p156;
	@%p157 bra 	$L__BB6_144;
	clz.b32 	%r6154, %r13973;
	mov.b32 	%r6155, -2147483648;
	shr.u32 	%r213, %r6155, %r6154;
	xor.b32  	%r6156, %r213, %r13973;
	clz.b32 	%r6157, %r6156;
	sub.s32 	%r6158, 31, %r6157;
	mul.wide.u32 	%rd434, %r6158, 4;
	add.s64 	%rd24, %rd4, %rd434;
	ld.local.u32 	%r214, [%rd24];
	and.b32  	%r6159, %r214, %r213;
	setp.eq.s32 	%p158, %r6159, 0;
	@%p158 bra 	$L__BB6_143;
	or.b32  	%r14011, %r13973, %r14011;
	bra.uni 	$L__BB6_144;
$L__BB6_143:
	or.b32  	%r6160, %r214, %r213;
	st.local.u32 	[%rd24], %r6160;
$L__BB6_144:
	popc.b32 	%r217, %r13975;
	setp.lt.s32 	%p159, %r13975, 0;
	setp.ne.s32 	%p160, %r217, 2;
	or.pred  	%p161, %p159, %p160;
	@%p161 bra 	$L__BB6_148;
	clz.b32 	%r6161, %r13975;
	mov.b32 	%r6162, -2147483648;
	shr.u32 	%r218, %r6162, %r6161;
	xor.b32  	%r6163, %r218, %r13975;
	clz.b32 	%r6164, %r6163;
	sub.s32 	%r6165, 31, %r6164;
	mul.wide.u32 	%rd435, %r6165, 4;
	add.s64 	%rd25, %rd4, %rd435;
	ld.local.u32 	%r219, [%rd25];
	and.b32  	%r6166, %r219, %r218;
	setp.eq.s32 	%p162, %r6166, 0;
	@%p162 bra 	$L__BB6_147;
	or.b32  	%r14011, %r13975, %r14011;
	bra.uni 	$L__BB6_148;
$L__BB6_147:
	or.b32  	%r6167, %r219, %r218;
	st.local.u32 	[%rd25], %r6167;
$L__BB6_148:
	popc.b32 	%r222, %r13977;
	setp.lt.s32 	%p163, %r13977, 0;
	setp.ne.s32 	%p164, %r222, 2;
	or.pred  	%p165, %p163, %p164;
	@%p165 bra 	$L__BB6_152;
	clz.b32 	%r6168, %r13977;
	mov.b32 	%r6169, -2147483648;
	shr.u32 	%r223, %r6169, %r6168;
	xor.b32  	%r6170, %r223, %r13977;
	clz.b32 	%r6171, %r6170;
	sub.s32 	%r6172, 31, %r6171;
	mul.wide.u32 	%rd436, %r6172, 4;
	add.s64 	%rd26, %rd4, %rd436;
	ld.local.u32 	%r224, [%rd26];
	and.b32  	%r6173, %r224, %r223;
	setp.eq.s32 	%p166, %r6173, 0;
	@%p166 bra 	$L__BB6_151;
	or.b32  	%r14011, %r13977, %r14011;
	bra.uni 	$L__BB6_152;
$L__BB6_151:
	or.b32  	%r6174, %r224, %r223;
	st.local.u32 	[%rd26], %r6174;
$L__BB6_152:
	popc.b32 	%r227, %r13979;
	setp.lt.s32 	%p167, %r13979, 0;
	setp.ne.s32 	%p168, %r227, 2;
	or.pred  	%p169, %p167, %p168;
	@%p169 bra 	$L__BB6_156;
	clz.b32 	%r6175, %r13979;
	mov.b32 	%r6176, -2147483648;
	shr.u32 	%r228, %r6176, %r6175;
	xor.b32  	%r6177, %r228, %r13979;
	clz.b32 	%r6178, %r6177;
	sub.s32 	%r6179, 31, %r6178;
	mul.wide.u32 	%rd437, %r6179, 4;
	add.s64 	%rd27, %rd4, %rd437;
	ld.local.u32 	%r229, [%rd27];
	and.b32  	%r6180, %r229, %r228;
	setp.eq.s32 	%p170, %r6180, 0;
	@%p170 bra 	$L__BB6_155;
	or.b32  	%r14011, %r13979, %r14011;
	bra.uni 	$L__BB6_156;
$L__BB6_155:
	or.b32  	%r6181, %r229, %r228;
	st.local.u32 	[%rd27], %r6181;
$L__BB6_156:
	popc.b32 	%r232, %r13981;
	setp.lt.s32 	%p171, %r13981, 0;
	setp.ne.s32 	%p172, %r232, 2;
	or.pred  	%p173, %p171, %p172;
	@%p173 bra 	$L__BB6_160;
	clz.b32 	%r6182, %r13981;
	mov.b32 	%r6183, -2147483648;
	shr.u32 	%r233, %r6183, %r6182;
	xor.b32  	%r6184, %r233, %r13981;
	clz.b32 	%r6185, %r6184;
	sub.s32 	%r6186, 31, %r6185;
	mul.wide.u32 	%rd438, %r6186, 4;
	add.s64 	%rd28, %rd4, %rd438;
	ld.local.u32 	%r234, [%rd28];
	and.b32  	%r6187, %r234, %r233;
	setp.eq.s32 	%p174, %r6187, 0;
	@%p174 bra 	$L__BB6_159;
	or.b32  	%r14011, %r13981, %r14011;
	bra.uni 	$L__BB6_160;
$L__BB6_159:
	or.b32  	%r6188, %r234, %r233;
	st.local.u32 	[%rd28], %r6188;
$L__BB6_160:
	popc.b32 	%r237, %r13983;
	setp.lt.s32 	%p175, %r13983, 0;
	setp.ne.s32 	%p176, %r237, 2;
	or.pred  	%p177, %p175, %p176;
	@%p177 bra 	$L__BB6_164;
	clz.b32 	%r6189, %r13983;
	mov.b32 	%r6190, -2147483648;
	shr.u32 	%r238, %r6190, %r6189;
	xor.b32  	%r6191, %r238, %r13983;
	clz.b32 	%r6192, %r6191;
	sub.s32 	%r6193, 31, %r6192;
	mul.wide.u32 	%rd439, %r6193, 4;
	add.s64 	%rd29, %rd4, %rd439;
	ld.local.u32 	%r239, [%rd29];
	and.b32  	%r6194, %r239, %r238;
	setp.eq.s32 	%p178, %r6194, 0;
	@%p178 bra 	$L__BB6_163;
	or.b32  	%r14011, %r13983, %r14011;
	bra.uni 	$L__BB6_164;
$L__BB6_163:
	or.b32  	%r6195, %r239, %r238;
	st.local.u32 	[%rd29], %r6195;
$L__BB6_164:
	popc.b32 	%r242, %r13985;
	setp.lt.s32 	%p179, %r13985, 0;
	setp.ne.s32 	%p180, %r242, 2;
	or.pred  	%p181, %p179, %p180;
	@%p181 bra 	$L__BB6_168;
	clz.b32 	%r6196, %r13985;
	mov.b32 	%r6197, -2147483648;
	shr.u32 	%r243, %r6197, %r6196;
	xor.b32  	%r6198, %r243, %r13985;
	clz.b32 	%r6199, %r6198;
	sub.s32 	%r6200, 31, %r6199;
	mul.wide.u32 	%rd440, %r6200, 4;
	add.s64 	%rd30, %rd4, %rd440;
	ld.local.u32 	%r244, [%rd30];
	and.b32  	%r6201, %r244, %r243;
	setp.eq.s32 	%p182, %r6201, 0;
	@%p182 bra 	$L__BB6_167;
	or.b32  	%r14011, %r13985, %r14011;
	bra.uni 	$L__BB6_168;
$L__BB6_167:
	or.b32  	%r6202, %r244, %r243;
	st.local.u32 	[%rd30], %r6202;
$L__BB6_168:
	popc.b32 	%r247, %r13987;
	setp.lt.s32 	%p183, %r13987, 0;
	setp.ne.s32 	%p184, %r247, 2;
	or.pred  	%p185, %p183, %p184;
	@%p185 bra 	$L__BB6_172;
	clz.b32 	%r6203, %r13987;
	mov.b32 	%r6204, -2147483648;
	shr.u32 	%r248, %r6204, %r6203;
	xor.b32  	%r6205, %r248, %r13987;
	clz.b32 	%r6206, %r6205;
	sub.s32 	%r6207, 31, %r6206;
	mul.wide.u32 	%rd441, %r6207, 4;
	add.s64 	%rd31, %rd4, %rd441;
	ld.local.u32 	%r249, [%rd31];
	and.b32  	%r6208, %r249, %r248;
	setp.eq.s32 	%p186, %r6208, 0;
	@%p186 bra 	$L__BB6_171;
	or.b32  	%r14011, %r13987, %r14011;
	bra.uni 	$L__BB6_172;
$L__BB6_171:
	or.b32  	%r6209, %r249, %r248;
	st.local.u32 	[%rd31], %r6209;
$L__BB6_172:
	popc.b32 	%r252, %r13989;
	setp.lt.s32 	%p187, %r13989, 0;
	setp.ne.s32 	%p188, %r252, 2;
	or.pred  	%p189, %p187, %p188;
	@%p189 bra 	$L__BB6_176;
	clz.b32 	%r6210, %r13989;
	mov.b32 	%r6211, -2147483648;
	shr.u32 	%r253, %r6211, %r6210;
	xor.b32  	%r6212, %r253, %r13989;
	clz.b32 	%r6213, %r6212;
	sub.s32 	%r6214, 31, %r6213;
	mul.wide.u32 	%rd442, %r6214, 4;
	add.s64 	%rd32, %rd4, %rd442;
	ld.local.u32 	%r254, [%rd32];
	and.b32  	%r6215, %r254, %r253;
	setp.eq.s32 	%p190, %r6215, 0;
	@%p190 bra 	$L__BB6_175;
	or.b32  	%r14011, %r13989, %r14011;
	bra.uni 	$L__BB6_176;
$L__BB6_175:
	or.b32  	%r6216, %r254, %r253;
	st.local.u32 	[%rd32], %r6216;
$L__BB6_176:
	popc.b32 	%r257, %r13991;
	setp.lt.s32 	%p191, %r13991, 0;
	setp.ne.s32 	%p192, %r257, 2;
	or.pred  	%p193, %p191, %p192;
	@%p193 bra 	$L__BB6_180;
	clz.b32 	%r6217, %r13991;
	mov.b32 	%r6218, -2147483648;
	shr.u32 	%r258, %r6218, %r6217;
	xor.b32  	%r6219, %r258, %r13991;
	clz.b32 	%r6220, %r6219;
	sub.s32 	%r6221, 31, %r6220;
	mul.wide.u32 	%rd443, %r6221, 4;
	add.s64 	%rd33, %rd4, %rd443;
	ld.local.u32 	%r259, [%rd33];
	and.b32  	%r6222, %r259, %r258;
	setp.eq.s32 	%p194, %r6222, 0;
	@%p194 bra 	$L__BB6_179;
	or.b32  	%r14011, %r13991, %r14011;
	bra.uni 	$L__BB6_180;
$L__BB6_179:
	or.b32  	%r6223, %r259, %r258;
	st.local.u32 	[%rd33], %r6223;
$L__BB6_180:
	popc.b32 	%r262, %r13993;
	setp.lt.s32 	%p195, %r13993, 0;
	setp.ne.s32 	%p196, %r262, 2;
	or.pred  	%p197, %p195, %p196;
	@%p197 bra 	$L__BB6_184;
	clz.b32 	%r6224, %r13993;
	mov.b32 	%r6225, -2147483648;
	shr.u32 	%r263, %r6225, %r6224;
	xor.b32  	%r6226, %r263, %r13993;
	clz.b32 	%r6227, %r6226;
	sub.s32 	%r6228, 31, %r6227;
	mul.wide.u32 	%rd444, %r6228, 4;
	add.s64 	%rd34, %rd4, %rd444;
	ld.local.u32 	%r264, [%rd34];
	and.b32  	%r6229, %r264, %r263;
	setp.eq.s32 	%p198, %r6229, 0;
	@%p198 bra 	$L__BB6_183;
	or.b32  	%r14011, %r13993, %r14011;
	bra.uni 	$L__BB6_184;
$L__BB6_183:
	or.b32  	%r6230, %r264, %r263;
	st.local.u32 	[%rd34], %r6230;
$L__BB6_184:
	popc.b32 	%r267, %r13995;
	setp.lt.s32 	%p199, %r13995, 0;
	setp.ne.s32 	%p200, %r267, 2;
	or.pred  	%p201, %p199, %p200;
	@%p201 bra 	$L__BB6_188;
	clz.b32 	%r6231, %r13995;
	mov.b32 	%r6232, -2147483648;
	shr.u32 	%r268, %r6232, %r6231;
	xor.b32  	%r6233, %r268, %r13995;
	clz.b32 	%r6234, %r6233;
	sub.s32 	%r6235, 31, %r6234;
	mul.wide.u32 	%rd445, %r6235, 4;
	add.s64 	%rd35, %rd4, %rd445;
	ld.local.u32 	%r269, [%rd35];
	and.b32  	%r6236, %r269, %r268;
	setp.eq.s32 	%p202, %r6236, 0;
	@%p202 bra 	$L__BB6_187;
	or.b32  	%r14011, %r13995, %r14011;
	bra.uni 	$L__BB6_188;
$L__BB6_187:
	or.b32  	%r6237, %r269, %r268;
	st.local.u32 	[%rd35], %r6237;
$L__BB6_188:
	popc.b32 	%r272, %r13997;
	setp.lt.s32 	%p203, %r13997, 0;
	setp.ne.s32 	%p204, %r272, 2;
	or.pred  	%p205, %p203, %p204;
	@%p205 bra 	$L__BB6_192;
	clz.b32 	%r6238, %r13997;
	mov.b32 	%r6239, -2147483648;
	shr.u32 	%r273, %r6239, %r6238;
	xor.b32  	%r6240, %r273, %r13997;
	clz.b32 	%r6241, %r6240;
	sub.s32 	%r6242, 31, %r6241;
	mul.wide.u32 	%rd446, %r6242, 4;
	add.s64 	%rd36, %rd4, %rd446;
	ld.local.u32 	%r274, [%rd36];
	and.b32  	%r6243, %r274, %r273;
	setp.eq.s32 	%p206, %r6243, 0;
	@%p206 bra 	$L__BB6_191;
	or.b32  	%r14011, %r13997, %r14011;
	bra.uni 	$L__BB6_192;
$L__BB6_191:
	or.b32  	%r6244, %r274, %r273;
	st.local.u32 	[%rd36], %r6244;
$L__BB6_192:
	popc.b32 	%r277, %r13999;
	setp.lt.s32 	%p207, %r13999, 0;
	setp.ne.s32 	%p208, %r277, 2;
	or.pred  	%p209, %p207, %p208;
	@%p209 bra 	$L__BB6_196;
	clz.b32 	%r6245, %r13999;
	mov.b32 	%r6246, -2147483648;
	shr.u32 	%r278, %r6246, %r6245;
	xor.b32  	%r6247, %r278, %r13999;
	clz.b32 	%r6248, %r6247;
	sub.s32 	%r6249, 31, %r6248;
	mul.wide.u32 	%rd447, %r6249, 4;
	add.s64 	%rd37, %rd4, %rd447;
	ld.local.u32 	%r279, [%rd37];
	and.b32  	%r6250, %r279, %r278;
	setp.eq.s32 	%p210, %r6250, 0;
	@%p210 bra 	$L__BB6_195;
	or.b32  	%r14011, %r13999, %r14011;
	bra.uni 	$L__BB6_196;
$L__BB6_195:
	or.b32  	%r6251, %r279, %r278;
	st.local.u32 	[%rd37], %r6251;
$L__BB6_196:
	popc.b32 	%r282, %r14001;
	setp.lt.s32 	%p211, %r14001, 0;
	setp.ne.s32 	%p212, %r282, 2;
	or.pred  	%p213, %p211, %p212;
	@%p213 bra 	$L__BB6_200;
	clz.b32 	%r6252, %r14001;
	mov.b32 	%r6253, -2147483648;
	shr.u32 	%r283, %r6253, %r6252;
	xor.b32  	%r6254, %r283, %r14001;
	clz.b32 	%r6255, %r6254;
	sub.s32 	%r6256, 31, %r6255;
	mul.wide.u32 	%rd448, %r6256, 4;
	add.s64 	%rd38, %rd4, %rd448;
	ld.local.u32 	%r284, [%rd38];
	and.b32  	%r6257, %r284, %r283;
	setp.eq.s32 	%p214, %r6257, 0;
	@%p214 bra 	$L__BB6_199;
	or.b32  	%r14011, %r14001, %r14011;
	bra.uni 	$L__BB6_200;
$L__BB6_199:
	or.b32  	%r6258, %r284, %r283;
	st.local.u32 	[%rd38], %r6258;
$L__BB6_200:
	popc.b32 	%r287, %r14003;
	setp.lt.s32 	%p215, %r14003, 0;
	setp.ne.s32 	%p216, %r287, 2;
	or.pred  	%p217, %p215, %p216;
	@%p217 bra 	$L__BB6_204;
	clz.b32 	%r6259, %r14003;
	mov.b32 	%r6260, -2147483648;
	shr.u32 	%r288, %r6260, %r6259;
	xor.b32  	%r6261, %r288, %r14003;
	clz.b32 	%r6262, %r6261;
	sub.s32 	%r6263, 31, %r6262;
	mul.wide.u32 	%rd449, %r6263, 4;
	add.s64 	%rd39, %rd4, %rd449;
	ld.local.u32 	%r289, [%rd39];
	and.b32  	%r6264, %r289, %r288;
	setp.eq.s32 	%p218, %r6264, 0;
	@%p218 bra 	$L__BB6_203;
	or.b32  	%r14011, %r14003, %r14011;
	bra.uni 	$L__BB6_204;
$L__BB6_203:
	or.b32  	%r6265, %r289, %r288;
	st.local.u32 	[%rd39], %r6265;
$L__BB6_204:
	popc.b32 	%r292, %r14005;
	setp.lt.s32 	%p219, %r14005, 0;
	setp.ne.s32 	%p220, %r292, 2;
	or.pred  	%p221, %p219, %p220;
	@%p221 bra 	$L__BB6_208;
	clz.b32 	%r6266, %r14005;
	mov.b32 	%r6267, -2147483648;
	shr.u32 	%r293, %r6267, %r6266;
	xor.b32  	%r6268, %r293, %r14005;
	clz.b32 	%r6269, %r6268;
	sub.s32 	%r6270, 31, %r6269;
	mul.wide.u32 	%rd450, %r6270, 4;
	add.s64 	%rd40, %rd4, %rd450;
	ld.local.u32 	%r294, [%rd40];
	and.b32  	%r6271, %r294, %r293;
	setp.eq.s32 	%p222, %r6271, 0;
	@%p222 bra 	$L__BB6_207;
	or.b32  	%r14011, %r14005, %r14011;
	bra.uni 	$L__BB6_208;
$L__BB6_207:
	or.b32  	%r6272, %r294, %r293;
	st.local.u32 	[%rd40], %r6272;
$L__BB6_208:
	popc.b32 	%r297, %r14007;
	setp.lt.s32 	%p223, %r14007, 0;
	setp.ne.s32 	%p224, %r297, 2;
	or.pred  	%p225, %p223, %p224;
	@%p225 bra 	$L__BB6_212;
	clz.b32 	%r6273, %r14007;
	mov.b32 	%r6274, -2147483648;
	shr.u32 	%r298, %r6274, %r6273;
	xor.b32  	%r6275, %r298, %r14007;
	clz.b32 	%r6276, %r6275;
	sub.s32 	%r6277, 31, %r6276;
	mul.wide.u32 	%rd451, %r6277, 4;
	add.s64 	%rd41, %rd4, %rd451;
	ld.local.u32 	%r299, [%rd41];
	and.b32  	%r6278, %r299, %r298;
	setp.eq.s32 	%p226, %r6278, 0;
	@%p226 bra 	$L__BB6_211;
	or.b32  	%r14011, %r14007, %r14011;
	bra.uni 	$L__BB6_212;
$L__BB6_211:
	or.b32  	%r6279, %r299, %r298;
	st.local.u32 	[%rd41], %r6279;
$L__BB6_212:
	popc.b32 	%r302, %r14009;
	setp.lt.s32 	%p227, %r14009, 0;
	setp.ne.s32 	%p228, %r302, 2;
	or.pred  	%p229, %p227, %p228;
	@%p229 bra 	$L__BB6_214;
	clz.b32 	%r6280, %r14009;
	mov.b32 	%r6281, -2147483648;
	shr.u32 	%r6282, %r6281, %r6280;
	xor.b32  	%r6283, %r6282, %r14009;
	clz.b32 	%r6284, %r6283;
	sub.s32 	%r6285, 31, %r6284;
	mul.wide.u32 	%rd452, %r6285, 4;
	add.s64 	%rd453, %rd4, %rd452;
	ld.local.u32 	%r6286, [%rd453];
	and.b32  	%r6287, %r6286, %r6282;
	setp.eq.s32 	%p230, %r6287, 0;
	selp.b32 	%r6288, 0, %r14009, %p230;
	or.b32  	%r14011, %r14011, %r6288;
$L__BB6_214:
	setp.eq.s32 	%p231, %r14011, 0;
	mov.b32 	%r14037, 0;
	@%p231 bra 	$L__BB6_265;
	not.b32 	%r305, %r14011;
	setp.gt.s32 	%p232, %r13961, -1;
	setp.eq.s32 	%p233, %r183, 2;
	and.b32  	%r6292, %r13961, %r14011;
	setp.eq.s32 	%p234, %r6292, %r13961;
	and.pred  	%p235, %p233, %p234;
	mov.b32 	%r14037, 0;
	and.pred  	%p236, %p235, %p232;
	@%p236 bra 	$L__BB6_217;
	and.b32  	%r6293, %r13961, %r305;
	popc.b32 	%r6294, %r6293;
	setp.eq.s32 	%p237, %r6294, 1;
	or.b32  	%r6295, %r6293, -2147483648;
	selp.b32 	%r6296, %r6295, %r6293, %p237;
	st.local.u32 	[%rd875+-48], %r6296;
	setp.ne.s32 	%p238, %r13961, %r6296;
	selp.u32 	%r14037, 1, 0, %p238;
$L__BB6_217:
	setp.gt.s32 	%p239, %r13963, -1;
	setp.eq.s32 	%p240, %r187, 2;
	and.b32  	%r6298, %r13963, %r14011;
	setp.eq.s32 	%p241, %r6298, %r13963;
	and.pred  	%p242, %p240, %p241;
	and.pred  	%p243, %p242, %p239;
	@%p243 bra 	$L__BB6_219;
	and.b32  	%r6299, %r13963, %r305;
	popc.b32 	%r6300, %r6299;
	setp.eq.s32 	%p244, %r6300, 1;
	or.b32  	%r6301, %r6299, -2147483648;
	selp.b32 	%r6302, %r6301, %r6299, %p244;
	st.local.u32 	[%rd875+-28], %r6302;
	setp.ne.s32 	%p245, %r13963, %r6302;
	selp.u32 	%r6303, 1, 0, %p245;
	or.b32  	%r14037, %r14037, %r6303;
$L__BB6_219:
	setp.gt.s32 	%p246, %r13965, -1;
	setp.eq.s32 	%p247, %r192, 2;
	and.b32  	%r6305, %r13965, %r14011;
	setp.eq.s32 	%p248, %r6305, %r13965;
	and.pred  	%p249, %p247, %p248;
	and.pred  	%p250, %p249, %p246;
	@%p250 bra 	$L__BB6_221;
	and.b32  	%r6306, %r13965, %r305;
	popc.b32 	%r6307, %r6306;
	setp.eq.s32 	%p251, %r6307, 1;
	or.b32  	%r6308, %r6306, -2147483648;
	selp.b32 	%r6309, %r6308, %r6306, %p251;
	st.local.u32 	[%rd875+-8], %r6309;
	setp.ne.s32 	%p252, %r13965, %r6309;
	selp.u32 	%r6310, 1, 0, %p252;
	or.b32  	%r14037, %r14037, %r6310;
$L__BB6_221:
	setp.gt.s32 	%p253, %r13967, -1;
	setp.eq.s32 	%p254, %r197, 2;
	and.b32  	%r6312, %r13967, %r14011;
	setp.eq.s32 	%p255, %r6312, %r13967;
	and.pred  	%p256, %p254, %p255;
	and.pred  	%p257, %p256, %p253;
	@%p257 bra 	$L__BB6_223;
	and.b32  	%r6313, %r13967, %r305;
	popc.b32 	%r6314, %r6313;
	setp.eq.s32 	%p258, %r6314, 1;
	or.b32  	%r6315, %r6313, -2147483648;
	selp.b32 	%r6316, %r6315, %r6313, %p258;
	st.local.u32 	[%rd875+12], %r6316;
	setp.ne.s32 	%p259, %r13967, %r6316;
	selp.u32 	%r6317, 1, 0, %p259;
	or.b32  	%r14037, %r14037, %r6317;
$L__BB6_223:
	setp.gt.s32 	%p260, %r13969, -1;
	setp.eq.s32 	%p261, %r202, 2;
	and.b32  	%r6319, %r13969, %r14011;
	setp.eq.s32 	%p262, %r6319, %r13969;
	and.pred  	%p263, %p261, %p262;
	and.pred  	%p264, %p263, %p260;
	@%p264 bra 	$L__BB6_225;
	and.b32  	%r6320, %r13969, %r305;
	popc.b32 	%r6321, %r6320;
	setp.eq.s32 	%p265, %r6321, 1;
	or.b32  	%r6322, %r6320, -2147483648;
	selp.b32 	%r6323, %r6322, %r6320, %p265;
	st.local.u32 	[%rd875+32], %r6323;
	setp.ne.s32 	%p266, %r13969, %r6323;
	selp.u32 	%r6324, 1, 0, %p266;
	or.b32  	%r14037, %r14037, %r6324;
$L__BB6_225:
	setp.gt.s32 	%p267, %r13971, -1;
	setp.eq.s32 	%p268, %r207, 2;
	and.b32  	%r6326, %r13971, %r14011;
	setp.eq.s32 	%p269, %r6326, %r13971;
	and.pred  	%p270, %p268, %p269;
	and.pred  	%p271, %p270, %p267;
	@%p271 bra 	$L__BB6_227;
	and.b32  	%r6327, %r13971, %r305;
	popc.b32 	%r6328, %r6327;
	setp.eq.s32 	%p272, %r6328, 1;
	or.b32  	%r6329, %r6327, -2147483648;
	selp.b32 	%r6330, %r6329, %r6327, %p272;
	st.local.u32 	[%rd875+-44], %r6330;
	setp.ne.s32 	%p273, %r13971, %r6330;
	selp.u32 	%r6331, 1, 0, %p273;
	or.b32  	%r14037, %r14037, %r6331;
$L__BB6_227:
	setp.gt.s32 	%p274, %r13973, -1;
	setp.eq.s32 	%p275, %r212, 2;
	and.b32  	%r6333, %r13973, %r14011;
	setp.eq.s32 	%p276, %r6333, %r13973;
	and.pred  	%p277, %p275, %p276;
	and.pred  	%p278, %p277, %p274;
	@%p278 bra 	$L__BB6_229;
	and.b32  	%r6334, %r13973, %r305;
	popc.b32 	%r6335, %r6334;
	setp.eq.s32 	%p279, %r6335, 1;
	or.b32  	%r6336, %r6334, -2147483648;
	selp.b32 	%r6337, %r6336, %r6334, %p279;
	st.local.u32 	[%rd875+-24], %r6337;
	setp.ne.s32 	%p280, %r13973, %r6337;
	selp.u32 	%r6338, 1, 0, %p280;
	or.b32  	%r14037, %r14037, %r6338;
$L__BB6_229:
	setp.gt.s32 	%p281, %r13975, -1;
	setp.eq.s32 	%p282, %r217, 2;
	and.b32  	%r6340, %r13975, %r14011;
	setp.eq.s32 	%p283, %r6340, %r13975;
	and.pred  	%p284, %p282, %p283;
	and.pred  	%p285, %p284, %p281;
	@%p285 bra 	$L__BB6_231;
	and.b32  	%r6341, %r13975, %r305;
	popc.b32 	%r6342, %r6341;
	setp.eq.s32 	%p286, %r6342, 1;
	or.b32  	%r6343, %r6341, -2147483648;
	selp.b32 	%r6344, %r6343, %r6341, %p286;
	st.local.u32 	[%rd875+-4], %r6344;
	setp.ne.s32 	%p287, %r13975, %r6344;
	selp.u32 	%r6345, 1, 0, %p287;
	or.b32  	%r14037, %r14037, %r6345;
$L__BB6_231:
	setp.gt.s32 	%p288, %r13977, -1;
	setp.eq.s32 	%p289, %r222, 2;
	and.b32  	%r6347, %r13977, %r14011;
	setp.eq.s32 	%p290, %r6347, %r13977;
	and.pred  	%p291, %p289, %p290;
	and.pred  	%p292, %p291, %p288;
	@%p292 bra 	$L__BB6_233;
	and.b32  	%r6348, %r13977, %r305;
	popc.b32 	%r6349, %r6348;
	setp.eq.s32 	%p293, %r6349, 1;
	or.b32  	%r6350, %r6348, -2147483648;
	selp.b32 	%r6351, %r6350, %r6348, %p293;
	st.local.u32 	[%rd875+16], %r6351;
	setp.ne.s32 	%p294, %r13977, %r6351;
	selp.u32 	%r6352, 1, 0, %p294;
	or.b32  	%r14037, %r14037, %r6352;
$L__BB6_233:
	setp.gt.s32 	%p295, %r13979, -1;
	setp.eq.s32 	%p296, %r227, 2;
	and.b32  	%r6354, %r13979, %r14011;
	setp.eq.s32 	%p297, %r6354, %r13979;
	and.pred  	%p298, %p296, %p297;
	and.pred  	%p299, %p298, %p295;
	@%p299 bra 	$L__BB6_235;
	and.b32  	%r6355, %r13979, %r305;
	popc.b32 	%r6356, %r6355;
	setp.eq.s32 	%p300, %r6356, 1;
	or.b32  	%r6357, %r6355, -2147483648;
	selp.b32 	%r6358, %r6357, %r6355, %p300;
	st.local.u32 	[%rd875+36], %r6358;
	setp.ne.s32 	%p301, %r13979, %r6358;
	selp.u32 	%r6359, 1, 0, %p301;
	or.b32  	%r14037, %r14037, %r6359;
$L__BB6_235:
	setp.gt.s32 	%p302, %r13981, -1;
	setp.eq.s32 	%p303, %r232, 2;
	and.b32  	%r6361, %r13981, %r14011;
	setp.eq.s32 	%p304, %r6361, %r13981;
	and.pred  	%p305, %p303, %p304;
	and.pred  	%p306, %p305, %p302;
	@%p306 bra 	$L__BB6_237;
	and.b32  	%r6362, %r13981, %r305;
	popc.b32 	%r6363, %r6362;
	setp.eq.s32 	%p307, %r6363, 1;
	or.b32  	%r6364, %r6362, -2147483648;
	selp.b32 	%r6365, %r6364, %r6362, %p307;
	st.local.u32 	[%rd875+-40], %r6365;
	setp.ne.s32 	%p308, %r13981, %r6365;
	selp.u32 	%r6366, 1, 0, %p308;
	or.b32  	%r14037, %r14037, %r6366;
$L__BB6_237:
	setp.gt.s32 	%p309, %r13983, -1;
	setp.eq.s32 	%p310, %r237, 2;
	and.b32  	%r6368, %r13983, %r14011;
	setp.eq.s32 	%p311, %r6368, %r13983;
	and.pred  	%p312, %p310, %p311;
	and.pred  	%p313, %p312, %p309;
	@%p313 bra 	$L__BB6_239;
	and.b32  	%r6369, %r13983, %r305;
	popc.b32 	%r6370, %r6369;
	setp.eq.s32 	%p314, %r6370, 1;
	or.b32  	%r6371, %r6369, -2147483648;
	selp.b32 	%r6372, %r6371, %r6369, %p314;
	st.local.u32 	[%rd875+-20], %r6372;
	setp.ne.s32 	%p315, %r13983, %r6372;
	selp.u32 	%r6373, 1, 0, %p315;
	or.b32  	%r14037, %r14037, %r6373;
$L__BB6_239:
	setp.gt.s32 	%p316, %r13985, -1;
	setp.eq.s32 	%p317, %r242, 2;
	and.b32  	%r6375, %r13985, %r14011;
	setp.eq.s32 	%p318, %r6375, %r13985;
	and.pred  	%p319, %p317, %p318;
	and.pred  	%p320, %p319, %p316;
	@%p320 bra 	$L__BB6_241;
	and.b32  	%r6376, %r13985, %r305;
	popc.b32 	%r6377, %r6376;
	setp.eq.s32 	%p321, %r6377, 1;
	or.b32  	%r6378, %r6376, -2147483648;
	selp.b32 	%r6379, %r6378, %r6376, %p321;
	st.local.u32 	[%rd875], %r6379;
	setp.ne.s32 	%p322, %r13985, %r6379;
	selp.u32 	%r6380, 1, 0, %p322;
	or.b32  	%r14037, %r14037, %r6380;
$L__BB6_241:
	setp.gt.s32 	%p323, %r13987, -1;
	setp.eq.s32 	%p324, %r247, 2;
	and.b32  	%r6382, %r13987, %r14011;
	setp.eq.s32 	%p325, %r6382, %r13987;
	and.pred  	%p326, %p324, %p325;
	and.pred  	%p327, %p326, %p323;
	@%p327 bra 	$L__BB6_243;
	and.b32  	%r6383, %r13987, %r305;
	popc.b32 	%r6384, %r6383;
	setp.eq.s32 	%p328, %r6384, 1;
	or.b32  	%r6385, %r6383, -2147483648;
	selp.b32 	%r6386, %r6385, %r6383, %p328;
	st.local.u32 	[%rd875+20], %r6386;
	setp.ne.s32 	%p329, %r13987, %r6386;
	selp.u32 	%r6387, 1, 0, %p329;
	or.b32  	%r14037, %r14037, %r6387;
$L__BB6_243:
	setp.gt.s32 	%p330, %r13989, -1;
	setp.eq.s32 	%p331, %r252, 2;
	and.b32  	%r6389, %r13989, %r14011;
	setp.eq.s32 	%p332, %r6389, %r13989;
	and.pred  	%p333, %p331, %p332;
	and.pred  	%p334, %p333, %p330;
	@%p334 bra 	$L__BB6_245;
	and.b32  	%r6390, %r13989, %r305;
	popc.b32 	%r6391, %r6390;
	setp.eq.s32 	%p335, %r6391, 1;
	or.b32  	%r6392, %r6390, -2147483648;
	selp.b32 	%r6393, %r6392, %r6390, %p335;
	st.local.u32 	[%rd875+40], %r6393;
	setp.ne.s32 	%p336, %r13989, %r6393;
	selp.u32 	%r6394, 1, 0, %p336;
	or.b32  	%r14037, %r14037, %r6394;
$L__BB6_245:
	setp.gt.s32 	%p337, %r13991, -1;
	setp.eq.s32 	%p338, %r257, 2;
	and.b32  	%r6396, %r13991, %r14011;
	setp.eq.s32 	%p339, %r6396, %r13991;
	and.pred  	%p340, %p338, %p339;
	and.pred  	%p341, %p340, %p337;
	@%p341 bra 	$L__BB6_247;
	and.b32  	%r6397, %r13991, %r305;
	popc.b32 	%r6398, %r6397;
	setp.eq.s32 	%p342, %r6398, 1;
	or.b32  	%r6399, %r6397, -2147483648;
	selp.b32 	%r6400, %r6399, %r6397, %p342;
	st.local.u32 	[%rd875+-36], %r6400;
	setp.ne.s32 	%p343, %r13991, %r6400;
	selp.u32 	%r6401, 1, 0, %p343;
	or.b32  	%r14037, %r14037, %r6401;
$L__BB6_247:
	setp.gt.s32 	%p344, %r13993, -1;
	setp.eq.s32 	%p345, %r262, 2;
	and.b32  	%r6403, %r13993, %r14011;
	setp.eq.s32 	%p346, %r6403, %r13993;
	and.pred  	%p347, %p345, %p346;
	and.pred  	%p348, %p347, %p344;
	@%p348 bra 	$L__BB6_249;
	and.b32  	%r6404, %r13993, %r305;
	popc.b32 	%r6405, %r6404;
	setp.eq.s32 	%p349, %r6405, 1;
	or.b32  	%r6406, %r6404, -2147483648;
	selp.b32 	%r6407, %r6406, %r6404, %p349;
	st.local.u32 	[%rd875+-16], %r6407;
	setp.ne.s32 	%p350, %r13993, %r6407;
	selp.u32 	%r6408, 1, 0, %p350;
	or.b32  	%r14037, %r14037, %r6408;
$L__BB6_249:
	setp.gt.s32 	%p351, %r13995, -1;
	setp.eq.s32 	%p352, %r267, 2;
	and.b32  	%r6410, %r13995, %r14011;
	setp.eq.s32 	%p353, %r6410, %r13995;
	and.pred  	%p354, %p352, %p353;
	and.pred  	%p355, %p354, %p351;
	@%p355 bra 	$L__BB6_251;
	and.b32  	%r6411, %r13995, %r305;
	popc.b32 	%r6412, %r6411;
	setp.eq.s32 	%p356, %r6412, 1;
	or.b32  	%r6413, %r6411, -2147483648;
	selp.b32 	%r6414, %r6413, %r6411, %p356;
	st.local.u32 	[%rd875+4], %r6414;
	setp.ne.s32 	%p357, %r13995, %r6414;
	selp.u32 	%r6415, 1, 0, %p357;
	or.b32  	%r14037, %r14037, %r6415;
$L__BB6_251:
	setp.gt.s32 	%p358, %r13997, -1;
	setp.eq.s32 	%p359, %r272, 2;
	and.b32  	%r6417, %r13997, %r14011;
	setp.eq.s32 	%p360, %r6417, %r13997;
	and.pred  	%p361, %p359, %p360;
	and.pred  	%p362, %p361, %p358;
	@%p362 bra 	$L__BB6_253;
	and.b32  	%r6418, %r13997, %r305;
	popc.b32 	%r6419, %r6418;
	setp.eq.s32 	%p363, %r6419, 1;
	or.b32  	%r6420, %r6418, -2147483648;
	selp.b32 	%r6421, %r6420, %r6418, %p363;
	st.local.u32 	[%rd875+24], %r6421;
	setp.ne.s32 	%p364, %r13997, %r6421;
	selp.u32 	%r6422, 1, 0, %p364;
	or.b32  	%r14037, %r14037, %r6422;
$L__BB6_253:
	setp.gt.s32 	%p365, %r13999, -1;
	setp.eq.s32 	%p366, %r277, 2;
	and.b32  	%r6424, %r13999, %r14011;
	setp.eq.s32 	%p367, %r6424, %r13999;
	and.pred  	%p368, %p366, %p367;
	and.pred  	%p369, %p368, %p365;
	@%p369 bra 	$L__BB6_255;
	and.b32  	%r6425, %r13999, %r305;
	popc.b32 	%r6426, %r6425;
	setp.eq.s32 	%p370, %r6426, 1;
	or.b32  	%r6427, %r6425, -2147483648;
	selp.b32 	%r6428, %r6427, %r6425, %p370;
	st.local.u32 	[%rd875+44], %r6428;
	setp.ne.s32 	%p371, %r13999, %r6428;
	selp.u32 	%r6429, 1, 0, %p371;
	or.b32  	%r14037, %r14037, %r6429;
$L__BB6_255:
	setp.gt.s32 	%p372, %r14001, -1;
	setp.eq.s32 	%p373, %r282, 2;
	and.b32  	%r6431, %r14001, %r14011;
	setp.eq.s32 	%p374, %r6431, %r14001;
	and.pred  	%p375, %p373, %p374;
	and.pred  	%p376, %p375, %p372;
	@%p376 bra 	$L__BB6_257;
	and.b32  	%r6432, %r14001, %r305;
	popc.b32 	%r6433, %r6432;
	setp.eq.s32 	%p377, %r6433, 1;
	or.b32  	%r6434, %r6432, -2147483648;
	selp.b32 	%r6435, %r6434, %r6432, %p377;
	st.local.u32 	[%rd875+-32], %r6435;
	setp.ne.s32 	%p378, %r14001, %r6435;
	selp.u32 	%r6436, 1, 0, %p378;
	or.b32  	%r14037, %r14037, %r6436;
$L__BB6_257:
	setp.gt.s32 	%p379, %r14003, -1;
	setp.eq.s32 	%p380, %r287, 2;
	and.b32  	%r6438, %r14003, %r14011;
	setp.eq.s32 	%p381, %r6438, %r14003;
	and.pred  	%p382, %p380, %p381;
	and.pred  	%p383, %p382, %p379;
	@%p383 bra 	$L__BB6_259;
	and.b32  	%r6439, %r14003, %r305;
	popc.b32 	%r6440, %r6439;
	setp.eq.s32 	%p384, %r6440, 1;
	or.b32  	%r6441, %r6439, -2147483648;
	selp.b32 	%r6442, %r6441, %r6439, %p384;
	st.local.u32 	[%rd875+-12], %r6442;
	setp.ne.s32 	%p385, %r14003, %r6442;
	selp.u32 	%r6443, 1, 0, %p385;
	or.b32  	%r14037, %r14037, %r6443;
$L__BB6_259:
	setp.gt.s32 	%p386, %r14005, -1;
	setp.eq.s32 	%p387, %r292, 2;
	and.b32  	%r6445, %r14005, %r14011;
	setp.eq.s32 	%p388, %r6445, %r14005;
	and.pred  	%p389, %p387, %p388;
	and.pred  	%p390, %p389, %p386;
	@%p390 bra 	$L__BB6_261;
	and.b32  	%r6446, %r14005, %r305;
	popc.b32 	%r6447, %r6446;
	setp.eq.s32 	%p391, %r6447, 1;
	or.b32  	%r6448, %r6446, -2147483648;
	selp.b32 	%r6449, %r6448, %r6446, %p391;
	st.local.u32 	[%rd875+8], %r6449;
	setp.ne.s32 	%p392, %r14005, %r6449;
	selp.u32 	%r6450, 1, 0, %p392;
	or.b32  	%r14037, %r14037, %r6450;
$L__BB6_261:
	setp.gt.s32 	%p393, %r14007, -1;
	setp.eq.s32 	%p394, %r297, 2;
	and.b32  	%r6452, %r14007, %r14011;
	setp.eq.s32 	%p395, %r6452, %r14007;
	and.pred  	%p396, %p394, %p395;
	and.pred  	%p397, %p396, %p393;
	@%p397 bra 	$L__BB6_263;
	and.b32  	%r6453, %r14007, %r305;
	popc.b32 	%r6454, %r6453;
	setp.eq.s32 	%p398, %r6454, 1;
	or.b32  	%r6455, %r6453, -2147483648;
	selp.b32 	%r6456, %r6455, %r6453, %p398;
	st.local.u32 	[%rd875+28], %r6456;
	setp.ne.s32 	%p399, %r14007, %r6456;
	selp.u32 	%r6457, 1, 0, %p399;
	or.b32  	%r14037, %r14037, %r6457;
$L__BB6_263:
	setp.gt.s32 	%p400, %r14009, -1;
	setp.eq.s32 	%p401, %r302, 2;
	and.b32  	%r6459, %r14009, %r14011;
	setp.eq.s32 	%p402, %r6459, %r14009;
	and.pred  	%p403, %p401, %p402;
	and.pred  	%p404, %p403, %p400;
	@%p404 bra 	$L__BB6_265;
	and.b32  	%r6460, %r14009, %r305;
	popc.b32 	%r6461, %r6460;
	setp.eq.s32 	%p405, %r6461, 1;
	or.b32  	%r6462, %r6460, -2147483648;
	selp.b32 	%r6463, %r6462, %r6460, %p405;
	st.local.u32 	[%rd875+48], %r6463;
	setp.ne.s32 	%p406, %r14009, %r6463;
	selp.u32 	%r6464, 1, 0, %p406;
	or.b32  	%r14037, %r14037, %r6464;
$L__BB6_265:
	or.b32  	%r6465, %r14061, %r14037;
	or.b32  	%r14061, %r6465, %r13962;
	add.s32 	%r13934, %r13934, 1;
	add.s64 	%rd875, %rd875, 100;
	setp.ne.s32 	%p407, %r13934, 25;
	@%p407 bra 	$L__BB6_17;
	setp.eq.s32 	%p408, %r14061, 3;
	@%p408 bra 	$L__BB6_3790;
	mov.b32 	%r14062, 0;
$L__BB6_268:
	mul.wide.u32 	%rd454, %r14062, 4;
	add.s64 	%rd43, %rd7, %rd454;
	ld.local.u32 	%r14089, [%rd43];
	min.s32 	%r6467, %r14089, 0;
	and.b32  	%r14064, %r6467, 2147483647;
	ld.local.u32 	%r14091, [%rd43+500];
	setp.gt.s32 	%p409, %r14091, -1;
	@%p409 bra 	$L__BB6_270;
	and.b32  	%r6468, %r14091, 2147483647;
	and.b32  	%r6469, %r14091, %r14064;
	setp.eq.s32 	%p410, %r6469, 0;
	selp.b32 	%r6470, %r6468, -2147483648, %p410;
	or.b32  	%r14064, %r6470, %r14064;
$L__BB6_270:
	ld.local.u32 	%r14093, [%rd43+1000];
	setp.gt.s32 	%p411, %r14093, -1;
	@%p411 bra 	$L__BB6_272;
	and.b32  	%r6471, %r14093, 2147483647;
	and.b32  	%r6472, %r6471, %r14064;
	setp.eq.s32 	%p412, %r6472, 0;
	selp.b32 	%r6473, %r6471, -2147483648, %p412;
	or.b32  	%r14064, %r6473, %r14064;
$L__BB6_272:
	ld.local.u32 	%r14095, [%rd43+1500];
	setp.gt.s32 	%p413, %r14095, -1;
	@%p413 bra 	$L__BB6_274;
	and.b32  	%r6474, %r14095, 2147483647;
	and.b32  	%r6475, %r6474, %r14064;
	setp.eq.s32 	%p414, %r6475, 0;
	selp.b32 	%r6476, %r6474, -2147483648, %p414;
	or.b32  	%r14064, %r6476, %r14064;
$L__BB6_274:
	ld.local.u32 	%r14097, [%rd43+2000];
	setp.gt.s32 	%p415, %r14097, -1;
	@%p415 bra 	$L__BB6_276;
	and.b32  	%r6477, %r14097, 2147483647;
	and.b32  	%r6478, %r6477, %r14064;
	setp.eq.s32 	%p416, %r6478, 0;
	selp.b32 	%r6479, %r6477, -2147483648, %p416;
	or.b32  	%r14064, %r6479, %r14064;
$L__BB6_276:
	ld.local.u32 	%r14099, [%rd43+100];
	setp.gt.s32 	%p417, %r14099, -1;
	@%p417 bra 	$L__BB6_278;
	and.b32  	%r6480, %r14099, 2147483647;
	and.b32  	%r6481, %r6480, %r14064;
	setp.eq.s32 	%p418, %r6481, 0;
	selp.b32 	%r6482, %r6480, -2147483648, %p418;
	or.b32  	%r14064, %r6482, %r14064;
$L__BB6_278:
	ld.local.u32 	%r14101, [%rd43+600];
	setp.gt.s32 	%p419, %r14101, -1;
	@%p419 bra 	$L__BB6_280;
	and.b32  	%r6483, %r14101, 2147483647;
	and.b32  	%r6484, %r6483, %r14064;
	setp.eq.s32 	%p420, %r6484, 0;
	selp.b32 	%r6485, %r6483, -2147483648, %p420;
	or.b32  	%r14064, %r6485, %r14064;
$L__BB6_280:
	ld.local.u32 	%r14103, [%rd43+1100];
	setp.gt.s32 	%p421, %r14103, -1;
	@%p421 bra 	$L__BB6_282;
	and.b32  	%r6486, %r14103, 2147483647;
	and.b32  	%r6487, %r6486, %r14064;
	setp.eq.s32 	%p422, %r6487, 0;
	selp.b32 	%r6488, %r6486, -2147483648, %p422;
	or.b32  	%r14064, %r6488, %r14064;
$L__BB6_282:
	ld.local.u32 	%r14105, [%rd43+1600];
	setp.gt.s32 	%p423, %r14105, -1;
	@%p423 bra 	$L__BB6_284;
	and.b32  	%r6489, %r14105, 2147483647;
	and.b32  	%r6490, %r6489, %r14064;
	setp.eq.s32 	%p424, %r6490, 0;
	selp.b32 	%r6491, %r6489, -2147483648, %p424;
	or.b32  	%r14064, %r6491, %r14064;
$L__BB6_284:
	ld.local.u32 	%r14107, [%rd43+2100];
	setp.gt.s32 	%p425, %r14107, -1;
	@%p425 bra 	$L__BB6_286;
	and.b32  	%r6492, %r14107, 2147483647;
	and.b32  	%r6493, %r6492, %r14064;
	setp.eq.s32 	%p426, %r6493, 0;
	selp.b32 	%r6494, %r6492, -2147483648, %p426;
	or.b32  	%r14064, %r6494, %r14064;
$L__BB6_286:
	ld.local.u32 	%r14109, [%rd43+200];
	setp.gt.s32 	%p427, %r14109, -1;
	@%p427 bra 	$L__BB6_288;
	and.b32  	%r6495, %r14109, 2147483647;
	and.b32  	%r6496, %r6495, %r14064;
	setp.eq.s32 	%p428, %r6496, 0;
	selp.b32 	%r6497, %r6495, -2147483648, %p428;
	or.b32  	%r14064, %r6497, %r14064;
$L__BB6_288:
	ld.local.u32 	%r14111, [%rd43+700];
	setp.gt.s32 	%p429, %r14111, -1;
	@%p429 bra 	$L__BB6_290;
	and.b32  	%r6498, %r14111, 2147483647;
	and.b32  	%r6499, %r6498, %r14064;
	setp.eq.s32 	%p430, %r6499, 0;
	selp.b32 	%r6500, %r6498, -2147483648, %p430;
	or.b32  	%r14064, %r6500, %r14064;
$L__BB6_290:
	ld.local.u32 	%r14113, [%rd43+1200];
	setp.gt.s32 	%p431, %r14113, -1;
	@%p431 bra 	$L__BB6_292;
	and.b32  	%r6501, %r14113, 2147483647;
	and.b32  	%r6502, %r6501, %r14064;
	setp.eq.s32 	%p432, %r6502, 0;
	selp.b32 	%r6503, %r6501, -2147483648, %p432;
	or.b32  	%r14064, %r6503, %r14064;
$L__BB6_292:
	ld.local.u32 	%r14115, [%rd43+1700];
	setp.gt.s32 	%p433, %r14115, -1;
	@%p433 bra 	$L__BB6_294;
	and.b32  	%r6504, %r14115, 2147483647;
	and.b32  	%r6505, %r6504, %r14064;
	setp.eq.s32 	%p434, %r6505, 0;
	selp.b32 	%r6506, %r6504, -2147483648, %p434;
	or.b32  	%r14064, %r6506, %r14064;
$L__BB6_294:
	ld.local.u32 	%r14117, [%rd43+2200];
	setp.gt.s32 	%p435, %r14117, -1;
	@%p435 bra 	$L__BB6_296;
	and.b32  	%r6507, %r14117, 2147483647;
	and.b32  	%r6508, %r6507, %r14064;
	setp.eq.s32 	%p436, %r6508, 0;
	selp.b32 	%r6509, %r6507, -2147483648, %p436;
	or.b32  	%r14064, %r6509, %r14064;
$L__BB6_296:
	ld.local.u32 	%r14119, [%rd43+300];
	setp.gt.s32 	%p437, %r14119, -1;
	@%p437 bra 	$L__BB6_298;
	and.b32  	%r6510, %r14119, 2147483647;
	and.b32  	%r6511, %r6510, %r14064;
	setp.eq.s32 	%p438, %r6511, 0;
	selp.b32 	%r6512, %r6510, -2147483648, %p438;
	or.b32  	%r14064, %r6512, %r14064;
$L__BB6_298:
	ld.local.u32 	%r14121, [%rd43+800];
	setp.gt.s32 	%p439, %r14121, -1;
	@%p439 bra 	$L__BB6_300;
	and.b32  	%r6513, %r14121, 2147483647;
	and.b32  	%r6514, %r6513, %r14064;
	setp.eq.s32 	%p440, %r6514, 0;
	selp.b32 	%r6515, %r6513, -2147483648, %p440;
	or.b32  	%r14064, %r6515, %r14064;
$L__BB6_300:
	ld.local.u32 	%r14123, [%rd43+1300];
	setp.gt.s32 	%p441, %r14123, -1;
	@%p441 bra 	$L__BB6_302;
	and.b32  	%r6516, %r14123, 2147483647;
	and.b32  	%r6517, %r6516, %r14064;
	setp.eq.s32 	%p442, %r6517, 0;
	selp.b32 	%r6518, %r6516, -2147483648, %p442;
	or.b32  	%r14064, %r6518, %r14064;
$L__BB6_302:
	ld.local.u32 	%r14125, [%rd43+1800];
	setp.gt.s32 	%p443, %r14125, -1;
	@%p443 bra 	$L__BB6_304;
	and.b32  	%r6519, %r14125, 2147483647;
	and.b32  	%r6520, %r6519, %r14064;
	setp.eq.s32 	%p444, %r6520, 0;
	selp.b32 	%r6521, %r6519, -2147483648, %p444;
	or.b32  	%r14064, %r6521, %r14064;
$L__BB6_304:
	ld.local.u32 	%r14127, [%rd43+2300];
	setp.gt.s32 	%p445, %r14127, -1;
	@%p445 bra 	$L__BB6_306;
	and.b32  	%r6522, %r14127, 2147483647;
	and.b32  	%r6523, %r6522, %r14064;
	setp.eq.s32 	%p446, %r6523, 0;
	selp.b32 	%r6524, %r6522, -2147483648, %p446;
	or.b32  	%r14064, %r6524, %r14064;
$L__BB6_306:
	ld.local.u32 	%r14129, [%rd43+400];
	setp.gt.s32 	%p447, %r14129, -1;
	@%p447 bra 	$L__BB6_308;
	and.b32  	%r6525, %r14129, 2147483647;
	and.b32  	%r6526, %r6525, %r14064;
	setp.eq.s32 	%p448, %r6526, 0;
	selp.b32 	%r6527, %r6525, -2147483648, %p448;
	or.b32  	%r14064, %r6527, %r14064;
$L__BB6_308:
	ld.local.u32 	%r14131, [%rd43+900];
	setp.gt.s32 	%p449, %r14131, -1;
	@%p449 bra 	$L__BB6_310;
	and.b32  	%r6528, %r14131, 2147483647;
	and.b32  	%r6529, %r6528, %r14064;
	setp.eq.s32 	%p450, %r6529, 0;
	selp.b32 	%r6530, %r6528, -2147483648, %p450;
	or.b32  	%r14064, %r6530, %r14064;
$L__BB6_310:
	ld.local.u32 	%r14133, [%rd43+1400];
	setp.gt.s32 	%p451, %r14133, -1;
	@%p451 bra 	$L__BB6_312;
	and.b32  	%r6531, %r14133, 2147483647;
	and.b32  	%r6532, %r6531, %r14064;
	setp.eq.s32 	%p452, %r6532, 0;
	selp.b32 	%r6533, %r6531, -2147483648, %p452;
	or.b32  	%r14064, %r6533, %r14064;
$L__BB6_312:
	ld.local.u32 	%r14135, [%rd43+1900];
	setp.gt.s32 	%p453, %r14135, -1;
	@%p453 bra 	$L__BB6_314;
	and.b32  	%r6534, %r14135, 2147483647;
	and.b32  	%r6535, %r6534, %r14064;
	setp.eq.s32 	%p454, %r6535, 0;
	selp.b32 	%r6536, %r6534, -2147483648, %p454;
	or.b32  	%r14064, %r6536, %r14064;
$L__BB6_314:
	ld.local.u32 	%r14137, [%rd43+2400];
	setp.gt.s32 	%p455, %r14137, -1;
	@%p455 bra 	$L__BB6_316;
	and.b32  	%r6537, %r14137, 2147483647;
	and.b32  	%r6538, %r6537, %r14064;
	setp.eq.s32 	%p456, %r6538, 0;
	selp.b32 	%r6539, %r6537, -2147483648, %p456;
	or.b32  	%r14064, %r6539, %r14064;
$L__BB6_316:
	setp.gt.s32 	%p457, %r14064, -1;
	mov.b32 	%r14090, 0;
	@%p457 bra 	$L__BB6_318;
	mov.b32 	%r6542, 0;
	st.local.u32 	[%rd7], %r6542;
	ld.local.u32 	%r14089, [%rd43];
	mov.b32 	%r14090, 3;
$L__BB6_318:
	not.b32 	%r437, %r14064;
	setp.lt.s32 	%p458, %r14089, 0;
	@%p458 bra 	$L__BB6_320;
	and.b32  	%r6543, %r14089, %r437;
	popc.b32 	%r6544, %r6543;
	setp.eq.s32 	%p459, %r6544, 1;
	or.b32  	%r6545, %r6543, -2147483648;
	selp.b32 	%r438, %r6545, %r6543, %p459;
	st.local.u32 	[%rd43], %r438;
	setp.ne.s32 	%p460, %r14089, %r438;
	selp.u32 	%r6546, 1, 0, %p460;
	or.b32  	%r14090, %r14090, %r6546;
	mov.u32 	%r14089, %r438;
$L__BB6_320:
	setp.lt.s32 	%p461, %r14091, 0;
	@%p461 bra 	$L__BB6_322;
	and.b32  	%r6547, %r14091, %r437;
	popc.b32 	%r6548, %r6547;
	setp.eq.s32 	%p462, %r6548, 1;
	or.b32  	%r6549, %r6547, -2147483648;
	selp.b32 	%r442, %r6549, %r6547, %p462;
	st.local.u32 	[%rd43+500], %r442;
	setp.ne.s32 	%p463, %r14091, %r442;
	selp.u32 	%r6550, 1, 0, %p463;
	or.b32  	%r14090, %r14090, %r6550;
	mov.u32 	%r14091, %r442;
$L__BB6_322:
	setp.lt.s32 	%p464, %r14093, 0;
	@%p464 bra 	$L__BB6_324;
	and.b32  	%r6551, %r14093, %r437;
	popc.b32 	%r6552, %r6551;
	setp.eq.s32 	%p465, %r6552, 1;
	or.b32  	%r6553, %r6551, -2147483648;
	selp.b32 	%r446, %r6553, %r6551, %p465;
	st.local.u32 	[%rd43+1000], %r446;
	setp.ne.s32 	%p466, %r14093, %r446;
	selp.u32 	%r6554, 1, 0, %p466;
	or.b32  	%r14090, %r14090, %r6554;
	mov.u32 	%r14093, %r446;
$L__BB6_324:
	setp.lt.s32 	%p467, %r14095, 0;
	@%p467 bra 	$L__BB6_326;
	and.b32  	%r6555, %r14095, %r437;
	popc.b32 	%r6556, %r6555;
	setp.eq.s32 	%p468, %r6556, 1;
	or.b32  	%r6557, %r6555, -2147483648;
	selp.b32 	%r450, %r6557, %r6555, %p468;
	st.local.u32 	[%rd43+1500], %r450;
	setp.ne.s32 	%p469, %r14095, %r450;
	selp.u32 	%r6558, 1, 0, %p469;
	or.b32  	%r14090, %r14090, %r6558;
	mov.u32 	%r14095, %r450;
$L__BB6_326:
	setp.lt.s32 	%p470, %r14097, 0;
	@%p470 bra 	$L__BB6_328;
	and.b32  	%r6559, %r14097, %r437;
	popc.b32 	%r6560, %r6559;
	setp.eq.s32 	%p471, %r6560, 1;
	or.b32  	%r6561, %r6559, -2147483648;
	selp.b32 	%r454, %r6561, %r6559, %p471;
	st.local.u32 	[%rd43+2000], %r454;
	setp.ne.s32 	%p472, %r14097, %r454;
	selp.u32 	%r6562, 1, 0, %p472;
	or.b32  	%r14090, %r14090, %r6562;
	mov.u32 	%r14097, %r454;
$L__BB6_328:
	setp.lt.s32 	%p473, %r14099, 0;
	@%p473 bra 	$L__BB6_330;
	and.b32  	%r6563, %r14099, %r437;
	popc.b32 	%r6564, %r6563;
	setp.eq.s32 	%p474, %r6564, 1;
	or.b32  	%r6565, %r6563, -2147483648;
	selp.b32 	%r458, %r6565, %r6563, %p474;
	st.local.u32 	[%rd43+100], %r458;
	setp.ne.s32 	%p475, %r14099, %r458;
	selp.u32 	%r6566, 1, 0, %p475;
	or.b32  	%r14090, %r14090, %r6566;
	mov.u32 	%r14099, %r458;
$L__BB6_330:
	setp.lt.s32 	%p476, %r14101, 0;
	@%p476 bra 	$L__BB6_332;
	and.b32  	%r6567, %r14101, %r437;
	popc.b32 	%r6568, %r6567;
	setp.eq.s32 	%p477, %r6568, 1;
	or.b32  	%r6569, %r6567, -2147483648;
	selp.b32 	%r462, %r6569, %r6567, %p477;
	st.local.u32 	[%rd43+600], %r462;
	setp.ne.s32 	%p478, %r14101, %r462;
	selp.u32 	%r6570, 1, 0, %p478;
	or.b32  	%r14090, %r14090, %r6570;
	mov.u32 	%r14101, %r462;
$L__BB6_332:
	setp.lt.s32 	%p479, %r14103, 0;
	@%p479 bra 	$L__BB6_334;
	and.b32  	%r6571, %r14103, %r437;
	popc.b32 	%r6572, %r6571;
	setp.eq.s32 	%p480, %r6572, 1;
	or.b32  	%r6573, %r6571, -2147483648;
	selp.b32 	%r466, %r6573, %r6571, %p480;
	st.local.u32 	[%rd43+1100], %r466;
	setp.ne.s32 	%p481, %r14103, %r466;
	selp.u32 	%r6574, 1, 0, %p481;
	or.b32  	%r14090, %r14090, %r6574;
	mov.u32 	%r14103, %r466;
$L__BB6_334:
	setp.lt.s32 	%p482, %r14105, 0;
	@%p482 bra 	$L__BB6_336;
	and.b32  	%r6575, %r14105, %r437;
	popc.b32 	%r6576, %r6575;
	setp.eq.s32 	%p483, %r6576, 1;
	or.b32  	%r6577, %r6575, -2147483648;
	selp.b32 	%r470, %r6577, %r6575, %p483;
	st.local.u32 	[%rd43+1600], %r470;
	setp.ne.s32 	%p484, %r14105, %r470;
	selp.u32 	%r6578, 1, 0, %p484;
	or.b32  	%r14090, %r14090, %r6578;
	mov.u32 	%r14105, %r470;
$L__BB6_336:
	setp.lt.s32 	%p485, %r14107, 0;
	@%p485 bra 	$L__BB6_338;
	and.b32  	%r6579, %r14107, %r437;
	popc.b32 	%r6580, %r6579;
	setp.eq.s32 	%p486, %r6580, 1;
	or.b32  	%r6581, %r6579, -2147483648;
	selp.b32 	%r474, %r6581, %r6579, %p486;
	st.local.u32 	[%rd43+2100], %r474;
	setp.ne.s32 	%p487, %r14107, %r474;
	selp.u32 	%r6582, 1, 0, %p487;
	or.b32  	%r14090, %r14090, %r6582;
	mov.u32 	%r14107, %r474;
$L__BB6_338:
	setp.lt.s32 	%p488, %r14109, 0;
	@%p488 bra 	$L__BB6_340;
	and.b32  	%r6583, %r14109, %r437;
	popc.b32 	%r6584, %r6583;
	setp.eq.s32 	%p489, %r6584, 1;
	or.b32  	%r6585, %r6583, -2147483648;
	selp.b32 	%r478, %r6585, %r6583, %p489;
	st.local.u32 	[%rd43+200], %r478;
	setp.ne.s32 	%p490, %r14109, %r478;
	selp.u32 	%r6586, 1, 0, %p490;
	or.b32  	%r14090, %r14090, %r6586;
	mov.u32 	%r14109, %r478;
$L__BB6_340:
	setp.lt.s32 	%p491, %r14111, 0;
	@%p491 bra 	$L__BB6_342;
	and.b32  	%r6587, %r14111, %r437;
	popc.b32 	%r6588, %r6587;
	setp.eq.s32 	%p492, %r6588, 1;
	or.b32  	%r6589, %r6587, -2147483648;
	selp.b32 	%r482, %r6589, %r6587, %p492;
	st.local.u32 	[%rd43+700], %r482;
	setp.ne.s32 	%p493, %r14111, %r482;
	selp.u32 	%r6590, 1, 0, %p493;
	or.b32  	%r14090, %r14090, %r6590;
	mov.u32 	%r14111, %r482;
$L__BB6_342:
	setp.lt.s32 	%p494, %r14113, 0;
	@%p494 bra 	$L__BB6_344;
	and.b32  	%r6591, %r14113, %r437;
	popc.b32 	%r6592, %r6591;
	setp.eq.s32 	%p495, %r6592, 1;
	or.b32  	%r6593, %r6591, -2147483648;
	selp.b32 	%r486, %r6593, %r6591, %p495;
	st.local.u32 	[%rd43+1200], %r486;
	setp.ne.s32 	%p496, %r14113, %r486;
	selp.u32 	%r6594, 1, 0, %p496;
	or.b32  	%r14090, %r14090, %r6594;
	mov.u32 	%r14113, %r486;
$L__BB6_344:
	setp.lt.s32 	%p497, %r14115, 0;
	@%p497 bra 	$L__BB6_346;
	and.b32  	%r6595, %r14115, %r437;
	popc.b32 	%r6596, %r6595;
	setp.eq.s32 	%p498, %r6596, 1;
	or.b32  	%r6597, %r6595, -2147483648;
	selp.b32 	%r490, %r6597, %r6595, %p498;
	st.local.u32 	[%rd43+1700], %r490;
	setp.ne.s32 	%p499, %r14115, %r490;
	selp.u32 	%r6598, 1, 0, %p499;
	or.b32  	%r14090, %r14090, %r6598;
	mov.u32 	%r14115, %r490;
$L__BB6_346:
	setp.lt.s32 	%p500, %r14117, 0;
	@%p500 bra 	$L__BB6_348;
	and.b32  	%r6599, %r14117, %r437;
	popc.b32 	%r6600, %r6599;
	setp.eq.s32 	%p501, %r6600, 1;
	or.b32  	%r6601, %r6599, -2147483648;
	selp.b32 	%r494, %r6601, %r6599, %p501;
	st.local.u32 	[%rd43+2200], %r494;
	setp.ne.s32 	%p502, %r14117, %r494;
	selp.u32 	%r6602, 1, 0, %p502;
	or.b32  	%r14090, %r14090, %r6602;
	mov.u32 	%r14117, %r494;
$L__BB6_348:
	setp.lt.s32 	%p503, %r14119, 0;
	@%p503 bra 	$L__BB6_350;
	and.b32  	%r6603, %r14119, %r437;
	popc.b32 	%r6604, %r6603;
	setp.eq.s32 	%p504, %r6604, 1;
	or.b32  	%r6605, %r6603, -2147483648;
	selp.b32 	%r498, %r6605, %r6603, %p504;
	st.local.u32 	[%rd43+300], %r498;
	setp.ne.s32 	%p505, %r14119, %r498;
	selp.u32 	%r6606, 1, 0, %p505;
	or.b32  	%r14090, %r14090, %r6606;
	mov.u32 	%r14119, %r498;
$L__BB6_350:
	setp.lt.s32 	%p506, %r14121, 0;
	@%p506 bra 	$L__BB6_352;
	and.b32  	%r6607, %r14121, %r437;
	popc.b32 	%r6608, %r6607;
	setp.eq.s32 	%p507, %r6608, 1;
	or.b32  	%r6609, %r6607, -2147483648;
	selp.b32 	%r502, %r6609, %r6607, %p507;
	st.local.u32 	[%rd43+800], %r502;
	setp.ne.s32 	%p508, %r14121, %r502;
	selp.u32 	%r6610, 1, 0, %p508;
	or.b32  	%r14090, %r14090, %r6610;
	mov.u32 	%r14121, %r502;
$L__BB6_352:
	setp.lt.s32 	%p509, %r14123, 0;
	@%p509 bra 	$L__BB6_354;
	and.b32  	%r6611, %r14123, %r437;
	popc.b32 	%r6612, %r6611;
	setp.eq.s32 	%p510, %r6612, 1;
	or.b32  	%r6613, %r6611, -2147483648;
	selp.b32 	%r506, %r6613, %r6611, %p510;
	st.local.u32 	[%rd43+1300], %r506;
	setp.ne.s32 	%p511, %r14123, %r506;
	selp.u32 	%r6614, 1, 0, %p511;
	or.b32  	%r14090, %r14090, %r6614;
	mov.u32 	%r14123, %r506;
$L__BB6_354:
	setp.lt.s32 	%p512, %r14125, 0;
	@%p512 bra 	$L__BB6_356;
	and.b32  	%r6615, %r14125, %r437;
	popc.b32 	%r6616, %r6615;
	setp.eq.s32 	%p513, %r6616, 1;
	or.b32  	%r6617, %r6615, -2147483648;
	selp.b32 	%r510, %r6617, %r6615, %p513;
	st.local.u32 	[%rd43+1800], %r510;
	setp.ne.s32 	%p514, %r14125, %r510;
	selp.u32 	%r6618, 1, 0, %p514;
	or.b32  	%r14090, %r14090, %r6618;
	mov.u32 	%r14125, %r510;
$L__BB6_356:
	setp.lt.s32 	%p515, %r14127, 0;
	@%p515 bra 	$L__BB6_358;
	and.b32  	%r6619, %r14127, %r437;
	popc.b32 	%r6620, %r6619;
	setp.eq.s32 	%p516, %r6620, 1;
	or.b32  	%r6621, %r6619, -2147483648;
	selp.b32 	%r514, %r6621, %r6619, %p516;
	st.local.u32 	[%rd43+2300], %r514;
	setp.ne.s32 	%p517, %r14127, %r514;
	selp.u32 	%r6622, 1, 0, %p517;
	or.b32  	%r14090, %r14090, %r6622;
	mov.u32 	%r14127, %r514;
$L__BB6_358:
	setp.lt.s32 	%p518, %r14129, 0;
	@%p518 bra 	$L__BB6_360;
	and.b32  	%r6623, %r14129, %r437;
	popc.b32 	%r6624, %r6623;
	setp.eq.s32 	%p519, %r6624, 1;
	or.b32  	%r6625, %r6623, -2147483648;
	selp.b32 	%r518, %r6625, %r6623, %p519;
	st.local.u32 	[%rd43+400], %r518;
	setp.ne.s32 	%p520, %r14129, %r518;
	selp.u32 	%r6626, 1, 0, %p520;
	or.b32  	%r14090, %r14090, %r6626;
	mov.u32 	%r14129, %r518;
$L__BB6_360:
	setp.lt.s32 	%p521, %r14131, 0;
	@%p521 bra 	$L__BB6_362;
	and.b32  	%r6627, %r14131, %r437;
	popc.b32 	%r6628, %r6627;
	setp.eq.s32 	%p522, %r6628, 1;
	or.b32  	%r6629, %r6627, -2147483648;
	selp.b32 	%r522, %r6629, %r6627, %p522;
	st.local.u32 	[%rd43+900], %r522;
	setp.ne.s32 	%p523, %r14131, %r522;
	selp.u32 	%r6630, 1, 0, %p523;
	or.b32  	%r14090, %r14090, %r6630;
	mov.u32 	%r14131, %r522;
$L__BB6_362:
	setp.lt.s32 	%p524, %r14133, 0;
	@%p524 bra 	$L__BB6_364;
	and.b32  	%r6631, %r14133, %r437;
	popc.b32 	%r6632, %r6631;
	setp.eq.s32 	%p525, %r6632, 1;
	or.b32  	%r6633, %r6631, -2147483648;
	selp.b32 	%r526, %r6633, %r6631, %p525;
	st.local.u32 	[%rd43+1400], %r526;
	setp.ne.s32 	%p526, %r14133, %r526;
	selp.u32 	%r6634, 1, 0, %p526;
	or.b32  	%r14090, %r14090, %r6634;
	mov.u32 	%r14133, %r526;
$L__BB6_364:
	setp.lt.s32 	%p527, %r14135, 0;
	@%p527 bra 	$L__BB6_366;
	and.b32  	%r6635, %r14135, %r437;
	popc.b32 	%r6636, %r6635;
	setp.eq.s32 	%p528, %r6636, 1;
	or.b32  	%r6637, %r6635, -2147483648;
	selp.b32 	%r530, %r6637, %r6635, %p528;
	st.local.u32 	[%rd43+1900], %r530;
	setp.ne.s32 	%p529, %r14135, %r530;
	selp.u32 	%r6638, 1, 0, %p529;
	or.b32  	%r14090, %r14090, %r6638;
	mov.u32 	%r14135, %r530;
$L__BB6_366:
	setp.lt.s32 	%p530, %r14137, 0;
	@%p530 bra 	$L__BB6_368;
	and.b32  	%r6639, %r14137, %r437;
	popc.b32 	%r6640, %r6639;
	setp.eq.s32 	%p531, %r6640, 1;
	or.b32  	%r6641, %r6639, -2147483648;
	selp.b32 	%r534, %r6641, %r6639, %p531;
	st.local.u32 	[%rd43+2400], %r534;
	setp.ne.s32 	%p532, %r14137, %r534;
	selp.u32 	%r6642, 1, 0, %p532;
	or.b32  	%r14090, %r14090, %r6642;
	mov.u32 	%r14137, %r534;
$L__BB6_368:
	mov.b32 	%r6643, 0;
	st.local.v4.u32 	[%rd3], {%r6643, %r6643, %r6643, %r6643};
	st.local.v4.u32 	[%rd3+16], {%r6643, %r6643, %r6643, %r6643};
	st.local.v4.u32 	[%rd3+32], {%r6643, %r6643, %r6643, %r6643};
	st.local.v4.u32 	[%rd3+48], {%r6643, %r6643, %r6643, %r6643};
	st.local.v4.u32 	[%rd3+64], {%r6643, %r6643, %r6643, %r6643};
	st.local.v4.u32 	[%rd3+80], {%r6643, %r6643, %r6643, %r6643};
	st.local.v4.u32 	[%rd3+96], {%r6643, %r6643, %r6643, %r6643};
	st.local.v4.u32 	[%rd3+112], {%r6643, %r6643, %r6643, %r6643};
	popc.b32 	%r538, %r14089;
	setp.lt.s32 	%p533, %r14089, 0;
	setp.ne.s32 	%p534, %r538, 2;
	or.pred  	%p535, %p533, %p534;
	mov.u32 	%r14139, %r6643;
	@%p535 bra 	$L__BB6_371;
	clz.b32 	%r6644, %r14089;
	mov.b32 	%r6645, -2147483648;
	shr.u32 	%r539, %r6645, %r6644;
	xor.b32  	%r6646, %r539, %r14089;
	clz.b32 	%r6647, %r6646;
	sub.s32 	%r6648, 31, %r6647;
	mul.wide.u32 	%rd455, %r6648, 4;
	add.s64 	%rd44, %rd3, %rd455;
	ld.local.u32 	%r540, [%rd44];
	and.b32  	%r6649, %r540, %r539;
	setp.ne.s32 	%p536, %r6649, 0;
	mov.u32 	%r14139, %r14089;
	@%p536 bra 	$L__BB6_371;
	or.b32  	%r6651, %r540, %r539;
	st.local.u32 	[%rd44], %r6651;
	mov.u32 	%r14139, %r6643;
$L__BB6_371:
	popc.b32 	%r542, %r14091;
	setp.lt.s32 	%p537, %r14091, 0;
	setp.ne.s32 	%p538, %r542, 2;
	or.pred  	%p539, %p537, %p538;
	@%p539 bra 	$L__BB6_375;
	clz.b32 	%r6652, %r14091;
	mov.b32 	%r6653, -2147483648;
	shr.u32 	%r543, %r6653, %r6652;
	xor.b32  	%r6654, %r543, %r14091;
	clz.b32 	%r6655, %r6654;
	sub.s32 	%r6656, 31, %r6655;
	mul.wide.u32 	%rd456, %r6656, 4;
	add.s64 	%rd45, %rd3, %rd456;
	ld.local.u32 	%r544, [%rd45];
	and.b32  	%r6657, %r544, %r543;
	setp.eq.s32 	%p540, %r6657, 0;
	@%p540 bra 	$L__BB6_374;
	or.b32  	%r14139, %r14091, %r14139;
	bra.uni 	$L__BB6_375;
$L__BB6_374:
	or.b32  	%r6658, %r544, %r543;
	st.local.u32 	[%rd45], %r6658;
$L__BB6_375:
	popc.b32 	%r547, %r14093;
	setp.lt.s32 	%p541, %r14093, 0;
	setp.ne.s32 	%p542, %r547, 2;
	or.pred  	%p543, %p541, %p542;
	@%p543 bra 	$L__BB6_379;
	clz.b32 	%r6659, %r14093;
	mov.b32 	%r6660, -2147483648;
	shr.u32 	%r548, %r6660, %r6659;
	xor.b32  	%r6661, %r548, %r14093;
	clz.b32 	%r6662, %r6661;
	sub.s32 	%r6663, 31, %r6662;
	mul.wide.u32 	%rd457, %r6663, 4;
	add.s64 	%rd46, %rd3, %rd457;
	ld.local.u32 	%r549, [%rd46];
	and.b32  	%r6664, %r549, %r548;
	setp.eq.s32 	%p544, %r6664, 0;
	@%p544 bra 	$L__BB6_378;
	or.b32  	%r14139, %r14093, %r14139;
	bra.uni 	$L__BB6_379;
$L__BB6_378:
	or.b32  	%r6665, %r549, %r548;
	st.local.u32 	[%rd46], %r6665;
$L__BB6_379:
	popc.b32 	%r552, %r14095;
	setp.lt.s32 	%p545, %r14095, 0;
	setp.ne.s32 	%p546, %r552, 2;
	or.pred  	%p547, %p545, %p546;
	@%p547 bra 	$L__BB6_383;
	clz.b32 	%r6666, %r14095;
	mov.b32 	%r6667, -2147483648;
	shr.u32 	%r553, %r6667, %r6666;
	xor.b32  	%r6668, %r553, %r14095;
	clz.b32 	%r6669, %r6668;
	sub.s32 	%r6670, 31, %r6669;
	mul.wide.u32 	%rd458, %r6670, 4;
	add.s64 	%rd47, %rd3, %rd458;
	ld.local.u32 	%r554, [%rd47];
	and.b32  	%r6671, %r554, %r553;
	setp.eq.s32 	%p548, %r6671, 0;
	@%p548 bra 	$L__BB6_382;
	or.b32  	%r14139, %r14095, %r14139;
	bra.uni 	$L__BB6_383;
$L__BB6_382:
	or.b32  	%r6672, %r554, %r553;
	st.local.u32 	[%rd47], %r6672;
$L__BB6_383:
	popc.b32 	%r557, %r14097;
	setp.lt.s32 	%p549, %r14097, 0;
	setp.ne.s32 	%p550, %r557, 2;
	or.pred  	%p551, %p549, %p550;
	@%p551 bra 	$L__BB6_387;
	clz.b32 	%r6673, %r14097;
	mov.b32 	%r6674, -2147483648;
	shr.u32 	%r558, %r6674, %r6673;
	xor.b32  	%r6675, %r558, %r14097;
	clz.b32 	%r6676, %r6675;
	sub.s32 	%r6677, 31, %r6676;
	mul.wide.u32 	%rd459, %r6677, 4;
	add.s64 	%rd48, %rd3, %rd459;
	ld.local.u32 	%r559, [%rd48];
	and.b32  	%r6678, %r559, %r558;
	setp.eq.s32 	%p552, %r6678, 0;
	@%p552 bra 	$L__BB6_386;
	or.b32  	%r14139, %r14097, %r14139;
	bra.uni 	$L__BB6_387;
$L__BB6_386:
	or.b32  	%r6679, %r559, %r558;
	st.local.u32 	[%rd48], %r6679;
$L__BB6_387:
	popc.b32 	%r562, %r14099;
	setp.lt.s32 	%p553, %r14099, 0;
	setp.ne.s32 	%p554, %r562, 2;
	or.pred  	%p555, %p553, %p554;
	@%p555 bra 	$L__BB6_391;
	clz.b32 	%r6680, %r14099;
	mov.b32 	%r6681, -2147483648;
	shr.u32 	%r563, %r6681, %r6680;
	xor.b32  	%r6682, %r563, %r14099;
	clz.b32 	%r6683, %r6682;
	sub.s32 	%r6684, 31, %r6683;
	mul.wide.u32 	%rd460, %r6684, 4;
	add.s64 	%rd49, %rd3, %rd460;
	ld.local.u32 	%r564, [%rd49];
	and.b32  	%r6685, %r564, %r563;
	setp.eq.s32 	%p556, %r6685, 0;
	@%p556 bra 	$L__BB6_390;
	or.b32  	%r14139, %r14099, %r14139;
	bra.uni 	$L__BB6_391;
$L__BB6_390:
	or.b32  	%r6686, %r564, %r563;
	st.local.u32 	[%rd49], %r6686;
$L__BB6_391:
	popc.b32 	%r567, %r14101;
	setp.lt.s32 	%p557, %r14101, 0;
	setp.ne.s32 	%p558, %r567, 2;
	or.pred  	%p559, %p557, %p558;
	@%p559 bra 	$L__BB6_395;
	clz.b32 	%r6687, %r14101;
	mov.b32 	%r6688, -2147483648;
	shr.u32 	%r568, %r6688, %r6687;
	xor.b32  	%r6689, %r568, %r14101;
	clz.b32 	%r6690, %r6689;
	sub.s32 	%r6691, 31, %r6690;
	mul.wide.u32 	%rd461, %r6691, 4;
	add.s64 	%rd50, %rd3, %rd461;
	ld.local.u32 	%r569, [%rd50];
	and.b32  	%r6692, %r569, %r568;
	setp.eq.s32 	%p560, %r6692, 0;
	@%p560 bra 	$L__BB6_394;
	or.b32  	%r14139, %r14101, %r14139;
	bra.uni 	$L__BB6_395;
$L__BB6_394:
	or.b32  	%r6693, %r569, %r568;
	st.local.u32 	[%rd50], %r6693;
$L__BB6_395:
	popc.b32 	%r572, %r14103;
	setp.lt.s32 	%p561, %r14103, 0;
	setp.ne.s32 	%p562, %r572, 2;
	or.pred  	%p563, %p561, %p562;
	@%p563 bra 	$L__BB6_399;
	clz.b32 	%r6694, %r14103;
	mov.b32 	%r6695, -2147483648;
	shr.u32 	%r573, %r6695, %r6694;
	xor.b32  	%r6696, %r573, %r14103;
	clz.b32 	%r6697, %r6696;
	sub.s32 	%r6698, 31, %r6697;
	mul.wide.u32 	%rd462, %r6698, 4;
	add.s64 	%rd51, %rd3, %rd462;
	ld.local.u32 	%r574, [%rd51];
	and.b32  	%r6699, %r574, %r573;
	setp.eq.s32 	%p564, %r6699, 0;
	@%p564 bra 	$L__BB6_398;
	or.b32  	%r14139, %r14103, %r14139;
	bra.uni 	$L__BB6_399;
$L__BB6_398:
	or.b32  	%r6700, %r574, %r573;
	st.local.u32 	[%rd51], %r6700;
$L__BB6_399:
	popc.b32 	%r577, %r14105;
	setp.lt.s32 	%p565, %r14105, 0;
	setp.ne.s32 	%p566, %r577, 2;
	or.pred  	%p567, %p565, %p566;
	@%p567 bra 	$L__BB6_403;
	clz.b32 	%r6701, %r14105;
	mov.b32 	%r6702, -2147483648;
	shr.u32 	%r578, %r6702, %r6701;
	xor.b32  	%r6703, %r578, %r14105;
	clz.b32 	%r6704, %r6703;
	sub.s32 	%r6705, 31, %r6704;
	mul.wide.u32 	%rd463, %r6705, 4;
	add.s64 	%rd52, %rd3, %rd463;
	ld.local.u32 	%r579, [%rd52];
	and.b32  	%r6706, %r579, %r578;
	setp.eq.s32 	%p568, %r6706, 0;
	@%p568 bra 	$L__BB6_402;
	or.b32  	%r14139, %r14105, %r14139;
	bra.uni 	$L__BB6_403;
$L__BB6_402:
	or.b32  	%r6707, %r579, %r578;
	st.local.u32 	[%rd52], %r6707;
$L__BB6_403:
	popc.b32 	%r582, %r14107;
	setp.lt.s32 	%p569, %r14107, 0;
	setp.ne.s32 	%p570, %r582, 2;
	or.pred  	%p571, %p569, %p570;
	@%p571 bra 	$L__BB6_407;
	clz.b32 	%r6708, %r14107;
	mov.b32 	%r6709, -2147483648;
	shr.u32 	%r583, %r6709, %r6708;
	xor.b32  	%r6710, %r583, %r14107;
	clz.b32 	%r6711, %r6710;
	sub.s32 	%r6712, 31, %r6711;
	mul.wide.u32 	%rd464, %r6712, 4;
	add.s64 	%rd53, %rd3, %rd464;
	ld.local.u32 	%r584, [%rd53];
	and.b32  	%r6713, %r584, %r583;
	setp.eq.s32 	%p572, %r6713, 0;
	@%p572 bra 	$L__BB6_406;
	or.b32  	%r14139, %r14107, %r14139;
	bra.uni 	$L__BB6_407;
$L__BB6_406:
	or.b32  	%r6714, %r584, %r583;
	st.local.u32 	[%rd53], %r6714;
$L__BB6_407:
	popc.b32 	%r587, %r14109;
	setp.lt.s32 	%p573, %r14109, 0;
	setp.ne.s32 	%p574, %r587, 2;
	or.pred  	%p575, %p573, %p574;
	@%p575 bra 	$L__BB6_411;
	clz.b32 	%r6715, %r14109;
	mov.b32 	%r6716, -2147483648;
	shr.u32 	%r588, %r6716, %r6715;
	xor.b32  	%r6717, %r588, %r14109;
	clz.b32 	%r6718, %r6717;
	sub.s32 	%r6719, 31, %r6718;
	mul.wide.u32 	%rd465, %r6719, 4;
	add.s64 	%rd54, %rd3, %rd465;
	ld.local.u32 	%r589, [%rd54];
	and.b32  	%r6720, %r589, %r588;
	setp.eq.s32 	%p576, %r6720, 0;
	@%p576 bra 	$L__BB6_410;
	or.b32  	%r14139, %r14109, %r14139;
	bra.uni 	$L__BB6_411;
$L__BB6_410:
	or.b32  	%r6721, %r589, %r588;
	st.local.u32 	[%rd54], %r6721;
$L__BB6_411:
	popc.b32 	%r592, %r14111;
	setp.lt.s32 	%p577, %r14111, 0;
	setp.ne.s32 	%p578, %r592, 2;
	or.pred  	%p579, %p577, %p578;
	@%p579 bra 	$L__BB6_415;
	clz.b32 	%r6722, %r14111;
	mov.b32 	%r6723, -2147483648;
	shr.u32 	%r593, %r6723, %r6722;
	xor.b32  	%r6724, %r593, %r14111;
	clz.b32 	%r6725, %r6724;
	sub.s32 	%r6726, 31, %r6725;
	mul.wide.u32 	%rd466, %r6726, 4;
	add.s64 	%rd55, %rd3, %rd466;
	ld.local.u32 	%r594, [%rd55];
	and.b32  	%r6727, %r594, %r593;
	setp.eq.s32 	%p580, %r6727, 0;
	@%p580 bra 	$L__BB6_414;
	or.b32  	%r14139, %r14111, %r14139;
	bra.uni 	$L__BB6_415;
$L__BB6_414:
	or.b32  	%r6728, %r594, %r593;
	st.local.u32 	[%rd55], %r6728;
$L__BB6_415:
	popc.b32 	%r597, %r14113;
	setp.lt.s32 	%p581, %r14113, 0;
	setp.ne.s32 	%p582, %r597, 2;
	or.pred  	%p583, %p581, %p582;
	@%p583 bra 	$L__BB6_419;
	clz.b32 	%r6729, %r14113;
	mov.b32 	%r6730, -2147483648;
	shr.u32 	%r598, %r6730, %r6729;
	xor.b32  	%r6731, %r598, %r14113;
	clz.b32 	%r6732, %r6731;
	sub.s32 	%r6733, 31, %r6732;
	mul.wide.u32 	%rd467, %r6733, 4;
	add.s64 	%rd56, %rd3, %rd467;
	ld.local.u32 	%r599, [%rd56];
	and.b32  	%r6734, %r599, %r598;
	setp.eq.s32 	%p584, %r6734, 0;
	@%p584 bra 	$L__BB6_418;
	or.b32  	%r14139, %r14113, %r14139;
	bra.uni 	$L__BB6_419;
$L__BB6_418:
	or.b32  	%r6735, %r599, %r598;
	st.local.u32 	[%rd56], %r6735;
$L__BB6_419:
	popc.b32 	%r602, %r14115;
	setp.lt.s32 	%p585, %r14115, 0;
	setp.ne.s32 	%p586, %r602, 2;
	or.pred  	%p587, %p585, %p586;
	@%p587 bra 	$L__BB6_423;
	clz.b32 	%r6736, %r14115;
	mov.b32 	%r6737, -2147483648;
	shr.u32 	%r603, %r6737, %r6736;
	xor.b32  	%r6738, %r603, %r14115;
	clz.b32 	%r6739, %r6738;
	sub.s32 	%r6740, 31, %r6739;
	mul.wide.u32 	%rd468, %r6740, 4;
	add.s64 	%rd57, %rd3, %rd468;
	ld.local.u32 	%r604, [%rd57];
	and.b32  	%r6741, %r604, %r603;
	setp.eq.s32 	%p588, %r6741, 0;
	@%p588 bra 	$L__BB6_422;
	or.b32  	%r14139, %r14115, %r14139;
	bra.uni 	$L__BB6_423;
$L__BB6_422:
	or.b32  	%r6742, %r604, %r603;
	st.local.u32 	[%rd57], %r6742;
$L__BB6_423:
	popc.b32 	%r607, %r14117;
	setp.lt.s32 	%p589, %r14117, 0;
	setp.ne.s32 	%p590, %r607, 2;
	or.pred  	%p591, %p589, %p590;
	@%p591 bra 	$L__BB6_427;
	clz.b32 	%r6743, %r14117;
	mov.b32 	%r6744, -2147483648;
	shr.u32 	%r608, %r6744, %r6743;
	xor.b32  	%r6745, %r608, %r14117;
	clz.b32 	%r6746, %r6745;
	sub.s32 	%r6747, 31, %r6746;
	mul.wide.u32 	%rd469, %r6747, 4;
	add.s64 	%rd58, %rd3, %rd469;
	ld.local.u32 	%r609, [%rd58];
	and.b32  	%r6748, %r609, %r608;
	setp.eq.s32 	%p592, %r6748, 0;
	@%p592 bra 	$L__BB6_426;
	or.b32  	%r14139, %r14117, %r14139;
	bra.uni 	$L__BB6_427;
$L__BB6_426:
	or.b32  	%r6749, %r609, %r608;
	st.local.u32 	[%rd58], %r6749;
$L__BB6_427:
	popc.b32 	%r612, %r14119;
	setp.lt.s32 	%p593, %r14119, 0;
	setp.ne.s32 	%p594, %r612, 2;
	or.pred  	%p595, %p593, %p594;
	@%p595 bra 	$L__BB6_431;
	clz.b32 	%r6750, %r14119;
	mov.b32 	%r6751, -2147483648;
	shr.u32 	%r613, %r6751, %r6750;
	xor.b32  	%r6752, %r613, %r14119;
	clz.b32 	%r6753, %r6752;
	sub.s32 	%r6754, 31, %r6753;
	mul.wide.u32 	%rd470, %r6754, 4;
	add.s64 	%rd59, %rd3, %rd470;
	ld.local.u32 	%r614, [%rd59];
	and.b32  	%r6755, %r614, %r613;
	setp.eq.s32 	%p596, %r6755, 0;
	@%p596 bra 	$L__BB6_430;
	or.b32  	%r14139, %r14119, %r14139;
	bra.uni 	$L__BB6_431;
$L__BB6_430:
	or.b32  	%r6756, %r614, %r613;
	st.local.u32 	[%rd59], %r6756;
$L__BB6_431:
	popc.b32 	%r617, %r14121;
	setp.lt.s32 	%p597, %r14121, 0;
	setp.ne.s32 	%p598, %r617, 2;
	or.pred  	%p599, %p597, %p598;
	@%p599 bra 	$L__BB6_435;
	clz.b32 	%r6757, %r14121;
	mov.b32 	%r6758, -2147483648;
	shr.u32 	%r618, %r6758, %r6757;
	xor.b32  	%r6759, %r618, %r14121;
	clz.b32 	%r6760, %r6759;
	sub.s32 	%r6761, 31, %r6760;
	mul.wide.u32 	%rd471, %r6761, 4;
	add.s64 	%rd60, %rd3, %rd471;
	ld.local.u32 	%r619, [%rd60];
	and.b32  	%r6762, %r619, %r618;
	setp.eq.s32 	%p600, %r6762, 0;
	@%p600 bra 	$L__BB6_434;
	or.b32  	%r14139, %r14121, %r14139;
	bra.uni 	$L__BB6_435;
$L__BB6_434:
	or.b32  	%r6763, %r619, %r618;
	st.local.u32 	[%rd60], %r6763;
$L__BB6_435:
	popc.b32 	%r622, %r14123;
	setp.lt.s32 	%p601, %r14123, 0;
	setp.ne.s32 	%p602, %r622, 2;
	or.pred  	%p603, %p601, %p602;
	@%p603 bra 	$L__BB6_439;
	clz.b32 	%r6764, %r14123;
	mov.b32 	%r6765, -2147483648;
	shr.u32 	%r623, %r6765, %r6764;
	xor.b32  	%r6766, %r623, %r14123;
	clz.b32 	%r6767, %r6766;
	sub.s32 	%r6768, 31, %r6767;
	mul.wide.u32 	%rd472, %r6768, 4;
	add.s64 	%rd61, %rd3, %rd472;
	ld.local.u32 	%r624, [%rd61];
	and.b32  	%r6769, %r624, %r623;
	setp.eq.s32 	%p604, %r6769, 0;
	@%p604 bra 	$L__BB6_438;
	or.b32  	%r14139, %r14123, %r14139;
	bra.uni 	$L__BB6_439;
$L__BB6_438:
	or.b32  	%r6770, %r624, %r623;
	st.local.u32 	[%rd61], %r6770;
$L__BB6_439:
	popc.b32 	%r627, %r14125;
	setp.lt.s32 	%p605, %r14125, 0;
	setp.ne.s32 	%p606, %r627, 2;
	or.pred  	%p607, %p605, %p606;
	@%p607 bra 	$L__BB6_443;
	clz.b32 	%r6771, %r14125;
	mov.b32 	%r6772, -2147483648;
	shr.u32 	%r628, %r6772, %r6771;
	xor.b32  	%r6773, %r628, %r14125;
	clz.b32 	%r6774, %r6773;
	sub.s32 	%r6775, 31, %r6774;
	mul.wide.u32 	%rd473, %r6775, 4;
	add.s64 	%rd62, %rd3, %rd473;
	ld.local.u32 	%r629, [%rd62];
	and.b32  	%r6776, %r629, %r628;
	setp.eq.s32 	%p608, %r6776, 0;
	@%p608 bra 	$L__BB6_442;
	or.b32  	%r14139, %r14125, %r14139;
	bra.uni 	$L__BB6_443;
$L__BB6_442:
	or.b32  	%r6777, %r629, %r628;
	st.local.u32 	[%rd62], %r6777;
$L__BB6_443:
	popc.b32 	%r632, %r14127;
	setp.lt.s32 	%p609, %r14127, 0;
	setp.ne.s32 	%p610, %r632, 2;
	or.pred  	%p611, %p609, %p610;
	@%p611 bra 	$L__BB6_447;
	clz.b32 	%r6778, %r14127;
	mov.b32 	%r6779, -2147483648;
	shr.u32 	%r633, %r6779, %r6778;
	xor.b32  	%r6780, %r633, %r14127;
	clz.b32 	%r6781, %r6780;
	sub.s32 	%r6782, 31, %r6781;
	mul.wide.u32 	%rd474, %r6782, 4;
	add.s64 	%rd63, %rd3, %rd474;
	ld.local.u32 	%r634, [%rd63];
	and.b32  	%r6783, %r634, %r633;
	setp.eq.s32 	%p612, %r6783, 0;
	@%p612 bra 	$L__BB6_446;
	or.b32  	%r14139, %r14127, %r14139;
	bra.uni 	$L__BB6_447;
$L__BB6_446:
	or.b32  	%r6784, %r634, %r633;
	st.local.u32 	[%rd63], %r6784;
$L__BB6_447:
	popc.b32 	%r637, %r14129;
	setp.lt.s32 	%p613, %r14129, 0;
	setp.ne.s32 	%p614, %r637, 2;
	or.pred  	%p615, %p613, %p614;
	@%p615 bra 	$L__BB6_451;
	clz.b32 	%r6785, %r14129;
	mov.b32 	%r6786, -2147483648;
	shr.u32 	%r638, %r6786, %r6785;
	xor.b32  	%r6787, %r638, %r14129;
	clz.b32 	%r6788, %r6787;
	sub.s32 	%r6789, 31, %r6788;
	mul.wide.u32 	%rd475, %r6789, 4;
	add.s64 	%rd64, %rd3, %rd475;
	ld.local.u32 	%r639, [%rd64];
	and.b32  	%r6790, %r639, %r638;
	setp.eq.s32 	%p616, %r6790, 0;
	@%p616 bra 	$L__BB6_450;
	or.b32  	%r14139, %r14129, %r14139;
	bra.uni 	$L__BB6_451;
$L__BB6_450:
	or.b32  	%r6791, %r639, %r638;
	st.local.u32 	[%rd64], %r6791;
$L__BB6_451:
	popc.b32 	%r642, %r14131;
	setp.lt.s32 	%p617, %r14131, 0;
	setp.ne.s32 	%p618, %r642, 2;
	or.pred  	%p619, %p617, %p618;
	@%p619 bra 	$L__BB6_455;
	clz.b32 	%r6792, %r14131;
	mov.b32 	%r6793, -2147483648;
	shr.u32 	%r643, %r6793, %r6792;
	xor.b32  	%r6794, %r643, %r14131;
	clz.b32 	%r6795, %r6794;
	sub.s32 	%r6796, 31, %r6795;
	mul.wide.u32 	%rd476, %r6796, 4;
	add.s64 	%rd65, %rd3, %rd476;
	ld.local.u32 	%r644, [%rd65];
	and.b32  	%r6797, %r644, %r643;
	setp.eq.s32 	%p620, %r6797, 0;
	@%p620 bra 	$L__BB6_454;
	or.b32  	%r14139, %r14131, %r14139;
	bra.uni 	$L__BB6_455;
$L__BB6_454:
	or.b32  	%r6798, %r644, %r643;
	st.local.u32 	[%rd65], %r6798;
$L__BB6_455:
	popc.b32 	%r647, %r14133;
	setp.lt.s32 	%p621, %r14133, 0;
	setp.ne.s32 	%p622, %r647, 2;
	or.pred  	%p623, %p621, %p622;
	@%p623 bra 	$L__BB6_459;
	clz.b32 	%r6799, %r14133;
	mov.b32 	%r6800, -2147483648;
	shr.u32 	%r648, %r6800, %r6799;
	xor.b32  	%r6801, %r648, %r14133;
	clz.b32 	%r6802, %r6801;
	sub.s32 	%r6803, 31, %r6802;
	mul.wide.u32 	%rd477, %r6803, 4;
	add.s64 	%rd66, %rd3, %rd477;
	ld.local.u32 	%r649, [%rd66];
	and.b32  	%r6804, %r649, %r648;
	setp.eq.s32 	%p624, %r6804, 0;
	@%p624 bra 	$L__BB6_458;
	or.b32  	%r14139, %r14133, %r14139;
	bra.uni 	$L__BB6_459;
$L__BB6_458:
	or.b32  	%r6805, %r649, %r648;
	st.local.u32 	[%rd66], %r6805;
$L__BB6_459:
	popc.b32 	%r652, %r14135;
	setp.lt.s32 	%p625, %r14135, 0;
	setp.ne.s32 	%p626, %r652, 2;
	or.pred  	%p627, %p625, %p626;
	@%p627 bra 	$L__BB6_463;
	clz.b32 	%r6806, %r14135;
	mov.b32 	%r6807, -2147483648;
	shr.u32 	%r653, %r6807, %r6806;
	xor.b32  	%r6808, %r653, %r14135;
	clz.b32 	%r6809, %r6808;
	sub.s32 	%r6810, 31, %r6809;
	mul.wide.u32 	%rd478, %r6810, 4;
	add.s64 	%rd67, %rd3, %rd478;
	ld.local.u32 	%r654, [%rd67];
	and.b32  	%r6811, %r654, %r653;
	setp.eq.s32 	%p628, %r6811, 0;
	@%p628 bra 	$L__BB6_462;
	or.b32  	%r14139, %r14135, %r14139;
	bra.uni 	$L__BB6_463;
$L__BB6_462:
	or.b32  	%r6812, %r654, %r653;
	st.local.u32 	[%rd67], %r6812;
$L__BB6_463:
	popc.b32 	%r657, %r14137;
	setp.lt.s32 	%p629, %r14137, 0;
	setp.ne.s32 	%p630, %r657, 2;
	or.pred  	%p631, %p629, %p630;
	@%p631 bra 	$L__BB6_465;
	clz.b32 	%r6813, %r14137;
	mov.b32 	%r6814, -2147483648;
	shr.u32 	%r6815, %r6814, %r6813;
	xor.b32  	%r6816, %r6815, %r14137;
	clz.b32 	%r6817, %r6816;
	sub.s32 	%r6818, 31, %r6817;
	mul.wide.u32 	%rd479, %r6818, 4;
	add.s64 	%rd480, %rd3, %rd479;
	ld.local.u32 	%r6819, [%rd480];
	and.b32  	%r6820, %r6819, %r6815;
	setp.eq.s32 	%p632, %r6820, 0;
	selp.b32 	%r6821, 0, %r14137, %p632;
	or.b32  	%r14139, %r14139, %r6821;
$L__BB6_465:
	setp.eq.s32 	%p633, %r14139, 0;
	mov.b32 	%r14165, 0;
	@%p633 bra 	$L__BB6_516;
	not.b32 	%r660, %r14139;
	setp.gt.s32 	%p634, %r14089, -1;
	setp.eq.s32 	%p635, %r538, 2;
	and.b32  	%r6825, %r14089, %r14139;
	setp.eq.s32 	%p636, %r6825, %r14089;
	and.pred  	%p637, %p635, %p636;
	mov.b32 	%r14165, 0;
	and.pred  	%p638, %p637, %p634;
	@%p638 bra 	$L__BB6_468;
	and.b32  	%r6826, %r14089, %r660;
	popc.b32 	%r6827, %r6826;
	setp.eq.s32 	%p639, %r6827, 1;
	or.b32  	%r6828, %r6826, -2147483648;
	selp.b32 	%r6829, %r6828, %r6826, %p639;
	st.local.u32 	[%rd43], %r6829;
	setp.ne.s32 	%p640, %r14089, %r6829;
	selp.u32 	%r14165, 1, 0, %p640;
$L__BB6_468:
	setp.gt.s32 	%p641, %r14091, -1;
	setp.eq.s32 	%p642, %r542, 2;
	and.b32  	%r6831, %r14091, %r14139;
	setp.eq.s32 	%p643, %r6831, %r14091;
	and.pred  	%p644, %p642, %p643;
	and.pred  	%p645, %p644, %p641;
	@%p645 bra 	$L__BB6_470;
	and.b32  	%r6832, %r14091, %r660;
	popc.b32 	%r6833, %r6832;
	setp.eq.s32 	%p646, %r6833, 1;
	or.b32  	%r6834, %r6832, -2147483648;
	selp.b32 	%r6835, %r6834, %r6832, %p646;
	st.local.u32 	[%rd43+500], %r6835;
	setp.ne.s32 	%p647, %r14091, %r6835;
	selp.u32 	%r6836, 1, 0, %p647;
	or.b32  	%r14165, %r14165, %r6836;
$L__BB6_470:
	setp.gt.s32 	%p648, %r14093, -1;
	setp.eq.s32 	%p649, %r547, 2;
	and.b32  	%r6838, %r14093, %r14139;
	setp.eq.s32 	%p650, %r6838, %r14093;
	and.pred  	%p651, %p649, %p650;
	and.pred  	%p652, %p651, %p648;
	@%p652 bra 	$L__BB6_472;
	and.b32  	%r6839, %r14093, %r660;
	popc.b32 	%r6840, %r6839;
	setp.eq.s32 	%p653, %r6840, 1;
	or.b32  	%r6841, %r6839, -2147483648;
	selp.b32 	%r6842, %r6841, %r6839, %p653;
	st.local.u32 	[%rd43+1000], %r6842;
	setp.ne.s32 	%p654, %r14093, %r6842;
	selp.u32 	%r6843, 1, 0, %p654;
	or.b32  	%r14165, %r14165, %r6843;
$L__BB6_472:
	setp.gt.s32 	%p655, %r14095, -1;
	setp.eq.s32 	%p656, %r552, 2;
	and.b32  	%r6845, %r14095, %r14139;
	setp.eq.s32 	%p657, %r6845, %r14095;
	and.pred  	%p658, %p656, %p657;
	and.pred  	%p659, %p658, %p655;
	@%p659 bra 	$L__BB6_474;
	and.b32  	%r6846, %r14095, %r660;
	popc.b32 	%r6847, %r6846;
	setp.eq.s32 	%p660, %r6847, 1;
	or.b32  	%r6848, %r6846, -2147483648;
	selp.b32 	%r6849, %r6848, %r6846, %p660;
	st.local.u32 	[%rd43+1500], %r6849;
	setp.ne.s32 	%p661, %r14095, %r6849;
	selp.u32 	%r6850, 1, 0, %p661;
	or.b32  	%r14165, %r14165, %r6850;
$L__BB6_474:
	setp.gt.s32 	%p662, %r14097, -1;
	setp.eq.s32 	%p663, %r557, 2;
	and.b32  	%r6852, %r14097, %r14139;
	setp.eq.s32 	%p664, %r6852, %r14097;
	and.pred  	%p665, %p663, %p664;
	and.pred  	%p666, %p665, %p662;
	@%p666 bra 	$L__BB6_476;
	and.b32  	%r6853, %r14097, %r660;
	popc.b32 	%r6854, %r6853;
	setp.eq.s32 	%p667, %r6854, 1;
	or.b32  	%r6855, %r6853, -2147483648;
	selp.b32 	%r6856, %r6855, %r6853, %p667;
	st.local.u32 	[%rd43+2000], %r6856;
	setp.ne.s32 	%p668, %r14097, %r6856;
	selp.u32 	%r6857, 1, 0, %p668;
	or.b32  	%r14165, %r14165, %r6857;
$L__BB6_476:
	setp.gt.s32 	%p669, %r14099, -1;
	setp.eq.s32 	%p670, %r562, 2;
	and.b32  	%r6859, %r14099, %r14139;
	setp.eq.s32 	%p671, %r6859, %r14099;
	and.pred  	%p672, %p670, %p671;
	and.pred  	%p673, %p672, %p669;
	@%p673 bra 	$L__BB6_478;
	and.b32  	%r6860, %r14099, %r660;
	popc.b32 	%r6861, %r6860;
	setp.eq.s32 	%p674, %r6861, 1;
	or.b32  	%r6862, %r6860, -2147483648;
	selp.b32 	%r6863, %r6862, %r6860, %p674;
	st.local.u32 	[%rd43+100], %r6863;
	setp.ne.s32 	%p675, %r14099, %r6863;
	selp.u32 	%r6864, 1, 0, %p675;
	or.b32  	%r14165, %r14165, %r6864;
$L__BB6_478:
	setp.gt.s32 	%p676, %r14101, -1;
	setp.eq.s32 	%p677, %r567, 2;
	and.b32  	%r6866, %r14101, %r14139;
	setp.eq.s32 	%p678, %r6866, %r14101;
	and.pred  	%p679, %p677, %p678;
	and.pred  	%p680, %p679, %p676;
	@%p680 bra 	$L__BB6_480;
	and.b32  	%r6867, %r14101, %r660;
	popc.b32 	%r6868, %r6867;
	setp.eq.s32 	%p681, %r6868, 1;
	or.b32  	%r6869, %r6867, -2147483648;
	selp.b32 	%r6870, %r6869, %r6867, %p681;
	st.local.u32 	[%rd43+600], %r6870;
	setp.ne.s32 	%p682, %r14101, %r6870;
	selp.u32 	%r6871, 1, 0, %p682;
	or.b32  	%r14165, %r14165, %r6871;
$L__BB6_480:
	setp.gt.s32 	%p683, %r14103, -1;
	setp.eq.s32 	%p684, %r572, 2;
	and.b32  	%r6873, %r14103, %r14139;
	setp.eq.s32 	%p685, %r6873, %r14103;
	and.pred  	%p686, %p684, %p685;
	and.pred  	%p687, %p686, %p683;
	@%p687 bra 	$L__BB6_482;
	and.b32  	%r6874, %r14103, %r660;
	popc.b32 	%r6875, %r6874;
	setp.eq.s32 	%p688, %r6875, 1;
	or.b32  	%r6876, %r6874, -2147483648;
	selp.b32 	%r6877, %r6876, %r6874, %p688;
	st.local.u32 	[%rd43+1100], %r6877;
	setp.ne.s32 	%p689, %r14103, %r6877;
	selp.u32 	%r6878, 1, 0, %p689;
	or.b32  	%r14165, %r14165, %r6878;
$L__BB6_482:
	setp.gt.s32 	%p690, %r14105, -1;
	setp.eq.s32 	%p691, %r577, 2;
	and.b32  	%r6880, %r14105, %r14139;
	setp.eq.s32 	%p692, %r6880, %r14105;
	and.pred  	%p693, %p691, %p692;
	and.pred  	%p694, %p693, %p690;
	@%p694 bra 	$L__BB6_484;
	and.b32  	%r6881, %r14105, %r660;
	popc.b32 	%r6882, %r6881;
	setp.eq.s32 	%p695, %r6882, 1;
	or.b32  	%r6883, %r6881, -2147483648;
	selp.b32 	%r6884, %r6883, %r6881, %p695;
	st.local.u32 	[%rd43+1600], %r6884;
	setp.ne.s32 	%p696, %r14105, %r6884;
	selp.u32 	%r6885, 1, 0, %p696;
	or.b32  	%r14165, %r14165, %r6885;
$L__BB6_484:
	setp.gt.s32 	%p697, %r14107, -1;
	setp.eq.s32 	%p698, %r582, 2;
	and.b32  	%r6887, %r14107, %r14139;
	setp.eq.s32 	%p699, %r6887, %r14107;
	and.pred  	%p700, %p698, %p699;
	and.pred  	%p701, %p700, %p697;
	@%p701 bra 	$L__BB6_486;
	and.b32  	%r6888, %r14107, %r660;
	popc.b32 	%r6889, %r6888;
	setp.eq.s32 	%p702, %r6889, 1;
	or.b32  	%r6890, %r6888, -2147483648;
	selp.b32 	%r6891, %r6890, %r6888, %p702;
	st.local.u32 	[%rd43+2100], %r6891;
	setp.ne.s32 	%p703, %r14107, %r6891;
	selp.u32 	%r6892, 1, 0, %p703;
	or.b32  	%r14165, %r14165, %r6892;
$L__BB6_486:
	setp.gt.s32 	%p704, %r14109, -1;
	setp.eq.s32 	%p705, %r587, 2;
	and.b32  	%r6894, %r14109, %r14139;
	setp.eq.s32 	%p706, %r6894, %r14109;
	and.pred  	%p707, %p705, %p706;
	and.pred  	%p708, %p707, %p704;
	@%p708 bra 	$L__BB6_488;
	and.b32  	%r6895, %r14109, %r660;
	popc.b32 	%r6896, %r6895;
	setp.eq.s32 	%p709, %r6896, 1;
	or.b32  	%r6897, %r6895, -2147483648;
	selp.b32 	%r6898, %r6897, %r6895, %p709;
	st.local.u32 	[%rd43+200], %r6898;
	setp.ne.s32 	%p710, %r14109, %r6898;
	selp.u32 	%r6899, 1, 0, %p710;
	or.b32  	%r14165, %r14165, %r6899;
$L__BB6_488:
	setp.gt.s32 	%p711, %r14111, -1;
	setp.eq.s32 	%p712, %r592, 2;
	and.b32  	%r6901, %r14111, %r14139;
	setp.eq.s32 	%p713, %r6901, %r14111;
	and.pred  	%p714, %p712, %p713;
	and.pred  	%p715, %p714, %p711;
	@%p715 bra 	$L__BB6_490;
	and.b32  	%r6902, %r14111, %r660;
	popc.b32 	%r6903, %r6902;
	setp.eq.s32 	%p716, %r6903, 1;
	or.b32  	%r6904, %r6902, -2147483648;
	selp.b32 	%r6905, %r6904, %r6902, %p716;
	st.local.u32 	[%rd43+700], %r6905;
	setp.ne.s32 	%p717, %r14111, %r6905;
	selp.u32 	%r6906, 1, 0, %p717;
	or.b32  	%r14165, %r14165, %r6906;
$L__BB6_490:
	setp.gt.s32 	%p718, %r14113, -1;
	setp.eq.s32 	%p719, %r597, 2;
	and.b32  	%r6908, %r14113, %r14139;
	setp.eq.s32 	%p720, %r6908, %r14113;
	and.pred  	%p721, %p719, %p720;
	and.pred  	%p722, %p721, %p718;
	@%p722 bra 	$L__BB6_492;
	and.b32  	%r6909, %r14113, %r660;
	popc.b32 	%r6910, %r6909;
	setp.eq.s32 	%p723, %r6910, 1;
	or.b32  	%r6911, %r6909, -2147483648;
	selp.b32 	%r6912, %r6911, %r6909, %p723;
	st.local.u32 	[%rd43+1200], %r6912;
	setp.ne.s32 	%p724, %r14113, %r6912;
	selp.u32 	%r6913, 1, 0, %p724;
	or.b32  	%r14165, %r14165, %r6913;
$L__BB6_492:
	setp.gt.s32 	%p725, %r14115, -1;
	setp.eq.s32 	%p726, %r602, 2;
	and.b32  	%r6915, %r14115, %r14139;
	setp.eq.s32 	%p727, %r6915, %r14115;
	and.pred  	%p728, %p726, %p727;
	and.pred  	%p729, %p728, %p725;
	@%p729 bra 	$L__BB6_494;
	and.b32  	%r6916, %r14115, %r660;
	popc.b32 	%r6917, %r6916;
	setp.eq.s32 	%p730, %r6917, 1;
	or.b32  	%r6918, %r6916, -2147483648;
	selp.b32 	%r6919, %r6918, %r6916, %p730;
	st.local.u32 	[%rd43+1700], %r6919;
	setp.ne.s32 	%p731, %r14115, %r6919;
	selp.u32 	%r6920, 1, 0, %p731;
	or.b32  	%r14165, %r14165, %r6920;
$L__BB6_494:
	setp.gt.s32 	%p732, %r14117, -1;
	setp.eq.s32 	%p733, %r607, 2;
	and.b32  	%r6922, %r14117, %r14139;
	setp.eq.s32 	%p734, %r6922, %r14117;
	and.pred  	%p735, %p733, %p734;
	and.pred  	%p736, %p735, %p732;
	@%p736 bra 	$L__BB6_496;
	and.b32  	%r6923, %r14117, %r660;
	popc.b32 	%r6924, %r6923;
	setp.eq.s32 	%p737, %r6924, 1;
	or.b32  	%r6925, %r6923, -2147483648;
	selp.b32 	%r6926, %r6925, %r6923, %p737;
	st.local.u32 	[%rd43+2200], %r6926;
	setp.ne.s32 	%p738, %r14117, %r6926;
	selp.u32 	%r6927, 1, 0, %p738;
	or.b32  	%r14165, %r14165, %r6927;
$L__BB6_496:
	setp.gt.s32 	%p739, %r14119, -1;
	setp.eq.s32 	%p740, %r612, 2;
	and.b32  	%r6929, %r14119, %r14139;
	setp.eq.s32 	%p741, %r6929, %r14119;
	and.pred  	%p742, %p740, %p741;
	and.pred  	%p743, %p742, %p739;
	@%p743 bra 	$L__BB6_498;
	and.b32  	%r6930, %r14119, %r660;
	popc.b32 	%r6931, %r6930;
	setp.eq.s32 	%p744, %r6931, 1;
	or.b32  	%r6932, %r6930, -2147483648;
	selp.b32 	%r6933, %r6932, %r6930, %p744;
	st.local.u32 	[%rd43+300], %r6933;
	setp.ne.s32 	%p745, %r14119, %r6933;
	selp.u32 	%r6934, 1, 0, %p745;
	or.b32  	%r14165, %r14165, %r6934;
$L__BB6_498:
	setp.gt.s32 	%p746, %r14121, -1;
	setp.eq.s32 	%p747, %r617, 2;
	and.b32  	%r6936, %r14121, %r14139;
	setp.eq.s32 	%p748, %r6936, %r14121;
	and.pred  	%p749, %p747, %p748;
	and.pred  	%p750, %p749, %p746;
	@%p750 bra 	$L__BB6_500;
	and.b32  	%r6937, %r14121, %r660;
	popc.b32 	%r6938, %r6937;
	setp.eq.s32 	%p751, %r6938, 1;
	or.b32  	%r6939, %r6937, -2147483648;
	selp.b32 	%r6940, %r6939, %r6937, %p751;
	st.local.u32 	[%rd43+800], %r6940;
	setp.ne.s32 	%p752, %r14121, %r6940;
	selp.u32 	%r6941, 1, 0, %p752;
	or.b32  	%r14165, %r14165, %r6941;
$L__BB6_500:
	setp.gt.s32 	%p753, %r14123, -1;
	setp.eq.s32 	%p754, %r622, 2;
	and.b32  	%r6943, %r14123, %r14139;
	setp.eq.s32 	%p755, %r6943, %r14123;
	and.pred  	%p756, %p754, %p755;
	and.pred  	%p757, %p756, %p753;
	@%p757 bra 	$L__BB6_502;
	and.b32  	%r6944, %r14123, %r660;
	popc.b32 	%r6945, %r6944;
	setp.eq.s32 	%p758, %r6945, 1;
	or.b32  	%r6946, %r6944, -2147483648;
	selp.b32 	%r6947, %r6946, %r6944, %p758;
	st.local.u32 	[%rd43+1300], %r6947;
	setp.ne.s32 	%p759, %r14123, %r6947;
	selp.u32 	%r6948, 1, 0, %p759;
	or.b32  	%r14165, %r14165, %r6948;
$L__BB6_502:
	setp.gt.s32 	%p760, %r14125, -1;
	setp.eq.s32 	%p761, %r627, 2;
	and.b32  	%r6950, %r14125, %r14139;
	setp.eq.s32 	%p762, %r6950, %r14125;
	and.pred  	%p763, %p761, %p762;
	and.pred  	%p764, %p763, %p760;
	@%p764 bra 	$L__BB6_504;
	and.b32  	%r6951, %r14125, %r660;
	popc.b32 	%r6952, %r6951;
	setp.eq.s32 	%p765, %r6952, 1;
	or.b32  	%r6953, %r6951, -2147483648;
	selp.b32 	%r6954, %r6953, %r6951, %p765;
	st.local.u32 	[%rd43+1800], %r6954;
	setp.ne.s32 	%p766, %r14125, %r6954;
	selp.u32 	%r6955, 1, 0, %p766;
	or.b32  	%r14165, %r14165, %r6955;
$L__BB6_504:
	setp.gt.s32 	%p767, %r14127, -1;
	setp.eq.s32 	%p768, %r632, 2;
	and.b32  	%r6957, %r14127, %r14139;
	setp.eq.s32 	%p769, %r6957, %r14127;
	and.pred  	%p770, %p768, %p769;
	and.pred  	%p771, %p770, %p767;
	@%p771 bra 	$L__BB6_506;
	and.b32  	%r6958, %r14127, %r660;
	popc.b32 	%r6959, %r6958;
	setp.eq.s32 	%p772, %r6959, 1;
	or.b32  	%r6960, %r6958, -2147483648;
	selp.b32 	%r6961, %r6960, %r6958, %p772;
	st.local.u32 	[%rd43+2300], %r6961;
	setp.ne.s32 	%p773, %r14127, %r6961;
	selp.u32 	%r6962, 1, 0, %p773;
	or.b32  	%r14165, %r14165, %r6962;
$L__BB6_506:
	setp.gt.s32 	%p774, %r14129, -1;
	setp.eq.s32 	%p775, %r637, 2;
	and.b32  	%r6964, %r14129, %r14139;
	setp.eq.s32 	%p776, %r6964, %r14129;
	and.pred  	%p777, %p775, %p776;
	and.pred  	%p778, %p777, %p774;
	@%p778 bra 	$L__BB6_508;
	and.b32  	%r6965, %r14129, %r660;
	popc.b32 	%r6966, %r6965;
	setp.eq.s32 	%p779, %r6966, 1;
	or.b32  	%r6967, %r6965, -2147483648;
	selp.b32 	%r6968, %r6967, %r6965, %p779;
	st.local.u32 	[%rd43+400], %r6968;
	setp.ne.s32 	%p780, %r14129, %r6968;
	selp.u32 	%r6969, 1, 0, %p780;
	or.b32  	%r14165, %r14165, %r6969;
$L__BB6_508:
	setp.gt.s32 	%p781, %r14131, -1;
	setp.eq.s32 	%p782, %r642, 2;
	and.b32  	%r6971, %r14131, %r14139;
	setp.eq.s32 	%p783, %r6971, %r14131;
	and.pred  	%p784, %p782, %p783;
	and.pred  	%p785, %p784, %p781;
	@%p785 bra 	$L__BB6_510;
	and.b32  	%r6972, %r14131, %r660;
	popc.b32 	%r6973, %r6972;
	setp.eq.s32 	%p786, %r6973, 1;
	or.b32  	%r6974, %r6972, -2147483648;
	selp.b32 	%r6975, %r6974, %r6972, %p786;
	st.local.u32 	[%rd43+900], %r6975;
	setp.ne.s32 	%p787, %r14131, %r6975;
	selp.u32 	%r6976, 1, 0, %p787;
	or.b32  	%r14165, %r14165, %r6976;
$L__BB6_510:
	setp.gt.s32 	%p788, %r14133, -1;
	setp.eq.s32 	%p789, %r647, 2;
	and.b32  	%r6978, %r14133, %r14139;
	setp.eq.s32 	%p790, %r6978, %r14133;
	and.pred  	%p791, %p789, %p790;
	and.pred  	%p792, %p791, %p788;
	@%p792 bra 	$L__BB6_512;
	and.b32  	%r6979, %r14133, %r660;
	popc.b32 	%r6980, %r6979;
	setp.eq.s32 	%p793, %r6980, 1;
	or.b32  	%r6981, %r6979, -2147483648;
	selp.b32 	%r6982, %r6981, %r6979, %p793;
	st.local.u32 	[%rd43+1400], %r6982;
	setp.ne.s32 	%p794, %r14133, %r6982;
	selp.u32 	%r6983, 1, 0, %p794;
	or.b32  	%r14165, %r14165, %r6983;
$L__BB6_512:
	setp.gt.s32 	%p795, %r14135, -1;
	setp.eq.s32 	%p796, %r652, 2;
	and.b32  	%r6985, %r14135, %r14139;
	setp.eq.s32 	%p797, %r6985, %r14135;
	and.pred  	%p798, %p796, %p797;
	and.pred  	%p799, %p798, %p795;
	@%p799 bra 	$L__BB6_514;
	and.b32  	%r6986, %r14135, %r660;
	popc.b32 	%r6987, %r6986;
	setp.eq.s32 	%p800, %r6987, 1;
	or.b32  	%r6988, %r6986, -2147483648;
	selp.b32 	%r6989, %r6988, %r6986, %p800;
	st.local.u32 	[%rd43+1900], %r6989;
	setp.ne.s32 	%p801, %r14135, %r6989;
	selp.u32 	%r6990, 1, 0, %p801;
	or.b32  	%r14165, %r14165, %r6990;
$L__BB6_514:
	setp.gt.s32 	%p802, %r14137, -1;
	setp.eq.s32 	%p803, %r657, 2;
	and.b32  	%r6992, %r14137, %r14139;
	setp.eq.s32 	%p804, %r6992, %r14137;
	and.pred  	%p805, %p803, %p804;
	and.pred  	%p806, %p805, %p802;
	@%p806 bra 	$L__BB6_516;
	and.b32  	%r6993, %r14137, %r660;
	popc.b32 	%r6994, %r6993;
	setp.eq.s32 	%p807, %r6994, 1;
	or.b32  	%r6995, %r6993, -2147483648;
	selp.b32 	%r6996, %r6995, %r6993, %p807;
	st.local.u32 	[%rd43+2400], %r6996;
	setp.ne.s32 	%p808, %r14137, %r6996;
	selp.u32 	%r6997, 1, 0, %p808;
	or.b32  	%r14165, %r14165, %r6997;
$L__BB6_516:
	or.b32  	%r6998, %r14061, %r14165;
	or.b32  	%r14061, %r6998, %r14090;
	add.s32 	%r14062, %r14062, 1;
	setp.ne.s32 	%p809, %r14062, 25;
	@%p809 bra 	$L__BB6_268;
	setp.eq.s32 	%p810, %r14061, 3;
	@%p810 bra 	$L__BB6_3790;
	mov.b32 	%r14189, 0;
$L__BB6_519:
	mul.wide.u32 	%rd481, %r14189, 100;
	add.s64 	%rd876, %rd16, %rd481;
	mov.b32 	%r14191, 0;
$L__BB6_520:
	mov.u32 	%r715, %r14191;
	ld.local.u32 	%r14219, [%rd876+-208];
	min.s32 	%r7001, %r14219, 0;
	and.b32  	%r14194, %r7001, 2147483647;
	ld.local.u32 	%r14221, [%rd876+-108];
	setp.gt.s32 	%p811, %r14221, -1;
	@%p811 bra 	$L__BB6_522;
	and.b32  	%r7002, %r14221, 2147483647;
	and.b32  	%r7003, %r14221, %r14194;
	setp.eq.s32 	%p812, %r7003, 0;
	selp.b32 	%r7004, %r7002, -2147483648, %p812;
	or.b32  	%r14194, %r7004, %r14194;
$L__BB6_522:
	ld.local.u32 	%r14223, [%rd876+-8];
	setp.gt.s32 	%p813, %r14223, -1;
	@%p813 bra 	$L__BB6_524;
	and.b32  	%r7005, %r14223, 2147483647;
	and.b32  	%r7006, %r7005, %r14194;
	setp.eq.s32 	%p814, %r7006, 0;
	selp.b32 	%r7007, %r7005, -2147483648, %p814;
	or.b32  	%r14194, %r7007, %r14194;
$L__BB6_524:
	ld.local.u32 	%r14225, [%rd876+92];
	setp.gt.s32 	%p815, %r14225, -1;
	@%p815 bra 	$L__BB6_526;
	and.b32  	%r7008, %r14225, 2147483647;
	and.b32  	%r7009, %r7008, %r14194;
	setp.eq.s32 	%p816, %r7009, 0;
	selp.b32 	%r7010, %r7008, -2147483648, %p816;
	or.b32  	%r14194, %r7010, %r14194;
$L__BB6_526:
	ld.local.u32 	%r14227, [%rd876+192];
	setp.gt.s32 	%p817, %r14227, -1;
	@%p817 bra 	$L__BB6_528;
	and.b32  	%r7011, %r14227, 2147483647;
	and.b32  	%r7012, %r7011, %r14194;
	setp.eq.s32 	%p818, %r7012, 0;
	selp.b32 	%r7013, %r7011, -2147483648, %p818;
	or.b32  	%r14194, %r7013, %r14194;
$L__BB6_528:
	ld.local.u32 	%r14229, [%rd876+-204];
	setp.gt.s32 	%p819, %r14229, -1;
	@%p819 bra 	$L__BB6_530;
	and.b32  	%r7014, %r14229, 2147483647;
	and.b32  	%r7015, %r7014, %r14194;
	setp.eq.s32 	%p820, %r7015, 0;
	selp.b32 	%r7016, %r7014, -2147483648, %p820;
	or.b32  	%r14194, %r7016, %r14194;
$L__BB6_530:
	ld.local.u32 	%r14231, [%rd876+-104];
	setp.gt.s32 	%p821, %r14231, -1;
	@%p821 bra 	$L__BB6_532;
	and.b32  	%r7017, %r14231, 2147483647;
	and.b32  	%r7018, %r7017, %r14194;
	setp.eq.s32 	%p822, %r7018, 0;
	selp.b32 	%r7019, %r7017, -2147483648, %p822;
	or.b32  	%r14194, %r7019, %r14194;
$L__BB6_532:
	ld.local.u32 	%r14233, [%rd876+-4];
	setp.gt.s32 	%p823, %r14233, -1;
	@%p823 bra 	$L__BB6_534;
	and.b32  	%r7020, %r14233, 2147483647;
	and.b32  	%r7021, %r7020, %r14194;
	setp.eq.s32 	%p824, %r7021, 0;
	selp.b32 	%r7022, %r7020, -2147483648, %p824;
	or.b32  	%r14194, %r7022, %r14194;
$L__BB6_534:
	ld.local.u32 	%r14235, [%rd876+96];
	setp.gt.s32 	%p825, %r14235, -1;
	@%p825 bra 	$L__BB6_536;
	and.b32  	%r7023, %r14235, 2147483647;
	and.b32  	%r7024, %r7023, %r14194;
	setp.eq.s32 	%p826, %r7024, 0;
	selp.b32 	%r7025, %r7023, -2147483648, %p826;
	or.b32  	%r14194, %r7025, %r14194;
$L__BB6_536:
	ld.local.u32 	%r14237, [%rd876+196];
	setp.gt.s32 	%p827, %r14237, -1;
	@%p827 bra 	$L__BB6_538;
	and.b32  	%r7026, %r14237, 2147483647;
	and.b32  	%r7027, %r7026, %r14194;
	setp.eq.s32 	%p828, %r7027, 0;
	selp.b32 	%r7028, %r7026, -2147483648, %p828;
	or.b32  	%r14194, %r7028, %r14194;
$L__BB6_538:
	ld.local.u32 	%r14239, [%rd876+-200];
	setp.gt.s32 	%p829, %r14239, -1;
	@%p829 bra 	$L__BB6_540;
	and.b32  	%r7029, %r14239, 2147483647;
	and.b32  	%r7030, %r7029, %r14194;
	setp.eq.s32 	%p830, %r7030, 0;
	selp.b32 	%r7031, %r7029, -2147483648, %p830;
	or.b32  	%r14194, %r7031, %r14194;
$L__BB6_540:
	ld.local.u32 	%r14241, [%rd876+-100];
	setp.gt.s32 	%p831, %r14241, -1;
	@%p831 bra 	$L__BB6_542;
	and.b32  	%r7032, %r14241, 2147483647;
	and.b32  	%r7033, %r7032, %r14194;
	setp.eq.s32 	%p832, %r7033, 0;
	selp.b32 	%r7034, %r7032, -2147483648, %p832;
	or.b32  	%r14194, %r7034, %r14194;
$L__BB6_542:
	ld.local.u32 	%r14243, [%rd876];
	setp.gt.s32 	%p833, %r14243, -1;
	@%p833 bra 	$L__BB6_544;
	and.b32  	%r7035, %r14243, 2147483647;
	and.b32  	%r7036, %r7035, %r14194;
	setp.eq.s32 	%p834, %r7036, 0;
	selp.b32 	%r7037, %r7035, -2147483648, %p834;
	or.b32  	%r14194, %r7037, %r14194;
$L__BB6_544:
	ld.local.u32 	%r14245, [%rd876+100];
	setp.gt.s32 	%p835, %r14245, -1;
	@%p835 bra 	$L__BB6_546;
	and.b32  	%r7038, %r14245, 2147483647;
	and.b32  	%r7039, %r7038, %r14194;
	setp.eq.s32 	%p836, %r7039, 0;
	selp.b32 	%r7040, %r7038, -2147483648, %p836;
	or.b32  	%r14194, %r7040, %r14194;
$L__BB6_546:
	ld.local.u32 	%r14247, [%rd876+200];
	setp.gt.s32 	%p837, %r14247, -1;
	@%p837 bra 	$L__BB6_548;
	and.b32  	%r7041, %r14247, 2147483647;
	and.b32  	%r7042, %r7041, %r14194;
	setp.eq.s32 	%p838, %r7042, 0;
	selp.b32 	%r7043, %r7041, -2147483648, %p838;
	or.b32  	%r14194, %r7043, %r14194;
$L__BB6_548:
	ld.local.u32 	%r14249, [%rd876+-196];
	setp.gt.s32 	%p839, %r14249, -1;
	@%p839 bra 	$L__BB6_550;
	and.b32  	%r7044, %r14249, 2147483647;
	and.b32  	%r7045, %r7044, %r14194;
	setp.eq.s32 	%p840, %r7045, 0;
	selp.b32 	%r7046, %r7044, -2147483648, %p840;
	or.b32  	%r14194, %r7046, %r14194;
$L__BB6_550:
	ld.local.u32 	%r14251, [%rd876+-96];
	setp.gt.s32 	%p841, %r14251, -1;
	@%p841 bra 	$L__BB6_552;
	and.b32  	%r7047, %r14251, 2147483647;
	and.b32  	%r7048, %r7047, %r14194;
	setp.eq.s32 	%p842, %r7048, 0;
	selp.b32 	%r7049, %r7047, -2147483648, %p842;
	or.b32  	%r14194, %r7049, %r14194;
$L__BB6_552:
	ld.local.u32 	%r14253, [%rd876+4];
	setp.gt.s32 	%p843, %r14253, -1;
	@%p843 bra 	$L__BB6_554;
	and.b32  	%r7050, %r14253, 2147483647;
	and.b32  	%r7051, %r7050, %r14194;
	setp.eq.s32 	%p844, %r7051, 0;
	selp.b32 	%r7052, %r7050, -2147483648, %p844;
	or.b32  	%r14194, %r7052, %r14194;
$L__BB6_554:
	ld.local.u32 	%r14255, [%rd876+104];
	setp.gt.s32 	%p845, %r14255, -1;
	@%p845 bra 	$L__BB6_556;
	and.b32  	%r7053, %r14255, 2147483647;
	and.b32  	%r7054, %r7053, %r14194;
	setp.eq.s32 	%p846, %r7054, 0;
	selp.b32 	%r7055, %r7053, -2147483648, %p846;
	or.b32  	%r14194, %r7055, %r14194;
$L__BB6_556:
	ld.local.u32 	%r14257, [%rd876+204];
	setp.gt.s32 	%p847, %r14257, -1;
	@%p847 bra 	$L__BB6_558;
	and.b32  	%r7056, %r14257, 2147483647;
	and.b32  	%r7057, %r7056, %r14194;
	setp.eq.s32 	%p848, %r7057, 0;
	selp.b32 	%r7058, %r7056, -2147483648, %p848;
	or.b32  	%r14194, %r7058, %r14194;
$L__BB6_558:
	ld.local.u32 	%r14259, [%rd876+-192];
	setp.gt.s32 	%p849, %r14259, -1;
	@%p849 bra 	$L__BB6_560;
	and.b32  	%r7059, %r14259, 2147483647;
	and.b32  	%r7060, %r7059, %r14194;
	setp.eq.s32 	%p850, %r7060, 0;
	selp.b32 	%r7061, %r7059, -2147483648, %p850;
	or.b32  	%r14194, %r7061, %r14194;
$L__BB6_560:
	ld.local.u32 	%r14261, [%rd876+-92];
	setp.gt.s32 	%p851, %r14261, -1;
	@%p851 bra 	$L__BB6_562;
	and.b32  	%r7062, %r14261, 2147483647;
	and.b32  	%r7063, %r7062, %r14194;
	setp.eq.s32 	%p852, %r7063, 0;
	selp.b32 	%r7064, %r7062, -2147483648, %p852;
	or.b32  	%r14194, %r7064, %r14194;
$L__BB6_562:
	ld.local.u32 	%r14263, [%rd876+8];
	setp.gt.s32 	%p853, %r14263, -1;
	@%p853 bra 	$L__BB6_564;
	and.b32  	%r7065, %r14263, 2147483647;
	and.b32  	%r7066, %r7065, %r14194;
	setp.eq.s32 	%p854, %r7066, 0;
	selp.b32 	%r7067, %r7065, -2147483648, %p854;
	or.b32  	%r14194, %r7067, %r14194;
$L__BB6_564:
	ld.local.u32 	%r14265, [%rd876+108];
	setp.gt.s32 	%p855, %r14265, -1;
	@%p855 bra 	$L__BB6_566;
	and.b32  	%r7068, %r14265, 2147483647;
	and.b32  	%r7069, %r7068, %r14194;
	setp.eq.s32 	%p856, %r7069, 0;
	selp.b32 	%r7070, %r7068, -2147483648, %p856;
	or.b32  	%r14194, %r7070, %r14194;
$L__BB6_566:
	ld.local.u32 	%r14267, [%rd876+208];
	setp.gt.s32 	%p857, %r14267, -1;
	@%p857 bra 	$L__BB6_568;
	and.b32  	%r7071, %r14267, 2147483647;
	and.b32  	%r7072, %r7071, %r14194;
	setp.eq.s32 	%p858, %r7072, 0;
	selp.b32 	%r7073, %r7071, -2147483648, %p858;
	or.b32  	%r14194, %r7073, %r14194;
$L__BB6_568:
	setp.gt.s32 	%p859, %r14194, -1;
	mov.b32 	%r14220, 0;
	@%p859 bra 	$L__BB6_570;
	mov.b32 	%r7076, 0;
	st.local.u32 	[%rd7], %r7076;
	ld.local.u32 	%r14219, [%rd876+-208];
	mov.b32 	%r14220, 3;
$L__BB6_570:
	not.b32 	%r794, %r14194;
	setp.lt.s32 	%p860, %r14219, 0;
	@%p860 bra 	$L__BB6_572;
	and.b32  	%r7077, %r14219, %r794;
	popc.b32 	%r7078, %r7077;
	setp.eq.s32 	%p861, %r7078, 1;
	or.b32  	%r7079, %r7077, -2147483648;
	selp.b32 	%r795, %r7079, %r7077, %p861;
	st.local.u32 	[%rd876+-208], %r795;
	setp.ne.s32 	%p862, %r14219, %r795;
	selp.u32 	%r7080, 1, 0, %p862;
	or.b32  	%r14220, %r14220, %r7080;
	mov.u32 	%r14219, %r795;
$L__BB6_572:
	setp.lt.s32 	%p863, %r14221, 0;
	@%p863 bra 	$L__BB6_574;
	and.b32  	%r7081, %r14221, %r794;
	popc.b32 	%r7082, %r7081;
	setp.eq.s32 	%p864, %r7082, 1;
	or.b32  	%r7083, %r7081, -2147483648;
	selp.b32 	%r799, %r7083, %r7081, %p864;
	st.local.u32 	[%rd876+-108], %r799;
	setp.ne.s32 	%p865, %r14221, %r799;
	selp.u32 	%r7084, 1, 0, %p865;
	or.b32  	%r14220, %r14220, %r7084;
	mov.u32 	%r14221, %r799;
$L__BB6_574:
	setp.lt.s32 	%p866, %r14223, 0;
	@%p866 bra 	$L__BB6_576;
	and.b32  	%r7085, %r14223, %r794;
	popc.b32 	%r7086, %r7085;
	setp.eq.s32 	%p867, %r7086, 1;
	or.b32  	%r7087, %r7085, -2147483648;
	selp.b32 	%r803, %r7087, %r7085, %p867;
	st.local.u32 	[%rd876+-8], %r803;
	setp.ne.s32 	%p868, %r14223, %r803;
	selp.u32 	%r7088, 1, 0, %p868;
	or.b32  	%r14220, %r14220, %r7088;
	mov.u32 	%r14223, %r803;
$L__BB6_576:
	setp.lt.s32 	%p869, %r14225, 0;
	@%p869 bra 	$L__BB6_578;
	and.b32  	%r7089, %r14225, %r794;
	popc.b32 	%r7090, %r7089;
	setp.eq.s32 	%p870, %r7090, 1;
	or.b32  	%r7091, %r7089, -2147483648;
	selp.b32 	%r807, %r7091, %r7089, %p870;
	st.local.u32 	[%rd876+92], %r807;
	setp.ne.s32 	%p871, %r14225, %r807;
	selp.u32 	%r7092, 1, 0, %p871;
	or.b32  	%r14220, %r14220, %r7092;
	mov.u32 	%r14225, %r807;
$L__BB6_578:
	setp.lt.s32 	%p872, %r14227, 0;
	@%p872 bra 	$L__BB6_580;
	and.b32  	%r7093, %r14227, %r794;
	popc.b32 	%r7094, %r7093;
	setp.eq.s32 	%p873, %r7094, 1;
	or.b32  	%r7095, %r7093, -2147483648;
	selp.b32 	%r811, %r7095, %r7093, %p873;
	st.local.u32 	[%rd876+192], %r811;
	setp.ne.s32 	%p874, %r14227, %r811;
	selp.u32 	%r7096, 1, 0, %p874;
	or.b32  	%r14220, %r14220, %r7096;
	mov.u32 	%r14227, %r811;
$L__BB6_580:
	setp.lt.s32 	%p875, %r14229, 0;
	@%p875 bra 	$L__BB6_582;
	and.b32  	%r7097, %r14229, %r794;
	popc.b32 	%r7098, %r7097;
	setp.eq.s32 	%p876, %r7098, 1;
	or.b32  	%r7099, %r7097, -2147483648;
	selp.b32 	%r815, %r7099, %r7097, %p876;
	st.local.u32 	[%rd876+-204], %r815;
	setp.ne.s32 	%p877, %r14229, %r815;
	selp.u32 	%r7100, 1, 0, %p877;
	or.b32  	%r14220, %r14220, %r7100;
	mov.u32 	%r14229, %r815;
$L__BB6_582:
	setp.lt.s32 	%p878, %r14231, 0;
	@%p878 bra 	$L__BB6_584;
	and.b32  	%r7101, %r14231, %r794;
	popc.b32 	%r7102, %r7101;
	setp.eq.s32 	%p879, %r7102, 1;
	or.b32  	%r7103, %r7101, -2147483648;
	selp.b32 	%r819, %r7103, %r7101, %p879;
	st.local.u32 	[%rd876+-104], %r819;
	setp.ne.s32 	%p880, %r14231, %r819;
	selp.u32 	%r7104, 1, 0, %p880;
	or.b32  	%r14220, %r14220, %r7104;
	mov.u32 	%r14231, %r819;
$L__BB6_584:
	setp.lt.s32 	%p881, %r14233, 0;
	@%p881 bra 	$L__BB6_586;
	and.b32  	%r7105, %r14233, %r794;
	popc.b32 	%r7106, %r7105;
	setp.eq.s32 	%p882, %r7106, 1;
	or.b32  	%r7107, %r7105, -2147483648;
	selp.b32 	%r823, %r7107, %r7105, %p882;
	st.local.u32 	[%rd876+-4], %r823;
	setp.ne.s32 	%p883, %r14233, %r823;
	selp.u32 	%r7108, 1, 0, %p883;
	or.b32  	%r14220, %r14220, %r7108;
	mov.u32 	%r14233, %r823;
$L__BB6_586:
	setp.lt.s32 	%p884, %r14235, 0;
	@%p884 bra 	$L__BB6_588;
	and.b32  	%r7109, %r14235, %r794;
	popc.b32 	%r7110, %r7109;
	setp.eq.s32 	%p885, %r7110, 1;
	or.b32  	%r7111, %r7109, -2147483648;
	selp.b32 	%r827, %r7111, %r7109, %p885;
	st.local.u32 	[%rd876+96], %r827;
	setp.ne.s32 	%p886, %r14235, %r827;
	selp.u32 	%r7112, 1, 0, %p886;
	or.b32  	%r14220, %r14220, %r7112;
	mov.u32 	%r14235, %r827;
$L__BB6_588:
	setp.lt.s32 	%p887, %r14237, 0;
	@%p887 bra 	$L__BB6_590;
	and.b32  	%r7113, %r14237, %r794;
	popc.b32 	%r7114, %r7113;
	setp.eq.s32 	%p888, %r7114, 1;
	or.b32  	%r7115, %r7113, -2147483648;
	selp.b32 	%r831, %r7115, %r7113, %p888;
	st.local.u32 	[%rd876+196], %r831;
	setp.ne.s32 	%p889, %r14237, %r831;
	selp.u32 	%r7116, 1, 0, %p889;
	or.b32  	%r14220, %r14220, %r7116;
	mov.u32 	%r14237, %r831;
$L__BB6_590:
	setp.lt.s32 	%p890, %r14239, 0;
	@%p890 bra 	$L__BB6_592;
	and.b32  	%r7117, %r14239, %r794;
	popc.b32 	%r7118, %r7117;
	setp.eq.s32 	%p891, %r7118, 1;
	or.b32  	%r7119, %r7117, -2147483648;
	selp.b32 	%r835, %r7119, %r7117, %p891;
	st.local.u32 	[%rd876+-200], %r835;
	setp.ne.s32 	%p892, %r14239, %r835;
	selp.u32 	%r7120, 1, 0, %p892;
	or.b32  	%r14220, %r14220, %r7120;
	mov.u32 	%r14239, %r835;
$L__BB6_592:
	setp.lt.s32 	%p893, %r14241, 0;
	@%p893 bra 	$L__BB6_594;
	and.b32  	%r7121, %r14241, %r794;
	popc.b32 	%r7122, %r7121;
	setp.eq.s32 	%p894, %r7122, 1;
	or.b32  	%r7123, %r7121, -2147483648;
	selp.b32 	%r839, %r7123, %r7121, %p894;
	st.local.u32 	[%rd876+-100], %r839;
	setp.ne.s32 	%p895, %r14241, %r839;
	selp.u32 	%r7124, 1, 0, %p895;
	or.b32  	%r14220, %r14220, %r7124;
	mov.u32 	%r14241, %r839;
$L__BB6_594:
	setp.lt.s32 	%p896, %r14243, 0;
	@%p896 bra 	$L__BB6_596;
	and.b32  	%r7125, %r14243, %r794;
	popc.b32 	%r7126, %r7125;
	setp.eq.s32 	%p897, %r7126, 1;
	or.b32  	%r7127, %r7125, -2147483648;
	selp.b32 	%r843, %r7127, %r7125, %p897;
	st.local.u32 	[%rd876], %r843;
	setp.ne.s32 	%p898, %r14243, %r843;
	selp.u32 	%r7128, 1, 0, %p898;
	or.b32  	%r14220, %r14220, %r7128;
	mov.u32 	%r14243, %r843;
$L__BB6_596:
	setp.lt.s32 	%p899, %r14245, 0;
	@%p899 bra 	$L__BB6_598;
	and.b32  	%r7129, %r14245, %r794;
	popc.b32 	%r7130, %r7129;
	setp.eq.s32 	%p900, %r7130, 1;
	or.b32  	%r7131, %r7129, -2147483648;
	selp.b32 	%r847, %r7131, %r7129, %p900;
	st.local.u32 	[%rd876+100], %r847;
	setp.ne.s32 	%p901, %r14245, %r847;
	selp.u32 	%r7132, 1, 0, %p901;
	or.b32  	%r14220, %r14220, %r7132;
	mov.u32 	%r14245, %r847;
$L__BB6_598:
	setp.lt.s32 	%p902, %r14247, 0;
	@%p902 bra 	$L__BB6_600;
	and.b32  	%r7133, %r14247, %r794;
	popc.b32 	%r7134, %r7133;
	setp.eq.s32 	%p903, %r7134, 1;
	or.b32  	%r7135, %r7133, -2147483648;
	selp.b32 	%r851, %r7135, %r7133, %p903;
	st.local.u32 	[%rd876+200], %r851;
	setp.ne.s32 	%p904, %r14247, %r851;
	selp.u32 	%r7136, 1, 0, %p904;
	or.b32  	%r14220, %r14220, %r7136;
	mov.u32 	%r14247, %r851;
$L__BB6_600:
	setp.lt.s32 	%p905, %r14249, 0;
	@%p905 bra 	$L__BB6_602;
	and.b32  	%r7137, %r14249, %r794;
	popc.b32 	%r7138, %r7137;
	setp.eq.s32 	%p906, %r7138, 1;
	or.b32  	%r7139, %r7137, -2147483648;
	selp.b32 	%r855, %r7139, %r7137, %p906;
	st.local.u32 	[%rd876+-196], %r855;
	setp.ne.s32 	%p907, %r14249, %r855;
	selp.u32 	%r7140, 1, 0, %p907;
	or.b32  	%r14220, %r14220, %r7140;
	mov.u32 	%r14249, %r855;
$L__BB6_602:
	setp.lt.s32 	%p908, %r14251, 0;
	@%p908 bra 	$L__BB6_604;
	and.b32  	%r7141, %r14251, %r794;
	popc.b32 	%r7142, %r7141;
	setp.eq.s32 	%p909, %r7142, 1;
	or.b32  	%r7143, %r7141, -2147483648;
	selp.b32 	%r859, %r7143, %r7141, %p909;
	st.local.u32 	[%rd876+-96], %r859;
	setp.ne.s32 	%p910, %r14251, %r859;
	selp.u32 	%r7144, 1, 0, %p910;
	or.b32  	%r14220, %r14220, %r7144;
	mov.u32 	%r14251, %r859;
$L__BB6_604:
	setp.lt.s32 	%p911, %r14253, 0;
	@%p911 bra 	$L__BB6_606;
	and.b32  	%r7145, %r14253, %r794;
	popc.b32 	%r7146, %r7145;
	setp.eq.s32 	%p912, %r7146, 1;
	or.b32  	%r7147, %r7145, -2147483648;
	selp.b32 	%r863, %r7147, %r7145, %p912;
	st.local.u32 	[%rd876+4], %r863;
	setp.ne.s32 	%p913, %r14253, %r863;
	selp.u32 	%r7148, 1, 0, %p913;
	or.b32  	%r14220, %r14220, %r7148;
	mov.u32 	%r14253, %r863;
$L__BB6_606:
	setp.lt.s32 	%p914, %r14255, 0;
	@%p914 bra 	$L__BB6_608;
	and.b32  	%r7149, %r14255, %r794;
	popc.b32 	%r7150, %r7149;
	setp.eq.s32 	%p915, %r7150, 1;
	or.b32  	%r7151, %r7149, -2147483648;
	selp.b32 	%r867, %r7151, %r7149, %p915;
	st.local.u32 	[%rd876+104], %r867;
	setp.ne.s32 	%p916, %r14255, %r867;
	selp.u32 	%r7152, 1, 0, %p916;
	or.b32  	%r14220, %r14220, %r7152;
	mov.u32 	%r14255, %r867;
$L__BB6_608:
	setp.lt.s32 	%p917, %r14257, 0;
	@%p917 bra 	$L__BB6_610;
	and.b32  	%r7153, %r14257, %r794;
	popc.b32 	%r7154, %r7153;
	setp.eq.s32 	%p918, %r7154, 1;
	or.b32  	%r7155, %r7153, -2147483648;
	selp.b32 	%r871, %r7155, %r7153, %p918;
	st.local.u32 	[%rd876+204], %r871;
	setp.ne.s32 	%p919, %r14257, %r871;
	selp.u32 	%r7156, 1, 0, %p919;
	or.b32  	%r14220, %r14220, %r7156;
	mov.u32 	%r14257, %r871;
$L__BB6_610:
	setp.lt.s32 	%p920, %r14259, 0;
	@%p920 bra 	$L__BB6_612;
	and.b32  	%r7157, %r14259, %r794;
	popc.b32 	%r7158, %r7157;
	setp.eq.s32 	%p921, %r7158, 1;
	or.b32  	%r7159, %r7157, -2147483648;
	selp.b32 	%r875, %r7159, %r7157, %p921;
	st.local.u32 	[%rd876+-192], %r875;
	setp.ne.s32 	%p922, %r14259, %r875;
	selp.u32 	%r7160, 1, 0, %p922;
	or.b32  	%r14220, %r14220, %r7160;
	mov.u32 	%r14259, %r875;
$L__BB6_612:
	setp.lt.s32 	%p923, %r14261, 0;
	@%p923 bra 	$L__BB6_614;
	and.b32  	%r7161, %r14261, %r794;
	popc.b32 	%r7162, %r7161;
	setp.eq.s32 	%p924, %r7162, 1;
	or.b32  	%r7163, %r7161, -2147483648;
	selp.b32 	%r879, %r7163, %r7161, %p924;
	st.local.u32 	[%rd876+-92], %r879;
	setp.ne.s32 	%p925, %r14261, %r879;
	selp.u32 	%r7164, 1, 0, %p925;
	or.b32  	%r14220, %r14220, %r7164;
	mov.u32 	%r14261, %r879;
$L__BB6_614:
	setp.lt.s32 	%p926, %r14263, 0;
	@%p926 bra 	$L__BB6_616;
	and.b32  	%r7165, %r14263, %r794;
	popc.b32 	%r7166, %r7165;
	setp.eq.s32 	%p927, %r7166, 1;
	or.b32  	%r7167, %r7165, -2147483648;
	selp.b32 	%r883, %r7167, %r7165, %p927;
	st.local.u32 	[%rd876+8], %r883;
	setp.ne.s32 	%p928, %r14263, %r883;
	selp.u32 	%r7168, 1, 0, %p928;
	or.b32  	%r14220, %r14220, %r7168;
	mov.u32 	%r14263, %r883;
$L__BB6_616:
	setp.lt.s32 	%p929, %r14265, 0;
	@%p929 bra 	$L__BB6_618;
	and.b32  	%r7169, %r14265, %r794;
	popc.b32 	%r7170, %r7169;
	setp.eq.s32 	%p930, %r7170, 1;
	or.b32  	%r7171, %r7169, -2147483648;
	selp.b32 	%r887, %r7171, %r7169, %p930;
	st.local.u32 	[%rd876+108], %r887;
	setp.ne.s32 	%p931, %r14265, %r887;
	selp.u32 	%r7172, 1, 0, %p931;
	or.b32  	%r14220, %r14220, %r7172;
	mov.u32 	%r14265, %r887;
$L__BB6_618:
	setp.lt.s32 	%p932, %r14267, 0;
	@%p932 bra 	$L__BB6_620;
	and.b32  	%r7173, %r14267, %r794;
	popc.b32 	%r7174, %r7173;
	setp.eq.s32 	%p933, %r7174, 1;
	or.b32  	%r7175, %r7173, -2147483648;
	selp.b32 	%r891, %r7175, %r7173, %p933;
	st.local.u32 	[%rd876+208], %r891;
	setp.ne.s32 	%p934, %r14267, %r891;
	selp.u32 	%r7176, 1, 0, %p934;
	or.b32  	%r14220, %r14220, %r7176;
	mov.u32 	%r14267, %r891;
$L__BB6_620:
	mov.b32 	%r7177, 0;
	st.local.v4.u32 	[%rd2], {%r7177, %r7177, %r7177, %r7177};
	st.local.v4.u32 	[%rd2+16], {%r7177, %r7177, %r7177, %r7177};
	st.local.v4.u32 	[%rd2+32], {%r7177, %r7177, %r7177, %r7177};
	st.local.v4.u32 	[%rd2+48], {%r7177, %r7177, %r7177, %r7177};
	st.local.v4.u32 	[%rd2+64], {%r7177, %r7177, %r7177, %r7177};
	st.local.v4.u32 	[%rd2+80], {%r7177, %r7177, %r7177, %r7177};
	st.local.v4.u32 	[%rd2+96], {%r7177, %r7177, %r7177, %r7177};
	st.local.v4.u32 	[%rd2+112], {%r7177, %r7177, %r7177, %r7177};
	popc.b32 	%r895, %r14219;
	setp.lt.s32 	%p935, %r14219, 0;
	setp.ne.s32 	%p936, %r895, 2;
	or.pred  	%p937, %p935, %p936;
	mov.u32 	%r14269, %r7177;
	@%p937 bra 	$L__BB6_623;
	clz.b32 	%r7178, %r14219;
	mov.b32 	%r7179, -2147483648;
	shr.u32 	%r896, %r7179, %r7178;
	xor.b32  	%r7180, %r896, %r14219;
	clz.b32 	%r7181, %r7180;
	sub.s32 	%r7182, 31, %r7181;
	mul.wide.u32 	%rd482, %r7182, 4;
	add.s64 	%rd70, %rd2, %rd482;
	ld.local.u32 	%r897, [%rd70];
	and.b32  	%r7183, %r897, %r896;
	setp.ne.s32 	%p938, %r7183, 0;
	mov.u32 	%r14269, %r14219;
	@%p938 bra 	$L__BB6_623;
	or.b32  	%r7185, %r897, %r896;
	st.local.u32 	[%rd70], %r7185;
	mov.u32 	%r14269, %r7177;
$L__BB6_623:
	popc.b32 	%r899, %r14221;
	setp.lt.s32 	%p939, %r14221, 0;
	setp.ne.s32 	%p940, %r899, 2;
	or.pred  	%p941, %p939, %p940;
	@%p941 bra 	$L__BB6_627;
	clz.b32 	%r7186, %r14221;
	mov.b32 	%r7187, -2147483648;
	shr.u32 	%r900, %r7187, %r7186;
	xor.b32  	%r7188, %r900, %r14221;
	clz.b32 	%r7189, %r7188;
	sub.s32 	%r7190, 31, %r7189;
	mul.wide.u32 	%rd483, %r7190, 4;
	add.s64 	%rd71, %rd2, %rd483;
	ld.local.u32 	%r901, [%rd71];
	and.b32  	%r7191, %r901, %r900;
	setp.eq.s32 	%p942, %r7191, 0;
	@%p942 bra 	$L__BB6_626;
	or.b32  	%r14269, %r14221, %r14269;
	bra.uni 	$L__BB6_627;
$L__BB6_626:
	or.b32  	%r7192, %r901, %r900;
	st.local.u32 	[%rd71], %r7192;
$L__BB6_627:
	popc.b32 	%r904, %r14223;
	setp.lt.s32 	%p943, %r14223, 0;
	setp.ne.s32 	%p944, %r904, 2;
	or.pred  	%p945, %p943, %p944;
	@%p945 bra 	$L__BB6_631;
	clz.b32 	%r7193, %r14223;
	mov.b32 	%r7194, -2147483648;
	shr.u32 	%r905, %r7194, %r7193;
	xor.b32  	%r7195, %r905, %r14223;
	clz.b32 	%r7196, %r7195;
	sub.s32 	%r7197, 31, %r7196;
	mul.wide.u32 	%rd484, %r7197, 4;
	add.s64 	%rd72, %rd2, %rd484;
	ld.local.u32 	%r906, [%rd72];
	and.b32  	%r7198, %r906, %r905;
	setp.eq.s32 	%p946, %r7198, 0;
	@%p946 bra 	$L__BB6_630;
	or.b32  	%r14269, %r14223, %r14269;
	bra.uni 	$L__BB6_631;
$L__BB6_630:
	or.b32  	%r7199, %r906, %r905;
	st.local.u32 	[%rd72], %r7199;
$L__BB6_631:
	popc.b32 	%r909, %r14225;
	setp.lt.s32 	%p947, %r14225, 0;
	setp.ne.s32 	%p948, %r909, 2;
	or.pred  	%p949, %p947, %p948;
	@%p949 bra 	$L__BB6_635;
	clz.b32 	%r7200, %r14225;
	mov.b32 	%r7201, -2147483648;
	shr.u32 	%r910, %r7201, %r7200;
	xor.b32  	%r7202, %r910, %r14225;
	clz.b32 	%r7203, %r7202;
	sub.s32 	%r7204, 31, %r7203;
	mul.wide.u32 	%rd485, %r7204, 4;
	add.s64 	%rd73, %rd2, %rd485;
	ld.local.u32 	%r911, [%rd73];
	and.b32  	%r7205, %r911, %r910;
	setp.eq.s32 	%p950, %r7205, 0;
	@%p950 bra 	$L__BB6_634;
	or.b32  	%r14269, %r14225, %r14269;
	bra.uni 	$L__BB6_635;
$L__BB6_634:
	or.b32  	%r7206, %r911, %r910;
	st.local.u32 	[%rd73], %r7206;
$L__BB6_635:
	popc.b32 	%r914, %r14227;
	setp.lt.s32 	%p951, %r14227, 0;
	setp.ne.s32 	%p952, %r914, 2;
	or.pred  	%p953, %p951, %p952;
	@%p953 bra 	$L__BB6_639;
	clz.b32 	%r7207, %r14227;
	mov.b32 	%r7208, -2147483648;
	shr.u32 	%r915, %r7208, %r7207;
	xor.b32  	%r7209, %r915, %r14227;
	clz.b32 	%r7210, %r7209;
	sub.s32 	%r7211, 31, %r7210;
	mul.wide.u32 	%rd486, %r7211, 4;
	add.s64 	%rd74, %rd2, %rd486;
	ld.local.u32 	%r916, [%rd74];
	and.b32  	%r7212, %r916, %r915;
	setp.eq.s32 	%p954, %r7212, 0;
	@%p954 bra 	$L__BB6_638;
	or.b32  	%r14269, %r14227, %r14269;
	bra.uni 	$L__BB6_639;
$L__BB6_638:
	or.b32  	%r7213, %r916, %r915;
	st.local.u32 	[%rd74], %r7213;
$L__BB6_639:
	popc.b32 	%r919, %r14229;
	setp.lt.s32 	%p955, %r14229, 0;
	setp.ne.s32 	%p956, %r919, 2;
	or.pred  	%p957, %p955, %p956;
	@%p957 bra 	$L__BB6_643;
	clz.b32 	%r7214, %r14229;
	mov.b32 	%r7215, -2147483648;
	shr.u32 	%r920, %r7215, %r7214;
	xor.b32  	%r7216, %r920, %r14229;
	clz.b32 	%r7217, %r7216;
	sub.s32 	%r7218, 31, %r7217;
	mul.wide.u32 	%rd487, %r7218, 4;
	add.s64 	%rd75, %rd2, %rd487;
	ld.local.u32 	%r921, [%rd75];
	and.b32  	%r7219, %r921, %r920;
	setp.eq.s32 	%p958, %r7219, 0;
	@%p958 bra 	$L__BB6_642;
	or.b32  	%r14269, %r14229, %r14269;
	bra.uni 	$L__BB6_643;
$L__BB6_642:
	or.b32  	%r7220, %r921, %r920;
	st.local.u32 	[%rd75], %r7220;
$L__BB6_643:
	popc.b32 	%r924, %r14231;
	setp.lt.s32 	%p959, %r14231, 0;
	setp.ne.s32 	%p960, %r924, 2;
	or.pred  	%p961, %p959, %p960;
	@%p961 bra 	$L__BB6_647;
	clz.b32 	%r7221, %r14231;
	mov.b32 	%r7222, -2147483648;
	shr.u32 	%r925, %r7222, %r7221;
	xor.b32  	%r7223, %r925, %r14231;
	clz.b32 	%r7224, %r7223;
	sub.s32 	%r7225, 31, %r7224;
	mul.wide.u32 	%rd488, %r7225, 4;
	add.s64 	%rd76, %rd2, %rd488;
	ld.local.u32 	%r926, [%rd76];
	and.b32  	%r7226, %r926, %r925;
	setp.eq.s32 	%p962, %r7226, 0;
	@%p962 bra 	$L__BB6_646;
	or.b32  	%r14269, %r14231, %r14269;
	bra.uni 	$L__BB6_647;
$L__BB6_646:
	or.b32  	%r7227, %r926, %r925;
	st.local.u32 	[%rd76], %r7227;
$L__BB6_647:
	popc.b32 	%r929, %r14233;
	setp.lt.s32 	%p963, %r14233, 0;
	setp.ne.s32 	%p964, %r929, 2;
	or.pred  	%p965, %p963, %p964;
	@%p965 bra 	$L__BB6_651;
	clz.b32 	%r7228, %r14233;
	mov.b32 	%r7229, -2147483648;
	shr.u32 	%r930, %r7229, %r7228;
	xor.b32  	%r7230, %r930, %r14233;
	clz.b32 	%r7231, %r7230;
	sub.s32 	%r7232, 31, %r7231;
	mul.wide.u32 	%rd489, %r7232, 4;
	add.s64 	%rd77, %rd2, %rd489;
	ld.local.u32 	%r931, [%rd77];
	and.b32  	%r7233, %r931, %r930;
	setp.eq.s32 	%p966, %r7233, 0;
	@%p966 bra 	$L__BB6_650;
	or.b32  	%r14269, %r14233, %r14269;
	bra.uni 	$L__BB6_651;
$L__BB6_650:
	or.b32  	%r7234, %r931, %r930;
	st.local.u32 	[%rd77], %r7234;
$L__BB6_651:
	popc.b32 	%r934, %r14235;
	setp.lt.s32 	%p967, %r14235, 0;
	setp.ne.s32 	%p968, %r934, 2;
	or.pred  	%p969, %p967, %p968;
	@%p969 bra 	$L__BB6_655;
	clz.b32 	%r7235, %r14235;
	mov.b32 	%r7236, -2147483648;
	shr.u32 	%r935, %r7236, %r7235;
	xor.b32  	%r7237, %r935, %r14235;
	clz.b32 	%r7238, %r7237;
	sub.s32 	%r7239, 31, %r7238;
	mul.wide.u32 	%rd490, %r7239, 4;
	add.s64 	%rd78, %rd2, %rd490;
	ld.local.u32 	%r936, [%rd78];
	and.b32  	%r7240, %r936, %r935;
	setp.eq.s32 	%p970, %r7240, 0;
	@%p970 bra 	$L__BB6_654;
	or.b32  	%r14269, %r14235, %r14269;
	bra.uni 	$L__BB6_655;
$L__BB6_654:
	or.b32  	%r7241, %r936, %r935;
	st.local.u32 	[%rd78], %r7241;
$L__BB6_655:
	popc.b32 	%r939, %r14237;
	setp.lt.s32 	%p971, %r14237, 0;
	setp.ne.s32 	%p972, %r939, 2;
	or.pred  	%p973, %p971, %p972;
	@%p973 bra 	$L__BB6_659;
	clz.b32 	%r7242, %r14237;
	mov.b32 	%r7243, -2147483648;
	shr.u32 	%r940, %r7243, %r7242;
	xor.b32  	%r7244, %r940, %r14237;
	clz.b32 	%r7245, %r7244;
	sub.s32 	%r7246, 31, %r7245;
	mul.wide.u32 	%rd491, %r7246, 4;
	add.s64 	%rd79, %rd2, %rd491;
	ld.local.u32 	%r941, [%rd79];
	and.b32  	%r7247, %r941, %r940;
	setp.eq.s32 	%p974, %r7247, 0;
	@%p974 bra 	$L__BB6_658;
	or.b32  	%r14269, %r14237, %r14269;
	bra.uni 	$L__BB6_659;
$L__BB6_658:
	or.b32  	%r7248, %r941, %r940;
	st.local.u32 	[%rd79], %r7248;
$L__BB6_659:
	popc.b32 	%r944, %r14239;
	setp.lt.s32 	%p975, %r14239, 0;
	setp.ne.s32 	%p976, %r944, 2;
	or.pred  	%p977, %p975, %p976;
	@%p977 bra 	$L__BB6_663;
	clz.b32 	%r7249, %r14239;
	mov.b32 	%r7250, -2147483648;
	shr.u32 	%r945, %r7250, %r7249;
	xor.b32  	%r7251, %r945, %r14239;
	clz.b32 	%r7252, %r7251;
	sub.s32 	%r7253, 31, %r7252;
	mul.wide.u32 	%rd492, %r7253, 4;
	add.s64 	%rd80, %rd2, %rd492;
	ld.local.u32 	%r946, [%rd80];
	and.b32  	%r7254, %r946, %r945;
	setp.eq.s32 	%p978, %r7254, 0;
	@%p978 bra 	$L__BB6_662;
	or.b32  	%r14269, %r14239, %r14269;
	bra.uni 	$L__BB6_663;
$L__BB6_662:
	or.b32  	%r7255, %r946, %r945;
	st.local.u32 	[%rd80], %r7255;
$L__BB6_663:
	popc.b32 	%r949, %r14241;
	setp.lt.s32 	%p979, %r14241, 0;
	setp.ne.s32 	%p980, %r949, 2;
	or.pred  	%p981, %p979, %p980;
	@%p981 bra 	$L__BB6_667;
	clz.b32 	%r7256, %r14241;
	mov.b32 	%r7257, -2147483648;
	shr.u32 	%r950, %r7257, %r7256;
	xor.b32  	%r7258, %r950, %r14241;
	clz.b32 	%r7259, %r7258;
	sub.s32 	%r7260, 31, %r7259;
	mul.wide.u32 	%rd493, %r7260, 4;
	add.s64 	%rd81, %rd2, %rd493;
	ld.local.u32 	%r951, [%rd81];
	and.b32  	%r7261, %r951, %r950;
	setp.eq.s32 	%p982, %r7261, 0;
	@%p982 bra 	$L__BB6_666;
	or.b32  	%r14269, %r14241, %r14269;
	bra.uni 	$L__BB6_667;
$L__BB6_666:
	or.b32  	%r7262, %r951, %r950;
	st.local.u32 	[%rd81], %r7262;
$L__BB6_667:
	popc.b32 	%r954, %r14243;
	setp.lt.s32 	%p983, %r14243, 0;
	setp.ne.s32 	%p984, %r954, 2;
	or.pred  	%p985, %p983, %p984;
	@%p985 bra 	$L__BB6_671;
	clz.b32 	%r7263, %r14243;
	mov.b32 	%r7264, -2147483648;
	shr.u32 	%r955, %r7264, %r7263;
	xor.b32  	%r7265, %r955, %r14243;
	clz.b32 	%r7266, %r7265;
	sub.s32 	%r7267, 31, %r7266;
	mul.wide.u32 	%rd494, %r7267, 4;
	add.s64 	%rd82, %rd2, %rd494;
	ld.local.u32 	%r956, [%rd82];
	and.b32  	%r7268, %r956, %r955;
	setp.eq.s32 	%p986, %r7268, 0;
	@%p986 bra 	$L__BB6_670;
	or.b32  	%r14269, %r14243, %r14269;
	bra.uni 	$L__BB6_671;
$L__BB6_670:
	or.b32  	%r7269, %r956, %r955;
	st.local.u32 	[%rd82], %r7269;
$L__BB6_671:
	popc.b32 	%r959, %r14245;
	setp.lt.s32 	%p987, %r14245, 0;
	setp.ne.s32 	%p988, %r959, 2;
	or.pred  	%p989, %p987, %p988;
	@%p989 bra 	$L__BB6_675;
	clz.b32 	%r7270, %r14245;
	mov.b32 	%r7271, -2147483648;
	shr.u32 	%r960, %r7271, %r7270;
	xor.b32  	%r7272, %r960, %r14245;
	clz.b32 	%r7273, %r7272;
	sub.s32 	%r7274, 31, %r7273;
	mul.wide.u32 	%rd495, %r7274, 4;
	add.s64 	%rd83, %rd2, %rd495;
	ld.local.u32 	%r961, [%rd83];
	and.b32  	%r7275, %r961, %r960;
	setp.eq.s32 	%p990, %r7275, 0;
	@%p990 bra 	$L__BB6_674;
	or.b32  	%r14269, %r14245, %r14269;
	bra.uni 	$L__BB6_675;
$L__BB6_674:
	or.b32  	%r7276, %r961, %r960;
	st.local.u32 	[%rd83], %r7276;
$L__BB6_675:
	popc.b32 	%r964, %r14247;
	setp.lt.s32 	%p991, %r14247, 0;
	setp.ne.s32 	%p992, %r964, 2;
	or.pred  	%p993, %p991, %p992;
	@%p993 bra 	$L__BB6_679;
	clz.b32 	%r7277, %r14247;
	mov.b32 	%r7278, -2147483648;
	shr.u32 	%r965, %r7278, %r7277;
	xor.b32  	%r7279, %r965, %r14247;
	clz.b32 	%r7280, %r7279;
	sub.s32 	%r7281, 31, %r7280;
	mul.wide.u32 	%rd496, %r7281, 4;
	add.s64 	%rd84, %rd2, %rd496;
	ld.local.u32 	%r966, [%rd84];
	and.b32  	%r7282, %r966, %r965;
	setp.eq.s32 	%p994, %r7282, 0;
	@%p994 bra 	$L__BB6_678;
	or.b32  	%r14269, %r14247, %r14269;
	bra.uni 	$L__BB6_679;
$L__BB6_678:
	or.b32  	%r7283, %r966, %r965;
	st.local.u32 	[%rd84], %r7283;
$L__BB6_679:
	popc.b32 	%r969, %r14249;
	setp.lt.s32 	%p995, %r14249, 0;
	setp.ne.s32 	%p996, %r969, 2;
	or.pred  	%p997, %p995, %p996;
	@%p997 bra 	$L__BB6_683;
	clz.b32 	%r7284, %r14249;
	mov.b32 	%r7285, -2147483648;
	shr.u32 	%r970, %r7285, %r7284;
	xor.b32  	%r7286, %r970, %r14249;
	clz.b32 	%r7287, %r7286;
	sub.s32 	%r7288, 31, %r7287;
	mul.wide.u32 	%rd497, %r7288, 4;
	add.s64 	%rd85, %rd2, %rd497;
	ld.local.u32 	%r971, [%rd85];
	and.b32  	%r7289, %r971, %r970;
	setp.eq.s32 	%p998, %r7289, 0;
	@%p998 bra 	$L__BB6_682;
	or.b32  	%r14269, %r14249, %r14269;
	bra.uni 	$L__BB6_683;
$L__BB6_682:
	or.b32  	%r7290, %r971, %r970;
	st.local.u32 	[%rd85], %r7290;
$L__BB6_683:
	popc.b32 	%r974, %r14251;
	setp.lt.s32 	%p999, %r14251, 0;
	setp.ne.s32 	%p1000, %r974, 2;
	or.pred  	%p1001, %p999, %p1000;
	@%p1001 bra 	$L__BB6_687;
	clz.b32 	%r7291, %r14251;
	mov.b32 	%r7292, -2147483648;
	shr.u32 	%r975, %r7292, %r7291;
	xor.b32  	%r7293, %r975, %r14251;
	clz.b32 	%r7294, %r7293;
	sub.s32 	%r7295, 31, %r7294;
	mul.wide.u32 	%rd498, %r7295, 4;
	add.s64 	%rd86, %rd2, %rd498;
	ld.local.u32 	%r976, [%rd86];
	and.b32  	%r7296, %r976, %r975;
	setp.eq.s32 	%p1002, %r7296, 0;
	@%p1002 bra 	$L__BB6_686;
	or.b32  	%r14269, %r14251, %r14269;
	bra.uni 	$L__BB6_687;
$L__BB6_686:
	or.b32  	%r7297, %r976, %r975;
	st.local.u32 	[%rd86], %r7297;
$L__BB6_687:
	popc.b32 	%r979, %r14253;
	setp.lt.s32 	%p1003, %r14253, 0;
	setp.ne.s32 	%p1004, %r979, 2;
	or.pred  	%p1005, %p1003, %p1004;
	@%p1005 bra 	$L__BB6_691;
	clz.b32 	%r7298, %r14253;
	mov.b32 	%r7299, -2147483648;
	shr.u32 	%r980, %r7299, %r7298;
	xor.b32  	%r7300, %r980, %r14253;
	clz.b32 	%r7301, %r7300;
	sub.s32 	%r7302, 31, %r7301;
	mul.wide.u32 	%rd499, %r7302, 4;
	add.s64 	%rd87, %rd2, %rd499;
	ld.local.u32 	%r981, [%rd87];
	and.b32  	%r7303, %r981, %r980;
	setp.eq.s32 	%p1006, %r7303, 0;
	@%p1006 bra 	$L__BB6_690;
	or.b32  	%r14269, %r14253, %r14269;
	bra.uni 	$L__BB6_691;
$L__BB6_690:
	or.b32  	%r7304, %r981, %r980;
	st.local.u32 	[%rd87], %r7304;
$L__BB6_691:
	popc.b32 	%r984, %r14255;
	setp.lt.s32 	%p1007, %r14255, 0;
	setp.ne.s32 	%p1008, %r984, 2;
	or.pred  	%p1009, %p1007, %p1008;
	@%p1009 bra 	$L__BB6_695;
	clz.b32 	%r7305, %r14255;
	mov.b32 	%r7306, -2147483648;
	shr.u32 	%r985, %r7306, %r7305;
	xor.b32  	%r7307, %r985, %r14255;
	clz.b32 	%r7308, %r7307;
	sub.s32 	%r7309, 31, %r7308;
	mul.wide.u32 	%rd500, %r7309, 4;
	add.s64 	%rd88, %rd2, %rd500;
	ld.local.u32 	%r986, [%rd88];
	and.b32  	%r7310, %r986, %r985;
	setp.eq.s32 	%p1010, %r7310, 0;
	@%p1010 bra 	$L__BB6_694;
	or.b32  	%r14269, %r14255, %r14269;
	bra.uni 	$L__BB6_695;
$L__BB6_694:
	or.b32  	%r7311, %r986, %r985;
	st.local.u32 	[%rd88], %r7311;
$L__BB6_695:
	popc.b32 	%r989, %r14257;
	setp.lt.s32 	%p1011, %r14257, 0;
	setp.ne.s32 	%p1012, %r989, 2;
	or.pred  	%p1013, %p1011, %p1012;
	@%p1013 bra 	$L__BB6_699;
	clz.b32 	%r7312, %r14257;
	mov.b32 	%r7313, -2147483648;
	shr.u32 	%r990, %r7313, %r7312;
	xor.b32  	%r7314, %r990, %r14257;
	clz.b32 	%r7315, %r7314;
	sub.s32 	%r7316, 31, %r7315;
	mul.wide.u32 	%rd501, %r7316, 4;
	add.s64 	%rd89, %rd2, %rd501;
	ld.local.u32 	%r991, [%rd89];
	and.b32  	%r7317, %r991, %r990;
	setp.eq.s32 	%p1014, %r7317, 0;
	@%p1014 bra 	$L__BB6_698;
	or.b32  	%r14269, %r14257, %r14269;
	bra.uni 	$L__BB6_699;
$L__BB6_698:
	or.b32  	%r7318, %r991, %r990;
	st.local.u32 	[%rd89], %r7318;
$L__BB6_699:
	popc.b32 	%r994, %r14259;
	setp.lt.s32 	%p1015, %r14259, 0;
	setp.ne.s32 	%p1016, %r994, 2;
	or.pred  	%p1017, %p1015, %p1016;
	@%p1017 bra 	$L__BB6_703;
	clz.b32 	%r7319, %r14259;
	mov.b32 	%r7320, -2147483648;
	shr.u32 	%r995, %r7320, %r7319;
	xor.b32  	%r7321, %r995, %r14259;
	clz.b32 	%r7322, %r7321;
	sub.s32 	%r7323, 31, %r7322;
	mul.wide.u32 	%rd502, %r7323, 4;
	add.s64 	%rd90, %rd2, %rd502;
	ld.local.u32 	%r996, [%rd90];
	and.b32  	%r7324, %r996, %r995;
	setp.eq.s32 	%p1018, %r7324, 0;
	@%p1018 bra 	$L__BB6_702;
	or.b32  	%r14269, %r14259, %r14269;
	bra.uni 	$L__BB6_703;
$L__BB6_702:
	or.b32  	%r7325, %r996, %r995;
	st.local.u32 	[%rd90], %r7325;
$L__BB6_703:
	popc.b32 	%r999, %r14261;
	setp.lt.s32 	%p1019, %r14261, 0;
	setp.ne.s32 	%p1020, %r999, 2;
	or.pred  	%p1021, %p1019, %p1020;
	@%p1021 bra 	$L__BB6_707;
	clz.b32 	%r7326, %r14261;
	mov.b32 	%r7327, -2147483648;
	shr.u32 	%r1000, %r7327, %r7326;
	xor.b32  	%r7328, %r1000, %r14261;
	clz.b32 	%r7329, %r7328;
	sub.s32 	%r7330, 31, %r7329;
	mul.wide.u32 	%rd503, %r7330, 4;
	add.s64 	%rd91, %rd2, %rd503;
	ld.local.u32 	%r1001, [%rd91];
	and.b32  	%r7331, %r1001, %r1000;
	setp.eq.s32 	%p1022, %r7331, 0;
	@%p1022 bra 	$L__BB6_706;
	or.b32  	%r14269, %r14261, %r14269;
	bra.uni 	$L__BB6_707;
$L__BB6_706:
	or.b32  	%r7332, %r1001, %r1000;
	st.local.u32 	[%rd91], %r7332;
$L__BB6_707:
	popc.b32 	%r1004, %r14263;
	setp.lt.s32 	%p1023, %r14263, 0;
	setp.ne.s32 	%p1024, %r1004, 2;
	or.pred  	%p1025, %p1023, %p1024;
	@%p1025 bra 	$L__BB6_711;
	clz.b32 	%r7333, %r14263;
	mov.b32 	%r7334, -2147483648;
	shr.u32 	%r1005, %r7334, %r7333;
	xor.b32  	%r7335, %r1005, %r14263;
	clz.b32 	%r7336, %r7335;
	sub.s32 	%r7337, 31, %r7336;
	mul.wide.u32 	%rd504, %r7337, 4;
	add.s64 	%rd92, %rd2, %rd504;
	ld.local.u32 	%r1006, [%rd92];
	and.b32  	%r7338, %r1006, %r1005;
	setp.eq.s32 	%p1026, %r7338, 0;
	@%p1026 bra 	$L__BB6_710;
	or.b32  	%r14269, %r14263, %r14269;
	bra.uni 	$L__BB6_711;
$L__BB6_710:
	or.b32  	%r7339, %r1006, %r1005;
	st.local.u32 	[%rd92], %r7339;
$L__BB6_711:
	popc.b32 	%r1009, %r14265;
	setp.lt.s32 	%p1027, %r14265, 0;
	setp.ne.s32 	%p1028, %r1009, 2;
	or.pred  	%p1029, %p1027, %p1028;
	@%p1029 bra 	$L__BB6_715;
	clz.b32 	%r7340, %r14265;
	mov.b32 	%r7341, -2147483648;
	shr.u32 	%r1010, %r7341, %r7340;
	xor.b32  	%r7342, %r1010, %r14265;
	clz.b32 	%r7343, %r7342;
	sub.s32 	%r7344, 31, %r7343;
	mul.wide.u32 	%rd505, %r7344, 4;
	add.s64 	%rd93, %rd2, %rd505;
	ld.local.u32 	%r1011, [%rd93];
	and.b32  	%r7345, %r1011, %r1010;
	setp.eq.s32 	%p1030, %r7345, 0;
	@%p1030 bra 	$L__BB6_714;
	or.b32  	%r14269, %r14265, %r14269;
	bra.uni 	$L__BB6_715;
$L__BB6_714:
	or.b32  	%r7346, %r1011, %r1010;
	st.local.u32 	[%rd93], %r7346;
$L__BB6_715:
	popc.b32 	%r1014, %r14267;
	setp.lt.s32 	%p1031, %r14267, 0;
	setp.ne.s32 	%p1032, %r1014, 2;
	or.pred  	%p1033, %p1031, %p1032;
	@%p1033 bra 	$L__BB6_717;
	clz.b32 	%r7347, %r14267;
	mov.b32 	%r7348, -2147483648;
	shr.u32 	%r7349, %r7348, %r7347;
	xor.b32  	%r7350, %r7349, %r14267;
	clz.b32 	%r7351, %r7350;
	sub.s32 	%r7352, 31, %r7351;
	mul.wide.u32 	%rd506, %r7352, 4;
	add.s64 	%rd507, %rd2, %rd506;
	ld.local.u32 	%r7353, [%rd507];
	and.b32  	%r7354, %r7353, %r7349;
	setp.eq.s32 	%p1034, %r7354, 0;
	selp.b32 	%r7355, 0, %r14267, %p1034;
	or.b32  	%r14269, %r14269, %r7355;
$L__BB6_717:
	setp.eq.s32 	%p1035, %r14269, 0;
	mov.b32 	%r14295, 0;
	@%p1035 bra 	$L__BB6_768;
	not.b32 	%r1017, %r14269;
	setp.gt.s32 	%p1036, %r14219, -1;
	setp.eq.s32 	%p1037, %r895, 2;
	and.b32  	%r7359, %r14219, %r14269;
	setp.eq.s32 	%p1038, %r7359, %r14219;
	and.pred  	%p1039, %p1037, %p1038;
	mov.b32 	%r14295, 0;
	and.pred  	%p1040, %p1039, %p1036;
	@%p1040 bra 	$L__BB6_720;
	and.b32  	%r7360, %r14219, %r1017;
	popc.b32 	%r7361, %r7360;
	setp.eq.s32 	%p1041, %r7361, 1;
	or.b32  	%r7362, %r7360, -2147483648;
	selp.b32 	%r7363, %r7362, %r7360, %p1041;
	st.local.u32 	[%rd876+-208], %r7363;
	setp.ne.s32 	%p1042, %r14219, %r7363;
	selp.u32 	%r14295, 1, 0, %p1042;
$L__BB6_720:
	setp.gt.s32 	%p1043, %r14221, -1;
	setp.eq.s32 	%p1044, %r899, 2;
	and.b32  	%r7365, %r14221, %r14269;
	setp.eq.s32 	%p1045, %r7365, %r14221;
	and.pred  	%p1046, %p1044, %p1045;
	and.pred  	%p1047, %p1046, %p1043;
	@%p1047 bra 	$L__BB6_722;
	and.b32  	%r7366, %r14221, %r1017;
	popc.b32 	%r7367, %r7366;
	setp.eq.s32 	%p1048, %r7367, 1;
	or.b32  	%r7368, %r7366, -2147483648;
	selp.b32 	%r7369, %r7368, %r7366, %p1048;
	st.local.u32 	[%rd876+-108], %r7369;
	setp.ne.s32 	%p1049, %r14221, %r7369;
	selp.u32 	%r7370, 1, 0, %p1049;
	or.b32  	%r14295, %r14295, %r7370;
$L__BB6_722:
	setp.gt.s32 	%p1050, %r14223, -1;
	setp.eq.s32 	%p1051, %r904, 2;
	and.b32  	%r7372, %r14223, %r14269;
	setp.eq.s32 	%p1052, %r7372, %r14223;
	and.pred  	%p1053, %p1051, %p1052;
	and.pred  	%p1054, %p1053, %p1050;
	@%p1054 bra 	$L__BB6_724;
	and.b32  	%r7373, %r14223, %r1017;
	popc.b32 	%r7374, %r7373;
	setp.eq.s32 	%p1055, %r7374, 1;
	or.b32  	%r7375, %r7373, -2147483648;
	selp.b32 	%r7376, %r7375, %r7373, %p1055;
	st.local.u32 	[%rd876+-8], %r7376;
	setp.ne.s32 	%p1056, %r14223, %r7376;
	selp.u32 	%r7377, 1, 0, %p1056;
	or.b32  	%r14295, %r14295, %r7377;
$L__BB6_724:
	setp.gt.s32 	%p1057, %r14225, -1;
	setp.eq.s32 	%p1058, %r909, 2;
	and.b32  	%r7379, %r14225, %r14269;
	setp.eq.s32 	%p1059, %r7379, %r14225;
	and.pred  	%p1060, %p1058, %p1059;
	and.pred  	%p1061, %p1060, %p1057;
	@%p1061 bra 	$L__BB6_726;
	and.b32  	%r7380, %r14225, %r1017;
	popc.b32 	%r7381, %r7380;
	setp.eq.s32 	%p1062, %r7381, 1;
	or.b32  	%r7382, %r7380, -2147483648;
	selp.b32 	%r7383, %r7382, %r7380, %p1062;
	st.local.u32 	[%rd876+92], %r7383;
	setp.ne.s32 	%p1063, %r14225, %r7383;
	selp.u32 	%r7384, 1, 0, %p1063;
	or.b32  	%r14295, %r14295, %r7384;
$L__BB6_726:
	setp.gt.s32 	%p1064, %r14227, -1;
	setp.eq.s32 	%p1065, %r914, 2;
	and.b32  	%r7386, %r14227, %r14269;
	setp.eq.s32 	%p1066, %r7386, %r14227;
	and.pred  	%p1067, %p1065, %p1066;
	and.pred  	%p1068, %p1067, %p1064;
	@%p1068 bra 	$L__BB6_728;
	and.b32  	%r7387, %r14227, %r1017;
	popc.b32 	%r7388, %r7387;
	setp.eq.s32 	%p1069, %r7388, 1;
	or.b32  	%r7389, %r7387, -2147483648;
	selp.b32 	%r7390, %r7389, %r7387, %p1069;
	st.local.u32 	[%rd876+192], %r7390;
	setp.ne.s32 	%p1070, %r14227, %r7390;
	selp.u32 	%r7391, 1, 0, %p1070;
	or.b32  	%r14295, %r14295, %r7391;
$L__BB6_728:
	setp.gt.s32 	%p1071, %r14229, -1;
	setp.eq.s32 	%p1072, %r919, 2;
	and.b32  	%r7393, %r14229, %r14269;
	setp.eq.s32 	%p1073, %r7393, %r14229;
	and.pred  	%p1074, %p1072, %p1073;
	and.pred  	%p1075, %p1074, %p1071;
	@%p1075 bra 	$L__BB6_730;
	and.b32  	%r7394, %r14229, %r1017;
	popc.b32 	%r7395, %r7394;
	setp.eq.s32 	%p1076, %r7395, 1;
	or.b32  	%r7396, %r7394, -2147483648;
	selp.b32 	%r7397, %r7396, %r7394, %p1076;
	st.local.u32 	[%rd876+-204], %r7397;
	setp.ne.s32 	%p1077, %r14229, %r7397;
	selp.u32 	%r7398, 1, 0, %p1077;
	or.b32  	%r14295, %r14295, %r7398;
$L__BB6_730:
	setp.gt.s32 	%p1078, %r14231, -1;
	setp.eq.s32 	%p1079, %r924, 2;
	and.b32  	%r7400, %r14231, %r14269;
	setp.eq.s32 	%p1080, %r7400, %r14231;
	and.pred  	%p1081, %p1079, %p1080;
	and.pred  	%p1082, %p1081, %p1078;
	@%p1082 bra 	$L__BB6_732;
	and.b32  	%r7401, %r14231, %r1017;
	popc.b32 	%r7402, %r7401;
	setp.eq.s32 	%p1083, %r7402, 1;
	or.b32  	%r7403, %r7401, -2147483648;
	selp.b32 	%r7404, %r7403, %r7401, %p1083;
	st.local.u32 	[%rd876+-104], %r7404;
	setp.ne.s32 	%p1084, %r14231, %r7404;
	selp.u32 	%r7405, 1, 0, %p1084;
	or.b32  	%r14295, %r14295, %r7405;
$L__BB6_732:
	setp.gt.s32 	%p1085, %r14233, -1;
	setp.eq.s32 	%p1086, %r929, 2;
	and.b32  	%r7407, %r14233, %r14269;
	setp.eq.s32 	%p1087, %r7407, %r14233;
	and.pred  	%p1088, %p1086, %p1087;
	and.pred  	%p1089, %p1088, %p1085;
	@%p1089 bra 	$L__BB6_734;
	and.b32  	%r7408, %r14233, %r1017;
	popc.b32 	%r7409, %r7408;
	setp.eq.s32 	%p1090, %r7409, 1;
	or.b32  	%r7410, %r7408, -2147483648;
	selp.b32 	%r7411, %r7410, %r7408, %p1090;
	st.local.u32 	[%rd876+-4], %r7411;
	setp.ne.s32 	%p1091, %r14233, %r7411;
	selp.u32 	%r7412, 1, 0, %p1091;
	or.b32  	%r14295, %r14295, %r7412;
$L__BB6_734:
	setp.gt.s32 	%p1092, %r14235, -1;
	setp.eq.s32 	%p1093, %r934, 2;
	and.b32  	%r7414, %r14235, %r14269;
	setp.eq.s32 	%p1094, %r7414, %r14235;
	and.pred  	%p1095, %p1093, %p1094;
	and.pred  	%p1096, %p1095, %p1092;
	@%p1096 bra 	$L__BB6_736;
	and.b32  	%r7415, %r14235, %r1017;
	popc.b32 	%r7416, %r7415;
	setp.eq.s32 	%p1097, %r7416, 1;
	or.b32  	%r7417, %r7415, -2147483648;
	selp.b32 	%r7418, %r7417, %r7415, %p1097;
	st.local.u32 	[%rd876+96], %r7418;
	setp.ne.s32 	%p1098, %r14235, %r7418;
	selp.u32 	%r7419, 1, 0, %p1098;
	or.b32  	%r14295, %r14295, %r7419;
$L__BB6_736:
	setp.gt.s32 	%p1099, %r14237, -1;
	setp.eq.s32 	%p1100, %r939, 2;
	and.b32  	%r7421, %r14237, %r14269;
	setp.eq.s32 	%p1101, %r7421, %r14237;
	and.pred  	%p1102, %p1100, %p1101;
	and.pred  	%p1103, %p1102, %p1099;
	@%p1103 bra 	$L__BB6_738;
	and.b32  	%r7422, %r14237, %r1017;
	popc.b32 	%r7423, %r7422;
	setp.eq.s32 	%p1104, %r7423, 1;
	or.b32  	%r7424, %r7422, -2147483648;
	selp.b32 	%r7425, %r7424, %r7422, %p1104;
	st.local.u32 	[%rd876+196], %r7425;
	setp.ne.s32 	%p1105, %r14237, %r7425;
	selp.u32 	%r7426, 1, 0, %p1105;
	or.b32  	%r14295, %r14295, %r7426;
$L__BB6_738:
	setp.gt.s32 	%p1106, %r14239, -1;
	setp.eq.s32 	%p1107, %r944, 2;
	and.b32  	%r7428, %r14239, %r14269;
	setp.eq.s32 	%p1108, %r7428, %r14239;
	and.pred  	%p1109, %p1107, %p1108;
	and.pred  	%p1110, %p1109, %p1106;
	@%p1110 bra 	$L__BB6_740;
	and.b32  	%r7429, %r14239, %r1017;
	popc.b32 	%r7430, %r7429;
	setp.eq.s32 	%p1111, %r7430, 1;
	or.b32  	%r7431, %r7429, -2147483648;
	selp.b32 	%r7432, %r7431, %r7429, %p1111;
	st.local.u32 	[%rd876+-200], %r7432;
	setp.ne.s32 	%p1112, %r14239, %r7432;
	selp.u32 	%r7433, 1, 0, %p1112;
	or.b32  	%r14295, %r14295, %r7433;
$L__BB6_740:
	setp.gt.s32 	%p1113, %r14241, -1;
	setp.eq.s32 	%p1114, %r949, 2;
	and.b32  	%r7435, %r14241, %r14269;
	setp.eq.s32 	%p1115, %r7435, %r14241;
	and.pred  	%p1116, %p1114, %p1115;
	and.pred  	%p1117, %p1116, %p1113;
	@%p1117 bra 	$L__BB6_742;
	and.b32  	%r7436, %r14241, %r1017;
	popc.b32 	%r7437, %r7436;
	setp.eq.s32 	%p1118, %r7437, 1;
	or.b32  	%r7438, %r7436, -2147483648;
	selp.b32 	%r7439, %r7438, %r7436, %p1118;
	st.local.u32 	[%rd876+-100], %r7439;
	setp.ne.s32 	%p1119, %r14241, %r7439;
	selp.u32 	%r7440, 1, 0, %p1119;
	or.b32  	%r14295, %r14295, %r7440;
$L__BB6_742:
	setp.gt.s32 	%p1120, %r14243, -1;
	setp.eq.s32 	%p1121, %r954, 2;
	and.b32  	%r7442, %r14243, %r14269;
	setp.eq.s32 	%p1122, %r7442, %r14243;
	and.pred  	%p1123, %p1121, %p1122;
	and.pred  	%p1124, %p1123, %p1120;
	@%p1124 bra 	$L__BB6_744;
	and.b32  	%r7443, %r14243, %r1017;
	popc.b32 	%r7444, %r7443;
	setp.eq.s32 	%p1125, %r7444, 1;
	or.b32  	%r7445, %r7443, -2147483648;
	selp.b32 	%r7446, %r7445, %r7443, %p1125;
	st.local.u32 	[%rd876], %r7446;
	setp.ne.s32 	%p1126, %r14243, %r7446;
	selp.u32 	%r7447, 1, 0, %p1126;
	or.b32  	%r14295, %r14295, %r7447;
$L__BB6_744:
	setp.gt.s32 	%p1127, %r14245, -1;
	setp.eq.s32 	%p1128, %r959, 2;
	and.b32  	%r7449, %r14245, %r14269;
	setp.eq.s32 	%p1129, %r7449, %r14245;
	and.pred  	%p1130, %p1128, %p1129;
	and.pred  	%p1131, %p1130, %p1127;
	@%p1131 bra 	$L__BB6_746;
	and.b32  	%r7450, %r14245, %r1017;
	popc.b32 	%r7451, %r7450;
	setp.eq.s32 	%p1132, %r7451, 1;
	or.b32  	%r7452, %r7450, -2147483648;
	selp.b32 	%r7453, %r7452, %r7450, %p1132;
	st.local.u32 	[%rd876+100], %r7453;
	setp.ne.s32 	%p1133, %r14245, %r7453;
	selp.u32 	%r7454, 1, 0, %p1133;
	or.b32  	%r14295, %r14295, %r7454;
$L__BB6_746:
	setp.gt.s32 	%p1134, %r14247, -1;
	setp.eq.s32 	%p1135, %r964, 2;
	and.b32  	%r7456, %r14247, %r14269;
	setp.eq.s32 	%p1136, %r7456, %r14247;
	and.pred  	%p1137, %p1135, %p1136;
	and.pred  	%p1138, %p1137, %p1134;
	@%p1138 bra 	$L__BB6_748;
	and.b32  	%r7457, %r14247, %r1017;
	popc.b32 	%r7458, %r7457;
	setp.eq.s32 	%p1139, %r7458, 1;
	or.b32  	%r7459, %r7457, -2147483648;
	selp.b32 	%r7460, %r7459, %r7457, %p1139;
	st.local.u32 	[%rd876+200], %r7460;
	setp.ne.s32 	%p1140, %r14247, %r7460;
	selp.u32 	%r7461, 1, 0, %p1140;
	or.b32  	%r14295, %r14295, %r7461;
$L__BB6_748:
	setp.gt.s32 	%p1141, %r14249, -1;
	setp.eq.s32 	%p1142, %r969, 2;
	and.b32  	%r7463, %r14249, %r14269;
	setp.eq.s32 	%p1143, %r7463, %r14249;
	and.pred  	%p1144, %p1142, %p1143;
	and.pred  	%p1145, %p1144, %p1141;
	@%p1145 bra 	$L__BB6_750;
	and.b32  	%r7464, %r14249, %r1017;
	popc.b32 	%r7465, %r7464;
	setp.eq.s32 	%p1146, %r7465, 1;
	or.b32  	%r7466, %r7464, -2147483648;
	selp.b32 	%r7467, %r7466, %r7464, %p1146;
	st.local.u32 	[%rd876+-196], %r7467;
	setp.ne.s32 	%p1147, %r14249, %r7467;
	selp.u32 	%r7468, 1, 0, %p1147;
	or.b32  	%r14295, %r14295, %r7468;
$L__BB6_750:
	setp.gt.s32 	%p1148, %r14251, -1;
	setp.eq.s32 	%p1149, %r974, 2;
	and.b32  	%r7470, %r14251, %r14269;
	setp.eq.s32 	%p1150, %r7470, %r14251;
	and.pred  	%p1151, %p1149, %p1150;
	and.pred  	%p1152, %p1151, %p1148;
	@%p1152 bra 	$L__BB6_752;
	and.b32  	%r7471, %r14251, %r1017;
	popc.b32 	%r7472, %r7471;
	setp.eq.s32 	%p1153, %r7472, 1;
	or.b32  	%r7473, %r7471, -2147483648;
	selp.b32 	%r7474, %r7473, %r7471, %p1153;
	st.local.u32 	[%rd876+-96], %r7474;
	setp.ne.s32 	%p1154, %r14251, %r7474;
	selp.u32 	%r7475, 1, 0, %p1154;
	or.b32  	%r14295, %r14295, %r7475;
$L__BB6_752:
	setp.gt.s32 	%p1155, %r14253, -1;
	setp.eq.s32 	%p1156, %r979, 2;
	and.b32  	%r7477, %r14253, %r14269;
	setp.eq.s32 	%p1157, %r7477, %r14253;
	and.pred  	%p1158, %p1156, %p1157;
	and.pred  	%p1159, %p1158, %p1155;
	@%p1159 bra 	$L__BB6_754;
	and.b32  	%r7478, %r14253, %r1017;
	popc.b32 	%r7479, %r7478;
	setp.eq.s32 	%p1160, %r7479, 1;
	or.b32  	%r7480, %r7478, -2147483648;
	selp.b32 	%r7481, %r7480, %r7478, %p1160;
	st.local.u32 	[%rd876+4], %r7481;
	setp.ne.s32 	%p1161, %r14253, %r7481;
	selp.u32 	%r7482, 1, 0, %p1161;
	or.b32  	%r14295, %r14295, %r7482;
$L__BB6_754:
	setp.gt.s32 	%p1162, %r14255, -1;
	setp.eq.s32 	%p1163, %r984, 2;
	and.b32  	%r7484, %r14255, %r14269;
	setp.eq.s32 	%p1164, %r7484, %r14255;
	and.pred  	%p1165, %p1163, %p1164;
	and.pred  	%p1166, %p1165, %p1162;
	@%p1166 bra 	$L__BB6_756;
	and.b32  	%r7485, %r14255, %r1017;
	popc.b32 	%r7486, %r7485;
	setp.eq.s32 	%p1167, %r7486, 1;
	or.b32  	%r7487, %r7485, -2147483648;
	selp.b32 	%r7488, %r7487, %r7485, %p1167;
	st.local.u32 	[%rd876+104], %r7488;
	setp.ne.s32 	%p1168, %r14255, %r7488;
	selp.u32 	%r7489, 1, 0, %p1168;
	or.b32  	%r14295, %r14295, %r7489;
$L__BB6_756:
	setp.gt.s32 	%p1169, %r14257, -1;
	setp.eq.s32 	%p1170, %r989, 2;
	and.b32  	%r7491, %r14257, %r14269;
	setp.eq.s32 	%p1171, %r7491, %r14257;
	and.pred  	%p1172, %p1170, %p1171;
	and.pred  	%p1173, %p1172, %p1169;
	@%p1173 bra 	$L__BB6_758;
	and.b32  	%r7492, %r14257, %r1017;
	popc.b32 	%r7493, %r7492;
	setp.eq.s32 	%p1174, %r7493, 1;
	or.b32  	%r7494, %r7492, -2147483648;
	selp.b32 	%r7495, %r7494, %r7492, %p1174;
	st.local.u32 	[%rd876+204], %r7495;
	setp.ne.s32 	%p1175, %r14257, %r7495;
	selp.u32 	%r7496, 1, 0, %p1175;
	or.b32  	%r14295, %r14295, %r7496;
$L__BB6_758:
	setp.gt.s32 	%p1176, %r14259, -1;
	setp.eq.s32 	%p1177, %r994, 2;
	and.b32  	%r7498, %r14259, %r14269;
	setp.eq.s32 	%p1178, %r7498, %r14259;
	and.pred  	%p1179, %p1177, %p1178;
	and.pred  	%p1180, %p1179, %p1176;
	@%p1180 bra 	$L__BB6_760;
	and.b32  	%r7499, %r14259, %r1017;
	popc.b32 	%r7500, %r7499;
	setp.eq.s32 	%p1181, %r7500, 1;
	or.b32  	%r7501, %r7499, -2147483648;
	selp.b32 	%r7502, %r7501, %r7499, %p1181;
	st.local.u32 	[%rd876+-192], %r7502;
	setp.ne.s32 	%p1182, %r14259, %r7502;
	selp.u32 	%r7503, 1, 0, %p1182;
	or.b32  	%r14295, %r14295, %r7503;
$L__BB6_760:
	setp.gt.s32 	%p1183, %r14261, -1;
	setp.eq.s32 	%p1184, %r999, 2;
	and.b32  	%r7505, %r14261, %r14269;
	setp.eq.s32 	%p1185, %r7505, %r14261;
	and.pred  	%p1186, %p1184, %p1185;
	and.pred  	%p1187, %p1186, %p1183;
	@%p1187 bra 	$L__BB6_762;
	and.b32  	%r7506, %r14261, %r1017;
	popc.b32 	%r7507, %r7506;
	setp.eq.s32 	%p1188, %r7507, 1;
	or.b32  	%r7508, %r7506, -2147483648;
	selp.b32 	%r7509, %r7508, %r7506, %p1188;
	st.local.u32 	[%rd876+-92], %r7509;
	setp.ne.s32 	%p1189, %r14261, %r7509;
	selp.u32 	%r7510, 1, 0, %p1189;
	or.b32  	%r14295, %r14295, %r7510;
$L__BB6_762:
	setp.gt.s32 	%p1190, %r14263, -1;
	setp.eq.s32 	%p1191, %r1004, 2;
	and.b32  	%r7512, %r14263, %r14269;
	setp.eq.s32 	%p1192, %r7512, %r14263;
	and.pred  	%p1193, %p1191, %p1192;
	and.pred  	%p1194, %p1193, %p1190;
	@%p1194 bra 	$L__BB6_764;
	and.b32  	%r7513, %r14263, %r1017;
	popc.b32 	%r7514, %r7513;
	setp.eq.s32 	%p1195, %r7514, 1;
	or.b32  	%r7515, %r7513, -2147483648;
	selp.b32 	%r7516, %r7515, %r7513, %p1195;
	st.local.u32 	[%rd876+8], %r7516;
	setp.ne.s32 	%p1196, %r14263, %r7516;
	selp.u32 	%r7517, 1, 0, %p1196;
	or.b32  	%r14295, %r14295, %r7517;
$L__BB6_764:
	setp.gt.s32 	%p1197, %r14265, -1;
	setp.eq.s32 	%p1198, %r1009, 2;
	and.b32  	%r7519, %r14265, %r14269;
	setp.eq.s32 	%p1199, %r7519, %r14265;
	and.pred  	%p1200, %p1198, %p1199;
	and.pred  	%p1201, %p1200, %p1197;
	@%p1201 bra 	$L__BB6_766;
	and.b32  	%r7520, %r14265, %r1017;
	popc.b32 	%r7521, %r7520;
	setp.eq.s32 	%p1202, %r7521, 1;
	or.b32  	%r7522, %r7520, -2147483648;
	selp.b32 	%r7523, %r7522, %r7520, %p1202;
	st.local.u32 	[%rd876+108], %r7523;
	setp.ne.s32 	%p1203, %r14265, %r7523;
	selp.u32 	%r7524, 1, 0, %p1203;
	or.b32  	%r14295, %r14295, %r7524;
$L__BB6_766:
	setp.gt.s32 	%p1204, %r14267, -1;
	setp.eq.s32 	%p1205, %r1014, 2;
	and.b32  	%r7526, %r14267, %r14269;
	setp.eq.s32 	%p1206, %r7526, %r14267;
	and.pred  	%p1207, %p1205, %p1206;
	and.pred  	%p1208, %p1207, %p1204;
	@%p1208 bra 	$L__BB6_768;
	and.b32  	%r7527, %r14267, %r1017;
	popc.b32 	%r7528, %r7527;
	setp.eq.s32 	%p1209, %r7528, 1;
	or.b32  	%r7529, %r7527, -2147483648;
	selp.b32 	%r7530, %r7529, %r7527, %p1209;
	st.local.u32 	[%rd876+208], %r7530;
	setp.ne.s32 	%p1210, %r14267, %r7530;
	selp.u32 	%r7531, 1, 0, %p1210;
	or.b32  	%r14295, %r14295, %r7531;
$L__BB6_768:
	or.b32  	%r7532, %r14061, %r14295;
	or.b32  	%r14061, %r7532, %r14220;
	add.s32 	%r14191, %r715, 5;
	add.s64 	%rd876, %rd876, 20;
	setp.lt.u32 	%p1211, %r715, 20;
	@%p1211 bra 	$L__BB6_520;
	add.s32 	%r1070, %r14189, 5;
	setp.lt.u32 	%p1212, %r14189, 20;
	mov.u32 	%r14189, %r1070;
	@%p1212 bra 	$L__BB6_519;
	setp.eq.s32 	%p1213, %r14061, 3;
	@%p1213 bra 	$L__BB6_3790;
	mov.b32 	%r14447, 0;
	mov.u64 	%rd877, %rd883;
	mov.u32 	%r14320, %r14447;
$L__BB6_772:
	ld.local.u32 	%r14347, [%rd877+-48];
	min.s32 	%r7534, %r14347, 0;
	and.b32  	%r14322, %r7534, 2147483647;
	ld.local.u32 	%r14349, [%rd877+-28];
	setp.gt.s32 	%p1214, %r14349, -1;
	@%p1214 bra 	$L__BB6_774;
	and.b32  	%r7535, %r14349, 2147483647;
	and.b32  	%r7536, %r14349, %r14322;
	setp.eq.s32 	%p1215, %r7536, 0;
	selp.b32 	%r7537, %r7535, -2147483648, %p1215;
	or.b32  	%r14322, %r7537, %r14322;
$L__BB6_774:
	ld.local.u32 	%r14351, [%rd877+-8];
	setp.gt.s32 	%p1216, %r14351, -1;
	@%p1216 bra 	$L__BB6_776;
	and.b32  	%r7538, %r14351, 2147483647;
	and.b32  	%r7539, %r7538, %r14322;
	setp.eq.s32 	%p1217, %r7539, 0;
	selp.b32 	%r7540, %r7538, -2147483648, %p1217;
	or.b32  	%r14322, %r7540, %r14322;
$L__BB6_776:
	ld.local.u32 	%r14353, [%rd877+12];
	setp.gt.s32 	%p1218, %r14353, -1;
	@%p1218 bra 	$L__BB6_778;
	and.b32  	%r7541, %r14353, 2147483647;
	and.b32  	%r7542, %r7541, %r14322;
	setp.eq.s32 	%p1219, %r7542, 0;
	selp.b32 	%r7543, %r7541, -2147483648, %p1219;
	or.b32  	%r14322, %r7543, %r14322;
$L__BB6_778:
	ld.local.u32 	%r14355, [%rd877+32];
	setp.gt.s32 	%p1220, %r14355, -1;
	@%p1220 bra 	$L__BB6_780;
	and.b32  	%r7544, %r14355, 2147483647;
	and.b32  	%r7545, %r7544, %r14322;
	setp.eq.s32 	%p1221, %r7545, 0;
	selp.b32 	%r7546, %r7544, -2147483648, %p1221;
	or.b32  	%r14322, %r7546, %r14322;
$L__BB6_780:
	ld.local.u32 	%r14357, [%rd877+-44];
	setp.gt.s32 	%p1222, %r14357, -1;
	@%p1222 bra 	$L__BB6_782;
	and.b32  	%r7547, %r14357, 2147483647;
	and.b32  	%r7548, %r7547, %r14322;
	setp.eq.s32 	%p1223, %r7548, 0;
	selp.b32 	%r7549, %r7547, -2147483648, %p1223;
	or.b32  	%r14322, %r7549, %r14322;
$L__BB6_782:
	ld.local.u32 	%r14359, [%rd877+-24];
	setp.gt.s32 	%p1224, %r14359, -1;
	@%p1224 bra 	$L__BB6_784;
	and.b32  	%r7550, %r14359, 2147483647;
	and.b32  	%r7551, %r7550, %r14322;
	setp.eq.s32 	%p1225, %r7551, 0;
	selp.b32 	%r7552, %r7550, -2147483648, %p1225;
	or.b32  	%r14322, %r7552, %r14322;
$L__BB6_784:
	ld.local.u32 	%r14361, [%rd877+-4];
	setp.gt.s32 	%p1226, %r14361, -1;
	@%p1226 bra 	$L__BB6_786;
	and.b32  	%r7553, %r14361, 2147483647;
	and.b32  	%r7554, %r7553, %r14322;
	setp.eq.s32 	%p1227, %r7554, 0;
	selp.b32 	%r7555, %r7553, -2147483648, %p1227;
	or.b32  	%r14322, %r7555, %r14322;
$L__BB6_786:
	ld.local.u32 	%r14363, [%rd877+16];
	setp.gt.s32 	%p1228, %r14363, -1;
	@%p1228 bra 	$L__BB6_788;
	and.b32  	%r7556, %r14363, 2147483647;
	and.b32  	%r7557, %r7556, %r14322;
	setp.eq.s32 	%p1229, %r7557, 0;
	selp.b32 	%r7558, %r7556, -2147483648, %p1229;
	or.b32  	%r14322, %r7558, %r14322;
$L__BB6_788:
	ld.local.u32 	%r14365, [%rd877+36];
	setp.gt.s32 	%p1230, %r14365, -1;
	@%p1230 bra 	$L__BB6_790;
	and.b32  	%r7559, %r14365, 2147483647;
	and.b32  	%r7560, %r7559, %r14322;
	setp.eq.s32 	%p1231, %r7560, 0;
	selp.b32 	%r7561, %r7559, -2147483648, %p1231;
	or.b32  	%r14322, %r7561, %r14322;
$L__BB6_790:
	ld.local.u32 	%r14367, [%rd877+-40];
	setp.gt.s32 	%p1232, %r14367, -1;
	@%p1232 bra 	$L__BB6_792;
	and.b32  	%r7562, %r14367, 2147483647;
	and.b32  	%r7563, %r7562, %r14322;
	setp.eq.s32 	%p1233, %r7563, 0;
	selp.b32 	%r7564, %r7562, -2147483648, %p1233;
	or.b32  	%r14322, %r7564, %r14322;
$L__BB6_792:
	ld.local.u32 	%r14369, [%rd877+-20];
	setp.gt.s32 	%p1234, %r14369, -1;
	@%p1234 bra 	$L__BB6_794;
	and.b32  	%r7565, %r14369, 2147483647;
	and.b32  	%r7566, %r7565, %r14322;
	setp.eq.s32 	%p1235, %r7566, 0;
	selp.b32 	%r7567, %r7565, -2147483648, %p1235;
	or.b32  	%r14322, %r7567, %r14322;
$L__BB6_794:
	ld.local.u32 	%r14371, [%rd877];
	setp.gt.s32 	%p1236, %r14371, -1;
	@%p1236 bra 	$L__BB6_796;
	and.b32  	%r7568, %r14371, 2147483647;
	and.b32  	%r7569, %r7568, %r14322;
	setp.eq.s32 	%p1237, %r7569, 0;
	selp.b32 	%r7570, %r7568, -2147483648, %p1237;
	or.b32  	%r14322, %r7570, %r14322;
$L__BB6_796:
	ld.local.u32 	%r14373, [%rd877+20];
	setp.gt.s32 	%p1238, %r14373, -1;
	@%p1238 bra 	$L__BB6_798;
	and.b32  	%r7571, %r14373, 2147483647;
	and.b32  	%r7572, %r7571, %r14322;
	setp.eq.s32 	%p1239, %r7572, 0;
	selp.b32 	%r7573, %r7571, -2147483648, %p1239;
	or.b32  	%r14322, %r7573, %r14322;
$L__BB6_798:
	ld.local.u32 	%r14375, [%rd877+40];
	setp.gt.s32 	%p1240, %r14375, -1;
	@%p1240 bra 	$L__BB6_800;
	and.b32  	%r7574, %r14375, 2147483647;
	and.b32  	%r7575, %r7574, %r14322;
	setp.eq.s32 	%p1241, %r7575, 0;
	selp.b32 	%r7576, %r7574, -2147483648, %p1241;
	or.b32  	%r14322, %r7576, %r14322;
$L__BB6_800:
	ld.local.u32 	%r14377, [%rd877+-36];
	setp.gt.s32 	%p1242, %r14377, -1;
	@%p1242 bra 	$L__BB6_802;
	and.b32  	%r7577, %r14377, 2147483647;
	and.b32  	%r7578, %r7577, %r14322;
	setp.eq.s32 	%p1243, %r7578, 0;
	selp.b32 	%r7579, %r7577, -2147483648, %p1243;
	or.b32  	%r14322, %r7579, %r14322;
$L__BB6_802:
	ld.local.u32 	%r14379, [%rd877+-16];
	setp.gt.s32 	%p1244, %r14379, -1;
	@%p1244 bra 	$L__BB6_804;
	and.b32  	%r7580, %r14379, 2147483647;
	and.b32  	%r7581, %r7580, %r14322;
	setp.eq.s32 	%p1245, %r7581, 0;
	selp.b32 	%r7582, %r7580, -2147483648, %p1245;
	or.b32  	%r14322, %r7582, %r14322;
$L__BB6_804:
	ld.local.u32 	%r14381, [%rd877+4];
	setp.gt.s32 	%p1246, %r14381, -1;
	@%p1246 bra 	$L__BB6_806;
	and.b32  	%r7583, %r14381, 2147483647;
	and.b32  	%r7584, %r7583, %r14322;
	setp.eq.s32 	%p1247, %r7584, 0;
	selp.b32 	%r7585, %r7583, -2147483648, %p1247;
	or.b32  	%r14322, %r7585, %r14322;
$L__BB6_806:
	ld.local.u32 	%r14383, [%rd877+24];
	setp.gt.s32 	%p1248, %r14383, -1;
	@%p1248 bra 	$L__BB6_808;
	and.b32  	%r7586, %r14383, 2147483647;
	and.b32  	%r7587, %r7586, %r14322;
	setp.eq.s32 	%p1249, %r7587, 0;
	selp.b32 	%r7588, %r7586, -2147483648, %p1249;
	or.b32  	%r14322, %r7588, %r14322;
$L__BB6_808:
	ld.local.u32 	%r14385, [%rd877+44];
	setp.gt.s32 	%p1250, %r14385, -1;
	@%p1250 bra 	$L__BB6_810;
	and.b32  	%r7589, %r14385, 2147483647;
	and.b32  	%r7590, %r7589, %r14322;
	setp.eq.s32 	%p1251, %r7590, 0;
	selp.b32 	%r7591, %r7589, -2147483648, %p1251;
	or.b32  	%r14322, %r7591, %r14322;
$L__BB6_810:
	ld.local.u32 	%r14387, [%rd877+-32];
	setp.gt.s32 	%p1252, %r14387, -1;
	@%p1252 bra 	$L__BB6_812;
	and.b32  	%r7592, %r14387, 2147483647;
	and.b32  	%r7593, %r7592, %r14322;
	setp.eq.s32 	%p1253, %r7593, 0;
	selp.b32 	%r7594, %r7592, -2147483648, %p1253;
	or.b32  	%r14322, %r7594, %r14322;
$L__BB6_812:
	ld.local.u32 	%r14389, [%rd877+-12];
	setp.gt.s32 	%p1254, %r14389, -1;
	@%p1254 bra 	$L__BB6_814;
	and.b32  	%r7595, %r14389, 2147483647;
	and.b32  	%r7596, %r7595, %r14322;
	setp.eq.s32 	%p1255, %r7596, 0;
	selp.b32 	%r7597, %r7595, -2147483648, %p1255;
	or.b32  	%r14322, %r7597, %r14322;
$L__BB6_814:
	ld.local.u32 	%r14391, [%rd877+8];
	setp.gt.s32 	%p1256, %r14391, -1;
	@%p1256 bra 	$L__BB6_816;
	and.b32  	%r7598, %r14391, 2147483647;
	and.b32  	%r7599, %r7598, %r14322;
	setp.eq.s32 	%p1257, %r7599, 0;
	selp.b32 	%r7600, %r7598, -2147483648, %p1257;
	or.b32  	%r14322, %r7600, %r14322;
$L__BB6_816:
	ld.local.u32 	%r14393, [%rd877+28];
	setp.gt.s32 	%p1258, %r14393, -1;
	@%p1258 bra 	$L__BB6_818;
	and.b32  	%r7601, %r14393, 2147483647;
	and.b32  	%r7602, %r7601, %r14322;
	setp.eq.s32 	%p1259, %r7602, 0;
	selp.b32 	%r7603, %r7601, -2147483648, %p1259;
	or.b32  	%r14322, %r7603, %r14322;
$L__BB6_818:
	ld.local.u32 	%r14395, [%rd877+48];
	setp.gt.s32 	%p1260, %r14395, -1;
	@%p1260 bra 	$L__BB6_820;
	and.b32  	%r7604, %r14395, 2147483647;
	and.b32  	%r7605, %r7604, %r14322;
	setp.eq.s32 	%p1261, %r7605, 0;
	selp.b32 	%r7606, %r7604, -2147483648, %p1261;
	or.b32  	%r14322, %r7606, %r14322;
$L__BB6_820:
	setp.gt.s32 	%p1262, %r14322, -1;
	mov.b32 	%r14348, 0;
	@%p1262 bra 	$L__BB6_822;
	mov.b32 	%r7609, 0;
	st.local.u32 	[%rd7], %r7609;
	ld.local.u32 	%r14347, [%rd877+-48];
	mov.b32 	%r14348, 3;
$L__BB6_822:
	not.b32 	%r1150, %r14322;
	setp.lt.s32 	%p1263, %r14347, 0;
	@%p1263 bra 	$L__BB6_824;
	and.b32  	%r7610, %r14347, %r1150;
	popc.b32 	%r7611, %r7610;
	setp.eq.s32 	%p1264, %r7611, 1;
	or.b32  	%r7612, %r7610, -2147483648;
	selp.b32 	%r1151, %r7612, %r7610, %p1264;
	st.local.u32 	[%rd877+-48], %r1151;
	setp.ne.s32 	%p1265, %r14347, %r1151;
	selp.u32 	%r7613, 1, 0, %p1265;
	or.b32  	%r14348, %r14348, %r7613;
	mov.u32 	%r14347, %r1151;
$L__BB6_824:
	setp.lt.s32 	%p1266, %r14349, 0;
	@%p1266 bra 	$L__BB6_826;
	and.b32  	%r7614, %r14349, %r1150;
	popc.b32 	%r7615, %r7614;
	setp.eq.s32 	%p1267, %r7615, 1;
	or.b32  	%r7616, %r7614, -2147483648;
	selp.b32 	%r1155, %r7616, %r7614, %p1267;
	st.local.u32 	[%rd877+-28], %r1155;
	setp.ne.s32 	%p1268, %r14349, %r1155;
	selp.u32 	%r7617, 1, 0, %p1268;
	or.b32  	%r14348, %r14348, %r7617;
	mov.u32 	%r14349, %r1155;
$L__BB6_826:
	setp.lt.s32 	%p1269, %r14351, 0;
	@%p1269 bra 	$L__BB6_828;
	and.b32  	%r7618, %r14351, %r1150;
	popc.b32 	%r7619, %r7618;
	setp.eq.s32 	%p1270, %r7619, 1;
	or.b32  	%r7620, %r7618, -2147483648;
	selp.b32 	%r1159, %r7620, %r7618, %p1270;
	st.local.u32 	[%rd877+-8], %r1159;
	setp.ne.s32 	%p1271, %r14351, %r1159;
	selp.u32 	%r7621, 1, 0, %p1271;
	or.b32  	%r14348, %r14348, %r7621;
	mov.u32 	%r14351, %r1159;
$L__BB6_828:
	setp.lt.s32 	%p1272, %r14353, 0;
	@%p1272 bra 	$L__BB6_830;
	and.b32  	%r7622, %r14353, %r1150;
	popc.b32 	%r7623, %r7622;
	setp.eq.s32 	%p1273, %r7623, 1;
	or.b32  	%r7624, %r7622, -2147483648;
	selp.b32 	%r1163, %r7624, %r7622, %p1273;
	st.local.u32 	[%rd877+12], %r1163;
	setp.ne.s32 	%p1274, %r14353, %r1163;
	selp.u32 	%r7625, 1, 0, %p1274;
	or.b32  	%r14348, %r14348, %r7625;
	mov.u32 	%r14353, %r1163;
$L__BB6_830:
	setp.lt.s32 	%p1275, %r14355, 0;
	@%p1275 bra 	$L__BB6_832;
	and.b32  	%r7626, %r14355, %r1150;
	popc.b32 	%r7627, %r7626;
	setp.eq.s32 	%p1276, %r7627, 1;
	or.b32  	%r7628, %r7626, -2147483648;
	selp.b32 	%r1167, %r7628, %r7626, %p1276;
	st.local.u32 	[%rd877+32], %r1167;
	setp.ne.s32 	%p1277, %r14355, %r1167;
	selp.u32 	%r7629, 1, 0, %p1277;
	or.b32  	%r14348, %r14348, %r7629;
	mov.u32 	%r14355, %r1167;
$L__BB6_832:
	setp.lt.s32 	%p1278, %r14357, 0;
	@%p1278 bra 	$L__BB6_834;
	and.b32  	%r7630, %r14357, %r1150;
	popc.b32 	%r7631, %r7630;
	setp.eq.s32 	%p1279, %r7631, 1;
	or.b32  	%r7632, %r7630, -2147483648;
	selp.b32 	%r1171, %r7632, %r7630, %p1279;
	st.local.u32 	[%rd877+-44], %r1171;
	setp.ne.s32 	%p1280, %r14357, %r1171;
	selp.u32 	%r7633, 1, 0, %p1280;
	or.b32  	%r14348, %r14348, %r7633;
	mov.u32 	%r14357, %r1171;
$L__BB6_834:
	setp.lt.s32 	%p1281, %r14359, 0;
	@%p1281 bra 	$L__BB6_836;
	and.b32  	%r7634, %r14359, %r1150;
	popc.b32 	%r7635, %r7634;
	setp.eq.s32 	%p1282, %r7635, 1;
	or.b32  	%r7636, %r7634, -2147483648;
	selp.b32 	%r1175, %r7636, %r7634, %p1282;
	st.local.u32 	[%rd877+-24], %r1175;
	setp.ne.s32 	%p1283, %r14359, %r1175;
	selp.u32 	%r7637, 1, 0, %p1283;
	or.b32  	%r14348, %r14348, %r7637;
	mov.u32 	%r14359, %r1175;
$L__BB6_836:
	setp.lt.s32 	%p1284, %r14361, 0;
	@%p1284 bra 	$L__BB6_838;
	and.b32  	%r7638, %r14361, %r1150;
	popc.b32 	%r7639, %r7638;
	setp.eq.s32 	%p1285, %r7639, 1;
	or.b32  	%r7640, %r7638, -2147483648;
	selp.b32 	%r1179, %r7640, %r7638, %p1285;
	st.local.u32 	[%rd877+-4], %r1179;
	setp.ne.s32 	%p1286, %r14361, %r1179;
	selp.u32 	%r7641, 1, 0, %p1286;
	or.b32  	%r14348, %r14348, %r7641;
	mov.u32 	%r14361, %r1179;
$L__BB6_838:
	setp.lt.s32 	%p1287, %r14363, 0;
	@%p1287 bra 	$L__BB6_840;
	and.b32  	%r7642, %r14363, %r1150;
	popc.b32 	%r7643, %r7642;
	setp.eq.s32 	%p1288, %r7643, 1;
	or.b32  	%r7644, %r7642, -2147483648;
	selp.b32 	%r1183, %r7644, %r7642, %p1288;
	st.local.u32 	[%rd877+16], %r1183;
	setp.ne.s32 	%p1289, %r14363, %r1183;
	selp.u32 	%r7645, 1, 0, %p1289;
	or.b32  	%r14348, %r14348, %r7645;
	mov.u32 	%r14363, %r1183;
$L__BB6_840:
	setp.lt.s32 	%p1290, %r14365, 0;
	@%p1290 bra 	$L__BB6_842;
	and.b32  	%r7646, %r14365, %r1150;
	popc.b32 	%r7647, %r7646;
	setp.eq.s32 	%p1291, %r7647, 1;
	or.b32  	%r7648, %r7646, -2147483648;
	selp.b32 	%r1187, %r7648, %r7646, %p1291;
	st.local.u32 	[%rd877+36], %r1187;
	setp.ne.s32 	%p1292, %r14365, %r1187;
	selp.u32 	%r7649, 1, 0, %p1292;
	or.b32  	%r14348, %r14348, %r7649;
	mov.u32 	%r14365, %r1187;
$L__BB6_842:
	setp.lt.s32 	%p1293, %r14367, 0;
	@%p1293 bra 	$L__BB6_844;
	and.b32  	%r7650, %r14367, %r1150;
	popc.b32 	%r7651, %r7650;
	setp.eq.s32 	%p1294, %r7651, 1;
	or.b32  	%r7652, %r7650, -2147483648;
	selp.b32 	%r1191, %r7652, %r7650, %p1294;
	st.local.u32 	[%rd877+-40], %r1191;
	setp.ne.s32 	%p1295, %r14367, %r1191;
	selp.u32 	%r7653, 1, 0, %p1295;
	or.b32  	%r14348, %r14348, %r7653;
	mov.u32 	%r14367, %r1191;
$L__BB6_844:
	setp.lt.s32 	%p1296, %r14369, 0;
	@%p1296 bra 	$L__BB6_846;
	and.b32  	%r7654, %r14369, %r1150;
	popc.b32 	%r7655, %r7654;
	setp.eq.s32 	%p1297, %r7655, 1;
	or.b32  	%r7656, %r7654, -2147483648;
	selp.b32 	%r1195, %r7656, %r7654, %p1297;
	st.local.u32 	[%rd877+-20], %r1195;
	setp.ne.s32 	%p1298, %r14369, %r1195;
	selp.u32 	%r7657, 1, 0, %p1298;
	or.b32  	%r14348, %r14348, %r7657;
	mov.u32 	%r14369, %r1195;
$L__BB6_846:
	setp.lt.s32 	%p1299, %r14371, 0;
	@%p1299 bra 	$L__BB6_848;
	and.b32  	%r7658, %r14371, %r1150;
	popc.b32 	%r7659, %r7658;
	setp.eq.s32 	%p1300, %r7659, 1;
	or.b32  	%r7660, %r7658, -2147483648;
	selp.b32 	%r1199, %r7660, %r7658, %p1300;
	st.local.u32 	[%rd877], %r1199;
	setp.ne.s32 	%p1301, %r14371, %r1199;
	selp.u32 	%r7661, 1, 0, %p1301;
	or.b32  	%r14348, %r14348, %r7661;
	mov.u32 	%r14371, %r1199;
$L__BB6_848:
	setp.lt.s32 	%p1302, %r14373, 0;
	@%p1302 bra 	$L__BB6_850;
	and.b32  	%r7662, %r14373, %r1150;
	popc.b32 	%r7663, %r7662;
	setp.eq.s32 	%p1303, %r7663, 1;
	or.b32  	%r7664, %r7662, -2147483648;
	selp.b32 	%r1203, %r7664, %r7662, %p1303;
	st.local.u32 	[%rd877+20], %r1203;
	setp.ne.s32 	%p1304, %r14373, %r1203;
	selp.u32 	%r7665, 1, 0, %p1304;
	or.b32  	%r14348, %r14348, %r7665;
	mov.u32 	%r14373, %r1203;
$L__BB6_850:
	setp.lt.s32 	%p1305, %r14375, 0;
	@%p1305 bra 	$L__BB6_852;
	and.b32  	%r7666, %r14375, %r1150;
	popc.b32 	%r7667, %r7666;
	setp.eq.s32 	%p1306, %r7667, 1;
	or.b32  	%r7668, %r7666, -2147483648;
	selp.b32 	%r1207, %r7668, %r7666, %p1306;
	st.local.u32 	[%rd877+40], %r1207;
	setp.ne.s32 	%p1307, %r14375, %r1207;
	selp.u32 	%r7669, 1, 0, %p1307;
	or.b32  	%r14348, %r14348, %r7669;
	mov.u32 	%r14375, %r1207;
$L__BB6_852:
	setp.lt.s32 	%p1308, %r14377, 0;
	@%p1308 bra 	$L__BB6_854;
	and.b32  	%r7670, %r14377, %r1150;
	popc.b32 	%r7671, %r7670;
	setp.eq.s32 	%p1309, %r7671, 1;
	or.b32  	%r7672, %r7670, -2147483648;
	selp.b32 	%r1211, %r7672, %r7670, %p1309;
	st.local.u32 	[%rd877+-36], %r1211;
	setp.ne.s32 	%p1310, %r14377, %r1211;
	selp.u32 	%r7673, 1, 0, %p1310;
	or.b32  	%r14348, %r14348, %r7673;
	mov.u32 	%r14377, %r1211;
$L__BB6_854:
	setp.lt.s32 	%p1311, %r14379, 0;
	@%p1311 bra 	$L__BB6_856;
	and.b32  	%r7674, %r14379, %r1150;
	popc.b32 	%r7675, %r7674;
	setp.eq.s32 	%p1312, %r7675, 1;
	or.b32  	%r7676, %r7674, -2147483648;
	selp.b32 	%r1215, %r7676, %r7674, %p1312;
	st.local.u32 	[%rd877+-16], %r1215;
	setp.ne.s32 	%p1313, %r14379, %r1215;
	selp.u32 	%r7677, 1, 0, %p1313;
	or.b32  	%r14348, %r14348, %r7677;
	mov.u32 	%r14379, %r1215;
$L__BB6_856:
	setp.lt.s32 	%p1314, %r14381, 0;
	@%p1314 bra 	$L__BB6_858;
	and.b32  	%r7678, %r14381, %r1150;
	popc.b32 	%r7679, %r7678;
	setp.eq.s32 	%p1315, %r7679, 1;
	or.b32  	%r7680, %r7678, -2147483648;
	selp.b32 	%r1219, %r7680, %r7678, %p1315;
	st.local.u32 	[%rd877+4], %r1219;
	setp.ne.s32 	%p1316, %r14381, %r1219;
	selp.u32 	%r7681, 1, 0, %p1316;
	or.b32  	%r14348, %r14348, %r7681;
	mov.u32 	%r14381, %r1219;
$L__BB6_858:
	setp.lt.s32 	%p1317, %r14383, 0;
	@%p1317 bra 	$L__BB6_860;
	and.b32  	%r7682, %r14383, %r1150;
	popc.b32 	%r7683, %r7682;
	setp.eq.s32 	%p1318, %r7683, 1;
	or.b32  	%r7684, %r7682, -2147483648;
	selp.b32 	%r1223, %r7684, %r7682, %p1318;
	st.local.u32 	[%rd877+24], %r1223;
	setp.ne.s32 	%p1319, %r14383, %r1223;
	selp.u32 	%r7685, 1, 0, %p1319;
	or.b32  	%r14348, %r14348, %r7685;
	mov.u32 	%r14383, %r1223;
$L__BB6_860:
	setp.lt.s32 	%p1320, %r14385, 0;
	@%p1320 bra 	$L__BB6_862;
	and.b32  	%r7686, %r14385, %r1150;
	popc.b32 	%r7687, %r7686;
	setp.eq.s32 	%p1321, %r7687, 1;
	or.b32  	%r7688, %r7686, -2147483648;
	selp.b32 	%r1227, %r7688, %r7686, %p1321;
	st.local.u32 	[%rd877+44], %r1227;
	setp.ne.s32 	%p1322, %r14385, %r1227;
	selp.u32 	%r7689, 1, 0, %p1322;
	or.b32  	%r14348, %r14348, %r7689;
	mov.u32 	%r14385, %r1227;
$L__BB6_862:
	setp.lt.s32 	%p1323, %r14387, 0;
	@%p1323 bra 	$L__BB6_864;
	and.b32  	%r7690, %r14387, %r1150;
	popc.b32 	%r7691, %r7690;
	setp.eq.s32 	%p1324, %r7691, 1;
	or.b32  	%r7692, %r7690, -2147483648;
	selp.b32 	%r1231, %r7692, %r7690, %p1324;
	st.local.u32 	[%rd877+-32], %r1231;
	setp.ne.s32 	%p1325, %r14387, %r1231;
	selp.u32 	%r7693, 1, 0, %p1325;
	or.b32  	%r14348, %r14348, %r7693;
	mov.u32 	%r14387, %r1231;
$L__BB6_864:
	setp.lt.s32 	%p1326, %r14389, 0;
	@%p1326 bra 	$L__BB6_866;
	and.b32  	%r7694, %r14389, %r1150;
	popc.b32 	%r7695, %r7694;
	setp.eq.s32 	%p1327, %r7695, 1;
	or.b32  	%r7696, %r7694, -2147483648;
	selp.b32 	%r1235, %r7696, %r7694, %p1327;
	st.local.u32 	[%rd877+-12], %r1235;
	setp.ne.s32 	%p1328, %r14389, %r1235;
	selp.u32 	%r7697, 1, 0, %p1328;
	or.b32  	%r14348, %r14348, %r7697;
	mov.u32 	%r14389, %r1235;
$L__BB6_866:
	setp.lt.s32 	%p1329, %r14391, 0;
	@%p1329 bra 	$L__BB6_868;
	and.b32  	%r7698, %r14391, %r1150;
	popc.b32 	%r7699, %r7698;
	setp.eq.s32 	%p1330, %r7699, 1;
	or.b32  	%r7700, %r7698, -2147483648;
	selp.b32 	%r1239, %r7700, %r7698, %p1330;
	st.local.u32 	[%rd877+8], %r1239;
	setp.ne.s32 	%p1331, %r14391, %r1239;
	selp.u32 	%r7701, 1, 0, %p1331;
	or.b32  	%r14348, %r14348, %r7701;
	mov.u32 	%r14391, %r1239;
$L__BB6_868:
	setp.lt.s32 	%p1332, %r14393, 0;
	@%p1332 bra 	$L__BB6_870;
	and.b32  	%r7702, %r14393, %r1150;
	popc.b32 	%r7703, %r7702;
	setp.eq.s32 	%p1333, %r7703, 1;
	or.b32  	%r7704, %r7702, -2147483648;
	selp.b32 	%r1243, %r7704, %r7702, %p1333;
	st.local.u32 	[%rd877+28], %r1243;
	setp.ne.s32 	%p1334, %r14393, %r1243;
	selp.u32 	%r7705, 1, 0, %p1334;
	or.b32  	%r14348, %r14348, %r7705;
	mov.u32 	%r14393, %r1243;
$L__BB6_870:
	setp.lt.s32 	%p1335, %r14395, 0;
	@%p1335 bra 	$L__BB6_872;
	and.b32  	%r7706, %r14395, %r1150;
	popc.b32 	%r7707, %r7706;
	setp.eq.s32 	%p1336, %r7707, 1;
	or.b32  	%r7708, %r7706, -2147483648;
	selp.b32 	%r1247, %r7708, %r7706, %p1336;
	st.local.u32 	[%rd877+48], %r1247;
	setp.ne.s32 	%p1337, %r14395, %r1247;
	selp.u32 	%r7709, 1, 0, %p1337;
	or.b32  	%r14348, %r14348, %r7709;
	mov.u32 	%r14395, %r1247;
$L__BB6_872:
	mov.b32 	%r7710, 0;
	st.local.v4.u32 	[%rd4], {%r7710, %r7710, %r7710, %r7710};
	st.local.v4.u32 	[%rd4+16], {%r7710, %r7710, %r7710, %r7710};
	st.local.v4.u32 	[%rd4+32], {%r7710, %r7710, %r7710, %r7710};
	st.local.v4.u32 	[%rd4+48], {%r7710, %r7710, %r7710, %r7710};
	st.local.v4.u32 	[%rd4+64], {%r7710, %r7710, %r7710, %r7710};
	st.local.v4.u32 	[%rd4+80], {%r7710, %r7710, %r7710, %r7710};
	st.local.v4.u32 	[%rd4+96], {%r7710, %r7710, %r7710, %r7710};
	st.local.v4.u32 	[%rd4+112], {%r7710, %r7710, %r7710, %r7710};
	popc.b32 	%r1251, %r14347;
	setp.lt.s32 	%p1338, %r14347, 0;
	setp.ne.s32 	%p1339, %r1251, 2;
	or.pred  	%p1340, %p1338, %p1339;
	mov.u32 	%r14397, %r7710;
	@%p1340 bra 	$L__BB6_875;
	clz.b32 	%r7711, %r14347;
	mov.b32 	%r7712, -2147483648;
	shr.u32 	%r1252, %r7712, %r7711;
	xor.b32  	%r7713, %r1252, %r14347;
	clz.b32 	%r7714, %r7713;
	sub.s32 	%r7715, 31, %r7714;
	mul.wide.u32 	%rd508, %r7715, 4;
	add.s64 	%rd96, %rd4, %rd508;
	ld.local.u32 	%r1253, [%rd96];
	and.b32  	%r7716, %r1253, %r1252;
	setp.ne.s32 	%p1341, %r7716, 0;
	mov.u32 	%r14397, %r14347;
	@%p1341 bra 	$L__BB6_875;
	or.b32  	%r7718, %r1253, %r1252;
	st.local.u32 	[%rd96], %r7718;
	mov.u32 	%r14397, %r7710;
$L__BB6_875:
	popc.b32 	%r1255, %r14349;
	setp.lt.s32 	%p1342, %r14349, 0;
	setp.ne.s32 	%p1343, %r1255, 2;
	or.pred  	%p1344, %p1342, %p1343;
	@%p1344 bra 	$L__BB6_879;
	clz.b32 	%r7719, %r14349;
	mov.b32 	%r7720, -2147483648;
	shr.u32 	%r1256, %r7720, %r7719;
	xor.b32  	%r7721, %r1256, %r14349;
	clz.b32 	%r7722, %r7721;
	sub.s32 	%r7723, 31, %r7722;
	mul.wide.u32 	%rd509, %r7723, 4;
	add.s64 	%rd97, %rd4, %rd509;
	ld.local.u32 	%r1257, [%rd97];
	and.b32  	%r7724, %r1257, %r1256;
	setp.eq.s32 	%p1345, %r7724, 0;
	@%p1345 bra 	$L__BB6_878;
	or.b32  	%r14397, %r14349, %r14397;
	bra.uni 	$L__BB6_879;
$L__BB6_878:
	or.b32  	%r7725, %r1257, %r1256;
	st.local.u32 	[%rd97], %r7725;
$L__BB6_879:
	popc.b32 	%r1260, %r14351;
	setp.lt.s32 	%p1346, %r14351, 0;
	setp.ne.s32 	%p1347, %r1260, 2;
	or.pred  	%p1348, %p1346, %p1347;
	@%p1348 bra 	$L__BB6_883;
	clz.b32 	%r7726, %r14351;
	mov.b32 	%r7727, -2147483648;
	shr.u32 	%r1261, %r7727, %r7726;
	xor.b32  	%r7728, %r1261, %r14351;
	clz.b32 	%r7729, %r7728;
	sub.s32 	%r7730, 31, %r7729;
	mul.wide.u32 	%rd510, %r7730, 4;
	add.s64 	%rd98, %rd4, %rd510;
	ld.local.u32 	%r1262, [%rd98];
	and.b32  	%r7731, %r1262, %r1261;
	setp.eq.s32 	%p1349, %r7731, 0;
	@%p1349 bra 	$L__BB6_882;
	or.b32  	%r14397, %r14351, %r14397;
	bra.uni 	$L__BB6_883;
$L__BB6_882:
	or.b32  	%r7732, %r1262, %r1261;
	st.local.u32 	[%rd98], %r7732;
$L__BB6_883:
	popc.b32 	%r1265, %r14353;
	setp.lt.s32 	%p1350, %r14353, 0;
	setp.ne.s32 	%p1351, %r1265, 2;
	or.pred  	%p1352, %p1350, %p1351;
	@%p1352 bra 	$L__BB6_887;
	clz.b32 	%r7733, %r14353;
	mov.b32 	%r7734, -2147483648;
	shr.u32 	%r1266, %r7734, %r7733;
	xor.b32  	%r7735, %r1266, %r14353;
	clz.b32 	%r7736, %r7735;
	sub.s32 	%r7737, 31, %r7736;
	mul.wide.u32 	%rd511, %r7737, 4;
	add.s64 	%rd99, %rd4, %rd511;
	ld.local.u32 	%r1267, [%rd99];
	and.b32  	%r7738, %r1267, %r1266;
	setp.eq.s32 	%p1353, %r7738, 0;
	@%p1353 bra 	$L__BB6_886;
	or.b32  	%r14397, %r14353, %r14397;
	bra.uni 	$L__BB6_887;
$L__BB6_886:
	or.b32  	%r7739, %r1267, %r1266;
	st.local.u32 	[%rd99], %r7739;
$L__BB6_887:
	popc.b32 	%r1270, %r14355;
	setp.lt.s32 	%p1354, %r14355, 0;
	setp.ne.s32 	%p1355, %r1270, 2;
	or.pred  	%p1356, %p1354, %p1355;
	@%p1356 bra 	$L__BB6_891;
	clz.b32 	%r7740, %r14355;
	mov.b32 	%r7741, -2147483648;
	shr.u32 	%r1271, %r7741, %r7740;
	xor.b32  	%r7742, %r1271, %r14355;
	clz.b32 	%r7743, %r7742;
	sub.s32 	%r7744, 31, %r7743;
	mul.wide.u32 	%rd512, %r7744, 4;
	add.s64 	%rd100, %rd4, %rd512;
	ld.local.u32 	%r1272, [%rd100];
	and.b32  	%r7745, %r1272, %r1271;
	setp.eq.s32 	%p1357, %r7745, 0;
	@%p1357 bra 	$L__BB6_890;
	or.b32  	%r14397, %r14355, %r14397;
	bra.uni 	$L__BB6_891;
$L__BB6_890:
	or.b32  	%r7746, %r1272, %r1271;
	st.local.u32 	[%rd100], %r7746;
$L__BB6_891:
	popc.b32 	%r1275, %r14357;
	setp.lt.s32 	%p1358, %r14357, 0;
	setp.ne.s32 	%p1359, %r1275, 2;
	or.pred  	%p1360, %p1358, %p1359;
	@%p1360 bra 	$L__BB6_895;
	clz.b32 	%r7747, %r14357;
	mov.b32 	%r7748, -2147483648;
	shr.u32 	%r1276, %r7748, %r7747;
	xor.b32  	%r7749, %r1276, %r14357;
	clz.b32 	%r7750, %r7749;
	sub.s32 	%r7751, 31, %r7750;
	mul.wide.u32 	%rd513, %r7751, 4;
	add.s64 	%rd101, %rd4, %rd513;
	ld.local.u32 	%r1277, [%rd101];
	and.b32  	%r7752, %r1277, %r1276;
	setp.eq.s32 	%p1361, %r7752, 0;
	@%p1361 bra 	$L__BB6_894;
	or.b32  	%r14397, %r14357, %r14397;
	bra.uni 	$L__BB6_895;
$L__BB6_894:
	or.b32  	%r7753, %r1277, %r1276;
	st.local.u32 	[%rd101], %r7753;
$L__BB6_895:
	popc.b32 	%r1280, %r14359;
	setp.lt.s32 	%p1362, %r14359, 0;
	setp.ne.s32 	%p1363, %r1280, 2;
	or.pred  	%p1364, %p1362, %p1363;
	@%p1364 bra 	$L__BB6_899;
	clz.b32 	%r7754, %r14359;
	mov.b32 	%r7755, -2147483648;
	shr.u32 	%r1281, %r7755, %r7754;
	xor.b32  	%r7756, %r1281, %r14359;
	clz.b32 	%r7757, %r7756;
	sub.s32 	%r7758, 31, %r7757;
	mul.wide.u32 	%rd514, %r7758, 4;
	add.s64 	%rd102, %rd4, %rd514;
	ld.local.u32 	%r1282, [%rd102];
	and.b32  	%r7759, %r1282, %r1281;
	setp.eq.s32 	%p1365, %r7759, 0;
	@%p1365 bra 	$L__BB6_898;
	or.b32  	%r14397, %r14359, %r14397;
	bra.uni 	$L__BB6_899;
$L__BB6_898:
	or.b32  	%r7760, %r1282, %r1281;
	st.local.u32 	[%rd102], %r7760;
$L__BB6_899:
	popc.b32 	%r1285, %r14361;
	setp.lt.s32 	%p1366, %r14361, 0;
	setp.ne.s32 	%p1367, %r1285, 2;
	or.pred  	%p1368, %p1366, %p1367;
	@%p1368 bra 	$L__BB6_903;
	clz.b32 	%r7761, %r14361;
	mov.b32 	%r7762, -2147483648;
	shr.u32 	%r1286, %r7762, %r7761;
	xor.b32  	%r7763, %r1286, %r14361;
	clz.b32 	%r7764, %r7763;
	sub.s32 	%r7765, 31, %r7764;
	mul.wide.u32 	%rd515, %r7765, 4;
	add.s64 	%rd103, %rd4, %rd515;
	ld.local.u32 	%r1287, [%rd103];
	and.b32  	%r7766, %r1287, %r1286;
	setp.eq.s32 	%p1369, %r7766, 0;
	@%p1369 bra 	$L__BB6_902;
	or.b32  	%r14397, %r14361, %r14397;
	bra.uni 	$L__BB6_903;
$L__BB6_902:
	or.b32  	%r7767, %r1287, %r1286;
	st.local.u32 	[%rd103], %r7767;
$L__BB6_903:
	popc.b32 	%r1290, %r14363;
	setp.lt.s32 	%p1370, %r14363, 0;
	setp.ne.s32 	%p1371, %r1290, 2;
	or.pred  	%p1372, %p1370, %p1371;
	@%p1372 bra 	$L__BB6_907;
	clz.b32 	%r7768, %r14363;
	mov.b32 	%r7769, -2147483648;
	shr.u32 	%r1291, %r7769, %r7768;
	xor.b32  	%r7770, %r1291, %r14363;
	clz.b32 	%r7771, %r7770;
	sub.s32 	%r7772, 31, %r7771;
	mul.wide.u32 	%rd516, %r7772, 4;
	add.s64 	%rd104, %rd4, %rd516;
	ld.local.u32 	%r1292, [%rd104];
	and.b32  	%r7773, %r1292, %r1291;
	setp.eq.s32 	%p1373, %r7773, 0;
	@%p1373 bra 	$L__BB6_906;
	or.b32  	%r14397, %r14363, %r14397;
	bra.uni 	$L__BB6_907;
$L__BB6_906:
	or.b32  	%r7774, %r1292, %r1291;
	st.local.u32 	[%rd104], %r7774;
$L__BB6_907:
	popc.b32 	%r1295, %r14365;
	setp.lt.s32 	%p1374, %r14365, 0;
	setp.ne.s32 	%p1375, %r1295, 2;
	or.pred  	%p1376, %p1374, %p1375;
	@%p1376 bra 	$L__BB6_911;
	clz.b32 	%r7775, %r14365;
	mov.b32 	%r7776, -2147483648;
	shr.u32 	%r1296, %r7776, %r7775;
	xor.b32  	%r7777, %r1296, %r14365;
	clz.b32 	%r7778, %r7777;
	sub.s32 	%r7779, 31, %r7778;
	mul.wide.u32 	%rd517, %r7779, 4;
	add.s64 	%rd105, %rd4, %rd517;
	ld.local.u32 	%r1297, [%rd105];
	and.b32  	%r7780, %r1297, %r1296;
	setp.eq.s32 	%p1377, %r7780, 0;
	@%p1377 bra 	$L__BB6_910;
	or.b32  	%r14397, %r14365, %r14397;
	bra.uni 	$L__BB6_911;
$L__BB6_910:
	or.b32  	%r7781, %r1297, %r1296;
	st.local.u32 	[%rd105], %r7781;
$L__BB6_911:
	popc.b32 	%r1300, %r14367;
	setp.lt.s32 	%p1378, %r14367, 0;
	setp.ne.s32 	%p1379, %r1300, 2;
	or.pred  	%p1380, %p1378, %p1379;
	@%p1380 bra 	$L__BB6_915;
	clz.b32 	%r7782, %r14367;
	mov.b32 	%r7783, -2147483648;
	shr.u32 	%r1301, %r7783, %r7782;
	xor.b32  	%r7784, %r1301, %r14367;
	clz.b32 	%r7785, %r7784;
	sub.s32 	%r7786, 31, %r7785;
	mul.wide.u32 	%rd518, %r7786, 4;
	add.s64 	%rd106, %rd4, %rd518;
	ld.local.u32 	%r1302, [%rd106];
	and.b32  	%r7787, %r1302, %r1301;
	setp.eq.s32 	%p1381, %r7787, 0;
	@%p1381 bra 	$L__BB6_914;
	or.b32  	%r14397, %r14367, %r14397;
	bra.uni 	$L__BB6_915;
$L__BB6_914:
	or.b32  	%r7788, %r1302, %r1301;
	st.local.u32 	[%rd106], %r7788;
$L__BB6_915:
	popc.b32 	%r1305, %r14369;
	setp.lt.s32 	%p1382, %r14369, 0;
	setp.ne.s32 	%p1383, %r1305, 2;
	or.pred  	%p1384, %p1382, %p1383;
	@%p1384 bra 	$L__BB6_919;
	clz.b32 	%r7789, %r14369;
	mov.b32 	%r7790, -2147483648;
	shr.u32 	%r1306, %r7790, %r7789;
	xor.b32  	%r7791, %r1306, %r14369;
	clz.b32 	%r7792, %r7791;
	sub.s32 	%r7793, 31, %r7792;
	mul.wide.u32 	%rd519, %r7793, 4;
	add.s64 	%rd107, %rd4, %rd519;
	ld.local.u32 	%r1307, [%rd107];
	and.b32  	%r7794, %r1307, %r1306;
	setp.eq.s32 	%p1385, %r7794, 0;
	@%p1385 bra 	$L__BB6_918;
	or.b32  	%r14397, %r14369, %r14397;
	bra.uni 	$L__BB6_919;
$L__BB6_918:
	or.b32  	%r7795, %r1307, %r1306;
	st.local.u32 	[%rd107], %r7795;
$L__BB6_919:
	popc.b32 	%r1310, %r14371;
	setp.lt.s32 	%p1386, %r14371, 0;
	setp.ne.s32 	%p1387, %r1310, 2;
	or.pred  	%p1388, %p1386, %p1387;
	@%p1388 bra 	$L__BB6_923;
	clz.b32 	%r7796, %r14371;
	mov.b32 	%r7797, -2147483648;
	shr.u32 	%r1311, %r7797, %r7796;
	xor.b32  	%r7798, %r1311, %r14371;
	clz.b32 	%r7799, %r7798;
	sub.s32 	%r7800, 31, %r7799;
	mul.wide.u32 	%rd520, %r7800, 4;
	add.s64 	%rd108, %rd4, %rd520;
	ld.local.u32 	%r1312, [%rd108];
	and.b32  	%r7801, %r1312, %r1311;
	setp.eq.s32 	%p1389, %r7801, 0;
	@%p1389 bra 	$L__BB6_922;
	or.b32  	%r14397, %r14371, %r14397;
	bra.uni 	$L__BB6_923;
$L__BB6_922:
	or.b32  	%r7802, %r1312, %r1311;
	st.local.u32 	[%rd108], %r7802;
$L__BB6_923:
	popc.b32 	%r1315, %r14373;
	setp.lt.s32 	%p1390, %r14373, 0;
	setp.ne.s32 	%p1391, %r1315, 2;
	or.pred  	%p1392, %p1390, %p1391;
	@%p1392 bra 	$L__BB6_927;
	clz.b32 	%r7803, %r14373;
	mov.b32 	%r7804, -2147483648;
	shr.u32 	%r1316, %r7804, %r7803;
	xor.b32  	%r7805, %r1316, %r14373;
	clz.b32 	%r7806, %r7805;
	sub.s32 	%r7807, 31, %r7806;
	mul.wide.u32 	%rd521, %r7807, 4;
	add.s64 	%rd109, %rd4, %rd521;
	ld.local.u32 	%r1317, [%rd109];
	and.b32  	%r7808, %r1317, %r1316;
	setp.eq.s32 	%p1393, %r7808, 0;
	@%p1393 bra 	$L__BB6_926;
	or.b32  	%r14397, %r14373, %r14397;
	bra.uni 	$L__BB6_927;
$L__BB6_926:
	or.b32  	%r7809, %r1317, %r1316;
	st.local.u32 	[%rd109], %r7809;
$L__BB6_927:
	popc.b32 	%r1320, %r14375;
	setp.lt.s32 	%p1394, %r14375, 0;
	setp.ne.s32 	%p1395, %r1320, 2;
	or.pred  	%p1396, %p1394, %p1395;
	@%p1396 bra 	$L__BB6_931;
	clz.b32 	%r7810, %r14375;
	mov.b32 	%r7811, -2147483648;
	shr.u32 	%r1321, %r7811, %r7810;
	xor.b32  	%r7812, %r1321, %r14375;
	clz.b32 	%r7813, %r7812;
	sub.s32 	%r7814, 31, %r7813;
	mul.wide.u32 	%rd522, %r7814, 4;
	add.s64 	%rd110, %rd4, %rd522;
	ld.local.u32 	%r1322, [%rd110];
	and.b32  	%r7815, %r1322, %r1321;
	setp.eq.s32 	%p1397, %r7815, 0;
	@%p1397 bra 	$L__BB6_930;
	or.b32  	%r14397, %r14375, %r14397;
	bra.uni 	$L__BB6_931;
$L__BB6_930:
	or.b32  	%r7816, %r1322, %r1321;
	st.local.u32 	[%rd110], %r7816;
$L__BB6_931:
	popc.b32 	%r1325, %r14377;
	setp.lt.s32 	%p1398, %r14377, 0;
	setp.ne.s32 	%p1399, %r1325, 2;
	or.pred  	%p1400, %p1398, %p1399;
	@%p1400 bra 	$L__BB6_935;
	clz.b32 	%r7817, %r14377;
	mov.b32 	%r7818, -2147483648;
	shr.u32 	%r1326, %r7818, %r7817;
	xor.b32  	%r7819, %r1326, %r14377;
	clz.b32 	%r7820, %r7819;
	sub.s32 	%r7821, 31, %r7820;
	mul.wide.u32 	%rd523, %r7821, 4;
	add.s64 	%rd111, %rd4, %rd523;
	ld.local.u32 	%r1327, [%rd111];
	and.b32  	%r7822, %r1327, %r1326;
	setp.eq.s32 	%p1401, %r7822, 0;
	@%p1401 bra 	$L__BB6_934;
	or.b32  	%r14397, %r14377, %r14397;
	bra.uni 	$L__BB6_935;
$L__BB6_934:
	or.b32  	%r7823, %r1327, %r1326;
	st.local.u32 	[%rd111], %r7823;
$L__BB6_935:
	popc.b32 	%r1330, %r14379;
	setp.lt.s32 	%p1402, %r14379, 0;
	setp.ne.s32 	%p1403, %r1330, 2;
	or.pred  	%p1404, %p1402, %p1403;
	@%p1404 bra 	$L__BB6_939;
	clz.b32 	%r7824, %r14379;
	mov.b32 	%r7825, -2147483648;
	shr.u32 	%r1331, %r7825, %r7824;
	xor.b32  	%r7826, %r1331, %r14379;
	clz.b32 	%r7827, %r7826;
	sub.s32 	%r7828, 31, %r7827;
	mul.wide.u32 	%rd524, %r7828, 4;
	add.s64 	%rd112, %rd4, %rd524;
	ld.local.u32 	%r1332, [%rd112];
	and.b32  	%r7829, %r1332, %r1331;
	setp.eq.s32 	%p1405, %r7829, 0;
	@%p1405 bra 	$L__BB6_938;
	or.b32  	%r14397, %r14379, %r14397;
	bra.uni 	$L__BB6_939;
$L__BB6_938:
	or.b32  	%r7830, %r1332, %r1331;
	st.local.u32 	[%rd112], %r7830;
$L__BB6_939:
	popc.b32 	%r1335, %r14381;
	setp.lt.s32 	%p1406, %r14381, 0;
	setp.ne.s32 	%p1407, %r1335, 2;
	or.pred  	%p1408, %p1406, %p1407;
	@%p1408 bra 	$L__BB6_943;
	clz.b32 	%r7831, %r14381;
	mov.b32 	%r7832, -2147483648;
	shr.u32 	%r1336, %r7832, %r7831;
	xor.b32  	%r7833, %r1336, %r14381;
	clz.b32 	%r7834, %r7833;
	sub.s32 	%r7835, 31, %r7834;
	mul.wide.u32 	%rd525, %r7835, 4;
	add.s64 	%rd113, %rd4, %rd525;
	ld.local.u32 	%r1337, [%rd113];
	and.b32  	%r7836, %r1337, %r1336;
	setp.eq.s32 	%p1409, %r7836, 0;
	@%p1409 bra 	$L__BB6_942;
	or.b32  	%r14397, %r14381, %r14397;
	bra.uni 	$L__BB6_943;
$L__BB6_942:
	or.b32  	%r7837, %r1337, %r1336;
	st.local.u32 	[%rd113], %r7837;
$L__BB6_943:
	popc.b32 	%r1340, %r14383;
	setp.lt.s32 	%p1410, %r14383, 0;
	setp.ne.s32 	%p1411, %r1340, 2;
	or.pred  	%p1412, %p1410, %p1411;
	@%p1412 bra 	$L__BB6_947;
	clz.b32 	%r7838, %r14383;
	mov.b32 	%r7839, -2147483648;
	shr.u32 	%r1341, %r7839, %r7838;
	xor.b32  	%r7840, %r1341, %r14383;
	clz.b32 	%r7841, %r7840;
	sub.s32 	%r7842, 31, %r7841;
	mul.wide.u32 	%rd526, %r7842, 4;
	add.s64 	%rd114, %rd4, %rd526;
	ld.local.u32 	%r1342, [%rd114];
	and.b32  	%r7843, %r1342, %r1341;
	setp.eq.s32 	%p1413, %r7843, 0;
	@%p1413 bra 	$L__BB6_946;
	or.b32  	%r14397, %r14383, %r14397;
	bra.uni 	$L__BB6_947;
$L__BB6_946:
	or.b32  	%r7844, %r1342, %r1341;
	st.local.u32 	[%rd114], %r7844;
$L__BB6_947:
	popc.b32 	%r1345, %r14385;
	setp.lt.s32 	%p1414, %r14385, 0;
	setp.ne.s32 	%p1415, %r1345, 2;
	or.pred  	%p1416, %p1414, %p1415;
	@%p1416 bra 	$L__BB6_951;
	clz.b32 	%r7845, %r14385;
	mov.b32 	%r7846, -2147483648;
	shr.u32 	%r1346, %r7846, %r7845;
	xor.b32  	%r7847, %r1346, %r14385;
	clz.b32 	%r7848, %r7847;
	sub.s32 	%r7849, 31, %r7848;
	mul.wide.u32 	%rd527, %r7849, 4;
	add.s64 	%rd115, %rd4, %rd527;
	ld.local.u32 	%r1347, [%rd115];
	and.b32  	%r7850, %r1347, %r1346;
	setp.eq.s32 	%p1417, %r7850, 0;
	@%p1417 bra 	$L__BB6_950;
	or.b32  	%r14397, %r14385, %r14397;
	bra.uni 	$L__BB6_951;
$L__BB6_950:
	or.b32  	%r7851, %r1347, %r1346;
	st.local.u32 	[%rd115], %r7851;
$L__BB6_951:
	popc.b32 	%r1350, %r14387;
	setp.lt.s32 	%p1418, %r14387, 0;
	setp.ne.s32 	%p1419, %r1350, 2;
	or.pred  	%p1420, %p1418, %p1419;
	@%p1420 bra 	$L__BB6_955;
	clz.b32 	%r7852, %r14387;
	mov.b32 	%r7853, -2147483648;
	shr.u32 	%r1351, %r7853, %r7852;
	xor.b32  	%r7854, %r1351, %r14387;
	clz.b32 	%r7855, %r7854;
	sub.s32 	%r7856, 31, %r7855;
	mul.wide.u32 	%rd528, %r7856, 4;
	add.s64 	%rd116, %rd4, %rd528;
	ld.local.u32 	%r1352, [%rd116];
	and.b32  	%r7857, %r1352, %r1351;
	setp.eq.s32 	%p1421, %r7857, 0;
	@%p1421 bra 	$L__BB6_954;
	or.b32  	%r14397, %r14387, %r14397;
	bra.uni 	$L__BB6_955;
$L__BB6_954:
	or.b32  	%r7858, %r1352, %r1351;
	st.local.u32 	[%rd116], %r7858;
$L__BB6_955:
	popc.b32 	%r1355, %r14389;
	setp.lt.s32 	%p1422, %r14389, 0;
	setp.ne.s32 	%p1423, %r1355, 2;
	or.pred  	%p1424, %p1422, %p1423;
	@%p1424 bra 	$L__BB6_959;
	clz.b32 	%r7859, %r14389;
	mov.b32 	%r7860, -2147483648;
	shr.u32 	%r1356, %r7860, %r7859;
	xor.b32  	%r7861, %r1356, %r14389;
	clz.b32 	%r7862, %r7861;
	sub.s32 	%r7863, 31, %r7862;
	mul.wide.u32 	%rd529, %r7863, 4;
	add.s64 	%rd117, %rd4, %rd529;
	ld.local.u32 	%r1357, [%rd117];
	and.b32  	%r7864, %r1357, %r1356;
	setp.eq.s32 	%p1425, %r7864, 0;
	@%p1425 bra 	$L__BB6_958;
	or.b32  	%r14397, %r14389, %r14397;
	bra.uni 	$L__BB6_959;
$L__BB6_958:
	or.b32  	%r7865, %r1357, %r1356;
	st.local.u32 	[%rd117], %r7865;
$L__BB6_959:
	popc.b32 	%r1360, %r14391;
	setp.lt.s32 	%p1426, %r14391, 0;
	setp.ne.s32 	%p1427, %r1360, 2;
	or.pred  	%p1428, %p1426, %p1427;
	@%p1428 bra 	$L__BB6_963;
	clz.b32 	%r7866, %r14391;
	mov.b32 	%r7867, -2147483648;
	shr.u32 	%r1361, %r7867, %r7866;
	xor.b32  	%r7868, %r1361, %r14391;
	clz.b32 	%r7869, %r7868;
	sub.s32 	%r7870, 31, %r7869;
	mul.wide.u32 	%rd530, %r7870, 4;
	add.s64 	%rd118, %rd4, %rd530;
	ld.local.u32 	%r1362, [%rd118];
	and.b32  	%r7871, %r1362, %r1361;
	setp.eq.s32 	%p1429, %r7871, 0;
	@%p1429 bra 	$L__BB6_962;
	or.b32  	%r14397, %r14391, %r14397;
	bra.uni 	$L__BB6_963;
$L__BB6_962:
	or.b32  	%r7872, %r1362, %r1361;
	st.local.u32 	[%rd118], %r7872;
$L__BB6_963:
	popc.b32 	%r1365, %r14393;
	setp.lt.s32 	%p1430, %r14393, 0;
	setp.ne.s32 	%p1431, %r1365, 2;
	or.pred  	%p1432, %p1430, %p1431;
	@%p1432 bra 	$L__BB6_967;
	clz.b32 	%r7873, %r14393;
	mov.b32 	%r7874, -2147483648;
	shr.u32 	%r1366, %r7874, %r7873;
	xor.b32  	%r7875, %r1366, %r14393;
	clz.b32 	%r7876, %r7875;
	sub.s32 	%r7877, 31, %r7876;
	mul.wide.u32 	%rd531, %r7877, 4;
	add.s64 	%rd119, %rd4, %rd531;
	ld.local.u32 	%r1367, [%rd119];
	and.b32  	%r7878, %r1367, %r1366;
	setp.eq.s32 	%p1433, %r7878, 0;
	@%p1433 bra 	$L__BB6_966;
	or.b32  	%r14397, %r14393, %r14397;
	bra.uni 	$L__BB6_967;
$L__BB6_966:
	or.b32  	%r7879, %r1367, %r1366;
	st.local.u32 	[%rd119], %r7879;
$L__BB6_967:
	popc.b32 	%r1370, %r14395;
	setp.lt.s32 	%p1434, %r14395, 0;
	setp.ne.s32 	%p1435, %r1370, 2;
	or.pred  	%p1436, %p1434, %p1435;
	@%p1436 bra 	$L__BB6_969;
	clz.b32 	%r7880, %r14395;
	mov.b32 	%r7881, -2147483648;
	shr.u32 	%r7882, %r7881, %r7880;
	xor.b32  	%r7883, %r7882, %r14395;
	clz.b32 	%r7884, %r7883;
	sub.s32 	%r7885, 31, %r7884;
	mul.wide.u32 	%rd532, %r7885, 4;
	add.s64 	%rd533, %rd4, %rd532;
	ld.local.u32 	%r7886, [%rd533];
	and.b32  	%r7887, %r7886, %r7882;
	setp.eq.s32 	%p1437, %r7887, 0;
	selp.b32 	%r7888, 0, %r14395, %p1437;
	or.b32  	%r14397, %r14397, %r7888;
$L__BB6_969:
	setp.eq.s32 	%p1438, %r14397, 0;
	mov.b32 	%r14423, 0;
	@%p1438 bra 	$L__BB6_1020;
	not.b32 	%r1373, %r14397;
	setp.gt.s32 	%p1439, %r14347, -1;
	setp.eq.s32 	%p1440, %r1251, 2;
	and.b32  	%r7892, %r14347, %r14397;
	setp.eq.s32 	%p1441, %r7892, %r14347;
	and.pred  	%p1442, %p1440, %p1441;
	mov.b32 	%r14423, 0;
	and.pred  	%p1443, %p1442, %p1439;
	@%p1443 bra 	$L__BB6_972;
	and.b32  	%r7893, %r14347, %r1373;
	popc.b32 	%r7894, %r7893;
	setp.eq.s32 	%p1444, %r7894, 1;
	or.b32  	%r7895, %r7893, -2147483648;
	selp.b32 	%r7896, %r7895, %r7893, %p1444;
	st.local.u32 	[%rd877+-48], %r7896;
	setp.ne.s32 	%p1445, %r14347, %r7896;
	selp.u32 	%r14423, 1, 0, %p1445;
$L__BB6_972:
	setp.gt.s32 	%p1446, %r14349, -1;
	setp.eq.s32 	%p1447, %r1255, 2;
	and.b32  	%r7898, %r14349, %r14397;
	setp.eq.s32 	%p1448, %r7898, %r14349;
	and.pred  	%p1449, %p1447, %p1448;
	and.pred  	%p1450, %p1449, %p1446;
	@%p1450 bra 	$L__BB6_974;
	and.b32  	%r7899, %r14349, %r1373;
	popc.b32 	%r7900, %r7899;
	setp.eq.s32 	%p1451, %r7900, 1;
	or.b32  	%r7901, %r7899, -2147483648;
	selp.b32 	%r7902, %r7901, %r7899, %p1451;
	st.local.u32 	[%rd877+-28], %r7902;
	setp.ne.s32 	%p1452, %r14349, %r7902;
	selp.u32 	%r7903, 1, 0, %p1452;
	or.b32  	%r14423, %r14423, %r7903;
$L__BB6_974:
	setp.gt.s32 	%p1453, %r14351, -1;
	setp.eq.s32 	%p1454, %r1260, 2;
	and.b32  	%r7905, %r14351, %r14397;
	setp.eq.s32 	%p1455, %r7905, %r14351;
	and.pred  	%p1456, %p1454, %p1455;
	and.pred  	%p1457, %p1456, %p1453;
	@%p1457 bra 	$L__BB6_976;
	and.b32  	%r7906, %r14351, %r1373;
	popc.b32 	%r7907, %r7906;
	setp.eq.s32 	%p1458, %r7907, 1;
	or.b32  	%r7908, %r7906, -2147483648;
	selp.b32 	%r7909, %r7908, %r7906, %p1458;
	st.local.u32 	[%rd877+-8], %r7909;
	setp.ne.s32 	%p1459, %r14351, %r7909;
	selp.u32 	%r7910, 1, 0, %p1459;
	or.b32  	%r14423, %r14423, %r7910;
$L__BB6_976:
	setp.gt.s32 	%p1460, %r14353, -1;
	setp.eq.s32 	%p1461, %r1265, 2;
	and.b32  	%r7912, %r14353, %r14397;
	setp.eq.s32 	%p1462, %r7912, %r14353;
	and.pred  	%p1463, %p1461, %p1462;
	and.pred  	%p1464, %p1463, %p1460;
	@%p1464 bra 	$L__BB6_978;
	and.b32  	%r7913, %r14353, %r1373;
	popc.b32 	%r7914, %r7913;
	setp.eq.s32 	%p1465, %r7914, 1;
	or.b32  	%r7915, %r7913, -2147483648;
	selp.b32 	%r7916, %r7915, %r7913, %p1465;
	st.local.u32 	[%rd877+12], %r7916;
	setp.ne.s32 	%p1466, %r14353, %r7916;
	selp.u32 	%r7917, 1, 0, %p1466;
	or.b32  	%r14423, %r14423, %r7917;
$L__BB6_978:
	setp.gt.s32 	%p1467, %r14355, -1;
	setp.eq.s32 	%p1468, %r1270, 2;
	and.b32  	%r7919, %r14355, %r14397;
	setp.eq.s32 	%p1469, %r7919, %r14355;
	and.pred  	%p1470, %p1468, %p1469;
	and.pred  	%p1471, %p1470, %p1467;
	@%p1471 bra 	$L__BB6_980;
	and.b32  	%r7920, %r14355, %r1373;
	popc.b32 	%r7921, %r7920;
	setp.eq.s32 	%p1472, %r7921, 1;
	or.b32  	%r7922, %r7920, -2147483648;
	selp.b32 	%r7923, %r7922, %r7920, %p1472;
	st.local.u32 	[%rd877+32], %r7923;
	setp.ne.s32 	%p1473, %r14355, %r7923;
	selp.u32 	%r7924, 1, 0, %p1473;
	or.b32  	%r14423, %r14423, %r7924;
$L__BB6_980:
	setp.gt.s32 	%p1474, %r14357, -1;
	setp.eq.s32 	%p1475, %r1275, 2;
	and.b32  	%r7926, %r14357, %r14397;
	setp.eq.s32 	%p1476, %r7926, %r14357;
	and.pred  	%p1477, %p1475, %p1476;
	and.pred  	%p1478, %p1477, %p1474;
	@%p1478 bra 	$L__BB6_982;
	and.b32  	%r7927, %r14357, %r1373;
	popc.b32 	%r7928, %r7927;
	setp.eq.s32 	%p1479, %r7928, 1;
	or.b32  	%r7929, %r7927, -2147483648;
	selp.b32 	%r7930, %r7929, %r7927, %p1479;
	st.local.u32 	[%rd877+-44], %r7930;
	setp.ne.s32 	%p1480, %r14357, %r7930;
	selp.u32 	%r7931, 1, 0, %p1480;
	or.b32  	%r14423, %r14423, %r7931;
$L__BB6_982:
	setp.gt.s32 	%p1481, %r14359, -1;
	setp.eq.s32 	%p1482, %r1280, 2;
	and.b32  	%r7933, %r14359, %r14397;
	setp.eq.s32 	%p1483, %r7933, %r14359;
	and.pred  	%p1484, %p1482, %p1483;
	and.pred  	%p1485, %p1484, %p1481;
	@%p1485 bra 	$L__BB6_984;
	and.b32  	%r7934, %r14359, %r1373;
	popc.b32 	%r7935, %r7934;
	setp.eq.s32 	%p1486, %r7935, 1;
	or.b32  	%r7936, %r7934, -2147483648;
	selp.b32 	%r7937, %r7936, %r7934, %p1486;
	st.local.u32 	[%rd877+-24], %r7937;
	setp.ne.s32 	%p1487, %r14359, %r7937;
	selp.u32 	%r7938, 1, 0, %p1487;
	or.b32  	%r14423, %r14423, %r7938;
$L__BB6_984:
	setp.gt.s32 	%p1488, %r14361, -1;
	setp.eq.s32 	%p1489, %r1285, 2;
	and.b32  	%r7940, %r14361, %r14397;
	setp.eq.s32 	%p1490, %r7940, %r14361;
	and.pred  	%p1491, %p1489, %p1490;
	and.pred  	%p1492, %p1491, %p1488;
	@%p1492 bra 	$L__BB6_986;
	and.b32  	%r7941, %r14361, %r1373;
	popc.b32 	%r7942, %r7941;
	setp.eq.s32 	%p1493, %r7942, 1;
	or.b32  	%r7943, %r7941, -2147483648;
	selp.b32 	%r7944, %r7943, %r7941, %p1493;
	st.local.u32 	[%rd877+-4], %r7944;
	setp.ne.s32 	%p1494, %r14361, %r7944;
	selp.u32 	%r7945, 1, 0, %p1494;
	or.b32  	%r14423, %r14423, %r7945;
$L__BB6_986:
	setp.gt.s32 	%p1495, %r14363, -1;
	setp.eq.s32 	%p1496, %r1290, 2;
	and.b32  	%r7947, %r14363, %r14397;
	setp.eq.s32 	%p1497, %r7947, %r14363;
	and.pred  	%p1498, %p1496, %p1497;
	and.pred  	%p1499, %p1498, %p1495;
	@%p1499 bra 	$L__BB6_988;
	and.b32  	%r7948, %r14363, %r1373;
	popc.b32 	%r7949, %r7948;
	setp.eq.s32 	%p1500, %r7949, 1;
	or.b32  	%r7950, %r7948, -2147483648;
	selp.b32 	%r7951, %r7950, %r7948, %p1500;
	st.local.u32 	[%rd877+16], %r7951;
	setp.ne.s32 	%p1501, %r14363, %r7951;
	selp.u32 	%r7952, 1, 0, %p1501;
	or.b32  	%r14423, %r14423, %r7952;
$L__BB6_988:
	setp.gt.s32 	%p1502, %r14365, -1;
	setp.eq.s32 	%p1503, %r1295, 2;
	and.b32  	%r7954, %r14365, %r14397;
	setp.eq.s32 	%p1504, %r7954, %r14365;
	and.pred  	%p1505, %p1503, %p1504;
	and.pred  	%p1506, %p1505, %p1502;
	@%p1506 bra 	$L__BB6_990;
	and.b32  	%r7955, %r14365, %r1373;
	popc.b32 	%r7956, %r7955;
	setp.eq.s32 	%p1507, %r7956, 1;
	or.b32  	%r7957, %r7955, -2147483648;
	selp.b32 	%r7958, %r7957, %r7955, %p1507;
	st.local.u32 	[%rd877+36], %r7958;
	setp.ne.s32 	%p1508, %r14365, %r7958;
	selp.u32 	%r7959, 1, 0, %p1508;
	or.b32  	%r14423, %r14423, %r7959;
$L__BB6_990:
	setp.gt.s32 	%p1509, %r14367, -1;
	setp.eq.s32 	%p1510, %r1300, 2;
	and.b32  	%r7961, %r14367, %r14397;
	setp.eq.s32 	%p1511, %r7961, %r14367;
	and.pred  	%p1512, %p1510, %p1511;
	and.pred  	%p1513, %p1512, %p1509;
	@%p1513 bra 	$L__BB6_992;
	and.b32  	%r7962, %r14367, %r1373;
	popc.b32 	%r7963, %r7962;
	setp.eq.s32 	%p1514, %r7963, 1;
	or.b32  	%r7964, %r7962, -2147483648;
	selp.b32 	%r7965, %r7964, %r7962, %p1514;
	st.local.u32 	[%rd877+-40], %r7965;
	setp.ne.s32 	%p1515, %r14367, %r7965;
	selp.u32 	%r7966, 1, 0, %p1515;
	or.b32  	%r14423, %r14423, %r7966;
$L__BB6_992:
	setp.gt.s32 	%p1516, %r14369, -1;
	setp.eq.s32 	%p1517, %r1305, 2;
	and.b32  	%r7968, %r14369, %r14397;
	setp.eq.s32 	%p1518, %r7968, %r14369;
	and.pred  	%p1519, %p1517, %p1518;
	and.pred  	%p1520, %p1519, %p1516;
	@%p1520 bra 	$L__BB6_994;
	and.b32  	%r7969, %r14369, %r1373;
	popc.b32 	%r7970, %r7969;
	setp.eq.s32 	%p1521, %r7970, 1;
	or.b32  	%r7971, %r7969, -2147483648;
	selp.b32 	%r7972, %r7971, %r7969, %p1521;
	st.local.u32 	[%rd877+-20], %r7972;
	setp.ne.s32 	%p1522, %r14369, %r7972;
	selp.u32 	%r7973, 1, 0, %p1522;
	or.b32  	%r14423, %r14423, %r7973;
$L__BB6_994:
	setp.gt.s32 	%p1523, %r14371, -1;
	setp.eq.s32 	%p1524, %r1310, 2;
	and.b32  	%r7975, %r14371, %r14397;
	setp.eq.s32 	%p1525, %r7975, %r14371;
	and.pred  	%p1526, %p1524, %p1525;
	and.pred  	%p1527, %p1526, %p1523;
	@%p1527 bra 	$L__BB6_996;
	and.b32  	%r7976, %r14371, %r1373;
	popc.b32 	%r7977, %r7976;
	setp.eq.s32 	%p1528, %r7977, 1;
	or.b32  	%r7978, %r7976, -2147483648;
	selp.b32 	%r7979, %r7978, %r7976, %p1528;
	st.local.u32 	[%rd877], %r7979;
	setp.ne.s32 	%p1529, %r14371, %r7979;
	selp.u32 	%r7980, 1, 0, %p1529;
	or.b32  	%r14423, %r14423, %r7980;
$L__BB6_996:
	setp.gt.s32 	%p1530, %r14373, -1;
	setp.eq.s32 	%p1531, %r1315, 2;
	and.b32  	%r7982, %r14373, %r14397;
	setp.eq.s32 	%p1532, %r7982, %r14373;
	and.pred  	%p1533, %p1531, %p1532;
	and.pred  	%p1534, %p1533, %p1530;
	@%p1534 bra 	$L__BB6_998;
	and.b32  	%r7983, %r14373, %r1373;
	popc.b32 	%r7984, %r7983;
	setp.eq.s32 	%p1535, %r7984, 1;
	or.b32  	%r7985, %r7983, -2147483648;
	selp.b32 	%r7986, %r7985, %r7983, %p1535;
	st.local.u32 	[%rd877+20], %r7986;
	setp.ne.s32 	%p1536, %r14373, %r7986;
	selp.u32 	%r7987, 1, 0, %p1536;
	or.b32  	%r14423, %r14423, %r7987;
$L__BB6_998:
	setp.gt.s32 	%p1537, %r14375, -1;
	setp.eq.s32 	%p1538, %r1320, 2;
	and.b32  	%r7989, %r14375, %r14397;
	setp.eq.s32 	%p1539, %r7989, %r14375;
	and.pred  	%p1540, %p1538, %p1539;
	and.pred  	%p1541, %p1540, %p1537;
	@%p1541 bra 	$L__BB6_1000;
	and.b32  	%r7990, %r14375, %r1373;
	popc.b32 	%r7991, %r7990;
	setp.eq.s32 	%p1542, %r7991, 1;
	or.b32  	%r7992, %r7990, -2147483648;
	selp.b32 	%r7993, %r7992, %r7990, %p1542;
	st.local.u32 	[%rd877+40], %r7993;
	setp.ne.s32 	%p1543, %r14375, %r7993;
	selp.u32 	%r7994, 1, 0, %p1543;
	or.b32  	%r14423, %r14423, %r7994;
$L__BB6_1000:
	setp.gt.s32 	%p1544, %r14377, -1;
	setp.eq.s32 	%p1545, %r1325, 2;
	and.b32  	%r7996, %r14377, %r14397;
	setp.eq.s32 	%p1546, %r7996, %r14377;
	and.pred  	%p1547, %p1545, %p1546;
	and.pred  	%p1548, %p1547, %p1544;
	@%p1548 bra 	$L__BB6_1002;
	and.b32  	%r7997, %r14377, %r1373;
	popc.b32 	%r7998, %r7997;
	setp.eq.s32 	%p1549, %r7998, 1;
	or.b32  	%r7999, %r7997, -2147483648;
	selp.b32 	%r8000, %r7999, %r7997, %p1549;
	st.local.u32 	[%rd877+-36], %r8000;
	setp.ne.s32 	%p1550, %r14377, %r8000;
	selp.u32 	%r8001, 1, 0, %p1550;
	or.b32  	%r14423, %r14423, %r8001;
$L__BB6_1002:
	setp.gt.s32 	%p1551, %r14379, -1;
	setp.eq.s32 	%p1552, %r1330, 2;
	and.b32  	%r8003, %r14379, %r14397;
	setp.eq.s32 	%p1553, %r8003, %r14379;
	and.pred  	%p1554, %p1552, %p1553;
	and.pred  	%p1555, %p1554, %p1551;
	@%p1555 bra 	$L__BB6_1004;
	and.b32  	%r8004, %r14379, %r1373;
	popc.b32 	%r8005, %r8004;
	setp.eq.s32 	%p1556, %r8005, 1;
	or.b32  	%r8006, %r8004, -2147483648;
	selp.b32 	%r8007, %r8006, %r8004, %p1556;
	st.local.u32 	[%rd877+-16], %r8007;
	setp.ne.s32 	%p1557, %r14379, %r8007;
	selp.u32 	%r8008, 1, 0, %p1557;
	or.b32  	%r14423, %r14423, %r8008;
$L__BB6_1004:
	setp.gt.s32 	%p1558, %r14381, -1;
	setp.eq.s32 	%p1559, %r1335, 2;
	and.b32  	%r8010, %r14381, %r14397;
	setp.eq.s32 	%p1560, %r8010, %r14381;
	and.pred  	%p1561, %p1559, %p1560;
	and.pred  	%p1562, %p1561, %p1558;
	@%p1562 bra 	$L__BB6_1006;
	and.b32  	%r8011, %r14381, %r1373;
	popc.b32 	%r8012, %r8011;
	setp.eq.s32 	%p1563, %r8012, 1;
	or.b32  	%r8013, %r8011, -2147483648;
	selp.b32 	%r8014, %r8013, %r8011, %p1563;
	st.local.u32 	[%rd877+4], %r8014;
	setp.ne.s32 	%p1564, %r14381, %r8014;
	selp.u32 	%r8015, 1, 0, %p1564;
	or.b32  	%r14423, %r14423, %r8015;
$L__BB6_1006:
	setp.gt.s32 	%p1565, %r14383, -1;
	setp.eq.s32 	%p1566, %r1340, 2;
	and.b32  	%r8017, %r14383, %r14397;
	setp.eq.s32 	%p1567, %r8017, %r14383;
	and.pred  	%p1568, %p1566, %p1567;
	and.pred  	%p1569, %p1568, %p1565;
	@%p1569 bra 	$L__BB6_1008;
	and.b32  	%r8018, %r14383, %r1373;
	popc.b32 	%r8019, %r8018;
	setp.eq.s32 	%p1570, %r8019, 1;
	or.b32  	%r8020, %r8018, -2147483648;
	selp.b32 	%r8021, %r8020, %r8018, %p1570;
	st.local.u32 	[%rd877+24], %r8021;
	setp.ne.s32 	%p1571, %r14383, %r8021;
	selp.u32 	%r8022, 1, 0, %p1571;
	or.b32  	%r14423, %r14423, %r8022;
$L__BB6_1008:
	setp.gt.s32 	%p1572, %r14385, -1;
	setp.eq.s32 	%p1573, %r1345, 2;
	and.b32  	%r8024, %r14385, %r14397;
	setp.eq.s32 	%p1574, %r8024, %r14385;
	and.pred  	%p1575, %p1573, %p1574;
	and.pred  	%p1576, %p1575, %p1572;
	@%p1576 bra 	$L__BB6_1010;
	and.b32  	%r8025, %r14385, %r1373;
	popc.b32 	%r8026, %r8025;
	setp.eq.s32 	%p1577, %r8026, 1;
	or.b32  	%r8027, %r8025, -2147483648;
	selp.b32 	%r8028, %r8027, %r8025, %p1577;
	st.local.u32 	[%rd877+44], %r8028;
	setp.ne.s32 	%p1578, %r14385, %r8028;
	selp.u32 	%r8029, 1, 0, %p1578;
	or.b32  	%r14423, %r14423, %r8029;
$L__BB6_1010:
	setp.gt.s32 	%p1579, %r14387, -1;
	setp.eq.s32 	%p1580, %r1350, 2;
	and.b32  	%r8031, %r14387, %r14397;
	setp.eq.s32 	%p1581, %r8031, %r14387;
	and.pred  	%p1582, %p1580, %p1581;
	and.pred  	%p1583, %p1582, %p1579;
	@%p1583 bra 	$L__BB6_1012;
	and.b32  	%r8032, %r14387, %r1373;
	popc.b32 	%r8033, %r8032;
	setp.eq.s32 	%p1584, %r8033, 1;
	or.b32  	%r8034, %r8032, -2147483648;
	selp.b32 	%r8035, %r8034, %r8032, %p1584;
	st.local.u32 	[%rd877+-32], %r8035;
	setp.ne.s32 	%p1585, %r14387, %r8035;
	selp.u32 	%r8036, 1, 0, %p1585;
	or.b32  	%r14423, %r14423, %r8036;
$L__BB6_1012:
	setp.gt.s32 	%p1586, %r14389, -1;
	setp.eq.s32 	%p1587, %r1355, 2;
	and.b32  	%r8038, %r14389, %r14397;
	setp.eq.s32 	%p1588, %r8038, %r14389;
	and.pred  	%p1589, %p1587, %p1588;
	and.pred  	%p1590, %p1589, %p1586;
	@%p1590 bra 	$L__BB6_1014;
	and.b32  	%r8039, %r14389, %r1373;
	popc.b32 	%r8040, %r8039;
	setp.eq.s32 	%p1591, %r8040, 1;
	or.b32  	%r8041, %r8039, -2147483648;
	selp.b32 	%r8042, %r8041, %r8039, %p1591;
	st.local.u32 	[%rd877+-12], %r8042;
	setp.ne.s32 	%p1592, %r14389, %r8042;
	selp.u32 	%r8043, 1, 0, %p1592;
	or.b32  	%r14423, %r14423, %r8043;
$L__BB6_1014:
	setp.gt.s32 	%p1593, %r14391, -1;
	setp.eq.s32 	%p1594, %r1360, 2;
	and.b32  	%r8045, %r14391, %r14397;
	setp.eq.s32 	%p1595, %r8045, %r14391;
	and.pred  	%p1596, %p1594, %p1595;
	and.pred  	%p1597, %p1596, %p1593;
	@%p1597 bra 	$L__BB6_1016;
	and.b32  	%r8046, %r14391, %r1373;
	popc.b32 	%r8047, %r8046;
	setp.eq.s32 	%p1598, %r8047, 1;
	or.b32  	%r8048, %r8046, -2147483648;
	selp.b32 	%r8049, %r8048, %r8046, %p1598;
	st.local.u32 	[%rd877+8], %r8049;
	setp.ne.s32 	%p1599, %r14391, %r8049;
	selp.u32 	%r8050, 1, 0, %p1599;
	or.b32  	%r14423, %r14423, %r8050;
$L__BB6_1016:
	setp.gt.s32 	%p1600, %r14393, -1;
	setp.eq.s32 	%p1601, %r1365, 2;
	and.b32  	%r8052, %r14393, %r14397;
	setp.eq.s32 	%p1602, %r8052, %r14393;
	and.pred  	%p1603, %p1601, %p1602;
	and.pred  	%p1604, %p1603, %p1600;
	@%p1604 bra 	$L__BB6_1018;
	and.b32  	%r8053, %r14393, %r1373;
	popc.b32 	%r8054, %r8053;
	setp.eq.s32 	%p1605, %r8054, 1;
	or.b32  	%r8055, %r8053, -2147483648;
	selp.b32 	%r8056, %r8055, %r8053, %p1605;
	st.local.u32 	[%rd877+28], %r8056;
	setp.ne.s32 	%p1606, %r14393, %r8056;
	selp.u32 	%r8057, 1, 0, %p1606;
	or.b32  	%r14423, %r14423, %r8057;
$L__BB6_1018:
	setp.gt.s32 	%p1607, %r14395, -1;
	setp.eq.s32 	%p1608, %r1370, 2;
	and.b32  	%r8059, %r14395, %r14397;
	setp.eq.s32 	%p1609, %r8059, %r14395;
	and.pred  	%p1610, %p1608, %p1609;
	and.pred  	%p1611, %p1610, %p1607;
	@%p1611 bra 	$L__BB6_1020;
	and.b32  	%r8060, %r14395, %r1373;
	popc.b32 	%r8061, %r8060;
	setp.eq.s32 	%p1612, %r8061, 1;
	or.b32  	%r8062, %r8060, -2147483648;
	selp.b32 	%r8063, %r8062, %r8060, %p1612;
	st.local.u32 	[%rd877+48], %r8063;
	setp.ne.s32 	%p1613, %r14395, %r8063;
	selp.u32 	%r8064, 1, 0, %p1613;
	or.b32  	%r14423, %r14423, %r8064;
$L__BB6_1020:
	or.b32  	%r8065, %r14447, %r14423;
	or.b32  	%r14447, %r8065, %r14348;
	add.s32 	%r14320, %r14320, 1;
	add.s64 	%rd877, %rd877, 100;
	setp.ne.s32 	%p1614, %r14320, 25;
	@%p1614 bra 	$L__BB6_772;
	setp.eq.s32 	%p1615, %r14447, 3;
	@%p1615 bra 	$L__BB6_3790;
	mov.b32 	%r14448, 0;
$L__BB6_1023:
	mul.wide.u32 	%rd534, %r14448, 4;
	add.s64 	%rd121, %rd7, %rd534;
	ld.local.u32 	%r14475, [%rd121];
	min.s32 	%r8067, %r14475, 0;
	and.b32  	%r14450, %r8067, 2147483647;
	ld.local.u32 	%r14477, [%rd121+500];
	setp.gt.s32 	%p1616, %r14477, -1;
	@%p1616 bra 	$L__BB6_1025;
	and.b32  	%r8068, %r14477, 2147483647;
	and.b32  	%r8069, %r14477, %r14450;
	setp.eq.s32 	%p1617, %r8069, 0;
	selp.b32 	%r8070, %r8068, -2147483648, %p1617;
	or.b32  	%r14450, %r8070, %r14450;
$L__BB6_1025:
	ld.local.u32 	%r14479, [%rd121+1000];
	setp.gt.s32 	%p1618, %r14479, -1;
	@%p1618 bra 	$L__BB6_1027;
	and.b32  	%r8071, %r14479, 2147483647;
	and.b32  	%r8072, %r8071, %r14450;
	setp.eq.s32 	%p1619, %r8072, 0;
	selp.b32 	%r8073, %r8071, -2147483648, %p1619;
	or.b32  	%r14450, %r8073, %r14450;
$L__BB6_1027:
	ld.local.u32 	%r14481, [%rd121+1500];
	setp.gt.s32 	%p1620, %r14481, -1;
	@%p1620 bra 	$L__BB6_1029;
	and.b32  	%r8074, %r14481, 2147483647;
	and.b32  	%r8075, %r8074, %r14450;
	setp.eq.s32 	%p1621, %r8075, 0;
	selp.b32 	%r8076, %r8074, -2147483648, %p1621;
	or.b32  	%r14450, %r8076, %r14450;
$L__BB6_1029:
	ld.local.u32 	%r14483, [%rd121+2000];
	setp.gt.s32 	%p1622, %r14483, -1;
	@%p1622 bra 	$L__BB6_1031;
	and.b32  	%r8077, %r14483, 2147483647;
	and.b32  	%r8078, %r8077, %r14450;
	setp.eq.s32 	%p1623, %r8078, 0;
	selp.b32 	%r8079, %r8077, -2147483648, %p1623;
	or.b32  	%r14450, %r8079, %r14450;
$L__BB6_1031:
	ld.local.u32 	%r14485, [%rd121+100];
	setp.gt.s32 	%p1624, %r14485, -1;
	@%p1624 bra 	$L__BB6_1033;
	and.b32  	%r8080, %r14485, 2147483647;
	and.b32  	%r8081, %r8080, %r14450;
	setp.eq.s32 	%p1625, %r8081, 0;
	selp.b32 	%r8082, %r8080, -2147483648, %p1625;
	or.b32  	%r14450, %r8082, %r14450;
$L__BB6_1033:
	ld.local.u32 	%r14487, [%rd121+600];
	setp.gt.s32 	%p1626, %r14487, -1;
	@%p1626 bra 	$L__BB6_1035;
	and.b32  	%r8083, %r14487, 2147483647;
	and.b32  	%r8084, %r8083, %r14450;
	setp.eq.s32 	%p1627, %r8084, 0;
	selp.b32 	%r8085, %r8083, -2147483648, %p1627;
	or.b32  	%r14450, %r8085, %r14450;
$L__BB6_1035:
	ld.local.u32 	%r14489, [%rd121+1100];
	setp.gt.s32 	%p1628, %r14489, -1;
	@%p1628 bra 	$L__BB6_1037;
	and.b32  	%r8086, %r14489, 2147483647;
	and.b32  	%r8087, %r8086, %r14450;
	setp.eq.s32 	%p1629, %r8087, 0;
	selp.b32 	%r8088, %r8086, -2147483648, %p1629;
	or.b32  	%r14450, %r8088, %r14450;
$L__BB6_1037:
	ld.local.u32 	%r14491, [%rd121+1600];
	setp.gt.s32 	%p1630, %r14491, -1;
	@%p1630 bra 	$L__BB6_1039;
	and.b32  	%r8089, %r14491, 2147483647;
	and.b32  	%r8090, %r8089, %r14450;
	setp.eq.s32 	%p1631, %r8090, 0;
	selp.b32 	%r8091, %r8089, -2147483648, %p1631;
	or.b32  	%r14450, %r8091, %r14450;
$L__BB6_1039:
	ld.local.u32 	%r14493, [%rd121+2100];
	setp.gt.s32 	%p1632, %r14493, -1;
	@%p1632 bra 	$L__BB6_1041;
	and.b32  	%r8092, %r14493, 2147483647;
	and.b32  	%r8093, %r8092, %r14450;
	setp.eq.s32 	%p1633, %r8093, 0;
	selp.b32 	%r8094, %r8092, -2147483648, %p1633;
	or.b32  	%r14450, %r8094, %r14450;
$L__BB6_1041:
	ld.local.u32 	%r14495, [%rd121+200];
	setp.gt.s32 	%p1634, %r14495, -1;
	@%p1634 bra 	$L__BB6_1043;
	and.b32  	%r8095, %r14495, 2147483647;
	and.b32  	%r8096, %r8095, %r14450;
	setp.eq.s32 	%p1635, %r8096, 0;
	selp.b32 	%r8097, %r8095, -2147483648, %p1635;
	or.b32  	%r14450, %r8097, %r14450;
$L__BB6_1043:
	ld.local.u32 	%r14497, [%rd121+700];
	setp.gt.s32 	%p1636, %r14497, -1;
	@%p1636 bra 	$L__BB6_1045;
	and.b32  	%r8098, %r14497, 2147483647;
	and.b32  	%r8099, %r8098, %r14450;
	setp.eq.s32 	%p1637, %r8099, 0;
	selp.b32 	%r8100, %r8098, -2147483648, %p1637;
	or.b32  	%r14450, %r8100, %r14450;
$L__BB6_1045:
	ld.local.u32 	%r14499, [%rd121+1200];
	setp.gt.s32 	%p1638, %r14499, -1;
	@%p1638 bra 	$L__BB6_1047;
	and.b32  	%r8101, %r14499, 2147483647;
	and.b32  	%r8102, %r8101, %r14450;
	setp.eq.s32 	%p1639, %r8102, 0;
	selp.b32 	%r8103, %r8101, -2147483648, %p1639;
	or.b32  	%r14450, %r8103, %r14450;
$L__BB6_1047:
	ld.local.u32 	%r14501, [%rd121+1700];
	setp.gt.s32 	%p1640, %r14501, -1;
	@%p1640 bra 	$L__BB6_1049;
	and.b32  	%r8104, %r14501, 2147483647;
	and.b32  	%r8105, %r8104, %r14450;
	setp.eq.s32 	%p1641, %r8105, 0;
	selp.b32 	%r8106, %r8104, -2147483648, %p1641;
	or.b32  	%r14450, %r8106, %r14450;
$L__BB6_1049:
	ld.local.u32 	%r14503, [%rd121+2200];
	setp.gt.s32 	%p1642, %r14503, -1;
	@%p1642 bra 	$L__BB6_1051;
	and.b32  	%r8107, %r14503, 2147483647;
	and.b32  	%r8108, %r8107, %r14450;
	setp.eq.s32 	%p1643, %r8108, 0;
	selp.b32 	%r8109, %r8107, -2147483648, %p1643;
	or.b32  	%r14450, %r8109, %r14450;
$L__BB6_1051:
	ld.local.u32 	%r14505, [%rd121+300];
	setp.gt.s32 	%p1644, %r14505, -1;
	@%p1644 bra 	$L__BB6_1053;
	and.b32  	%r8110, %r14505, 2147483647;
	and.b32  	%r8111, %r8110, %r14450;
	setp.eq.s32 	%p1645, %r8111, 0;
	selp.b32 	%r8112, %r8110, -2147483648, %p1645;
	or.b32  	%r14450, %r8112, %r14450;
$L__BB6_1053:
	ld.local.u32 	%r14507, [%rd121+800];
	setp.gt.s32 	%p1646, %r14507, -1;
	@%p1646 bra 	$L__BB6_1055;
	and.b32  	%r8113, %r14507, 2147483647;
	and.b32  	%r8114, %r8113, %r14450;
	setp.eq.s32 	%p1647, %r8114, 0;
	selp.b32 	%r8115, %r8113, -2147483648, %p1647;
	or.b32  	%r14450, %r8115, %r14450;
$L__BB6_1055:
	ld.local.u32 	%r14509, [%rd121+1300];
	setp.gt.s32 	%p1648, %r14509, -1;
	@%p1648 bra 	$L__BB6_1057;
	and.b32  	%r8116, %r14509, 2147483647;
	and.b32  	%r8117, %r8116, %r14450;
	setp.eq.s32 	%p1649, %r8117, 0;
	selp.b32 	%r8118, %r8116, -2147483648, %p1649;
	or.b32  	%r14450, %r8118, %r14450;
$L__BB6_1057:
	ld.local.u32 	%r14511, [%rd121+1800];
	setp.gt.s32 	%p1650, %r14511, -1;
	@%p1650 bra 	$L__BB6_1059;
	and.b32  	%r8119, %r14511, 2147483647;
	and.b32  	%r8120, %r8119, %r14450;
	setp.eq.s32 	%p1651, %r8120, 0;
	selp.b32 	%r8121, %r8119, -2147483648, %p1651;
	or.b32  	%r14450, %r8121, %r14450;
$L__BB6_1059:
	ld.local.u32 	%r14513, [%rd121+2300];
	setp.gt.s32 	%p1652, %r14513, -1;
	@%p1652 bra 	$L__BB6_1061;
	and.b32  	%r8122, %r14513, 2147483647;
	and.b32  	%r8123, %r8122, %r14450;
	setp.eq.s32 	%p1653, %r8123, 0;
	selp.b32 	%r8124, %r8122, -2147483648, %p1653;
	or.b32  	%r14450, %r8124, %r14450;
$L__BB6_1061:
	ld.local.u32 	%r14515, [%rd121+400];
	setp.gt.s32 	%p1654, %r14515, -1;
	@%p1654 bra 	$L__BB6_1063;
	and.b32  	%r8125, %r14515, 2147483647;
	and.b32  	%r8126, %r8125, %r14450;
	setp.eq.s32 	%p1655, %r8126, 0;
	selp.b32 	%r8127, %r8125, -2147483648, %p1655;
	or.b32  	%r14450, %r8127, %r14450;
$L__BB6_1063:
	ld.local.u32 	%r14517, [%rd121+900];
	setp.gt.s32 	%p1656, %r14517, -1;
	@%p1656 bra 	$L__BB6_1065;
	and.b32  	%r8128, %r14517, 2147483647;
	and.b32  	%r8129, %r8128, %r14450;
	setp.eq.s32 	%p1657, %r8129, 0;
	selp.b32 	%r8130, %r8128, -2147483648, %p1657;
	or.b32  	%r14450, %r8130, %r14450;
$L__BB6_1065:
	ld.local.u32 	%r14519, [%rd121+1400];
	setp.gt.s32 	%p1658, %r14519, -1;
	@%p1658 bra 	$L__BB6_1067;
	and.b32  	%r8131, %r14519, 2147483647;
	and.b32  	%r8132, %r8131, %r14450;
	setp.eq.s32 	%p1659, %r8132, 0;
	selp.b32 	%r8133, %r8131, -2147483648, %p1659;
	or.b32  	%r14450, %r8133, %r14450;
$L__BB6_1067:
	ld.local.u32 	%r14521, [%rd121+1900];
	setp.gt.s32 	%p1660, %r14521, -1;
	@%p1660 bra 	$L__BB6_1069;
	and.b32  	%r8134, %r14521, 2147483647;
	and.b32  	%r8135, %r8134, %r14450;
	setp.eq.s32 	%p1661, %r8135, 0;
	selp.b32 	%r8136, %r8134, -2147483648, %p1661;
	or.b32  	%r14450, %r8136, %r14450;
$L__BB6_1069:
	ld.local.u32 	%r14523, [%rd121+2400];
	setp.gt.s32 	%p1662, %r14523, -1;
	@%p1662 bra 	$L__BB6_1071;
	and.b32  	%r8137, %r14523, 2147483647;
	and.b32  	%r8138, %r8137, %r14450;
	setp.eq.s32 	%p1663, %r8138, 0;
	selp.b32 	%r8139, %r8137, -2147483648, %p1663;
	or.b32  	%r14450, %r8139, %r14450;
$L__BB6_1071:
	setp.gt.s32 	%p1664, %r14450, -1;
	mov.b32 	%r14476, 0;
	@%p1664 bra 	$L__BB6_1073;
	mov.b32 	%r8142, 0;
	st.local.u32 	[%rd7], %r8142;
	ld.local.u32 	%r14475, [%rd121];
	mov.b32 	%r14476, 3;
$L__BB6_1073:
	not.b32 	%r1505, %r14450;
	setp.lt.s32 	%p1665, %r14475, 0;
	@%p1665 bra 	$L__BB6_1075;
	and.b32  	%r8143, %r14475, %r1505;
	popc.b32 	%r8144, %r8143;
	setp.eq.s32 	%p1666, %r8144, 1;
	or.b32  	%r8145, %r8143, -2147483648;
	selp.b32 	%r1506, %r8145, %r8143, %p1666;
	st.local.u32 	[%rd121], %r1506;
	setp.ne.s32 	%p1667, %r14475, %r1506;
	selp.u32 	%r8146, 1, 0, %p1667;
	or.b32  	%r14476, %r14476, %r8146;
	mov.u32 	%r14475, %r1506;
$L__BB6_1075:
	setp.lt.s32 	%p1668, %r14477, 0;
	@%p1668 bra 	$L__BB6_1077;
	and.b32  	%r8147, %r14477, %r1505;
	popc.b32 	%r8148, %r8147;
	setp.eq.s32 	%p1669, %r8148, 1;
	or.b32  	%r8149, %r8147, -2147483648;
	selp.b32 	%r1510, %r8149, %r8147, %p1669;
	st.local.u32 	[%rd121+500], %r1510;
	setp.ne.s32 	%p1670, %r14477, %r1510;
	selp.u32 	%r8150, 1, 0, %p1670;
	or.b32  	%r14476, %r14476, %r8150;
	mov.u32 	%r14477, %r1510;
$L__BB6_1077:
	setp.lt.s32 	%p1671, %r14479, 0;
	@%p1671 bra 	$L__BB6_1079;
	and.b32  	%r8151, %r14479, %r1505;
	popc.b32 	%r8152, %r8151;
	setp.eq.s32 	%p1672, %r8152, 1;
	or.b32  	%r8153, %r8151, -2147483648;
	selp.b32 	%r1514, %r8153, %r8151, %p1672;
	st.local.u32 	[%rd121+1000], %r1514;
	setp.ne.s32 	%p1673, %r14479, %r1514;
	selp.u32 	%r8154, 1, 0, %p1673;
	or.b32  	%r14476, %r14476, %r8154;
	mov.u32 	%r14479, %r1514;
$L__BB6_1079:
	setp.lt.s32 	%p1674, %r14481, 0;
	@%p1674 bra 	$L__BB6_1081;
	and.b32  	%r8155, %r14481, %r1505;
	popc.b32 	%r8156, %r8155;
	setp.eq.s32 	%p1675, %r8156, 1;
	or.b32  	%r8157, %r8155, -2147483648;
	selp.b32 	%r1518, %r8157, %r8155, %p1675;
	st.local.u32 	[%rd121+1500], %r1518;
	setp.ne.s32 	%p1676, %r14481, %r1518;
	selp.u32 	%r8158, 1, 0, %p1676;
	or.b32  	%r14476, %r14476, %r8158;
	mov.u32 	%r14481, %r1518;
$L__BB6_1081:
	setp.lt.s32 	%p1677, %r14483, 0;
	@%p1677 bra 	$L__BB6_1083;
	and.b32  	%r8159, %r14483, %r1505;
	popc.b32 	%r8160, %r8159;
	setp.eq.s32 	%p1678, %r8160, 1;
	or.b32  	%r8161, %r8159, -2147483648;
	selp.b32 	%r1522, %r8161, %r8159, %p1678;
	st.local.u32 	[%rd121+2000], %r1522;
	setp.ne.s32 	%p1679, %r14483, %r1522;
	selp.u32 	%r8162, 1, 0, %p1679;
	or.b32  	%r14476, %r14476, %r8162;
	mov.u32 	%r14483, %r1522;
$L__BB6_1083:
	setp.lt.s32 	%p1680, %r14485, 0;
	@%p1680 bra 	$L__BB6_1085;
	and.b32  	%r8163, %r14485, %r1505;
	popc.b32 	%r8164, %r8163;
	setp.eq.s32 	%p1681, %r8164, 1;
	or.b32  	%r8165, %r8163, -2147483648;
	selp.b32 	%r1526, %r8165, %r8163, %p1681;
	st.local.u32 	[%rd121+100], %r1526;
	setp.ne.s32 	%p1682, %r14485, %r1526;
	selp.u32 	%r8166, 1, 0, %p1682;
	or.b32  	%r14476, %r14476, %r8166;
	mov.u32 	%r14485, %r1526;
$L__BB6_1085:
	setp.lt.s32 	%p1683, %r14487, 0;
	@%p1683 bra 	$L__BB6_1087;
	and.b32  	%r8167, %r14487, %r1505;
	popc.b32 	%r8168, %r8167;
	setp.eq.s32 	%p1684, %r8168, 1;
	or.b32  	%r8169, %r8167, -2147483648;
	selp.b32 	%r1530, %r8169, %r8167, %p1684;
	st.local.u32 	[%rd121+600], %r1530;
	setp.ne.s32 	%p1685, %r14487, %r1530;
	selp.u32 	%r8170, 1, 0, %p1685;
	or.b32  	%r14476, %r14476, %r8170;
	mov.u32 	%r14487, %r1530;
$L__BB6_1087:
	setp.lt.s32 	%p1686, %r14489, 0;
	@%p1686 bra 	$L__BB6_1089;
	and.b32  	%r8171, %r14489, %r1505;
	popc.b32 	%r8172, %r8171;
	setp.eq.s32 	%p1687, %r8172, 1;
	or.b32  	%r8173, %r8171, -2147483648;
	selp.b32 	%r1534, %r8173, %r8171, %p1687;
	st.local.u32 	[%rd121+1100], %r1534;
	setp.ne.s32 	%p1688, %r14489, %r1534;
	selp.u32 	%r8174, 1, 0, %p1688;
	or.b32  	%r14476, %r14476, %r8174;
	mov.u32 	%r14489, %r1534;
$L__BB6_1089:
	setp.lt.s32 	%p1689, %r14491, 0;
	@%p1689 bra 	$L__BB6_1091;
	and.b32  	%r8175, %r14491, %r1505;
	popc.b32 	%r8176, %r8175;
	setp.eq.s32 	%p1690, %r8176, 1;
	or.b32  	%r8177, %r8175, -2147483648;
	selp.b32 	%r1538, %r8177, %r8175, %p1690;
	st.local.u32 	[%rd121+1600], %r1538;
	setp.ne.s32 	%p1691, %r14491, %r1538;
	selp.u32 	%r8178, 1, 0, %p1691;
	or.b32  	%r14476, %r14476, %r8178;
	mov.u32 	%r14491, %r1538;
$L__BB6_1091:
	setp.lt.s32 	%p1692, %r14493, 0;
	@%p1692 bra 	$L__BB6_1093;
	and.b32  	%r8179, %r14493, %r1505;
	popc.b32 	%r8180, %r8179;
	setp.eq.s32 	%p1693, %r8180, 1;
	or.b32  	%r8181, %r8179, -2147483648;
	selp.b32 	%r1542, %r8181, %r8179, %p1693;
	st.local.u32 	[%rd121+2100], %r1542;
	setp.ne.s32 	%p1694, %r14493, %r1542;
	selp.u32 	%r8182, 1, 0, %p1694;
	or.b32  	%r14476, %r14476, %r8182;
	mov.u32 	%r14493, %r1542;
$L__BB6_1093:
	setp.lt.s32 	%p1695, %r14495, 0;
	@%p1695 bra 	$L__BB6_1095;
	and.b32  	%r8183, %r14495, %r1505;
	popc.b32 	%r8184, %r8183;
	setp.eq.s32 	%p1696, %r8184, 1;
	or.b32  	%r8185, %r8183, -2147483648;
	selp.b32 	%r1546, %r8185, %r8183, %p1696;
	st.local.u32 	[%rd121+200], %r1546;
	setp.ne.s32 	%p1697, %r14495, %r1546;
	selp.u32 	%r8186, 1, 0, %p1697;
	or.b32  	%r14476, %r14476, %r8186;
	mov.u32 	%r14495, %r1546;
$L__BB6_1095:
	setp.lt.s32 	%p1698, %r14497, 0;
	@%p1698 bra 	$L__BB6_1097;
	and.b32  	%r8187, %r14497, %r1505;
	popc.b32 	%r8188, %r8187;
	setp.eq.s32 	%p1699, %r8188, 1;
	or.b32  	%r8189, %r8187, -2147483648;
	selp.b32 	%r1550, %r8189, %r8187, %p1699;
	st.local.u32 	[%rd121+700], %r1550;
	setp.ne.s32 	%p1700, %r14497, %r1550;
	selp.u32 	%r8190, 1, 0, %p1700;
	or.b32  	%r14476, %r14476, %r8190;
	mov.u32 	%r14497, %r1550;
$L__BB6_1097:
	setp.lt.s32 	%p1701, %r14499, 0;
	@%p1701 bra 	$L__BB6_1099;
	and.b32  	%r8191, %r14499, %r1505;
	popc.b32 	%r8192, %r8191;
	setp.eq.s32 	%p1702, %r8192, 1;
	or.b32  	%r8193, %r8191, -2147483648;
	selp.b32 	%r1554, %r8193, %r8191, %p1702;
	st.local.u32 	[%rd121+1200], %r1554;
	setp.ne.s32 	%p1703, %r14499, %r1554;
	selp.u32 	%r8194, 1, 0, %p1703;
	or.b32  	%r14476, %r14476, %r8194;
	mov.u32 	%r14499, %r1554;
$L__BB6_1099:
	setp.lt.s32 	%p1704, %r14501, 0;
	@%p1704 bra 	$L__BB6_1101;
	and.b32  	%r8195, %r14501, %r1505;
	popc.b32 	%r8196, %r8195;
	setp.eq.s32 	%p1705, %r8196, 1;
	or.b32  	%r8197, %r8195, -2147483648;
	selp.b32 	%r1558, %r8197, %r8195, %p1705;
	st.local.u32 	[%rd121+1700], %r1558;
	setp.ne.s32 	%p1706, %r14501, %r1558;
	selp.u32 	%r8198, 1, 0, %p1706;
	or.b32  	%r14476, %r14476, %r8198;
	mov.u32 	%r14501, %r1558;
$L__BB6_1101:
	setp.lt.s32 	%p1707, %r14503, 0;
	@%p1707 bra 	$L__BB6_1103;
	and.b32  	%r8199, %r14503, %r1505;
	popc.b32 	%r8200, %r8199;
	setp.eq.s32 	%p1708, %r8200, 1;
	or.b32  	%r8201, %r8199, -2147483648;
	selp.b32 	%r1562, %r8201, %r8199, %p1708;
	st.local.u32 	[%rd121+2200], %r1562;
	setp.ne.s32 	%p1709, %r14503, %r1562;
	selp.u32 	%r8202, 1, 0, %p1709;
	or.b32  	%r14476, %r14476, %r8202;
	mov.u32 	%r14503, %r1562;
$L__BB6_1103:
	setp.lt.s32 	%p1710, %r14505, 0;
	@%p1710 bra 	$L__BB6_1105;
	and.b32  	%r8203, %r14505, %r1505;
	popc.b32 	%r8204, %r8203;
	setp.eq.s32 	%p1711, %r8204, 1;
	or.b32  	%r8205, %r8203, -2147483648;
	selp.b32 	%r1566, %r8205, %r8203, %p1711;
	st.local.u32 	[%rd121+300], %r1566;
	setp.ne.s32 	%p1712, %r14505, %r1566;
	selp.u32 	%r8206, 1, 0, %p1712;
	or.b32  	%r14476, %r14476, %r8206;
	mov.u32 	%r14505, %r1566;
$L__BB6_1105:
	setp.lt.s32 	%p1713, %r14507, 0;
	@%p1713 bra 	$L__BB6_1107;
	and.b32  	%r8207, %r14507, %r1505;
	popc.b32 	%r8208, %r8207;
	setp.eq.s32 	%p1714, %r8208, 1;
	or.b32  	%r8209, %r8207, -2147483648;
	selp.b32 	%r1570, %r8209, %r8207, %p1714;
	st.local.u32 	[%rd121+800], %r1570;
	setp.ne.s32 	%p1715, %r14507, %r1570;
	selp.u32 	%r8210, 1, 0, %p1715;
	or.b32  	%r14476, %r14476, %r8210;
	mov.u32 	%r14507, %r1570;
$L__BB6_1107:
	setp.lt.s32 	%p1716, %r14509, 0;
	@%p1716 bra 	$L__BB6_1109;
	and.b32  	%r8211, %r14509, %r1505;
	popc.b32 	%r8212, %r8211;
	setp.eq.s32 	%p1717, %r8212, 1;
	or.b32  	%r8213, %r8211, -2147483648;
	selp.b32 	%r1574, %r8213, %r8211, %p1717;
	st.local.u32 	[%rd121+1300], %r1574;
	setp.ne.s32 	%p1718, %r14509, %r1574;
	selp.u32 	%r8214, 1, 0, %p1718;
	or.b32  	%r14476, %r14476, %r8214;
	mov.u32 	%r14509, %r1574;
$L__BB6_1109:
	setp.lt.s32 	%p1719, %r14511, 0;
	@%p1719 bra 	$L__BB6_1111;
	and.b32  	%r8215, %r14511, %r1505;
	popc.b32 	%r8216, %r8215;
	setp.eq.s32 	%p1720, %r8216, 1;
	or.b32  	%r8217, %r8215, -2147483648;
	selp.b32 	%r1578, %r8217, %r8215, %p1720;
	st.local.u32 	[%rd121+1800], %r1578;
	setp.ne.s32 	%p1721, %r14511, %r1578;
	selp.u32 	%r8218, 1, 0, %p1721;
	or.b32  	%r14476, %r14476, %r8218;
	mov.u32 	%r14511, %r1578;
$L__BB6_1111:
	setp.lt.s32 	%p1722, %r14513, 0;
	@%p1722 bra 	$L__BB6_1113;
	and.b32  	%r8219, %r14513, %r1505;
	popc.b32 	%r8220, %r8219;
	setp.eq.s32 	%p1723, %r8220, 1;
	or.b32  	%r8221, %r8219, -2147483648;
	selp.b32 	%r1582, %r8221, %r8219, %p1723;
	st.local.u32 	[%rd121+2300], %r1582;
	setp.ne.s32 	%p1724, %r14513, %r1582;
	selp.u32 	%r8222, 1, 0, %p1724;
	or.b32  	%r14476, %r14476, %r8222;
	mov.u32 	%r14513, %r1582;
$L__BB6_1113:
	setp.lt.s32 	%p1725, %r14515, 0;
	@%p1725 bra 	$L__BB6_1115;
	and.b32  	%r8223, %r14515, %r1505;
	popc.b32 	%r8224, %r8223;
	setp.eq.s32 	%p1726, %r8224, 1;
	or.b32  	%r8225, %r8223, -2147483648;
	selp.b32 	%r1586, %r8225, %r8223, %p1726;
	st.local.u32 	[%rd121+400], %r1586;
	setp.ne.s32 	%p1727, %r14515, %r1586;
	selp.u32 	%r8226, 1, 0, %p1727;
	or.b32  	%r14476, %r14476, %r8226;
	mov.u32 	%r14515, %r1586;
$L__BB6_1115:
	setp.lt.s32 	%p1728, %r14517, 0;
	@%p1728 bra 	$L__BB6_1117;
	and.b32  	%r8227, %r14517, %r1505;
	popc.b32 	%r8228, %r8227;
	setp.eq.s32 	%p1729, %r8228, 1;
	or.b32  	%r8229, %r8227, -2147483648;
	selp.b32 	%r1590, %r8229, %r8227, %p1729;
	st.local.u32 	[%rd121+900], %r1590;
	setp.ne.s32 	%p1730, %r14517, %r1590;
	selp.u32 	%r8230, 1, 0, %p1730;
	or.b32  	%r14476, %r14476, %r8230;
	mov.u32 	%r14517, %r1590;
$L__BB6_1117:
	setp.lt.s32 	%p1731, %r14519, 0;
	@%p1731 bra 	$L__BB6_1119;
	and.b32  	%r8231, %r14519, %r1505;
	popc.b32 	%r8232, %r8231;
	setp.eq.s32 	%p1732, %r8232, 1;
	or.b32  	%r8233, %r8231, -2147483648;
	selp.b32 	%r1594, %r8233, %r8231, %p1732;
	st.local.u32 	[%rd121+1400], %r1594;
	setp.ne.s32 	%p1733, %r14519, %r1594;
	selp.u32 	%r8234, 1, 0, %p1733;
	or.b32  	%r14476, %r14476, %r8234;
	mov.u32 	%r14519, %r1594;
$L__BB6_1119:
	setp.lt.s32 	%p1734, %r14521, 0;
	@%p1734 bra 	$L__BB6_1121;
	and.b32  	%r8235, %r14521, %r1505;
	popc.b32 	%r8236, %r8235;
	setp.eq.s32 	%p1735, %r8236, 1;
	or.b32  	%r8237, %r8235, -2147483648;
	selp.b32 	%r1598, %r8237, %r8235, %p1735;
	st.local.u32 	[%rd121+1900], %r1598;
	setp.ne.s32 	%p1736, %r14521, %r1598;
	selp.u32 	%r8238, 1, 0, %p1736;
	or.b32  	%r14476, %r14476, %r8238;
	mov.u32 	%r14521, %r1598;
$L__BB6_1121:
	setp.lt.s32 	%p1737, %r14523, 0;
	@%p1737 bra 	$L__BB6_1123;
	and.b32  	%r8239, %r14523, %r1505;
	popc.b32 	%r8240, %r8239;
	setp.eq.s32 	%p1738, %r8240, 1;
	or.b32  	%r8241, %r8239, -2147483648;
	selp.b32 	%r1602, %r8241, %r8239, %p1738;
	st.local.u32 	[%rd121+2400], %r1602;
	setp.ne.s32 	%p1739, %r14523, %r1602;
	selp.u32 	%r8242, 1, 0, %p1739;
	or.b32  	%r14476, %r14476, %r8242;
	mov.u32 	%r14523, %r1602;
$L__BB6_1123:
	mov.b32 	%r8243, 0;
	st.local.v4.u32 	[%rd3], {%r8243, %r8243, %r8243, %r8243};
	st.local.v4.u32 	[%rd3+16], {%r8243, %r8243, %r8243, %r8243};
	st.local.v4.u32 	[%rd3+32], {%r8243, %r8243, %r8243, %r8243};
	st.local.v4.u32 	[%rd3+48], {%r8243, %r8243, %r8243, %r8243};
	st.local.v4.u32 	[%rd3+64], {%r8243, %r8243, %r8243, %r8243};
	st.local.v4.u32 	[%rd3+80], {%r8243, %r8243, %r8243, %r8243};
	st.local.v4.u32 	[%rd3+96], {%r8243, %r8243, %r8243, %r8243};
	st.local.v4.u32 	[%rd3+112], {%r8243, %r8243, %r8243, %r8243};
	popc.b32 	%r1606, %r14475;
	setp.lt.s32 	%p1740, %r14475, 0;
	setp.ne.s32 	%p1741, %r1606, 2;
	or.pred  	%p1742, %p1740, %p1741;
	mov.u32 	%r14525, %r8243;
	@%p1742 bra 	$L__BB6_1126;
	clz.b32 	%r8244, %r14475;
	mov.b32 	%r8245, -2147483648;
	shr.u32 	%r1607, %r8245, %r8244;
	xor.b32  	%r8246, %r1607, %r14475;
	clz.b32 	%r8247, %r8246;
	sub.s32 	%r8248, 31, %r8247;
	mul.wide.u32 	%rd535, %r8248, 4;
	add.s64 	%rd122, %rd3, %rd535;
	ld.local.u32 	%r1608, [%rd122];
	and.b32  	%r8249, %r1608, %r1607;
	setp.ne.s32 	%p1743, %r8249, 0;
	mov.u32 	%r14525, %r14475;
	@%p1743 bra 	$L__BB6_1126;
	or.b32  	%r8251, %r1608, %r1607;
	st.local.u32 	[%rd122], %r8251;
	mov.u32 	%r14525, %r8243;
$L__BB6_1126:
	popc.b32 	%r1610, %r14477;
	setp.lt.s32 	%p1744, %r14477, 0;
	setp.ne.s32 	%p1745, %r1610, 2;
	or.pred  	%p1746, %p1744, %p1745;
	@%p1746 bra 	$L__BB6_1130;
	clz.b32 	%r8252, %r14477;
	mov.b32 	%r8253, -2147483648;
	shr.u32 	%r1611, %r8253, %r8252;
	xor.b32  	%r8254, %r1611, %r14477;
	clz.b32 	%r8255, %r8254;
	sub.s32 	%r8256, 31, %r8255;
	mul.wide.u32 	%rd536, %r8256, 4;
	add.s64 	%rd123, %rd3, %rd536;
	ld.local.u32 	%r1612, [%rd123];
	and.b32  	%r8257, %r1612, %r1611;
	setp.eq.s32 	%p1747, %r8257, 0;
	@%p1747 bra 	$L__BB6_1129;
	or.b32  	%r14525, %r14477, %r14525;
	bra.uni 	$L__BB6_1130;
$L__BB6_1129:
	or.b32  	%r8258, %r1612, %r1611;
	st.local.u32 	[%rd123], %r8258;
$L__BB6_1130:
	popc.b32 	%r1615, %r14479;
	setp.lt.s32 	%p1748, %r14479, 0;
	setp.ne.s32 	%p1749, %r1615, 2;
	or.pred  	%p1750, %p1748, %p1749;
	@%p1750 bra 	$L__BB6_1134;
	clz.b32 	%r8259, %r14479;
	mov.b32 	%r8260, -2147483648;
	shr.u32 	%r1616, %r8260, %r8259;
	xor.b32  	%r8261, %r1616, %r14479;
	clz.b32 	%r8262, %r8261;
	sub.s32 	%r8263, 31, %r8262;
	mul.wide.u32 	%rd537, %r8263, 4;
	add.s64 	%rd124, %rd3, %rd537;
	ld.local.u32 	%r1617, [%rd124];
	and.b32  	%r8264, %r1617, %r1616;
	setp.eq.s32 	%p1751, %r8264, 0;
	@%p1751 bra 	$L__BB6_1133;
	or.b32  	%r14525, %r14479, %r14525;
	bra.uni 	$L__BB6_1134;
$L__BB6_1133:
	or.b32  	%r8265, %r1617, %r1616;
	st.local.u32 	[%rd124], %r8265;
$L__BB6_1134:
	popc.b32 	%r1620, %r14481;
	setp.lt.s32 	%p1752, %r14481, 0;
	setp.ne.s32 	%p1753, %r1620, 2;
	or.pred  	%p1754, %p1752, %p1753;
	@%p1754 bra 	$L__BB6_1138;
	clz.b32 	%r8266, %r14481;
	mov.b32 	%r8267, -2147483648;
	shr.u32 	%r1621, %r8267, %r8266;
	xor.b32  	%r8268, %r1621, %r14481;
	clz.b32 	%r8269, %r8268;
	sub.s32 	%r8270, 31, %r8269;
	mul.wide.u32 	%rd538, %r8270, 4;
	add.s64 	%rd125, %rd3, %rd538;
	ld.local.u32 	%r1622, [%rd125];
	and.b32  	%r8271, %r1622, %r1621;
	setp.eq.s32 	%p1755, %r8271, 0;
	@%p1755 bra 	$L__BB6_1137;
	or.b32  	%r14525, %r14481, %r14525;
	bra.uni 	$L__BB6_1138;
$L__BB6_1137:
	or.b32  	%r8272, %r1622, %r1621;
	st.local.u32 	[%rd125], %r8272;
$L__BB6_1138:
	popc.b32 	%r1625, %r14483;
	setp.lt.s32 	%p1756, %r14483, 0;
	setp.ne.s32 	%p1757, %r1625, 2;
	or.pred  	%p1758, %p1756, %p1757;
	@%p1758 bra 	$L__BB6_1142;
	clz.b32 	%r8273, %r14483;
	mov.b32 	%r8274, -2147483648;
	shr.u32 	%r1626, %r8274, %r8273;
	xor.b32  	%r8275, %r1626, %r14483;
	clz.b32 	%r8276, %r8275;
	sub.s32 	%r8277, 31, %r8276;
	mul.wide.u32 	%rd539, %r8277, 4;
	add.s64 	%rd126, %rd3, %rd539;
	ld.local.u32 	%r1627, [%rd126];
	and.b32  	%r8278, %r1627, %r1626;
	setp.eq.s32 	%p1759, %r8278, 0;
	@%p1759 bra 	$L__BB6_1141;
	or.b32  	%r14525, %r14483, %r14525;
	bra.uni 	$L__BB6_1142;
$L__BB6_1141:
	or.b32  	%r8279, %r1627, %r1626;
	st.local.u32 	[%rd126], %r8279;
$L__BB6_1142:
	popc.b32 	%r1630, %r14485;
	setp.lt.s32 	%p1760, %r14485, 0;
	setp.ne.s32 	%p1761, %r1630, 2;
	or.pred  	%p1762, %p1760, %p1761;
	@%p1762 bra 	$L__BB6_1146;
	clz.b32 	%r8280, %r14485;
	mov.b32 	%r8281, -2147483648;
	shr.u32 	%r1631, %r8281, %r8280;
	xor.b32  	%r8282, %r1631, %r14485;
	clz.b32 	%r8283, %r8282;
	sub.s32 	%r8284, 31, %r8283;
	mul.wide.u32 	%rd540, %r8284, 4;
	add.s64 	%rd127, %rd3, %rd540;
	ld.local.u32 	%r1632, [%rd127];
	and.b32  	%r8285, %r1632, %r1631;
	setp.eq.s32 	%p1763, %r8285, 0;
	@%p1763 bra 	$L__BB6_1145;
	or.b32  	%r14525, %r14485, %r14525;
	bra.uni 	$L__BB6_1146;
$L__BB6_1145:
	or.b32  	%r8286, %r1632, %r1631;
	st.local.u32 	[%rd127], %r8286;
$L__BB6_1146:
	popc.b32 	%r1635, %r14487;
	setp.lt.s32 	%p1764, %r14487, 0;
	setp.ne.s32 	%p1765, %r1635, 2;
	or.pred  	%p1766, %p1764, %p1765;
	@%p1766 bra 	$L__BB6_1150;
	clz.b32 	%r8287, %r14487;
	mov.b32 	%r8288, -2147483648;
	shr.u32 	%r1636, %r8288, %r8287;
	xor.b32  	%r8289, %r1636, %r14487;
	clz.b32 	%r8290, %r8289;
	sub.s32 	%r8291, 31, %r8290;
	mul.wide.u32 	%rd541, %r8291, 4;
	add.s64 	%rd128, %rd3, %rd541;
	ld.local.u32 	%r1637, [%rd128];
	and.b32  	%r8292, %r1637, %r1636;
	setp.eq.s32 	%p1767, %r8292, 0;
	@%p1767 bra 	$L__BB6_1149;
	or.b32  	%r14525, %r14487, %r14525;
	bra.uni 	$L__BB6_1150;
$L__BB6_1149:
	or.b32  	%r8293, %r1637, %r1636;
	st.local.u32 	[%rd128], %r8293;
$L__BB6_1150:
	popc.b32 	%r1640, %r14489;
	setp.lt.s32 	%p1768, %r14489, 0;
	setp.ne.s32 	%p1769, %r1640, 2;
	or.pred  	%p1770, %p1768, %p1769;
	@%p1770 bra 	$L__BB6_1154;
	clz.b32 	%r8294, %r14489;
	mov.b32 	%r8295, -2147483648;
	shr.u32 	%r1641, %r8295, %r8294;
	xor.b32  	%r8296, %r1641, %r14489;
	clz.b32 	%r8297, %r8296;
	sub.s32 	%r8298, 31, %r8297;
	mul.wide.u32 	%rd542, %r8298, 4;
	add.s64 	%rd129, %rd3, %rd542;
	ld.local.u32 	%r1642, [%rd129];
	and.b32  	%r8299, %r1642, %r1641;
	setp.eq.s32 	%p1771, %r8299, 0;
	@%p1771 bra 	$L__BB6_1153;
	or.b32  	%r14525, %r14489, %r14525;
	bra.uni 	$L__BB6_1154;
$L__BB6_1153:
	or.b32  	%r8300, %r1642, %r1641;
	st.local.u32 	[%rd129], %r8300;
$L__BB6_1154:
	popc.b32 	%r1645, %r14491;
	setp.lt.s32 	%p1772, %r14491, 0;
	setp.ne.s32 	%p1773, %r1645, 2;
	or.pred  	%p1774, %p1772, %p1773;
	@%p1774 bra 	$L__BB6_1158;
	clz.b32 	%r8301, %r14491;
	mov.b32 	%r8302, -2147483648;
	shr.u32 	%r1646, %r8302, %r8301;
	xor.b32  	%r8303, %r1646, %r14491;
	clz.b32 	%r8304, %r8303;
	sub.s32 	%r8305, 31, %r8304;
	mul.wide.u32 	%rd543, %r8305, 4;
	add.s64 	%rd130, %rd3, %rd543;
	ld.local.u32 	%r1647, [%rd130];
	and.b32  	%r8306, %r1647, %r1646;
	setp.eq.s32 	%p1775, %r8306, 0;
	@%p1775 bra 	$L__BB6_1157;
	or.b32  	%r14525, %r14491, %r14525;
	bra.uni 	$L__BB6_1158;
$L__BB6_1157:
	or.b32  	%r8307, %r1647, %r1646;
	st.local.u32 	[%rd130], %r8307;
$L__BB6_1158:
	popc.b32 	%r1650, %r14493;
	setp.lt.s32 	%p1776, %r14493, 0;
	setp.ne.s32 	%p1777, %r1650, 2;
	or.pred  	%p1778, %p1776, %p1777;
	@%p1778 bra 	$L__BB6_1162;
	clz.b32 	%r8308, %r14493;
	mov.b32 	%r8309, -2147483648;
	shr.u32 	%r1651, %r8309, %r8308;
	xor.b32  	%r8310, %r1651, %r14493;
	clz.b32 	%r8311, %r8310;
	sub.s32 	%r8312, 31, %r8311;
	mul.wide.u32 	%rd544, %r8312, 4;
	add.s64 	%rd131, %rd3, %rd544;
	ld.local.u32 	%r1652, [%rd131];
	and.b32  	%r8313, %r1652, %r1651;
	setp.eq.s32 	%p1779, %r8313, 0;
	@%p1779 bra 	$L__BB6_1161;
	or.b32  	%r14525, %r14493, %r14525;
	bra.uni 	$L__BB6_1162;
$L__BB6_1161:
	or.b32  	%r8314, %r1652, %r1651;
	st.local.u32 	[%rd131], %r8314;
$L__BB6_1162:
	popc.b32 	%r1655, %r14495;
	setp.lt.s32 	%p1780, %r14495, 0;
	setp.ne.s32 	%p1781, %r1655, 2;
	or.pred  	%p1782, %p1780, %p1781;
	@%p1782 bra 	$L__BB6_1166;
	clz.b32 	%r8315, %r14495;
	mov.b32 	%r8316, -2147483648;
	shr.u32 	%r1656, %r8316, %r8315;
	xor.b32  	%r8317, %r1656, %r14495;
	clz.b32 	%r8318, %r8317;
	sub.s32 	%r8319, 31, %r8318;
	mul.wide.u32 	%rd545, %r8319, 4;
	add.s64 	%rd132, %rd3, %rd545;
	ld.local.u32 	%r1657, [%rd132];
	and.b32  	%r8320, %r1657, %r1656;
	setp.eq.s32 	%p1783, %r8320, 0;
	@%p1783 bra 	$L__BB6_1165;
	or.b32  	%r14525, %r14495, %r14525;
	bra.uni 	$L__BB6_1166;
$L__BB6_1165:
	or.b32  	%r8321, %r1657, %r1656;
	st.local.u32 	[%rd132], %r8321;
$L__BB6_1166:
	popc.b32 	%r1660, %r14497;
	setp.lt.s32 	%p1784, %r14497, 0;
	setp.ne.s32 	%p1785, %r1660, 2;
	or.pred  	%p1786, %p1784, %p1785;
	@%p1786 bra 	$L__BB6_1170;
	clz.b32 	%r8322, %r14497;
	mov.b32 	%r8323, -2147483648;
	shr.u32 	%r1661, %r8323, %r8322;
	xor.b32  	%r8324, %r1661, %r14497;
	clz.b32 	%r8325, %r8324;
	sub.s32 	%r8326, 31, %r8325;
	mul.wide.u32 	%rd546, %r8326, 4;
	add.s64 	%rd133, %rd3, %rd546;
	ld.local.u32 	%r1662, [%rd133];
	and.b32  	%r8327, %r1662, %r1661;
	setp.eq.s32 	%p1787, %r8327, 0;
	@%p1787 bra 	$L__BB6_1169;
	or.b32  	%r14525, %r14497, %r14525;
	bra.uni 	$L__BB6_1170;
$L__BB6_1169:
	or.b32  	%r8328, %r1662, %r1661;
	st.local.u32 	[%rd133], %r8328;
$L__BB6_1170:
	popc.b32 	%r1665, %r14499;
	setp.lt.s32 	%p1788, %r14499, 0;
	setp.ne.s32 	%p1789, %r1665, 2;
	or.pred  	%p1790, %p1788, %p1789;
	@%p1790 bra 	$L__BB6_1174;
	clz.b32 	%r8329, %r14499;
	mov.b32 	%r8330, -2147483648;
	shr.u32 	%r1666, %r8330, %r8329;
	xor.b32  	%r8331, %r1666, %r14499;
	clz.b32 	%r8332, %r8331;
	sub.s32 	%r8333, 31, %r8332;
	mul.wide.u32 	%rd547, %r8333, 4;
	add.s64 	%rd134, %rd3, %rd547;
	ld.local.u32 	%r1667, [%rd134];
	and.b32  	%r8334, %r1667, %r1666;
	setp.eq.s32 	%p1791, %r8334, 0;
	@%p1791 bra 	$L__BB6_1173;
	or.b32  	%r14525, %r14499, %r14525;
	bra.uni 	$L__BB6_1174;
$L__BB6_1173:
	or.b32  	%r8335, %r1667, %r1666;
	st.local.u32 	[%rd134], %r8335;
$L__BB6_1174:
	popc.b32 	%r1670, %r14501;
	setp.lt.s32 	%p1792, %r14501, 0;
	setp.ne.s32 	%p1793, %r1670, 2;
	or.pred  	%p1794, %p1792, %p1793;
	@%p1794 bra 	$L__BB6_1178;
	clz.b32 	%r8336, %r14501;
	mov.b32 	%r8337, -2147483648;
	shr.u32 	%r1671, %r8337, %r8336;
	xor.b32  	%r8338, %r1671, %r14501;
	clz.b32 	%r8339, %r8338;
	sub.s32 	%r8340, 31, %r8339;
	mul.wide.u32 	%rd548, %r8340, 4;
	add.s64 	%rd135, %rd3, %rd548;
	ld.local.u32 	%r1672, [%rd135];
	and.b32  	%r8341, %r1672, %r1671;
	setp.eq.s32 	%p1795, %r8341, 0;
	@%p1795 bra 	$L__BB6_1177;
	or.b32  	%r14525, %r14501, %r14525;
	bra.uni 	$L__BB6_1178;
$L__BB6_1177:
	or.b32  	%r8342, %r1672, %r1671;
	st.local.u32 	[%rd135], %r8342;
$L__BB6_1178:
	popc.b32 	%r1675, %r14503;
	setp.lt.s32 	%p1796, %r14503, 0;
	setp.ne.s32 	%p1797, %r1675, 2;
	or.pred  	%p1798, %p1796, %p1797;
	@%p1798 bra 	$L__BB6_1182;
	clz.b32 	%r8343, %r14503;
	mov.b32 	%r8344, -2147483648;
	shr.u32 	%r1676, %r8344, %r8343;
	xor.b32  	%r8345, %r1676, %r14503;
	clz.b32 	%r8346, %r8345;
	sub.s32 	%r8347, 31, %r8346;
	mul.wide.u32 	%rd549, %r8347, 4;
	add.s64 	%rd136, %rd3, %rd549;
	ld.local.u32 	%r1677, [%rd136];
	and.b32  	%r8348, %r1677, %r1676;
	setp.eq.s32 	%p1799, %r8348, 0;
	@%p1799 bra 	$L__BB6_1181;
	or.b32  	%r14525, %r14503, %r14525;
	bra.uni 	$L__BB6_1182;
$L__BB6_1181:
	or.b32  	%r8349, %r1677, %r1676;
	st.local.u32 	[%rd136], %r8349;
$L__BB6_1182:
	popc.b32 	%r1680, %r14505;
	setp.lt.s32 	%p1800, %r14505, 0;
	setp.ne.s32 	%p1801, %r1680, 2;
	or.pred  	%p1802, %p1800, %p1801;
	@%p1802 bra 	$L__BB6_1186;
	clz.b32 	%r8350, %r14505;
	mov.b32 	%r8351, -2147483648;
	shr.u32 	%r1681, %r8351, %r8350;
	xor.b32  	%r8352, %r1681, %r14505;
	clz.b32 	%r8353, %r8352;
	sub.s32 	%r8354, 31, %r8353;
	mul.wide.u32 	%rd550, %r8354, 4;
	add.s64 	%rd137, %rd3, %rd550;
	ld.local.u32 	%r1682, [%rd137];
	and.b32  	%r8355, %r1682, %r1681;
	setp.eq.s32 	%p1803, %r8355, 0;
	@%p1803 bra 	$L__BB6_1185;
	or.b32  	%r14525, %r14505, %r14525;
	bra.uni 	$L__BB6_1186;
$L__BB6_1185:
	or.b32  	%r8356, %r1682, %r1681;
	st.local.u32 	[%rd137], %r8356;
$L__BB6_1186:
	popc.b32 	%r1685, %r14507;
	setp.lt.s32 	%p1804, %r14507, 0;
	setp.ne.s32 	%p1805, %r1685, 2;
	or.pred  	%p1806, %p1804, %p1805;
	@%p1806 bra 	$L__BB6_1190;
	clz.b32 	%r8357, %r14507;
	mov.b32 	%r8358, -2147483648;
	shr.u32 	%r1686, %r8358, %r8357;
	xor.b32  	%r8359, %r1686, %r14507;
	clz.b32 	%r8360, %r8359;
	sub.s32 	%r8361, 31, %r8360;
	mul.wide.u32 	%rd551, %r8361, 4;
	add.s64 	%rd138, %rd3, %rd551;
	ld.local.u32 	%r1687, [%rd138];
	and.b32  	%r8362, %r1687, %r1686;
	setp.eq.s32 	%p1807, %r8362, 0;
	@%p1807 bra 	$L__BB6_1189;
	or.b32  	%r14525, %r14507, %r14525;
	bra.uni 	$L__BB6_1190;
$L__BB6_1189:
	or.b32  	%r8363, %r1687, %r1686;
	st.local.u32 	[%rd138], %r8363;
$L__BB6_1190:
	popc.b32 	%r1690, %r14509;
	setp.lt.s32 	%p1808, %r14509, 0;
	setp.ne.s32 	%p1809, %r1690, 2;
	or.pred  	%p1810, %p1808, %p1809;
	@%p1810 bra 	$L__BB6_1194;
	clz.b32 	%r8364, %r14509;
	mov.b32 	%r8365, -2147483648;
	shr.u32 	%r1691, %r8365, %r8364;
	xor.b32  	%r8366, %r1691, %r14509;
	clz.b32 	%r8367, %r8366;
	sub.s32 	%r8368, 31, %r8367;
	mul.wide.u32 	%rd552, %r8368, 4;
	add.s64 	%rd139, %rd3, %rd552;
	ld.local.u32 	%r1692, [%rd139];
	and.b32  	%r8369, %r1692, %r1691;
	setp.eq.s32 	%p1811, %r8369, 0;
	@%p1811 bra 	$L__BB6_1193;
	or.b32  	%r14525, %r14509, %r14525;
	bra.uni 	$L__BB6_1194;
$L__BB6_1193:
	or.b32  	%r8370, %r1692, %r1691;
	st.local.u32 	[%rd139], %r8370;
$L__BB6_1194:
	popc.b32 	%r1695, %r14511;
	setp.lt.s32 	%p1812, %r14511, 0;
	setp.ne.s32 	%p1813, %r1695, 2;
	or.pred  	%p1814, %p1812, %p1813;
	@%p1814 bra 	$L__BB6_1198;
	clz.b32 	%r8371, %r14511;
	mov.b32 	%r8372, -2147483648;
	shr.u32 	%r1696, %r8372, %r8371;
	xor.b32  	%r8373, %r1696, %r14511;
	clz.b32 	%r8374, %r8373;
	sub.s32 	%r8375, 31, %r8374;
	mul.wide.u32 	%rd553, %r8375, 4;
	add.s64 	%rd140, %rd3, %rd553;
	ld.local.u32 	%r1697, [%rd140];
	and.b32  	%r8376, %r1697, %r1696;
	setp.eq.s32 	%p1815, %r8376, 0;
	@%p1815 bra 	$L__BB6_1197;
	or.b32  	%r14525, %r14511, %r14525;
	bra.uni 	$L__BB6_1198;
$L__BB6_1197:
	or.b32  	%r8377, %r1697, %r1696;
	st.local.u32 	[%rd140], %r8377;
$L__BB6_1198:
	popc.b32 	%r1700, %r14513;
	setp.lt.s32 	%p1816, %r14513, 0;
	setp.ne.s32 	%p1817, %r1700, 2;
	or.pred  	%p1818, %p1816, %p1817;
	@%p1818 bra 	$L__BB6_1202;
	clz.b32 	%r8378, %r14513;
	mov.b32 	%r8379, -2147483648;
	shr.u32 	%r1701, %r8379, %r8378;
	xor.b32  	%r8380, %r1701, %r14513;
	clz.b32 	%r8381, %r8380;
	sub.s32 	%r8382, 31, %r8381;
	mul.wide.u32 	%rd554, %r8382, 4;
	add.s64 	%rd141, %rd3, %rd554;
	ld.local.u32 	%r1702, [%rd141];
	and.b32  	%r8383, %r1702, %r1701;
	setp.eq.s32 	%p1819, %r8383, 0;
	@%p1819 bra 	$L__BB6_1201;
	or.b32  	%r14525, %r14513, %r14525;
	bra.uni 	$L__BB6_1202;
$L__BB6_1201:
	or.b32  	%r8384, %r1702, %r1701;
	st.local.u32 	[%rd141], %r8384;
$L__BB6_1202:
	popc.b32 	%r1705, %r14515;
	setp.lt.s32 	%p1820, %r14515, 0;
	setp.ne.s32 	%p1821, %r1705, 2;
	or.pred  	%p1822, %p1820, %p1821;
	@%p1822 bra 	$L__BB6_1206;
	clz.b32 	%r8385, %r14515;
	mov.b32 	%r8386, -2147483648;
	shr.u32 	%r1706, %r8386, %r8385;
	xor.b32  	%r8387, %r1706, %r14515;
	clz.b32 	%r8388, %r8387;
	sub.s32 	%r8389, 31, %r8388;
	mul.wide.u32 	%rd555, %r8389, 4;
	add.s64 	%rd142, %rd3, %rd555;
	ld.local.u32 	%r1707, [%rd142];
	and.b32  	%r8390, %r1707, %r1706;
	setp.eq.s32 	%p1823, %r8390, 0;
	@%p1823 bra 	$L__BB6_1205;
	or.b32  	%r14525, %r14515, %r14525;
	bra.uni 	$L__BB6_1206;
$L__BB6_1205:
	or.b32  	%r8391, %r1707, %r1706;
	st.local.u32 	[%rd142], %r8391;
$L__BB6_1206:
	popc.b32 	%r1710, %r14517;
	setp.lt.s32 	%p1824, %r14517, 0;
	setp.ne.s32 	%p1825, %r1710, 2;
	or.pred  	%p1826, %p1824, %p1825;
	@%p1826 bra 	$L__BB6_1210;
	clz.b32 	%r8392, %r14517;
	mov.b32 	%r8393, -2147483648;
	shr.u32 	%r1711, %r8393, %r8392;
	xor.b32  	%r8394, %r1711, %r14517;
	clz.b32 	%r8395, %r8394;
	sub.s32 	%r8396, 31, %r8395;
	mul.wide.u32 	%rd556, %r8396, 4;
	add.s64 	%rd143, %rd3, %rd556;
	ld.local.u32 	%r1712, [%rd143];
	and.b32  	%r8397, %r1712, %r1711;
	setp.eq.s32 	%p1827, %r8397, 0;
	@%p1827 bra 	$L__BB6_1209;
	or.b32  	%r14525, %r14517, %r14525;
	bra.uni 	$L__BB6_1210;
$L__BB6_1209:
	or.b32  	%r8398, %r1712, %r1711;
	st.local.u32 	[%rd143], %r8398;
$L__BB6_1210:
	popc.b32 	%r1715, %r14519;
	setp.lt.s32 	%p1828, %r14519, 0;
	setp.ne.s32 	%p1829, %r1715, 2;
	or.pred  	%p1830, %p1828, %p1829;
	@%p1830 bra 	$L__BB6_1214;
	clz.b32 	%r8399, %r14519;
	mov.b32 	%r8400, -2147483648;
	shr.u32 	%r1716, %r8400, %r8399;
	xor.b32  	%r8401, %r1716, %r14519;
	clz.b32 	%r8402, %r8401;
	sub.s32 	%r8403, 31, %r8402;
	mul.wide.u32 	%rd557, %r8403, 4;
	add.s64 	%rd144, %rd3, %rd557;
	ld.local.u32 	%r1717, [%rd144];
	and.b32  	%r8404, %r1717, %r1716;
	setp.eq.s32 	%p1831, %r8404, 0;
	@%p1831 bra 	$L__BB6_1213;
	or.b32  	%r14525, %r14519, %r14525;
	bra.uni 	$L__BB6_1214;
$L__BB6_1213:
	or.b32  	%r8405, %r1717, %r1716;
	st.local.u32 	[%rd144], %r8405;
$L__BB6_1214:
	popc.b32 	%r1720, %r14521;
	setp.lt.s32 	%p1832, %r14521, 0;
	setp.ne.s32 	%p1833, %r1720, 2;
	or.pred  	%p1834, %p1832, %p1833;
	@%p1834 bra 	$L__BB6_1218;
	clz.b32 	%r8406, %r14521;
	mov.b32 	%r8407, -2147483648;
	shr.u32 	%r1721, %r8407, %r8406;
	xor.b32  	%r8408, %r1721, %r14521;
	clz.b32 	%r8409, %r8408;
	sub.s32 	%r8410, 31, %r8409;
	mul.wide.u32 	%rd558, %r8410, 4;
	add.s64 	%rd145, %rd3, %rd558;
	ld.local.u32 	%r1722, [%rd145];
	and.b32  	%r8411, %r1722, %r1721;
	setp.eq.s32 	%p1835, %r8411, 0;
	@%p1835 bra 	$L__BB6_1217;
	or.b32  	%r14525, %r14521, %r14525;
	bra.uni 	$L__BB6_1218;
$L__BB6_1217:
	or.b32  	%r8412, %r1722, %r1721;
	st.local.u32 	[%rd145], %r8412;
$L__BB6_1218:
	popc.b32 	%r1725, %r14523;
	setp.lt.s32 	%p1836, %r14523, 0;
	setp.ne.s32 	%p1837, %r1725, 2;
	or.pred  	%p1838, %p1836, %p1837;
	@%p1838 bra 	$L__BB6_1220;
	clz.b32 	%r8413, %r14523;
	mov.b32 	%r8414, -2147483648;
	shr.u32 	%r8415, %r8414, %r8413;
	xor.b32  	%r8416, %r8415, %r14523;
	clz.b32 	%r8417, %r8416;
	sub.s32 	%r8418, 31, %r8417;
	mul.wide.u32 	%rd559, %r8418, 4;
	add.s64 	%rd560, %rd3, %rd559;
	ld.local.u32 	%r8419, [%rd560];
	and.b32  	%r8420, %r8419, %r8415;
	setp.eq.s32 	%p1839, %r8420, 0;
	selp.b32 	%r8421, 0, %r14523, %p1839;
	or.b32  	%r14525, %r14525, %r8421;
$L__BB6_1220:
	setp.eq.s32 	%p1840, %r14525, 0;
	mov.b32 	%r14551, 0;
	@%p1840 bra 	$L__BB6_1271;
	not.b32 	%r1728, %r14525;
	setp.gt.s32 	%p1841, %r14475, -1;
	setp.eq.s32 	%p1842, %r1606, 2;
	and.b32  	%r8425, %r14475, %r14525;
	setp.eq.s32 	%p1843, %r8425, %r14475;
	and.pred  	%p1844, %p1842, %p1843;
	mov.b32 	%r14551, 0;
	and.pred  	%p1845, %p1844, %p1841;
	@%p1845 bra 	$L__BB6_1223;
	and.b32  	%r8426, %r14475, %r1728;
	popc.b32 	%r8427, %r8426;
	setp.eq.s32 	%p1846, %r8427, 1;
	or.b32  	%r8428, %r8426, -2147483648;
	selp.b32 	%r8429, %r8428, %r8426, %p1846;
	st.local.u32 	[%rd121], %r8429;
	setp.ne.s32 	%p1847, %r14475, %r8429;
	selp.u32 	%r14551, 1, 0, %p1847;
$L__BB6_1223:
	setp.gt.s32 	%p1848, %r14477, -1;
	setp.eq.s32 	%p1849, %r1610, 2;
	and.b32  	%r8431, %r14477, %r14525;
	setp.eq.s32 	%p1850, %r8431, %r14477;
	and.pred  	%p1851, %p1849, %p1850;
	and.pred  	%p1852, %p1851, %p1848;
	@%p1852 bra 	$L__BB6_1225;
	and.b32  	%r8432, %r14477, %r1728;
	popc.b32 	%r8433, %r8432;
	setp.eq.s32 	%p1853, %r8433, 1;
	or.b32  	%r8434, %r8432, -2147483648;
	selp.b32 	%r8435, %r8434, %r8432, %p1853;
	st.local.u32 	[%rd121+500], %r8435;
	setp.ne.s32 	%p1854, %r14477, %r8435;
	selp.u32 	%r8436, 1, 0, %p1854;
	or.b32  	%r14551, %r14551, %r8436;
$L__BB6_1225:
	setp.gt.s32 	%p1855, %r14479, -1;
	setp.eq.s32 	%p1856, %r1615, 2;
	and.b32  	%r8438, %r14479, %r14525;
	setp.eq.s32 	%p1857, %r8438, %r14479;
	and.pred  	%p1858, %p1856, %p1857;
	and.pred  	%p1859, %p1858, %p1855;
	@%p1859 bra 	$L__BB6_1227;
	and.b32  	%r8439, %r14479, %r1728;
	popc.b32 	%r8440, %r8439;
	setp.eq.s32 	%p1860, %r8440, 1;
	or.b32  	%r8441, %r8439, -2147483648;
	selp.b32 	%r8442, %r8441, %r8439, %p1860;
	st.local.u32 	[%rd121+1000], %r8442;
	setp.ne.s32 	%p1861, %r14479, %r8442;
	selp.u32 	%r8443, 1, 0, %p1861;
	or.b32  	%r14551, %r14551, %r8443;
$L__BB6_1227:
	setp.gt.s32 	%p1862, %r14481, -1;
	setp.eq.s32 	%p1863, %r1620, 2;
	and.b32  	%r8445, %r14481, %r14525;
	setp.eq.s32 	%p1864, %r8445, %r14481;
	and.pred  	%p1865, %p1863, %p1864;
	and.pred  	%p1866, %p1865, %p1862;
	@%p1866 bra 	$L__BB6_1229;
	and.b32  	%r8446, %r14481, %r1728;
	popc.b32 	%r8447, %r8446;
	setp.eq.s32 	%p1867, %r8447, 1;
	or.b32  	%r8448, %r8446, -2147483648;
	selp.b32 	%r8449, %r8448, %r8446, %p1867;
	st.local.u32 	[%rd121+1500], %r8449;
	setp.ne.s32 	%p1868, %r14481, %r8449;
	selp.u32 	%r8450, 1, 0, %p1868;
	or.b32  	%r14551, %r14551, %r8450;
$L__BB6_1229:
	setp.gt.s32 	%p1869, %r14483, -1;
	setp.eq.s32 	%p1870, %r1625, 2;
	and.b32  	%r8452, %r14483, %r14525;
	setp.eq.s32 	%p1871, %r8452, %r14483;
	and.pred  	%p1872, %p1870, %p1871;
	and.pred  	%p1873, %p1872, %p1869;
	@%p1873 bra 	$L__BB6_1231;
	and.b32  	%r8453, %r14483, %r1728;
	popc.b32 	%r8454, %r8453;
	setp.eq.s32 	%p1874, %r8454, 1;
	or.b32  	%r8455, %r8453, -2147483648;
	selp.b32 	%r8456, %r8455, %r8453, %p1874;
	st.local.u32 	[%rd121+2000], %r8456;
	setp.ne.s32 	%p1875, %r14483, %r8456;
	selp.u32 	%r8457, 1, 0, %p1875;
	or.b32  	%r14551, %r14551, %r8457;
$L__BB6_1231:
	setp.gt.s32 	%p1876, %r14485, -1;
	setp.eq.s32 	%p1877, %r1630, 2;
	and.b32  	%r8459, %r14485, %r14525;
	setp.eq.s32 	%p1878, %r8459, %r14485;
	and.pred  	%p1879, %p1877, %p1878;
	and.pred  	%p1880, %p1879, %p1876;
	@%p1880 bra 	$L__BB6_1233;
	and.b32  	%r8460, %r14485, %r1728;
	popc.b32 	%r8461, %r8460;
	setp.eq.s32 	%p1881, %r8461, 1;
	or.b32  	%r8462, %r8460, -2147483648;
	selp.b32 	%r8463, %r8462, %r8460, %p1881;
	st.local.u32 	[%rd121+100], %r8463;
	setp.ne.s32 	%p1882, %r14485, %r8463;
	selp.u32 	%r8464, 1, 0, %p1882;
	or.b32  	%r14551, %r14551, %r8464;
$L__BB6_1233:
	setp.gt.s32 	%p1883, %r14487, -1;
	setp.eq.s32 	%p1884, %r1635, 2;
	and.b32  	%r8466, %r14487, %r14525;
	setp.eq.s32 	%p1885, %r8466, %r14487;
	and.pred  	%p1886, %p1884, %p1885;
	and.pred  	%p1887, %p1886, %p1883;
	@%p1887 bra 	$L__BB6_1235;
	and.b32  	%r8467, %r14487, %r1728;
	popc.b32 	%r8468, %r8467;
	setp.eq.s32 	%p1888, %r8468, 1;
	or.b32  	%r8469, %r8467, -2147483648;
	selp.b32 	%r8470, %r8469, %r8467, %p1888;
	st.local.u32 	[%rd121+600], %r8470;
	setp.ne.s32 	%p1889, %r14487, %r8470;
	selp.u32 	%r8471, 1, 0, %p1889;
	or.b32  	%r14551, %r14551, %r8471;
$L__BB6_1235:
	setp.gt.s32 	%p1890, %r14489, -1;
	setp.eq.s32 	%p1891, %r1640, 2;
	and.b32  	%r8473, %r14489, %r14525;
	setp.eq.s32 	%p1892, %r8473, %r14489;
	and.pred  	%p1893, %p1891, %p1892;
	and.pred  	%p1894, %p1893, %p1890;
	@%p1894 bra 	$L__BB6_1237;
	and.b32  	%r8474, %r14489, %r1728;
	popc.b32 	%r8475, %r8474;
	setp.eq.s32 	%p1895, %r8475, 1;
	or.b32  	%r8476, %r8474, -2147483648;
	selp.b32 	%r8477, %r8476, %r8474, %p1895;
	st.local.u32 	[%rd121+1100], %r8477;
	setp.ne.s32 	%p1896, %r14489, %r8477;
	selp.u32 	%r8478, 1, 0, %p1896;
	or.b32  	%r14551, %r14551, %r8478;
$L__BB6_1237:
	setp.gt.s32 	%p1897, %r14491, -1;
	setp.eq.s32 	%p1898, %r1645, 2;
	and.b32  	%r8480, %r14491, %r14525;
	setp.eq.s32 	%p1899, %r8480, %r14491;
	and.pred  	%p1900, %p1898, %p1899;
	and.pred  	%p1901, %p1900, %p1897;
	@%p1901 bra 	$L__BB6_1239;
	and.b32  	%r8481, %r14491, %r1728;
	popc.b32 	%r8482, %r8481;
	setp.eq.s32 	%p1902, %r8482, 1;
	or.b32  	%r8483, %r8481, -2147483648;
	selp.b32 	%r8484, %r8483, %r8481, %p1902;
	st.local.u32 	[%rd121+1600], %r8484;
	setp.ne.s32 	%p1903, %r14491, %r8484;
	selp.u32 	%r8485, 1, 0, %p1903;
	or.b32  	%r14551, %r14551, %r8485;
$L__BB6_1239:
	setp.gt.s32 	%p1904, %r14493, -1;
	setp.eq.s32 	%p1905, %r1650, 2;
	and.b32  	%r8487, %r14493, %r14525;
	setp.eq.s32 	%p1906, %r8487, %r14493;
	and.pred  	%p1907, %p1905, %p1906;
	and.pred  	%p1908, %p1907, %p1904;
	@%p1908 bra 	$L__BB6_1241;
	and.b32  	%r8488, %r14493, %r1728;
	popc.b32 	%r8489, %r8488;
	setp.eq.s32 	%p1909, %r8489, 1;
	or.b32  	%r8490, %r8488, -2147483648;
	selp.b32 	%r8491, %r8490, %r8488, %p1909;
	st.local.u32 	[%rd121+2100], %r8491;
	setp.ne.s32 	%p1910, %r14493, %r8491;
	selp.u32 	%r8492, 1, 0, %p1910;
	or.b32  	%r14551, %r14551, %r8492;
$L__BB6_1241:
	setp.gt.s32 	%p1911, %r14495, -1;
	setp.eq.s32 	%p1912, %r1655, 2;
	and.b32  	%r8494, %r14495, %r14525;
	setp.eq.s32 	%p1913, %r8494, %r14495;
	and.pred  	%p1914, %p1912, %p1913;
	and.pred  	%p1915, %p1914, %p1911;
	@%p1915 bra 	$L__BB6_1243;
	and.b32  	%r8495, %r14495, %r1728;
	popc.b32 	%r8496, %r8495;
	setp.eq.s32 	%p1916, %r8496, 1;
	or.b32  	%r8497, %r8495, -2147483648;
	selp.b32 	%r8498, %r8497, %r8495, %p1916;
	st.local.u32 	[%rd121+200], %r8498;
	setp.ne.s32 	%p1917, %r14495, %r8498;
	selp.u32 	%r8499, 1, 0, %p1917;
	or.b32  	%r14551, %r14551, %r8499;
$L__BB6_1243:
	setp.gt.s32 	%p1918, %r14497, -1;
	setp.eq.s32 	%p1919, %r1660, 2;
	and.b32  	%r8501, %r14497, %r14525;
	setp.eq.s32 	%p1920, %r8501, %r14497;
	and.pred  	%p1921, %p1919, %p1920;
	and.pred  	%p1922, %p1921, %p1918;
	@%p1922 bra 	$L__BB6_1245;
	and.b32  	%r8502, %r14497, %r1728;
	popc.b32 	%r8503, %r8502;
	setp.eq.s32 	%p1923, %r8503, 1;
	or.b32  	%r8504, %r8502, -2147483648;
	selp.b32 	%r8505, %r8504, %r8502, %p1923;
	st.local.u32 	[%rd121+700], %r8505;
	setp.ne.s32 	%p1924, %r14497, %r8505;
	selp.u32 	%r8506, 1, 0, %p1924;
	or.b32  	%r14551, %r14551, %r8506;
$L__BB6_1245:
	setp.gt.s32 	%p1925, %r14499, -1;
	setp.eq.s32 	%p1926, %r1665, 2;
	and.b32  	%r8508, %r14499, %r14525;
	setp.eq.s32 	%p1927, %r8508, %r14499;
	and.pred  	%p1928, %p1926, %p1927;
	and.pred  	%p1929, %p1928, %p1925;
	@%p1929 bra 	$L__BB6_1247;
	and.b32  	%r8509, %r14499, %r1728;
	popc.b32 	%r8510, %r8509;
	setp.eq.s32 	%p1930, %r8510, 1;
	or.b32  	%r8511, %r8509, -2147483648;
	selp.b32 	%r8512, %r8511, %r8509, %p1930;
	st.local.u32 	[%rd121+1200], %r8512;
	setp.ne.s32 	%p1931, %r14499, %r8512;
	selp.u32 	%r8513, 1, 0, %p1931;
	or.b32  	%r14551, %r14551, %r8513;
$L__BB6_1247:
	setp.gt.s32 	%p1932, %r14501, -1;
	setp.eq.s32 	%p1933, %r1670, 2;
	and.b32  	%r8515, %r14501, %r14525;
	setp.eq.s32 	%p1934, %r8515, %r14501;
	and.pred  	%p1935, %p1933, %p1934;
	and.pred  	%p1936, %p1935, %p1932;
	@%p1936 bra 	$L__BB6_1249;
	and.b32  	%r8516, %r14501, %r1728;
	popc.b32 	%r8517, %r8516;
	setp.eq.s32 	%p1937, %r8517, 1;
	or.b32  	%r8518, %r8516, -2147483648;
	selp.b32 	%r8519, %r8518, %r8516, %p1937;
	st.local.u32 	[%rd121+1700], %r8519;
	setp.ne.s32 	%p1938, %r14501, %r8519;
	selp.u32 	%r8520, 1, 0, %p1938;
	or.b32  	%r14551, %r14551, %r8520;
$L__BB6_1249:
	setp.gt.s32 	%p1939, %r14503, -1;
	setp.eq.s32 	%p1940, %r1675, 2;
	and.b32  	%r8522, %r14503, %r14525;
	setp.eq.s32 	%p1941, %r8522, %r14503;
	and.pred  	%p1942, %p1940, %p1941;
	and.pred  	%p1943, %p1942, %p1939;
	@%p1943 bra 	$L__BB6_1251;
	and.b32  	%r8523, %r14503, %r1728;
	popc.b32 	%r8524, %r8523;
	setp.eq.s32 	%p1944, %r8524, 1;
	or.b32  	%r8525, %r8523, -2147483648;
	selp.b32 	%r8526, %r8525, %r8523, %p1944;
	st.local.u32 	[%rd121+2200], %r8526;
	setp.ne.s32 	%p1945, %r14503, %r8526;
	selp.u32 	%r8527, 1, 0, %p1945;
	or.b32  	%r14551, %r14551, %r8527;
$L__BB6_1251:
	setp.gt.s32 	%p1946, %r14505, -1;
	setp.eq.s32 	%p1947, %r1680, 2;
	and.b32  	%r8529, %r14505, %r14525;
	setp.eq.s32 	%p1948, %r8529, %r14505;
	and.pred  	%p1949, %p1947, %p1948;
	and.pred  	%p1950, %p1949, %p1946;
	@%p1950 bra 	$L__BB6_1253;
	and.b32  	%r8530, %r14505, %r1728;
	popc.b32 	%r8531, %r8530;
	setp.eq.s32 	%p1951, %r8531, 1;
	or.b32  	%r8532, %r8530, -2147483648;
	selp.b32 	%r8533, %r8532, %r8530, %p1951;
	st.local.u32 	[%rd121+300], %r8533;
	setp.ne.s32 	%p1952, %r14505, %r8533;
	selp.u32 	%r8534, 1, 0, %p1952;
	or.b32  	%r14551, %r14551, %r8534;
$L__BB6_1253:
	setp.gt.s32 	%p1953, %r14507, -1;
	setp.eq.s32 	%p1954, %r1685, 2;
	and.b32  	%r8536, %r14507, %r14525;
	setp.eq.s32 	%p1955, %r8536, %r14507;
	and.pred  	%p1956, %p1954, %p1955;
	and.pred  	%p1957, %p1956, %p1953;
	@%p1957 bra 	$L__BB6_1255;
	and.b32  	%r8537, %r14507, %r1728;
	popc.b32 	%r8538, %r8537;
	setp.eq.s32 	%p1958, %r8538, 1;
	or.b32  	%r8539, %r8537, -2147483648;
	selp.b32 	%r8540, %r8539, %r8537, %p1958;
	st.local.u32 	[%rd121+800], %r8540;
	setp.ne.s32 	%p1959, %r14507, %r8540;
	selp.u32 	%r8541, 1, 0, %p1959;
	or.b32  	%r14551, %r14551, %r8541;
$L__BB6_1255:
	setp.gt.s32 	%p1960, %r14509, -1;
	setp.eq.s32 	%p1961, %r1690, 2;
	and.b32  	%r8543, %r14509, %r14525;
	setp.eq.s32 	%p1962, %r8543, %r14509;
	and.pred  	%p1963, %p1961, %p1962;
	and.pred  	%p1964, %p1963, %p1960;
	@%p1964 bra 	$L__BB6_1257;
	and.b32  	%r8544, %r14509, %r1728;
	popc.b32 	%r8545, %r8544;
	setp.eq.s32 	%p1965, %r8545, 1;
	or.b32  	%r8546, %r8544, -2147483648;
	selp.b32 	%r8547, %r8546, %r8544, %p1965;
	st.local.u32 	[%rd121+1300], %r8547;
	setp.ne.s32 	%p1966, %r14509, %r8547;
	selp.u32 	%r8548, 1, 0, %p1966;
	or.b32  	%r14551, %r14551, %r8548;
$L__BB6_1257:
	setp.gt.s32 	%p1967, %r14511, -1;
	setp.eq.s32 	%p1968, %r1695, 2;
	and.b32  	%r8550, %r14511, %r14525;
	setp.eq.s32 	%p1969, %r8550, %r14511;
	and.pred  	%p1970, %p1968, %p1969;
	and.pred  	%p1971, %p1970, %p1967;
	@%p1971 bra 	$L__BB6_1259;
	and.b32  	%r8551, %r14511, %r1728;
	popc.b32 	%r8552, %r8551;
	setp.eq.s32 	%p1972, %r8552, 1;
	or.b32  	%r8553, %r8551, -2147483648;
	selp.b32 	%r8554, %r8553, %r8551, %p1972;
	st.local.u32 	[%rd121+1800], %r8554;
	setp.ne.s32 	%p1973, %r14511, %r8554;
	selp.u32 	%r8555, 1, 0, %p1973;
	or.b32  	%r14551, %r14551, %r8555;
$L__BB6_1259:
	setp.gt.s32 	%p1974, %r14513, -1;
	setp.eq.s32 	%p1975, %r1700, 2;
	and.b32  	%r8557, %r14513, %r14525;
	setp.eq.s32 	%p1976, %r8557, %r14513;
	and.pred  	%p1977, %p1975, %p1976;
	and.pred  	%p1978, %p1977, %p1974;
	@%p1978 bra 	$L__BB6_1261;
	and.b32  	%r8558, %r14513, %r1728;
	popc.b32 	%r8559, %r8558;
	setp.eq.s32 	%p1979, %r8559, 1;
	or.b32  	%r8560, %r8558, -2147483648;
	selp.b32 	%r8561, %r8560, %r8558, %p1979;
	st.local.u32 	[%rd121+2300], %r8561;
	setp.ne.s32 	%p1980, %r14513, %r8561;
	selp.u32 	%r8562, 1, 0, %p1980;
	or.b32  	%r14551, %r14551, %r8562;
$L__BB6_1261:
	setp.gt.s32 	%p1981, %r14515, -1;
	setp.eq.s32 	%p1982, %r1705, 2;
	and.b32  	%r8564, %r14515, %r14525;
	setp.eq.s32 	%p1983, %r8564, %r14515;
	and.pred  	%p1984, %p1982, %p1983;
	and.pred  	%p1985, %p1984, %p1981;
	@%p1985 bra 	$L__BB6_1263;
	and.b32  	%r8565, %r14515, %r1728;
	popc.b32 	%r8566, %r8565;
	setp.eq.s32 	%p1986, %r8566, 1;
	or.b32  	%r8567, %r8565, -2147483648;
	selp.b32 	%r8568, %r8567, %r8565, %p1986;
	st.local.u32 	[%rd121+400], %r8568;
	setp.ne.s32 	%p1987, %r14515, %r8568;
	selp.u32 	%r8569, 1, 0, %p1987;
	or.b32  	%r14551, %r14551, %r8569;
$L__BB6_1263:
	setp.gt.s32 	%p1988, %r14517, -1;
	setp.eq.s32 	%p1989, %r1710, 2;
	and.b32  	%r8571, %r14517, %r14525;
	setp.eq.s32 	%p1990, %r8571, %r14517;
	and.pred  	%p1991, %p1989, %p1990;
	and.pred  	%p1992, %p1991, %p1988;
	@%p1992 bra 	$L__BB6_1265;
	and.b32  	%r8572, %r14517, %r1728;
	popc.b32 	%r8573, %r8572;
	setp.eq.s32 	%p1993, %r8573, 1;
	or.b32  	%r8574, %r8572, -2147483648;
	selp.b32 	%r8575, %r8574, %r8572, %p1993;
	st.local.u32 	[%rd121+900], %r8575;
	setp.ne.s32 	%p1994, %r14517, %r8575;
	selp.u32 	%r8576, 1, 0, %p1994;
	or.b32  	%r14551, %r14551, %r8576;
$L__BB6_1265:
	setp.gt.s32 	%p1995, %r14519, -1;
	setp.eq.s32 	%p1996, %r1715, 2;
	and.b32  	%r8578, %r14519, %r14525;
	setp.eq.s32 	%p1997, %r8578, %r14519;
	and.pred  	%p1998, %p1996, %p1997;
	and.pred  	%p1999, %p1998, %p1995;
	@%p1999 bra 	$L__BB6_1267;
	and.b32  	%r8579, %r14519, %r1728;
	popc.b32 	%r8580, %r8579;
	setp.eq.s32 	%p2000, %r8580, 1;
	or.b32  	%r8581, %r8579, -2147483648;
	selp.b32 	%r8582, %r8581, %r8579, %p2000;
	st.local.u32 	[%rd121+1400], %r8582;
	setp.ne.s32 	%p2001, %r14519, %r8582;
	selp.u32 	%r8583, 1, 0, %p2001;
	or.b32  	%r14551, %r14551, %r8583;
$L__BB6_1267:
	setp.gt.s32 	%p2002, %r14521, -1;
	setp.eq.s32 	%p2003, %r1720, 2;
	and.b32  	%r8585, %r14521, %r14525;
	setp.eq.s32 	%p2004, %r8585, %r14521;
	and.pred  	%p2005, %p2003, %p2004;
	and.pred  	%p2006, %p2005, %p2002;
	@%p2006 bra 	$L__BB6_1269;
	and.b32  	%r8586, %r14521, %r1728;
	popc.b32 	%r8587, %r8586;
	setp.eq.s32 	%p2007, %r8587, 1;
	or.b32  	%r8588, %r8586, -2147483648;
	selp.b32 	%r8589, %r8588, %r8586, %p2007;
	st.local.u32 	[%rd121+1900], %r8589;
	setp.ne.s32 	%p2008, %r14521, %r8589;
	selp.u32 	%r8590, 1, 0, %p2008;
	or.b32  	%r14551, %r14551, %r8590;
$L__BB6_1269:
	setp.gt.s32 	%p2009, %r14523, -1;
	setp.eq.s32 	%p2010, %r1725, 2;
	and.b32  	%r8592, %r14523, %r14525;
	setp.eq.s32 	%p2011, %r8592, %r14523;
	and.pred  	%p2012, %p2010, %p2011;
	and.pred  	%p2013, %p2012, %p2009;
	@%p2013 bra 	$L__BB6_1271;
	and.b32  	%r8593, %r14523, %r1728;
	popc.b32 	%r8594, %r8593;
	setp.eq.s32 	%p2014, %r8594, 1;
	or.b32  	%r8595, %r8593, -2147483648;
	selp.b32 	%r8596, %r8595, %r8593, %p2014;
	st.local.u32 	[%rd121+2400], %r8596;
	setp.ne.s32 	%p2015, %r14523, %r8596;
	selp.u32 	%r8597, 1, 0, %p2015;
	or.b32  	%r14551, %r14551, %r8597;
$L__BB6_1271:
	or.b32  	%r8598, %r14447, %r14551;
	or.b32  	%r14447, %r8598, %r14476;
	add.s32 	%r14448, %r14448, 1;
	setp.ne.s32 	%p2016, %r14448, 25;
	@%p2016 bra 	$L__BB6_1023;
	setp.eq.s32 	%p2017, %r14447, 3;
	@%p2017 bra 	$L__BB6_3790;
	mov.b32 	%r14575, 0;
$L__BB6_1274:
	mul.wide.u32 	%rd561, %r14575, 100;
	add.s64 	%rd878, %rd16, %rd561;
	mov.b32 	%r14577, 0;
$L__BB6_1275:
	mov.u32 	%r1783, %r14577;
	ld.local.u32 	%r14605, [%rd878+-208];
	min.s32 	%r8601, %r14605, 0;
	and.b32  	%r14580, %r8601, 2147483647;
	ld.local.u32 	%r14607, [%rd878+-108];
	setp.gt.s32 	%p2018, %r14607, -1;
	@%p2018 bra 	$L__BB6_1277;
	and.b32  	%r8602, %r14607, 2147483647;
	and.b32  	%r8603, %r14607, %r14580;
	setp.eq.s32 	%p2019, %r8603, 0;
	selp.b32 	%r8604, %r8602, -2147483648, %p2019;
	or.b32  	%r14580, %r8604, %r14580;
$L__BB6_1277:
	ld.local.u32 	%r14609, [%rd878+-8];
	setp.gt.s32 	%p2020, %r14609, -1;
	@%p2020 bra 	$L__BB6_1279;
	and.b32  	%r8605, %r14609, 2147483647;
	and.b32  	%r8606, %r8605, %r14580;
	setp.eq.s32 	%p2021, %r8606, 0;
	selp.b32 	%r8607, %r8605, -2147483648, %p2021;
	or.b32  	%r14580, %r8607, %r14580;
$L__BB6_1279:
	ld.local.u32 	%r14611, [%rd878+92];
	setp.gt.s32 	%p2022, %r14611, -1;
	@%p2022 bra 	$L__BB6_1281;
	and.b32  	%r8608, %r14611, 2147483647;
	and.b32  	%r8609, %r8608, %r14580;
	setp.eq.s32 	%p2023, %r8609, 0;
	selp.b32 	%r8610, %r8608, -2147483648, %p2023;
	or.b32  	%r14580, %r8610, %r14580;
$L__BB6_1281:
	ld.local.u32 	%r14613, [%rd878+192];
	setp.gt.s32 	%p2024, %r14613, -1;
	@%p2024 bra 	$L__BB6_1283;
	and.b32  	%r8611, %r14613, 2147483647;
	and.b32  	%r8612, %r8611, %r14580;
	setp.eq.s32 	%p2025, %r8612, 0;
	selp.b32 	%r8613, %r8611, -2147483648, %p2025;
	or.b32  	%r14580, %r8613, %r14580;
$L__BB6_1283:
	ld.local.u32 	%r14615, [%rd878+-204];
	setp.gt.s32 	%p2026, %r14615, -1;
	@%p2026 bra 	$L__BB6_1285;
	and.b32  	%r8614, %r14615, 2147483647;
	and.b32  	%r8615, %r8614, %r14580;
	setp.eq.s32 	%p2027, %r8615, 0;
	selp.b32 	%r8616, %r8614, -2147483648, %p2027;
	or.b32  	%r14580, %r8616, %r14580;
$L__BB6_1285:
	ld.local.u32 	%r14617, [%rd878+-104];
	setp.gt.s32 	%p2028, %r14617, -1;
	@%p2028 bra 	$L__BB6_1287;
	and.b32  	%r8617, %r14617, 2147483647;
	and.b32  	%r8618, %r8617, %r14580;
	setp.eq.s32 	%p2029, %r8618, 0;
	selp.b32 	%r8619, %r8617, -2147483648, %p2029;
	or.b32  	%r14580, %r8619, %r14580;
$L__BB6_1287:
	ld.local.u32 	%r14619, [%rd878+-4];
	setp.gt.s32 	%p2030, %r14619, -1;
	@%p2030 bra 	$L__BB6_1289;
	and.b32  	%r8620, %r14619, 2147483647;
	and.b32  	%r8621, %r8620, %r14580;
	setp.eq.s32 	%p2031, %r8621, 0;
	selp.b32 	%r8622, %r8620, -2147483648, %p2031;
	or.b32  	%r14580, %r8622, %r14580;
$L__BB6_1289:
	ld.local.u32 	%r14621, [%rd878+96];
	setp.gt.s32 	%p2032, %r14621, -1;
	@%p2032 bra 	$L__BB6_1291;
	and.b32  	%r8623, %r14621, 2147483647;
	and.b32  	%r8624, %r8623, %r14580;
	setp.eq.s32 	%p2033, %r8624, 0;
	selp.b32 	%r8625, %r8623, -2147483648, %p2033;
	or.b32  	%r14580, %r8625, %r14580;
$L__BB6_1291:
	ld.local.u32 	%r14623, [%rd878+196];
	setp.gt.s32 	%p2034, %r14623, -1;
	@%p2034 bra 	$L__BB6_1293;
	and.b32  	%r8626, %r14623, 2147483647;
	and.b32  	%r8627, %r8626, %r14580;
	setp.eq.s32 	%p2035, %r8627, 0;
	selp.b32 	%r8628, %r8626, -2147483648, %p2035;
	or.b32  	%r14580, %r8628, %r14580;
$L__BB6_1293:
	ld.local.u32 	%r14625, [%rd878+-200];
	setp.gt.s32 	%p2036, %r14625, -1;
	@%p2036 bra 	$L__BB6_1295;
	and.b32  	%r8629, %r14625, 2147483647;
	and.b32  	%r8630, %r8629, %r14580;
	setp.eq.s32 	%p2037, %r8630, 0;
	selp.b32 	%r8631, %r8629, -2147483648, %p2037;
	or.b32  	%r14580, %r8631, %r14580;
$L__BB6_1295:
	ld.local.u32 	%r14627, [%rd878+-100];
	setp.gt.s32 	%p2038, %r14627, -1;
	@%p2038 bra 	$L__BB6_1297;
	and.b32  	%r8632, %r14627, 2147483647;
	and.b32  	%r8633, %r8632, %r14580;
	setp.eq.s32 	%p2039, %r8633, 0;
	selp.b32 	%r8634, %r8632, -2147483648, %p2039;
	or.b32  	%r14580, %r8634, %r14580;
$L__BB6_1297:
	ld.local.u32 	%r14629, [%rd878];
	setp.gt.s32 	%p2040, %r14629, -1;
	@%p2040 bra 	$L__BB6_1299;
	and.b32  	%r8635, %r14629, 2147483647;
	and.b32  	%r8636, %r8635, %r14580;
	setp.eq.s32 	%p2041, %r8636, 0;
	selp.b32 	%r8637, %r8635, -2147483648, %p2041;
	or.b32  	%r14580, %r8637, %r14580;
$L__BB6_1299:
	ld.local.u32 	%r14631, [%rd878+100];
	setp.gt.s32 	%p2042, %r14631, -1;
	@%p2042 bra 	$L__BB6_1301;
	and.b32  	%r8638, %r14631, 2147483647;
	and.b32  	%r8639, %r8638, %r14580;
	setp.eq.s32 	%p2043, %r8639, 0;
	selp.b32 	%r8640, %r8638, -2147483648, %p2043;
	or.b32  	%r14580, %r8640, %r14580;
$L__BB6_1301:
	ld.local.u32 	%r14633, [%rd878+200];
	setp.gt.s32 	%p2044, %r14633, -1;
	@%p2044 bra 	$L__BB6_1303;
	and.b32  	%r8641, %r14633, 2147483647;
	and.b32  	%r8642, %r8641, %r14580;
	setp.eq.s32 	%p2045, %r8642, 0;
	selp.b32 	%r8643, %r8641, -2147483648, %p2045;
	or.b32  	%r14580, %r8643, %r14580;
$L__BB6_1303:
	ld.local.u32 	%r14635, [%rd878+-196];
	setp.gt.s32 	%p2046, %r14635, -1;
	@%p2046 bra 	$L__BB6_1305;
	and.b32  	%r8644, %r14635, 2147483647;
	and.b32  	%r8645, %r8644, %r14580;
	setp.eq.s32 	%p2047, %r8645, 0;
	selp.b32 	%r8646, %r8644, -2147483648, %p2047;
	or.b32  	%r14580, %r8646, %r14580;
$L__BB6_1305:
	ld.local.u32 	%r14637, [%rd878+-96];
	setp.gt.s32 	%p2048, %r14637, -1;
	@%p2048 bra 	$L__BB6_1307;
	and.b32  	%r8647, %r14637, 2147483647;
	and.b32  	%r8648, %r8647, %r14580;
	setp.eq.s32 	%p2049, %r8648, 0;
	selp.b32 	%r8649, %r8647, -2147483648, %p2049;
	or.b32  	%r14580, %r8649, %r14580;
$L__BB6_1307:
	ld.local.u32 	%r14639, [%rd878+4];
	setp.gt.s32 	%p2050, %r14639, -1;
	@%p2050 bra 	$L__BB6_1309;
	and.b32  	%r8650, %r14639, 2147483647;
	and.b32  	%r8651, %r8650, %r14580;
	setp.eq.s32 	%p2051, %r8651, 0;
	selp.b32 	%r8652, %r8650, -2147483648, %p2051;
	or.b32  	%r14580, %r8652, %r14580;
$L__BB6_1309:
	ld.local.u32 	%r14641, [%rd878+104];
	setp.gt.s32 	%p2052, %r14641, -1;
	@%p2052 bra 	$L__BB6_1311;
	and.b32  	%r8653, %r14641, 2147483647;
	and.b32  	%r8654, %r8653, %r14580;
	setp.eq.s32 	%p2053, %r8654, 0;
	selp.b32 	%r8655, %r8653, -2147483648, %p2053;
	or.b32  	%r14580, %r8655, %r14580;
$L__BB6_1311:
	ld.local.u32 	%r14643, [%rd878+204];
	setp.gt.s32 	%p2054, %r14643, -1;
	@%p2054 bra 	$L__BB6_1313;
	and.b32  	%r8656, %r14643, 2147483647;
	and.b32  	%r8657, %r8656, %r14580;
	setp.eq.s32 	%p2055, %r8657, 0;
	selp.b32 	%r8658, %r8656, -2147483648, %p2055;
	or.b32  	%r14580, %r8658, %r14580;
$L__BB6_1313:
	ld.local.u32 	%r14645, [%rd878+-192];
	setp.gt.s32 	%p2056, %r14645, -1;
	@%p2056 bra 	$L__BB6_1315;
	and.b32  	%r8659, %r14645, 2147483647;
	and.b32  	%r8660, %r8659, %r14580;
	setp.eq.s32 	%p2057, %r8660, 0;
	selp.b32 	%r8661, %r8659, -2147483648, %p2057;
	or.b32  	%r14580, %r8661, %r14580;
$L__BB6_1315:
	ld.local.u32 	%r14647, [%rd878+-92];
	setp.gt.s32 	%p2058, %r14647, -1;
	@%p2058 bra 	$L__BB6_1317;
	and.b32  	%r8662, %r14647, 2147483647;
	and.b32  	%r8663, %r8662, %r14580;
	setp.eq.s32 	%p2059, %r8663, 0;
	selp.b32 	%r8664, %r8662, -2147483648, %p2059;
	or.b32  	%r14580, %r8664, %r14580;
$L__BB6_1317:
	ld.local.u32 	%r14649, [%rd878+8];
	setp.gt.s32 	%p2060, %r14649, -1;
	@%p2060 bra 	$L__BB6_1319;
	and.b32  	%r8665, %r14649, 2147483647;
	and.b32  	%r8666, %r8665, %r14580;
	setp.eq.s32 	%p2061, %r8666, 0;
	selp.b32 	%r8667, %r8665, -2147483648, %p2061;
	or.b32  	%r14580, %r8667, %r14580;
$L__BB6_1319:
	ld.local.u32 	%r14651, [%rd878+108];
	setp.gt.s32 	%p2062, %r14651, -1;
	@%p2062 bra 	$L__BB6_1321;
	and.b32  	%r8668, %r14651, 2147483647;
	and.b32  	%r8669, %r8668, %r14580;
	setp.eq.s32 	%p2063, %r8669, 0;
	selp.b32 	%r8670, %r8668, -2147483648, %p2063;
	or.b32  	%r14580, %r8670, %r14580;
$L__BB6_1321:
	ld.local.u32 	%r14653, [%rd878+208];
	setp.gt.s32 	%p2064, %r14653, -1;
	@%p2064 bra 	$L__BB6_1323;
	and.b32  	%r8671, %r14653, 2147483647;
	and.b32  	%r8672, %r8671, %r14580;
	setp.eq.s32 	%p2065, %r8672, 0;
	selp.b32 	%r8673, %r8671, -2147483648, %p2065;
	or.b32  	%r14580, %r8673, %r14580;
$L__BB6_1323:
	setp.gt.s32 	%p2066, %r14580, -1;
	mov.b32 	%r14606, 0;
	@%p2066 bra 	$L__BB6_1325;
	mov.b32 	%r8676, 0;
	st.local.u32 	[%rd7], %r8676;
	ld.local.u32 	%r14605, [%rd878+-208];
	mov.b32 	%r14606, 3;
$L__BB6_1325:
	not.b32 	%r1862, %r14580;
	setp.lt.s32 	%p2067, %r14605, 0;
	@%p2067 bra 	$L__BB6_1327;
	and.b32  	%r8677, %r14605, %r1862;
	popc.b32 	%r8678, %r8677;
	setp.eq.s32 	%p2068, %r8678, 1;
	or.b32  	%r8679, %r8677, -2147483648;
	selp.b32 	%r1863, %r8679, %r8677, %p2068;
	st.local.u32 	[%rd878+-208], %r1863;
	setp.ne.s32 	%p2069, %r14605, %r1863;
	selp.u32 	%r8680, 1, 0, %p2069;
	or.b32  	%r14606, %r14606, %r8680;
	mov.u32 	%r14605, %r1863;
$L__BB6_1327:
	setp.lt.s32 	%p2070, %r14607, 0;
	@%p2070 bra 	$L__BB6_1329;
	and.b32  	%r8681, %r14607, %r1862;
	popc.b32 	%r8682, %r8681;
	setp.eq.s32 	%p2071, %r8682, 1;
	or.b32  	%r8683, %r8681, -2147483648;
	selp.b32 	%r1867, %r8683, %r8681, %p2071;
	st.local.u32 	[%rd878+-108], %r1867;
	setp.ne.s32 	%p2072, %r14607, %r1867;
	selp.u32 	%r8684, 1, 0, %p2072;
	or.b32  	%r14606, %r14606, %r8684;
	mov.u32 	%r14607, %r1867;
$L__BB6_1329:
	setp.lt.s32 	%p2073, %r14609, 0;
	@%p2073 bra 	$L__BB6_1331;
	and.b32  	%r8685, %r14609, %r1862;
	popc.b32 	%r8686, %r8685;
	setp.eq.s32 	%p2074, %r8686, 1;
	or.b32  	%r8687, %r8685, -2147483648;
	selp.b32 	%r1871, %r8687, %r8685, %p2074;
	st.local.u32 	[%rd878+-8], %r1871;
	setp.ne.s32 	%p2075, %r14609, %r1871;
	selp.u32 	%r8688, 1, 0, %p2075;
	or.b32  	%r14606, %r14606, %r8688;
	mov.u32 	%r14609, %r1871;
$L__BB6_1331:
	setp.lt.s32 	%p2076, %r14611, 0;
	@%p2076 bra 	$L__BB6_1333;
	and.b32  	%r8689, %r14611, %r1862;
	popc.b32 	%r8690, %r8689;
	setp.eq.s32 	%p2077, %r8690, 1;
	or.b32  	%r8691, %r8689, -2147483648;
	selp.b32 	%r1875, %r8691, %r8689, %p2077;
	st.local.u32 	[%rd878+92], %r1875;
	setp.ne.s32 	%p2078, %r14611, %r1875;
	selp.u32 	%r8692, 1, 0, %p2078;
	or.b32  	%r14606, %r14606, %r8692;
	mov.u32 	%r14611, %r1875;
$L__BB6_1333:
	setp.lt.s32 	%p2079, %r14613, 0;
	@%p2079 bra 	$L__BB6_1335;
	and.b32  	%r8693, %r14613, %r1862;
	popc.b32 	%r8694, %r8693;
	setp.eq.s32 	%p2080, %r8694, 1;
	or.b32  	%r8695, %r8693, -2147483648;
	selp.b32 	%r1879, %r8695, %r8693, %p2080;
	st.local.u32 	[%rd878+192], %r1879;
	setp.ne.s32 	%p2081, %r14613, %r1879;
	selp.u32 	%r8696, 1, 0, %p2081;
	or.b32  	%r14606, %r14606, %r8696;
	mov.u32 	%r14613, %r1879;
$L__BB6_1335:
	setp.lt.s32 	%p2082, %r14615, 0;
	@%p2082 bra 	$L__BB6_1337;
	and.b32  	%r8697, %r14615, %r1862;
	popc.b32 	%r8698, %r8697;
	setp.eq.s32 	%p2083, %r8698, 1;
	or.b32  	%r8699, %r8697, -2147483648;
	selp.b32 	%r1883, %r8699, %r8697, %p2083;
	st.local.u32 	[%rd878+-204], %r1883;
	setp.ne.s32 	%p2084, %r14615, %r1883;
	selp.u32 	%r8700, 1, 0, %p2084;
	or.b32  	%r14606, %r14606, %r8700;
	mov.u32 	%r14615, %r1883;
$L__BB6_1337:
	setp.lt.s32 	%p2085, %r14617, 0;
	@%p2085 bra 	$L__BB6_1339;
	and.b32  	%r8701, %r14617, %r1862;
	popc.b32 	%r8702, %r8701;
	setp.eq.s32 	%p2086, %r8702, 1;
	or.b32  	%r8703, %r8701, -2147483648;
	selp.b32 	%r1887, %r8703, %r8701, %p2086;
	st.local.u32 	[%rd878+-104], %r1887;
	setp.ne.s32 	%p2087, %r14617, %r1887;
	selp.u32 	%r8704, 1, 0, %p2087;
	or.b32  	%r14606, %r14606, %r8704;
	mov.u32 	%r14617, %r1887;
$L__BB6_1339:
	setp.lt.s32 	%p2088, %r14619, 0;
	@%p2088 bra 	$L__BB6_1341;
	and.b32  	%r8705, %r14619, %r1862;
	popc.b32 	%r8706, %r8705;
	setp.eq.s32 	%p2089, %r8706, 1;
	or.b32  	%r8707, %r8705, -2147483648;
	selp.b32 	%r1891, %r8707, %r8705, %p2089;
	st.local.u32 	[%rd878+-4], %r1891;
	setp.ne.s32 	%p2090, %r14619, %r1891;
	selp.u32 	%r8708, 1, 0, %p2090;
	or.b32  	%r14606, %r14606, %r8708;
	mov.u32 	%r14619, %r1891;
$L__BB6_1341:
	setp.lt.s32 	%p2091, %r14621, 0;
	@%p2091 bra 	$L__BB6_1343;
	and.b32  	%r8709, %r14621, %r1862;
	popc.b32 	%r8710, %r8709;
	setp.eq.s32 	%p2092, %r8710, 1;
	or.b32  	%r8711, %r8709, -2147483648;
	selp.b32 	%r1895, %r8711, %r8709, %p2092;
	st.local.u32 	[%rd878+96], %r1895;
	setp.ne.s32 	%p2093, %r14621, %r1895;
	selp.u32 	%r8712, 1, 0, %p2093;
	or.b32  	%r14606, %r14606, %r8712;
	mov.u32 	%r14621, %r1895;
$L__BB6_1343:
	setp.lt.s32 	%p2094, %r14623, 0;
	@%p2094 bra 	$L__BB6_1345;
	and.b32  	%r8713, %r14623, %r1862;
	popc.b32 	%r8714, %r8713;
	setp.eq.s32 	%p2095, %r8714, 1;
	or.b32  	%r8715, %r8713, -2147483648;
	selp.b32 	%r1899, %r8715, %r8713, %p2095;
	st.local.u32 	[%rd878+196], %r1899;
	setp.ne.s32 	%p2096, %r14623, %r1899;
	selp.u32 	%r8716, 1, 0, %p2096;
	or.b32  	%r14606, %r14606, %r8716;
	mov.u32 	%r14623, %r1899;
$L__BB6_1345:
	setp.lt.s32 	%p2097, %r14625, 0;
	@%p2097 bra 	$L__BB6_1347;
	and.b32  	%r8717, %r14625, %r1862;
	popc.b32 	%r8718, %r8717;
	setp.eq.s32 	%p2098, %r8718, 1;
	or.b32  	%r8719, %r8717, -2147483648;
	selp.b32 	%r1903, %r8719, %r8717, %p2098;
	st.local.u32 	[%rd878+-200], %r1903;
	setp.ne.s32 	%p2099, %r14625, %r1903;
	selp.u32 	%r8720, 1, 0, %p2099;
	or.b32  	%r14606, %r14606, %r8720;
	mov.u32 	%r14625, %r1903;
$L__BB6_1347:
	setp.lt.s32 	%p2100, %r14627, 0;
	@%p2100 bra 	$L__BB6_1349;
	and.b32  	%r8721, %r14627, %r1862;
	popc.b32 	%r8722, %r8721;
	setp.eq.s32 	%p2101, %r8722, 1;
	or.b32  	%r8723, %r8721, -2147483648;
	selp.b32 	%r1907, %r8723, %r8721, %p2101;
	st.local.u32 	[%rd878+-100], %r1907;
	setp.ne.s32 	%p2102, %r14627, %r1907;
	selp.u32 	%r8724, 1, 0, %p2102;
	or.b32  	%r14606, %r14606, %r8724;
	mov.u32 	%r14627, %r1907;
$L__BB6_1349:
	setp.lt.s32 	%p2103, %r14629, 0;
	@%p2103 bra 	$L__BB6_1351;
	and.b32  	%r8725, %r14629, %r1862;
	popc.b32 	%r8726, %r8725;
	setp.eq.s32 	%p2104, %r8726, 1;
	or.b32  	%r8727, %r8725, -2147483648;
	selp.b32 	%r1911, %r8727, %r8725, %p2104;
	st.local.u32 	[%rd878], %r1911;
	setp.ne.s32 	%p2105, %r14629, %r1911;
	selp.u32 	%r8728, 1, 0, %p2105;
	or.b32  	%r14606, %r14606, %r8728;
	mov.u32 	%r14629, %r1911;
$L__BB6_1351:
	setp.lt.s32 	%p2106, %r14631, 0;
	@%p2106 bra 	$L__BB6_1353;
	and.b32  	%r8729, %r14631, %r1862;
	popc.b32 	%r8730, %r8729;
	setp.eq.s32 	%p2107, %r8730, 1;
	or.b32  	%r8731, %r8729, -2147483648;
	selp.b32 	%r1915, %r8731, %r8729, %p2107;
	st.local.u32 	[%rd878+100], %r1915;
	setp.ne.s32 	%p2108, %r14631, %r1915;
	selp.u32 	%r8732, 1, 0, %p2108;
	or.b32  	%r14606, %r14606, %r8732;
	mov.u32 	%r14631, %r1915;
$L__BB6_1353:
	setp.lt.s32 	%p2109, %r14633, 0;
	@%p2109 bra 	$L__BB6_1355;
	and.b32  	%r8733, %r14633, %r1862;
	popc.b32 	%r8734, %r8733;
	setp.eq.s32 	%p2110, %r8734, 1;
	or.b32  	%r8735, %r8733, -2147483648;
	selp.b32 	%r1919, %r8735, %r8733, %p2110;
	st.local.u32 	[%rd878+200], %r1919;
	setp.ne.s32 	%p2111, %r14633, %r1919;
	selp.u32 	%r8736, 1, 0, %p2111;
	or.b32  	%r14606, %r14606, %r8736;
	mov.u32 	%r14633, %r1919;
$L__BB6_1355:
	setp.lt.s32 	%p2112, %r14635, 0;
	@%p2112 bra 	$L__BB6_1357;
	and.b32  	%r8737, %r14635, %r1862;
	popc.b32 	%r8738, %r8737;
	setp.eq.s32 	%p2113, %r8738, 1;
	or.b32  	%r8739, %r8737, -2147483648;
	selp.b32 	%r1923, %r8739, %r8737, %p2113;
	st.local.u32 	[%rd878+-196], %r1923;
	setp.ne.s32 	%p2114, %r14635, %r1923;
	selp.u32 	%r8740, 1, 0, %p2114;
	or.b32  	%r14606, %r14606, %r8740;
	mov.u32 	%r14635, %r1923;
$L__BB6_1357:
	setp.lt.s32 	%p2115, %r14637, 0;
	@%p2115 bra 	$L__BB6_1359;
	and.b32  	%r8741, %r14637, %r1862;
	popc.b32 	%r8742, %r8741;
	setp.eq.s32 	%p2116, %r8742, 1;
	or.b32  	%r8743, %r8741, -2147483648;
	selp.b32 	%r1927, %r8743, %r8741, %p2116;
	st.local.u32 	[%rd878+-96], %r1927;
	setp.ne.s32 	%p2117, %r14637, %r1927;
	selp.u32 	%r8744, 1, 0, %p2117;
	or.b32  	%r14606, %r14606, %r8744;
	mov.u32 	%r14637, %r1927;
$L__BB6_1359:
	setp.lt.s32 	%p2118, %r14639, 0;
	@%p2118 bra 	$L__BB6_1361;
	and.b32  	%r8745, %r14639, %r1862;
	popc.b32 	%r8746, %r8745;
	setp.eq.s32 	%p2119, %r8746, 1;
	or.b32  	%r8747, %r8745, -2147483648;
	selp.b32 	%r1931, %r8747, %r8745, %p2119;
	st.local.u32 	[%rd878+4], %r1931;
	setp.ne.s32 	%p2120, %r14639, %r1931;
	selp.u32 	%r8748, 1, 0, %p2120;
	or.b32  	%r14606, %r14606, %r8748;
	mov.u32 	%r14639, %r1931;
$L__BB6_1361:
	setp.lt.s32 	%p2121, %r14641, 0;
	@%p2121 bra 	$L__BB6_1363;
	and.b32  	%r8749, %r14641, %r1862;
	popc.b32 	%r8750, %r8749;
	setp.eq.s32 	%p2122, %r8750, 1;
	or.b32  	%r8751, %r8749, -2147483648;
	selp.b32 	%r1935, %r8751, %r8749, %p2122;
	st.local.u32 	[%rd878+104], %r1935;
	setp.ne.s32 	%p2123, %r14641, %r1935;
	selp.u32 	%r8752, 1, 0, %p2123;
	or.b32  	%r14606, %r14606, %r8752;
	mov.u32 	%r14641, %r1935;
$L__BB6_1363:
	setp.lt.s32 	%p2124, %r14643, 0;
	@%p2124 bra 	$L__BB6_1365;
	and.b32  	%r8753, %r14643, %r1862;
	popc.b32 	%r8754, %r8753;
	setp.eq.s32 	%p2125, %r8754, 1;
	or.b32  	%r8755, %r8753, -2147483648;
	selp.b32 	%r1939, %r8755, %r8753, %p2125;
	st.local.u32 	[%rd878+204], %r1939;
	setp.ne.s32 	%p2126, %r14643, %r1939;
	selp.u32 	%r8756, 1, 0, %p2126;
	or.b32  	%r14606, %r14606, %r8756;
	mov.u32 	%r14643, %r1939;
$L__BB6_1365:
	setp.lt.s32 	%p2127, %r14645, 0;
	@%p2127 bra 	$L__BB6_1367;
	and.b32  	%r8757, %r14645, %r1862;
	popc.b32 	%r8758, %r8757;
	setp.eq.s32 	%p2128, %r8758, 1;
	or.b32  	%r8759, %r8757, -2147483648;
	selp.b32 	%r1943, %r8759, %r8757, %p2128;
	st.local.u32 	[%rd878+-192], %r1943;
	setp.ne.s32 	%p2129, %r14645, %r1943;
	selp.u32 	%r8760, 1, 0, %p2129;
	or.b32  	%r14606, %r14606, %r8760;
	mov.u32 	%r14645, %r1943;
$L__BB6_1367:
	setp.lt.s32 	%p2130, %r14647, 0;
	@%p2130 bra 	$L__BB6_1369;
	and.b32  	%r8761, %r14647, %r1862;
	popc.b32 	%r8762, %r8761;
	setp.eq.s32 	%p2131, %r8762, 1;
	or.b32  	%r8763, %r8761, -2147483648;
	selp.b32 	%r1947, %r8763, %r8761, %p2131;
	st.local.u32 	[%rd878+-92], %r1947;
	setp.ne.s32 	%p2132, %r14647, %r1947;
	selp.u32 	%r8764, 1, 0, %p2132;
	or.b32  	%r14606, %r14606, %r8764;
	mov.u32 	%r14647, %r1947;
$L__BB6_1369:
	setp.lt.s32 	%p2133, %r14649, 0;
	@%p2133 bra 	$L__BB6_1371;
	and.b32  	%r8765, %r14649, %r1862;
	popc.b32 	%r8766, %r8765;
	setp.eq.s32 	%p2134, %r8766, 1;
	or.b32  	%r8767, %r8765, -2147483648;
	selp.b32 	%r1951, %r8767, %r8765, %p2134;
	st.local.u32 	[%rd878+8], %r1951;
	setp.ne.s32 	%p2135, %r14649, %r1951;
	selp.u32 	%r8768, 1, 0, %p2135;
	or.b32  	%r14606, %r14606, %r8768;
	mov.u32 	%r14649, %r1951;
$L__BB6_1371:
	setp.lt.s32 	%p2136, %r14651, 0;
	@%p2136 bra 	$L__BB6_1373;
	and.b32  	%r8769, %r14651, %r1862;
	popc.b32 	%r8770, %r8769;
	setp.eq.s32 	%p2137, %r8770, 1;
	or.b32  	%r8771, %r8769, -2147483648;
	selp.b32 	%r1955, %r8771, %r8769, %p2137;
	st.local.u32 	[%rd878+108], %r1955;
	setp.ne.s32 	%p2138, %r14651, %r1955;
	selp.u32 	%r8772, 1, 0, %p2138;
	or.b32  	%r14606, %r14606, %r8772;
	mov.u32 	%r14651, %r1955;
$L__BB6_1373:
	setp.lt.s32 	%p2139, %r14653, 0;
	@%p2139 bra 	$L__BB6_1375;
	and.b32  	%r8773, %r14653, %r1862;
	popc.b32 	%r8774, %r8773;
	setp.eq.s32 	%p2140, %r8774, 1;
	or.b32  	%r8775, %r8773, -2147483648;
	selp.b32 	%r1959, %r8775, %r8773, %p2140;
	st.local.u32 	[%rd878+208], %r1959;
	setp.ne.s32 	%p2141, %r14653, %r1959;
	selp.u32 	%r8776, 1, 0, %p2141;
	or.b32  	%r14606, %r14606, %r8776;
	mov.u32 	%r14653, %r1959;
$L__BB6_1375:
	mov.b32 	%r8777, 0;
	st.local.v4.u32 	[%rd2], {%r8777, %r8777, %r8777, %r8777};
	st.local.v4.u32 	[%rd2+16], {%r8777, %r8777, %r8777, %r8777};
	st.local.v4.u32 	[%rd2+32], {%r8777, %r8777, %r8777, %r8777};
	st.local.v4.u32 	[%rd2+48], {%r8777, %r8777, %r8777, %r8777};
	st.local.v4.u32 	[%rd2+64], {%r8777, %r8777, %r8777, %r8777};
	st.local.v4.u32 	[%rd2+80], {%r8777, %r8777, %r8777, %r8777};
	st.local.v4.u32 	[%rd2+96], {%r8777, %r8777, %r8777, %r8777};
	st.local.v4.u32 	[%rd2+112], {%r8777, %r8777, %r8777, %r8777};
	popc.b32 	%r1963, %r14605;
	setp.lt.s32 	%p2142, %r14605, 0;
	setp.ne.s32 	%p2143, %r1963, 2;
	or.pred  	%p2144, %p2142, %p2143;
	mov.u32 	%r14655, %r8777;
	@%p2144 bra 	$L__BB6_1378;
	clz.b32 	%r8778, %r14605;
	mov.b32 	%r8779, -2147483648;
	shr.u32 	%r1964, %r8779, %r8778;
	xor.b32  	%r8780, %r1964, %r14605;
	clz.b32 	%r8781, %r8780;
	sub.s32 	%r8782, 31, %r8781;
	mul.wide.u32 	%rd562, %r8782, 4;
	add.s64 	%rd148, %rd2, %rd562;
	ld.local.u32 	%r1965, [%rd148];
	and.b32  	%r8783, %r1965, %r1964;
	setp.ne.s32 	%p2145, %r8783, 0;
	mov.u32 	%r14655, %r14605;
	@%p2145 bra 	$L__BB6_1378;
	or.b32  	%r8785, %r1965, %r1964;
	st.local.u32 	[%rd148], %r8785;
	mov.u32 	%r14655, %r8777;
$L__BB6_1378:
	popc.b32 	%r1967, %r14607;
	setp.lt.s32 	%p2146, %r14607, 0;
	setp.ne.s32 	%p2147, %r1967, 2;
	or.pred  	%p2148, %p2146, %p2147;
	@%p2148 bra 	$L__BB6_1382;
	clz.b32 	%r8786, %r14607;
	mov.b32 	%r8787, -2147483648;
	shr.u32 	%r1968, %r8787, %r8786;
	xor.b32  	%r8788, %r1968, %r14607;
	clz.b32 	%r8789, %r8788;
	sub.s32 	%r8790, 31, %r8789;
	mul.wide.u32 	%rd563, %r8790, 4;
	add.s64 	%rd149, %rd2, %rd563;
	ld.local.u32 	%r1969, [%rd149];
	and.b32  	%r8791, %r1969, %r1968;
	setp.eq.s32 	%p2149, %r8791, 0;
	@%p2149 bra 	$L__BB6_1381;
	or.b32  	%r14655, %r14607, %r14655;
	bra.uni 	$L__BB6_1382;
$L__BB6_1381:
	or.b32  	%r8792, %r1969, %r1968;
	st.local.u32 	[%rd149], %r8792;
$L__BB6_1382:
	popc.b32 	%r1972, %r14609;
	setp.lt.s32 	%p2150, %r14609, 0;
	setp.ne.s32 	%p2151, %r1972, 2;
	or.pred  	%p2152, %p2150, %p2151;
	@%p2152 bra 	$L__BB6_1386;
	clz.b32 	%r8793, %r14609;
	mov.b32 	%r8794, -2147483648;
	shr.u32 	%r1973, %r8794, %r8793;
	xor.b32  	%r8795, %r1973, %r14609;
	clz.b32 	%r8796, %r8795;
	sub.s32 	%r8797, 31, %r8796;
	mul.wide.u32 	%rd564, %r8797, 4;
	add.s64 	%rd150, %rd2, %rd564;
	ld.local.u32 	%r1974, [%rd150];
	and.b32  	%r8798, %r1974, %r1973;
	setp.eq.s32 	%p2153, %r8798, 0;
	@%p2153 bra 	$L__BB6_1385;
	or.b32  	%r14655, %r14609, %r14655;
	bra.uni 	$L__BB6_1386;
$L__BB6_1385:
	or.b32  	%r8799, %r1974, %r1973;
	st.local.u32 	[%rd150], %r8799;
$L__BB6_1386:
	popc.b32 	%r1977, %r14611;
	setp.lt.s32 	%p2154, %r14611, 0;
	setp.ne.s32 	%p2155, %r1977, 2;
	or.pred  	%p2156, %p2154, %p2155;
	@%p2156 bra 	$L__BB6_1390;
	clz.b32 	%r8800, %r14611;
	mov.b32 	%r8801, -2147483648;
	shr.u32 	%r1978, %r8801, %r8800;
	xor.b32  	%r8802, %r1978, %r14611;
	clz.b32 	%r8803, %r8802;
	sub.s32 	%r8804, 31, %r8803;
	mul.wide.u32 	%rd565, %r8804, 4;
	add.s64 	%rd151, %rd2, %rd565;
	ld.local.u32 	%r1979, [%rd151];
	and.b32  	%r8805, %r1979, %r1978;
	setp.eq.s32 	%p2157, %r8805, 0;
	@%p2157 bra 	$L__BB6_1389;
	or.b32  	%r14655, %r14611, %r14655;
	bra.uni 	$L__BB6_1390;
$L__BB6_1389:
	or.b32  	%r8806, %r1979, %r1978;
	st.local.u32 	[%rd151], %r8806;
$L__BB6_1390:
	popc.b32 	%r1982, %r14613;
	setp.lt.s32 	%p2158, %r14613, 0;
	setp.ne.s32 	%p2159, %r1982, 2;
	or.pred  	%p2160, %p2158, %p2159;
	@%p2160 bra 	$L__BB6_1394;
	clz.b32 	%r8807, %r14613;
	mov.b32 	%r8808, -2147483648;
	shr.u32 	%r1983, %r8808, %r8807;
	xor.b32  	%r8809, %r1983, %r14613;
	clz.b32 	%r8810, %r8809;
	sub.s32 	%r8811, 31, %r8810;
	mul.wide.u32 	%rd566, %r8811, 4;
	add.s64 	%rd152, %rd2, %rd566;
	ld.local.u32 	%r1984, [%rd152];
	and.b32  	%r8812, %r1984, %r1983;
	setp.eq.s32 	%p2161, %r8812, 0;
	@%p2161 bra 	$L__BB6_1393;
	or.b32  	%r14655, %r14613, %r14655;
	bra.uni 	$L__BB6_1394;
$L__BB6_1393:
	or.b32  	%r8813, %r1984, %r1983;
	st.local.u32 	[%rd152], %r8813;
$L__BB6_1394:
	popc.b32 	%r1987, %r14615;
	setp.lt.s32 	%p2162, %r14615, 0;
	setp.ne.s32 	%p2163, %r1987, 2;
	or.pred  	%p2164, %p2162, %p2163;
	@%p2164 bra 	$L__BB6_1398;
	clz.b32 	%r8814, %r14615;
	mov.b32 	%r8815, -2147483648;
	shr.u32 	%r1988, %r8815, %r8814;
	xor.b32  	%r8816, %r1988, %r14615;
	clz.b32 	%r8817, %r8816;
	sub.s32 	%r8818, 31, %r8817;
	mul.wide.u32 	%rd567, %r8818, 4;
	add.s64 	%rd153, %rd2, %rd567;
	ld.local.u32 	%r1989, [%rd153];
	and.b32  	%r8819, %r1989, %r1988;
	setp.eq.s32 	%p2165, %r8819, 0;
	@%p2165 bra 	$L__BB6_1397;
	or.b32  	%r14655, %r14615, %r14655;
	bra.uni 	$L__BB6_1398;
$L__BB6_1397:
	or.b32  	%r8820, %r1989, %r1988;
	st.local.u32 	[%rd153], %r8820;
$L__BB6_1398:
	popc.b32 	%r1992, %r14617;
	setp.lt.s32 	%p2166, %r14617, 0;
	setp.ne.s32 	%p2167, %r1992, 2;
	or.pred  	%p2168, %p2166, %p2167;
	@%p2168 bra 	$L__BB6_1402;
	clz.b32 	%r8821, %r14617;
	mov.b32 	%r8822, -2147483648;
	shr.u32 	%r1993, %r8822, %r8821;
	xor.b32  	%r8823, %r1993, %r14617;
	clz.b32 	%r8824, %r8823;
	sub.s32 	%r8825, 31, %r8824;
	mul.wide.u32 	%rd568, %r8825, 4;
	add.s64 	%rd154, %rd2, %rd568;
	ld.local.u32 	%r1994, [%rd154];
	and.b32  	%r8826, %r1994, %r1993;
	setp.eq.s32 	%p2169, %r8826, 0;
	@%p2169 bra 	$L__BB6_1401;
	or.b32  	%r14655, %r14617, %r14655;
	bra.uni 	$L__BB6_1402;
$L__BB6_1401:
	or.b32  	%r8827, %r1994, %r1993;
	st.local.u32 	[%rd154], %r8827;
$L__BB6_1402:
	popc.b32 	%r1997, %r14619;
	setp.lt.s32 	%p2170, %r14619, 0;
	setp.ne.s32 	%p2171, %r1997, 2;
	or.pred  	%p2172, %p2170, %p2171;
	@%p2172 bra 	$L__BB6_1406;
	clz.b32 	%r8828, %r14619;
	mov.b32 	%r8829, -2147483648;
	shr.u32 	%r1998, %r8829, %r8828;
	xor.b32  	%r8830, %r1998, %r14619;
	clz.b32 	%r8831, %r8830;
	sub.s32 	%r8832, 31, %r8831;
	mul.wide.u32 	%rd569, %r8832, 4;
	add.s64 	%rd155, %rd2, %rd569;
	ld.local.u32 	%r1999, [%rd155];
	and.b32  	%r8833, %r1999, %r1998;
	setp.eq.s32 	%p2173, %r8833, 0;
	@%p2173 bra 	$L__BB6_1405;
	or.b32  	%r14655, %r14619, %r14655;
	bra.uni 	$L__BB6_1406;
$L__BB6_1405:
	or.b32  	%r8834, %r1999, %r1998;
	st.local.u32 	[%rd155], %r8834;
$L__BB6_1406:
	popc.b32 	%r2002, %r14621;
	setp.lt.s32 	%p2174, %r14621, 0;
	setp.ne.s32 	%p2175, %r2002, 2;
	or.pred  	%p2176, %p2174, %p2175;
	@%p2176 bra 	$L__BB6_1410;
	clz.b32 	%r8835, %r14621;
	mov.b32 	%r8836, -2147483648;
	shr.u32 	%r2003, %r8836, %r8835;
	xor.b32  	%r8837, %r2003, %r14621;
	clz.b32 	%r8838, %r8837;
	sub.s32 	%r8839, 31, %r8838;
	mul.wide.u32 	%rd570, %r8839, 4;
	add.s64 	%rd156, %rd2, %rd570;
	ld.local.u32 	%r2004, [%rd156];
	and.b32  	%r8840, %r2004, %r2003;
	setp.eq.s32 	%p2177, %r8840, 0;
	@%p2177 bra 	$L__BB6_1409;
	or.b32  	%r14655, %r14621, %r14655;
	bra.uni 	$L__BB6_1410;
$L__BB6_1409:
	or.b32  	%r8841, %r2004, %r2003;
	st.local.u32 	[%rd156], %r8841;
$L__BB6_1410:
	popc.b32 	%r2007, %r14623;
	setp.lt.s32 	%p2178, %r14623, 0;
	setp.ne.s32 	%p2179, %r2007, 2;
	or.pred  	%p2180, %p2178, %p2179;
	@%p2180 bra 	$L__BB6_1414;
	clz.b32 	%r8842, %r14623;
	mov.b32 	%r8843, -2147483648;
	shr.u32 	%r2008, %r8843, %r8842;
	xor.b32  	%r8844, %r2008, %r14623;
	clz.b32 	%r8845, %r8844;
	sub.s32 	%r8846, 31, %r8845;
	mul.wide.u32 	%rd571, %r8846, 4;
	add.s64 	%rd157, %rd2, %rd571;
	ld.local.u32 	%r2009, [%rd157];
	and.b32  	%r8847, %r2009, %r2008;
	setp.eq.s32 	%p2181, %r8847, 0;
	@%p2181 bra 	$L__BB6_1413;
	or.b32  	%r14655, %r14623, %r14655;
	bra.uni 	$L__BB6_1414;
$L__BB6_1413:
	or.b32  	%r8848, %r2009, %r2008;
	st.local.u32 	[%rd157], %r8848;
$L__BB6_1414:
	popc.b32 	%r2012, %r14625;
	setp.lt.s32 	%p2182, %r14625, 0;
	setp.ne.s32 	%p2183, %r2012, 2;
	or.pred  	%p2184, %p2182, %p2183;
	@%p2184 bra 	$L__BB6_1418;
	clz.b32 	%r8849, %r14625;
	mov.b32 	%r8850, -2147483648;
	shr.u32 	%r2013, %r8850, %r8849;
	xor.b32  	%r8851, %r2013, %r14625;
	clz.b32 	%r8852, %r8851;
	sub.s32 	%r8853, 31, %r8852;
	mul.wide.u32 	%rd572, %r8853, 4;
	add.s64 	%rd158, %rd2, %rd572;
	ld.local.u32 	%r2014, [%rd158];
	and.b32  	%r8854, %r2014, %r2013;
	setp.eq.s32 	%p2185, %r8854, 0;
	@%p2185 bra 	$L__BB6_1417;
	or.b32  	%r14655, %r14625, %r14655;
	bra.uni 	$L__BB6_1418;
$L__BB6_1417:
	or.b32  	%r8855, %r2014, %r2013;
	st.local.u32 	[%rd158], %r8855;
$L__BB6_1418:
	popc.b32 	%r2017, %r14627;
	setp.lt.s32 	%p2186, %r14627, 0;
	setp.ne.s32 	%p2187, %r2017, 2;
	or.pred  	%p2188, %p2186, %p2187;
	@%p2188 bra 	$L__BB6_1422;
	clz.b32 	%r8856, %r14627;
	mov.b32 	%r8857, -2147483648;
	shr.u32 	%r2018, %r8857, %r8856;
	xor.b32  	%r8858, %r2018, %r14627;
	clz.b32 	%r8859, %r8858;
	sub.s32 	%r8860, 31, %r8859;
	mul.wide.u32 	%rd573, %r8860, 4;
	add.s64 	%rd159, %rd2, %rd573;
	ld.local.u32 	%r2019, [%rd159];
	and.b32  	%r8861, %r2019, %r2018;
	setp.eq.s32 	%p2189, %r8861, 0;
	@%p2189 bra 	$L__BB6_1421;
	or.b32  	%r14655, %r14627, %r14655;
	bra.uni 	$L__BB6_1422;
$L__BB6_1421:
	or.b32  	%r8862, %r2019, %r2018;
	st.local.u32 	[%rd159], %r8862;
$L__BB6_1422:
	popc.b32 	%r2022, %r14629;
	setp.lt.s32 	%p2190, %r14629, 0;
	setp.ne.s32 	%p2191, %r2022, 2;
	or.pred  	%p2192, %p2190, %p2191;
	@%p2192 bra 	$L__BB6_1426;
	clz.b32 	%r8863, %r14629;
	mov.b32 	%r8864, -2147483648;
	shr.u32 	%r2023, %r8864, %r8863;
	xor.b32  	%r8865, %r2023, %r14629;
	clz.b32 	%r8866, %r8865;
	sub.s32 	%r8867, 31, %r8866;
	mul.wide.u32 	%rd574, %r8867, 4;
	add.s64 	%rd160, %rd2, %rd574;
	ld.local.u32 	%r2024, [%rd160];
	and.b32  	%r8868, %r2024, %r2023;
	setp.eq.s32 	%p2193, %r8868, 0;
	@%p2193 bra 	$L__BB6_1425;
	or.b32  	%r14655, %r14629, %r14655;
	bra.uni 	$L__BB6_1426;
$L__BB6_1425:
	or.b32  	%r8869, %r2024, %r2023;
	st.local.u32 	[%rd160], %r8869;
$L__BB6_1426:
	popc.b32 	%r2027, %r14631;
	setp.lt.s32 	%p2194, %r14631, 0;
	setp.ne.s32 	%p2195, %r2027, 2;
	or.pred  	%p2196, %p2194, %p2195;
	@%p2196 bra 	$L__BB6_1430;
	clz.b32 	%r8870, %r14631;
	mov.b32 	%r8871, -2147483648;
	shr.u32 	%r2028, %r8871, %r8870;
	xor.b32  	%r8872, %r2028, %r14631;
	clz.b32 	%r8873, %r8872;
	sub.s32 	%r8874, 31, %r8873;
	mul.wide.u32 	%rd575, %r8874, 4;
	add.s64 	%rd161, %rd2, %rd575;
	ld.local.u32 	%r2029, [%rd161];
	and.b32  	%r8875, %r2029, %r2028;
	setp.eq.s32 	%p2197, %r8875, 0;
	@%p2197 bra 	$L__BB6_1429;
	or.b32  	%r14655, %r14631, %r14655;
	bra.uni 	$L__BB6_1430;
$L__BB6_1429:
	or.b32  	%r8876, %r2029, %r2028;
	st.local.u32 	[%rd161], %r8876;
$L__BB6_1430:
	popc.b32 	%r2032, %r14633;
	setp.lt.s32 	%p2198, %r14633, 0;
	setp.ne.s32 	%p2199, %r2032, 2;
	or.pred  	%p2200, %p2198, %p2199;
	@%p2200 bra 	$L__BB6_1434;
	clz.b32 	%r8877, %r14633;
	mov.b32 	%r8878, -2147483648;
	shr.u32 	%r2033, %r8878, %r8877;
	xor.b32  	%r8879, %r2033, %r14633;
	clz.b32 	%r8880, %r8879;
	sub.s32 	%r8881, 31, %r8880;
	mul.wide.u32 	%rd576, %r8881, 4;
	add.s64 	%rd162, %rd2, %rd576;
	ld.local.u32 	%r2034, [%rd162];
	and.b32  	%r8882, %r2034, %r2033;
	setp.eq.s32 	%p2201, %r8882, 0;
	@%p2201 bra 	$L__BB6_1433;
	or.b32  	%r14655, %r14633, %r14655;
	bra.uni 	$L__BB6_1434;
$L__BB6_1433:
	or.b32  	%r8883, %r2034, %r2033;
	st.local.u32 	[%rd162], %r8883;
$L__BB6_1434:
	popc.b32 	%r2037, %r14635;
	setp.lt.s32 	%p2202, %r14635, 0;
	setp.ne.s32 	%p2203, %r2037, 2;
	or.pred  	%p2204, %p2202, %p2203;
	@%p2204 bra 	$L__BB6_1438;
	clz.b32 	%r8884, %r14635;
	mov.b32 	%r8885, -2147483648;
	shr.u32 	%r2038, %r8885, %r8884;
	xor.b32  	%r8886, %r2038, %r14635;
	clz.b32 	%r8887, %r8886;
	sub.s32 	%r8888, 31, %r8887;
	mul.wide.u32 	%rd577, %r8888, 4;
	add.s64 	%rd163, %rd2, %rd577;
	ld.local.u32 	%r2039, [%rd163];
	and.b32  	%r8889, %r2039, %r2038;
	setp.eq.s32 	%p2205, %r8889, 0;
	@%p2205 bra 	$L__BB6_1437;
	or.b32  	%r14655, %r14635, %r14655;
	bra.uni 	$L__BB6_1438;
$L__BB6_1437:
	or.b32  	%r8890, %r2039, %r2038;
	st.local.u32 	[%rd163], %r8890;
$L__BB6_1438:
	popc.b32 	%r2042, %r14637;
	setp.lt.s32 	%p2206, %r14637, 0;
	setp.ne.s32 	%p2207, %r2042, 2;
	or.pred  	%p2208, %p2206, %p2207;
	@%p2208 bra 	$L__BB6_1442;
	clz.b32 	%r8891, %r14637;
	mov.b32 	%r8892, -2147483648;
	shr.u32 	%r2043, %r8892, %r8891;
	xor.b32  	%r8893, %r2043, %r14637;
	clz.b32 	%r8894, %r8893;
	sub.s32 	%r8895, 31, %r8894;
	mul.wide.u32 	%rd578, %r8895, 4;
	add.s64 	%rd164, %rd2, %rd578;
	ld.local.u32 	%r2044, [%rd164];
	and.b32  	%r8896, %r2044, %r2043;
	setp.eq.s32 	%p2209, %r8896, 0;
	@%p2209 bra 	$L__BB6_1441;
	or.b32  	%r14655, %r14637, %r14655;
	bra.uni 	$L__BB6_1442;
$L__BB6_1441:
	or.b32  	%r8897, %r2044, %r2043;
	st.local.u32 	[%rd164], %r8897;
$L__BB6_1442:
	popc.b32 	%r2047, %r14639;
	setp.lt.s32 	%p2210, %r14639, 0;
	setp.ne.s32 	%p2211, %r2047, 2;
	or.pred  	%p2212, %p2210, %p2211;
	@%p2212 bra 	$L__BB6_1446;
	clz.b32 	%r8898, %r14639;
	mov.b32 	%r8899, -2147483648;
	shr.u32 	%r2048, %r8899, %r8898;
	xor.b32  	%r8900, %r2048, %r14639;
	clz.b32 	%r8901, %r8900;
	sub.s32 	%r8902, 31, %r8901;
	mul.wide.u32 	%rd579, %r8902, 4;
	add.s64 	%rd165, %rd2, %rd579;
	ld.local.u32 	%r2049, [%rd165];
	and.b32  	%r8903, %r2049, %r2048;
	setp.eq.s32 	%p2213, %r8903, 0;
	@%p2213 bra 	$L__BB6_1445;
	or.b32  	%r14655, %r14639, %r14655;
	bra.uni 	$L__BB6_1446;
$L__BB6_1445:
	or.b32  	%r8904, %r2049, %r2048;
	st.local.u32 	[%rd165], %r8904;
$L__BB6_1446:
	popc.b32 	%r2052, %r14641;
	setp.lt.s32 	%p2214, %r14641, 0;
	setp.ne.s32 	%p2215, %r2052, 2;
	or.pred  	%p2216, %p2214, %p2215;
	@%p2216 bra 	$L__BB6_1450;
	clz.b32 	%r8905, %r14641;
	mov.b32 	%r8906, -2147483648;
	shr.u32 	%r2053, %r8906, %r8905;
	xor.b32  	%r8907, %r2053, %r14641;
	clz.b32 	%r8908, %r8907;
	sub.s32 	%r8909, 31, %r8908;
	mul.wide.u32 	%rd580, %r8909, 4;
	add.s64 	%rd166, %rd2, %rd580;
	ld.local.u32 	%r2054, [%rd166];
	and.b32  	%r8910, %r2054, %r2053;
	setp.eq.s32 	%p2217, %r8910, 0;
	@%p2217 bra 	$L__BB6_1449;
	or.b32  	%r14655, %r14641, %r14655;
	bra.uni 	$L__BB6_1450;
$L__BB6_1449:
	or.b32  	%r8911, %r2054, %r2053;
	st.local.u32 	[%rd166], %r8911;
$L__BB6_1450:
	popc.b32 	%r2057, %r14643;
	setp.lt.s32 	%p2218, %r14643, 0;
	setp.ne.s32 	%p2219, %r2057, 2;
	or.pred  	%p2220, %p2218, %p2219;
	@%p2220 bra 	$L__BB6_1454;
	clz.b32 	%r8912, %r14643;
	mov.b32 	%r8913, -2147483648;
	shr.u32 	%r2058, %r8913, %r8912;
	xor.b32  	%r8914, %r2058, %r14643;
	clz.b32 	%r8915, %r8914;
	sub.s32 	%r8916, 31, %r8915;
	mul.wide.u32 	%rd581, %r8916, 4;
	add.s64 	%rd167, %rd2, %rd581;
	ld.local.u32 	%r2059, [%rd167];
	and.b32  	%r8917, %r2059, %r2058;
	setp.eq.s32 	%p2221, %r8917, 0;
	@%p2221 bra 	$L__BB6_1453;
	or.b32  	%r14655, %r14643, %r14655;
	bra.uni 	$L__BB6_1454;
$L__BB6_1453:
	or.b32  	%r8918, %r2059, %r2058;
	st.local.u32 	[%rd167], %r8918;
$L__BB6_1454:
	popc.b32 	%r2062, %r14645;
	setp.lt.s32 	%p2222, %r14645, 0;
	setp.ne.s32 	%p2223, %r2062, 2;
	or.pred  	%p2224, %p2222, %p2223;
	@%p2224 bra 	$L__BB6_1458;
	clz.b32 	%r8919, %r14645;
	mov.b32 	%r8920, -2147483648;
	shr.u32 	%r2063, %r8920, %r8919;
	xor.b32  	%r8921, %r2063, %r14645;
	clz.b32 	%r8922, %r8921;
	sub.s32 	%r8923, 31, %r8922;
	mul.wide.u32 	%rd582, %r8923, 4;
	add.s64 	%rd168, %rd2, %rd582;
	ld.local.u32 	%r2064, [%rd168];
	and.b32  	%r8924, %r2064, %r2063;
	setp.eq.s32 	%p2225, %r8924, 0;
	@%p2225 bra 	$L__BB6_1457;
	or.b32  	%r14655, %r14645, %r14655;
	bra.uni 	$L__BB6_1458;
$L__BB6_1457:
	or.b32  	%r8925, %r2064, %r2063;
	st.local.u32 	[%rd168], %r8925;
$L__BB6_1458:
	popc.b32 	%r2067, %r14647;
	setp.lt.s32 	%p2226, %r14647, 0;
	setp.ne.s32 	%p2227, %r2067, 2;
	or.pred  	%p2228, %p2226, %p2227;
	@%p2228 bra 	$L__BB6_1462;
	clz.b32 	%r8926, %r14647;
	mov.b32 	%r8927, -2147483648;
	shr.u32 	%r2068, %r8927, %r8926;
	xor.b32  	%r8928, %r2068, %r14647;
	clz.b32 	%r8929, %r8928;
	sub.s32 	%r8930, 31, %r8929;
	mul.wide.u32 	%rd583, %r8930, 4;
	add.s64 	%rd169, %rd2, %rd583;
	ld.local.u32 	%r2069, [%rd169];
	and.b32  	%r8931, %r2069, %r2068;
	setp.eq.s32 	%p2229, %r8931, 0;
	@%p2229 bra 	$L__BB6_1461;
	or.b32  	%r14655, %r14647, %r14655;
	bra.uni 	$L__BB6_1462;
$L__BB6_1461:
	or.b32  	%r8932, %r2069, %r2068;
	st.local.u32 	[%rd169], %r8932;
$L__BB6_1462:
	popc.b32 	%r2072, %r14649;
	setp.lt.s32 	%p2230, %r14649, 0;
	setp.ne.s32 	%p2231, %r2072, 2;
	or.pred  	%p2232, %p2230, %p2231;
	@%p2232 bra 	$L__BB6_1466;
	clz.b32 	%r8933, %r14649;
	mov.b32 	%r8934, -2147483648;
	shr.u32 	%r2073, %r8934, %r8933;
	xor.b32  	%r8935, %r2073, %r14649;
	clz.b32 	%r8936, %r8935;
	sub.s32 	%r8937, 31, %r8936;
	mul.wide.u32 	%rd584, %r8937, 4;
	add.s64 	%rd170, %rd2, %rd584;
	ld.local.u32 	%r2074, [%rd170];
	and.b32  	%r8938, %r2074, %r2073;
	setp.eq.s32 	%p2233, %r8938, 0;
	@%p2233 bra 	$L__BB6_1465;
	or.b32  	%r14655, %r14649, %r14655;
	bra.uni 	$L__BB6_1466;
$L__BB6_1465:
	or.b32  	%r8939, %r2074, %r2073;
	st.local.u32 	[%rd170], %r8939;
$L__BB6_1466:
	popc.b32 	%r2077, %r14651;
	setp.lt.s32 	%p2234, %r14651, 0;
	setp.ne.s32 	%p2235, %r2077, 2;
	or.pred  	%p2236, %p2234, %p2235;
	@%p2236 bra 	$L__BB6_1470;
	clz.b32 	%r8940, %r14651;
	mov.b32 	%r8941, -2147483648;
	shr.u32 	%r2078, %r8941, %r8940;
	xor.b32  	%r8942, %r2078, %r14651;
	clz.b32 	%r8943, %r8942;
	sub.s32 	%r8944, 31, %r8943;
	mul.wide.u32 	%rd585, %r8944, 4;
	add.s64 	%rd171, %rd2, %rd585;
	ld.local.u32 	%r2079, [%rd171];
	and.b32  	%r8945, %r2079, %r2078;
	setp.eq.s32 	%p2237, %r8945, 0;
	@%p2237 bra 	$L__BB6_1469;
	or.b32  	%r14655, %r14651, %r14655;
	bra.uni 	$L__BB6_1470;
$L__BB6_1469:
	or.b32  	%r8946, %r2079, %r2078;
	st.local.u32 	[%rd171], %r8946;
$L__BB6_1470:
	popc.b32 	%r2082, %r14653;
	setp.lt.s32 	%p2238, %r14653, 0;
	setp.ne.s32 	%p2239, %r2082, 2;
	or.pred  	%p2240, %p2238, %p2239;
	@%p2240 bra 	$L__BB6_1472;
	clz.b32 	%r8947, %r14653;
	mov.b32 	%r8948, -2147483648;
	shr.u32 	%r8949, %r8948, %r8947;
	xor.b32  	%r8950, %r8949, %r14653;
	clz.b32 	%r8951, %r8950;
	sub.s32 	%r8952, 31, %r8951;
	mul.wide.u32 	%rd586, %r8952, 4;
	add.s64 	%rd587, %rd2, %rd586;
	ld.local.u32 	%r8953, [%rd587];
	and.b32  	%r8954, %r8953, %r8949;
	setp.eq.s32 	%p2241, %r8954, 0;
	selp.b32 	%r8955, 0, %r14653, %p2241;
	or.b32  	%r14655, %r14655, %r8955;
$L__BB6_1472:
	setp.eq.s32 	%p2242, %r14655, 0;
	mov.b32 	%r14681, 0;
	@%p2242 bra 	$L__BB6_1523;
	not.b32 	%r2085, %r14655;
	setp.gt.s32 	%p2243, %r14605, -1;
	setp.eq.s32 	%p2244, %r1963, 2;
	and.b32  	%r8959, %r14605, %r14655;
	setp.eq.s32 	%p2245, %r8959, %r14605;
	and.pred  	%p2246, %p2244, %p2245;
	mov.b32 	%r14681, 0;
	and.pred  	%p2247, %p2246, %p2243;
	@%p2247 bra 	$L__BB6_1475;
	and.b32  	%r8960, %r14605, %r2085;
	popc.b32 	%r8961, %r8960;
	setp.eq.s32 	%p2248, %r8961, 1;
	or.b32  	%r8962, %r8960, -2147483648;
	selp.b32 	%r8963, %r8962, %r8960, %p2248;
	st.local.u32 	[%rd878+-208], %r8963;
	setp.ne.s32 	%p2249, %r14605, %r8963;
	selp.u32 	%r14681, 1, 0, %p2249;
$L__BB6_1475:
	setp.gt.s32 	%p2250, %r14607, -1;
	setp.eq.s32 	%p2251, %r1967, 2;
	and.b32  	%r8965, %r14607, %r14655;
	setp.eq.s32 	%p2252, %r8965, %r14607;
	and.pred  	%p2253, %p2251, %p2252;
	and.pred  	%p2254, %p2253, %p2250;
	@%p2254 bra 	$L__BB6_1477;
	and.b32  	%r8966, %r14607, %r2085;
	popc.b32 	%r8967, %r8966;
	setp.eq.s32 	%p2255, %r8967, 1;
	or.b32  	%r8968, %r8966, -2147483648;
	selp.b32 	%r8969, %r8968, %r8966, %p2255;
	st.local.u32 	[%rd878+-108], %r8969;
	setp.ne.s32 	%p2256, %r14607, %r8969;
	selp.u32 	%r8970, 1, 0, %p2256;
	or.b32  	%r14681, %r14681, %r8970;
$L__BB6_1477:
	setp.gt.s32 	%p2257, %r14609, -1;
	setp.eq.s32 	%p2258, %r1972, 2;
	and.b32  	%r8972, %r14609, %r14655;
	setp.eq.s32 	%p2259, %r8972, %r14609;
	and.pred  	%p2260, %p2258, %p2259;
	and.pred  	%p2261, %p2260, %p2257;
	@%p2261 bra 	$L__BB6_1479;
	and.b32  	%r8973, %r14609, %r2085;
	popc.b32 	%r8974, %r8973;
	setp.eq.s32 	%p2262, %r8974, 1;
	or.b32  	%r8975, %r8973, -2147483648;
	selp.b32 	%r8976, %r8975, %r8973, %p2262;
	st.local.u32 	[%rd878+-8], %r8976;
	setp.ne.s32 	%p2263, %r14609, %r8976;
	selp.u32 	%r8977, 1, 0, %p2263;
	or.b32  	%r14681, %r14681, %r8977;
$L__BB6_1479:
	setp.gt.s32 	%p2264, %r14611, -1;
	setp.eq.s32 	%p2265, %r1977, 2;
	and.b32  	%r8979, %r14611, %r14655;
	setp.eq.s32 	%p2266, %r8979, %r14611;
	and.pred  	%p2267, %p2265, %p2266;
	and.pred  	%p2268, %p2267, %p2264;
	@%p2268 bra 	$L__BB6_1481;
	and.b32  	%r8980, %r14611, %r2085;
	popc.b32 	%r8981, %r8980;
	setp.eq.s32 	%p2269, %r8981, 1;
	or.b32  	%r8982, %r8980, -2147483648;
	selp.b32 	%r8983, %r8982, %r8980, %p2269;
	st.local.u32 	[%rd878+92], %r8983;
	setp.ne.s32 	%p2270, %r14611, %r8983;
	selp.u32 	%r8984, 1, 0, %p2270;
	or.b32  	%r14681, %r14681, %r8984;
$L__BB6_1481:
	setp.gt.s32 	%p2271, %r14613, -1;
	setp.eq.s32 	%p2272, %r1982, 2;
	and.b32  	%r8986, %r14613, %r14655;
	setp.eq.s32 	%p2273, %r8986, %r14613;
	and.pred  	%p2274, %p2272, %p2273;
	and.pred  	%p2275, %p2274, %p2271;
	@%p2275 bra 	$L__BB6_1483;
	and.b32  	%r8987, %r14613, %r2085;
	popc.b32 	%r8988, %r8987;
	setp.eq.s32 	%p2276, %r8988, 1;
	or.b32  	%r8989, %r8987, -2147483648;
	selp.b32 	%r8990, %r8989, %r8987, %p2276;
	st.local.u32 	[%rd878+192], %r8990;
	setp.ne.s32 	%p2277, %r14613, %r8990;
	selp.u32 	%r8991, 1, 0, %p2277;
	or.b32  	%r14681, %r14681, %r8991;
$L__BB6_1483:
	setp.gt.s32 	%p2278, %r14615, -1;
	setp.eq.s32 	%p2279, %r1987, 2;
	and.b32  	%r8993, %r14615, %r14655;
	setp.eq.s32 	%p2280, %r8993, %r14615;
	and.pred  	%p2281, %p2279, %p2280;
	and.pred  	%p2282, %p2281, %p2278;
	@%p2282 bra 	$L__BB6_1485;
	and.b32  	%r8994, %r14615, %r2085;
	popc.b32 	%r8995, %r8994;
	setp.eq.s32 	%p2283, %r8995, 1;
	or.b32  	%r8996, %r8994, -2147483648;
	selp.b32 	%r8997, %r8996, %r8994, %p2283;
	st.local.u32 	[%rd878+-204], %r8997;
	setp.ne.s32 	%p2284, %r14615, %r8997;
	selp.u32 	%r8998, 1, 0, %p2284;
	or.b32  	%r14681, %r14681, %r8998;
$L__BB6_1485:
	setp.gt.s32 	%p2285, %r14617, -1;
	setp.eq.s32 	%p2286, %r1992, 2;
	and.b32  	%r9000, %r14617, %r14655;
	setp.eq.s32 	%p2287, %r9000, %r14617;
	and.pred  	%p2288, %p2286, %p2287;
	and.pred  	%p2289, %p2288, %p2285;
	@%p2289 bra 	$L__BB6_1487;
	and.b32  	%r9001, %r14617, %r2085;
	popc.b32 	%r9002, %r9001;
	setp.eq.s32 	%p2290, %r9002, 1;
	or.b32  	%r9003, %r9001, -2147483648;
	selp.b32 	%r9004, %r9003, %r9001, %p2290;
	st.local.u32 	[%rd878+-104], %r9004;
	setp.ne.s32 	%p2291, %r14617, %r9004;
	selp.u32 	%r9005, 1, 0, %p2291;
	or.b32  	%r14681, %r14681, %r9005;
$L__BB6_1487:
	setp.gt.s32 	%p2292, %r14619, -1;
	setp.eq.s32 	%p2293, %r1997, 2;
	and.b32  	%r9007, %r14619, %r14655;
	setp.eq.s32 	%p2294, %r9007, %r14619;
	and.pred  	%p2295, %p2293, %p2294;
	and.pred  	%p2296, %p2295, %p2292;
	@%p2296 bra 	$L__BB6_1489;
	and.b32  	%r9008, %r14619, %r2085;
	popc.b32 	%r9009, %r9008;
	setp.eq.s32 	%p2297, %r9009, 1;
	or.b32  	%r9010, %r9008, -2147483648;
	selp.b32 	%r9011, %r9010, %r9008, %p2297;
	st.local.u32 	[%rd878+-4], %r9011;
	setp.ne.s32 	%p2298, %r14619, %r9011;
	selp.u32 	%r9012, 1, 0, %p2298;
	or.b32  	%r14681, %r14681, %r9012;
$L__BB6_1489:
	setp.gt.s32 	%p2299, %r14621, -1;
	setp.eq.s32 	%p2300, %r2002, 2;
	and.b32  	%r9014, %r14621, %r14655;
	setp.eq.s32 	%p2301, %r9014, %r14621;
	and.pred  	%p2302, %p2300, %p2301;
	and.pred  	%p2303, %p2302, %p2299;
	@%p2303 bra 	$L__BB6_1491;
	and.b32  	%r9015, %r14621, %r2085;
	popc.b32 	%r9016, %r9015;
	setp.eq.s32 	%p2304, %r9016, 1;
	or.b32  	%r9017, %r9015, -2147483648;
	selp.b32 	%r9018, %r9017, %r9015, %p2304;
	st.local.u32 	[%rd878+96], %r9018;
	setp.ne.s32 	%p2305, %r14621, %r9018;
	selp.u32 	%r9019, 1, 0, %p2305;
	or.b32  	%r14681, %r14681, %r9019;
$L__BB6_1491:
	setp.gt.s32 	%p2306, %r14623, -1;
	setp.eq.s32 	%p2307, %r2007, 2;
	and.b32  	%r9021, %r14623, %r14655;
	setp.eq.s32 	%p2308, %r9021, %r14623;
	and.pred  	%p2309, %p2307, %p2308;
	and.pred  	%p2310, %p2309, %p2306;
	@%p2310 bra 	$L__BB6_1493;
	and.b32  	%r9022, %r14623, %r2085;
	popc.b32 	%r9023, %r9022;
	setp.eq.s32 	%p2311, %r9023, 1;
	or.b32  	%r9024, %r9022, -2147483648;
	selp.b32 	%r9025, %r9024, %r9022, %p2311;
	st.local.u32 	[%rd878+196], %r9025;
	setp.ne.s32 	%p2312, %r14623, %r9025;
	selp.u32 	%r9026, 1, 0, %p2312;
	or.b32  	%r14681, %r14681, %r9026;
$L__BB6_1493:
	setp.gt.s32 	%p2313, %r14625, -1;
	setp.eq.s32 	%p2314, %r2012, 2;
	and.b32  	%r9028, %r14625, %r14655;
	setp.eq.s32 	%p2315, %r9028, %r14625;
	and.pred  	%p2316, %p2314, %p2315;
	and.pred  	%p2317, %p2316, %p2313;
	@%p2317 bra 	$L__BB6_1495;
	and.b32  	%r9029, %r14625, %r2085;
	popc.b32 	%r9030, %r9029;
	setp.eq.s32 	%p2318, %r9030, 1;
	or.b32  	%r9031, %r9029, -2147483648;
	selp.b32 	%r9032, %r9031, %r9029, %p2318;
	st.local.u32 	[%rd878+-200], %r9032;
	setp.ne.s32 	%p2319, %r14625, %r9032;
	selp.u32 	%r9033, 1, 0, %p2319;
	or.b32  	%r14681, %r14681, %r9033;
$L__BB6_1495:
	setp.gt.s32 	%p2320, %r14627, -1;
	setp.eq.s32 	%p2321, %r2017, 2;
	and.b32  	%r9035, %r14627, %r14655;
	setp.eq.s32 	%p2322, %r9035, %r14627;
	and.pred  	%p2323, %p2321, %p2322;
	and.pred  	%p2324, %p2323, %p2320;
	@%p2324 bra 	$L__BB6_1497;
	and.b32  	%r9036, %r14627, %r2085;
	popc.b32 	%r9037, %r9036;
	setp.eq.s32 	%p2325, %r9037, 1;
	or.b32  	%r9038, %r9036, -2147483648;
	selp.b32 	%r9039, %r9038, %r9036, %p2325;
	st.local.u32 	[%rd878+-100], %r9039;
	setp.ne.s32 	%p2326, %r14627, %r9039;
	selp.u32 	%r9040, 1, 0, %p2326;
	or.b32  	%r14681, %r14681, %r9040;
$L__BB6_1497:
	setp.gt.s32 	%p2327, %r14629, -1;
	setp.eq.s32 	%p2328, %r2022, 2;
	and.b32  	%r9042, %r14629, %r14655;
	setp.eq.s32 	%p2329, %r9042, %r14629;
	and.pred  	%p2330, %p2328, %p2329;
	and.pred  	%p2331, %p2330, %p2327;
	@%p2331 bra 	$L__BB6_1499;
	and.b32  	%r9043, %r14629, %r2085;
	popc.b32 	%r9044, %r9043;
	setp.eq.s32 	%p2332, %r9044, 1;
	or.b32  	%r9045, %r9043, -2147483648;
	selp.b32 	%r9046, %r9045, %r9043, %p2332;
	st.local.u32 	[%rd878], %r9046;
	setp.ne.s32 	%p2333, %r14629, %r9046;
	selp.u32 	%r9047, 1, 0, %p2333;
	or.b32  	%r14681, %r14681, %r9047;
$L__BB6_1499:
	setp.gt.s32 	%p2334, %r14631, -1;
	setp.eq.s32 	%p2335, %r2027, 2;
	and.b32  	%r9049, %r14631, %r14655;
	setp.eq.s32 	%p2336, %r9049, %r14631;
	and.pred  	%p2337, %p2335, %p2336;
	and.pred  	%p2338, %p2337, %p2334;
	@%p2338 bra 	$L__BB6_1501;
	and.b32  	%r9050, %r14631, %r2085;
	popc.b32 	%r9051, %r9050;
	setp.eq.s32 	%p2339, %r9051, 1;
	or.b32  	%r9052, %r9050, -2147483648;
	selp.b32 	%r9053, %r9052, %r9050, %p2339;
	st.local.u32 	[%rd878+100], %r9053;
	setp.ne.s32 	%p2340, %r14631, %r9053;
	selp.u32 	%r9054, 1, 0, %p2340;
	or.b32  	%r14681, %r14681, %r9054;
$L__BB6_1501:
	setp.gt.s32 	%p2341, %r14633, -1;
	setp.eq.s32 	%p2342, %r2032, 2;
	and.b32  	%r9056, %r14633, %r14655;
	setp.eq.s32 	%p2343, %r9056, %r14633;
	and.pred  	%p2344, %p2342, %p2343;
	and.pred  	%p2345, %p2344, %p2341;
	@%p2345 bra 	$L__BB6_1503;
	and.b32  	%r9057, %r14633, %r2085;
	popc.b32 	%r9058, %r9057;
	setp.eq.s32 	%p2346, %r9058, 1;
	or.b32  	%r9059, %r9057, -2147483648;
	selp.b32 	%r9060, %r9059, %r9057, %p2346;
	st.local.u32 	[%rd878+200], %r9060;
	setp.ne.s32 	%p2347, %r14633, %r9060;
	selp.u32 	%r9061, 1, 0, %p2347;
	or.b32  	%r14681, %r14681, %r9061;
$L__BB6_1503:
	setp.gt.s32 	%p2348, %r14635, -1;
	setp.eq.s32 	%p2349, %r2037, 2;
	and.b32  	%r9063, %r14635, %r14655;
	setp.eq.s32 	%p2350, %r9063, %r14635;
	and.pred  	%p2351, %p2349, %p2350;
	and.pred  	%p2352, %p2351, %p2348;
	@%p2352 bra 	$L__BB6_1505;
	and.b32  	%r9064, %r14635, %r2085;
	popc.b32 	%r9065, %r9064;
	setp.eq.s32 	%p2353, %r9065, 1;
	or.b32  	%r9066, %r9064, -2147483648;
	selp.b32 	%r9067, %r9066, %r9064, %p2353;
	st.local.u32 	[%rd878+-196], %r9067;
	setp.ne.s32 	%p2354, %r14635, %r9067;
	selp.u32 	%r9068, 1, 0, %p2354;
	or.b32  	%r14681, %r14681, %r9068;
$L__BB6_1505:
	setp.gt.s32 	%p2355, %r14637, -1;
	setp.eq.s32 	%p2356, %r2042, 2;
	and.b32  	%r9070, %r14637, %r14655;
	setp.eq.s32 	%p2357, %r9070, %r14637;
	and.pred  	%p2358, %p2356, %p2357;
	and.pred  	%p2359, %p2358, %p2355;
	@%p2359 bra 	$L__BB6_1507;
	and.b32  	%r9071, %r14637, %r2085;
	popc.b32 	%r9072, %r9071;
	setp.eq.s32 	%p2360, %r9072, 1;
	or.b32  	%r9073, %r9071, -2147483648;
	selp.b32 	%r9074, %r9073, %r9071, %p2360;
	st.local.u32 	[%rd878+-96], %r9074;
	setp.ne.s32 	%p2361, %r14637, %r9074;
	selp.u32 	%r9075, 1, 0, %p2361;
	or.b32  	%r14681, %r14681, %r9075;
$L__BB6_1507:
	setp.gt.s32 	%p2362, %r14639, -1;
	setp.eq.s32 	%p2363, %r2047, 2;
	and.b32  	%r9077, %r14639, %r14655;
	setp.eq.s32 	%p2364, %r9077, %r14639;
	and.pred  	%p2365, %p2363, %p2364;
	and.pred  	%p2366, %p2365, %p2362;
	@%p2366 bra 	$L__BB6_1509;
	and.b32  	%r9078, %r14639, %r2085;
	popc.b32 	%r9079, %r9078;
	setp.eq.s32 	%p2367, %r9079, 1;
	or.b32  	%r9080, %r9078, -2147483648;
	selp.b32 	%r9081, %r9080, %r9078, %p2367;
	st.local.u32 	[%rd878+4], %r9081;
	setp.ne.s32 	%p2368, %r14639, %r9081;
	selp.u32 	%r9082, 1, 0, %p2368;
	or.b32  	%r14681, %r14681, %r9082;
$L__BB6_1509:
	setp.gt.s32 	%p2369, %r14641, -1;
	setp.eq.s32 	%p2370, %r2052, 2;
	and.b32  	%r9084, %r14641, %r14655;
	setp.eq.s32 	%p2371, %r9084, %r14641;
	and.pred  	%p2372, %p2370, %p2371;
	and.pred  	%p2373, %p2372, %p2369;
	@%p2373 bra 	$L__BB6_1511;
	and.b32  	%r9085, %r14641, %r2085;
	popc.b32 	%r9086, %r9085;
	setp.eq.s32 	%p2374, %r9086, 1;
	or.b32  	%r9087, %r9085, -2147483648;
	selp.b32 	%r9088, %r9087, %r9085, %p2374;
	st.local.u32 	[%rd878+104], %r9088;
	setp.ne.s32 	%p2375, %r14641, %r9088;
	selp.u32 	%r9089, 1, 0, %p2375;
	or.b32  	%r14681, %r14681, %r9089;
$L__BB6_1511:
	setp.gt.s32 	%p2376, %r14643, -1;
	setp.eq.s32 	%p2377, %r2057, 2;
	and.b32  	%r9091, %r14643, %r14655;
	setp.eq.s32 	%p2378, %r9091, %r14643;
	and.pred  	%p2379, %p2377, %p2378;
	and.pred  	%p2380, %p2379, %p2376;
	@%p2380 bra 	$L__BB6_1513;
	and.b32  	%r9092, %r14643, %r2085;
	popc.b32 	%r9093, %r9092;
	setp.eq.s32 	%p2381, %r9093, 1;
	or.b32  	%r9094, %r9092, -2147483648;
	selp.b32 	%r9095, %r9094, %r9092, %p2381;
	st.local.u32 	[%rd878+204], %r9095;
	setp.ne.s32 	%p2382, %r14643, %r9095;
	selp.u32 	%r9096, 1, 0, %p2382;
	or.b32  	%r14681, %r14681, %r9096;
$L__BB6_1513:
	setp.gt.s32 	%p2383, %r14645, -1;
	setp.eq.s32 	%p2384, %r2062, 2;
	and.b32  	%r9098, %r14645, %r14655;
	setp.eq.s32 	%p2385, %r9098, %r14645;
	and.pred  	%p2386, %p2384, %p2385;
	and.pred  	%p2387, %p2386, %p2383;
	@%p2387 bra 	$L__BB6_1515;
	and.b32  	%r9099, %r14645, %r2085;
	popc.b32 	%r9100, %r9099;
	setp.eq.s32 	%p2388, %r9100, 1;
	or.b32  	%r9101, %r9099, -2147483648;
	selp.b32 	%r9102, %r9101, %r9099, %p2388;
	st.local.u32 	[%rd878+-192], %r9102;
	setp.ne.s32 	%p2389, %r14645, %r9102;
	selp.u32 	%r9103, 1, 0, %p2389;
	or.b32  	%r14681, %r14681, %r9103;
$L__BB6_1515:
	setp.gt.s32 	%p2390, %r14647, -1;
	setp.eq.s32 	%p2391, %r2067, 2;
	and.b32  	%r9105, %r14647, %r14655;
	setp.eq.s32 	%p2392, %r9105, %r14647;
	and.pred  	%p2393, %p2391, %p2392;
	and.pred  	%p2394, %p2393, %p2390;
	@%p2394 bra 	$L__BB6_1517;
	and.b32  	%r9106, %r14647, %r2085;
	popc.b32 	%r9107, %r9106;
	setp.eq.s32 	%p2395, %r9107, 1;
	or.b32  	%r9108, %r9106, -2147483648;
	selp.b32 	%r9109, %r9108, %r9106, %p2395;
	st.local.u32 	[%rd878+-92], %r9109;
	setp.ne.s32 	%p2396, %r14647, %r9109;
	selp.u32 	%r9110, 1, 0, %p2396;
	or.b32  	%r14681, %r14681, %r9110;
$L__BB6_1517:
	setp.gt.s32 	%p2397, %r14649, -1;
	setp.eq.s32 	%p2398, %r2072, 2;
	and.b32  	%r9112, %r14649, %r14655;
	setp.eq.s32 	%p2399, %r9112, %r14649;
	and.pred  	%p2400, %p2398, %p2399;
	and.pred  	%p2401, %p2400, %p2397;
	@%p2401 bra 	$L__BB6_1519;
	and.b32  	%r9113, %r14649, %r2085;
	popc.b32 	%r9114, %r9113;
	setp.eq.s32 	%p2402, %r9114, 1;
	or.b32  	%r9115, %r9113, -2147483648;
	selp.b32 	%r9116, %r9115, %r9113, %p2402;
	st.local.u32 	[%rd878+8], %r9116;
	setp.ne.s32 	%p2403, %r14649, %r9116;
	selp.u32 	%r9117, 1, 0, %p2403;
	or.b32  	%r14681, %r14681, %r9117;
$L__BB6_1519:
	setp.gt.s32 	%p2404, %r14651, -1;
	setp.eq.s32 	%p2405, %r2077, 2;
	and.b32  	%r9119, %r14651, %r14655;
	setp.eq.s32 	%p2406, %r9119, %r14651;
	and.pred  	%p2407, %p2405, %p2406;
	and.pred  	%p2408, %p2407, %p2404;
	@%p2408 bra 	$L__BB6_1521;
	and.b32  	%r9120, %r14651, %r2085;
	popc.b32 	%r9121, %r9120;
	setp.eq.s32 	%p2409, %r9121, 1;
	or.b32  	%r9122, %r9120, -2147483648;
	selp.b32 	%r9123, %r9122, %r9120, %p2409;
	st.local.u32 	[%rd878+108], %r9123;
	setp.ne.s32 	%p2410, %r14651, %r9123;
	selp.u32 	%r9124, 1, 0, %p2410;
	or.b32  	%r14681, %r14681, %r9124;
$L__BB6_1521:
	setp.gt.s32 	%p2411, %r14653, -1;
	setp.eq.s32 	%p2412, %r2082, 2;
	and.b32  	%r9126, %r14653, %r14655;
	setp.eq.s32 	%p2413, %r9126, %r14653;
	and.pred  	%p2414, %p2412, %p2413;
	and.pred  	%p2415, %p2414, %p2411;
	@%p2415 bra 	$L__BB6_1523;
	and.b32  	%r9127, %r14653, %r2085;
	popc.b32 	%r9128, %r9127;
	setp.eq.s32 	%p2416, %r9128, 1;
	or.b32  	%r9129, %r9127, -2147483648;
	selp.b32 	%r9130, %r9129, %r9127, %p2416;
	st.local.u32 	[%rd878+208], %r9130;
	setp.ne.s32 	%p2417, %r14653, %r9130;
	selp.u32 	%r9131, 1, 0, %p2417;
	or.b32  	%r14681, %r14681, %r9131;
$L__BB6_1523:
	or.b32  	%r9132, %r14447, %r14681;
	or.b32  	%r14447, %r9132, %r14606;
	add.s32 	%r14577, %r1783, 5;
	add.s64 	%rd878, %rd878, 20;
	setp.lt.u32 	%p2418, %r1783, 20;
	@%p2418 bra 	$L__BB6_1275;
	add.s32 	%r2138, %r14575, 5;
	setp.lt.u32 	%p2419, %r14575, 20;
	mov.u32 	%r14575, %r2138;
	@%p2419 bra 	$L__BB6_1274;
	setp.eq.s32 	%p2420, %r14447, 3;
	@%p2420 bra 	$L__BB6_3790;
	mov.b32 	%r14833, 0;
	mov.u64 	%rd879, %rd883;
	mov.u32 	%r14706, %r14833;
$L__BB6_1527:
	ld.local.u32 	%r14733, [%rd879+-48];
	min.s32 	%r9134, %r14733, 0;
	and.b32  	%r14708, %r9134, 2147483647;
	ld.local.u32 	%r14735, [%rd879+-28];
	setp.gt.s32 	%p2421, %r14735, -1;
	@%p2421 bra 	$L__BB6_1529;
	and.b32  	%r9135, %r14735, 2147483647;
	and.b32  	%r9136, %r14735, %r14708;
	setp.eq.s32 	%p2422, %r9136, 0;
	selp.b32 	%r9137, %r9135, -2147483648, %p2422;
	or.b32  	%r14708, %r9137, %r14708;
$L__BB6_1529:
	ld.local.u32 	%r14737, [%rd879+-8];
	setp.gt.s32 	%p2423, %r14737, -1;
	@%p2423 bra 	$L__BB6_1531;
	and.b32  	%r9138, %r14737, 2147483647;
	and.b32  	%r9139, %r9138, %r14708;
	setp.eq.s32 	%p2424, %r9139, 0;
	selp.b32 	%r9140, %r9138, -2147483648, %p2424;
	or.b32  	%r14708, %r9140, %r14708;
$L__BB6_1531:
	ld.local.u32 	%r14739, [%rd879+12];
	setp.gt.s32 	%p2425, %r14739, -1;
	@%p2425 bra 	$L__BB6_1533;
	and.b32  	%r9141, %r14739, 2147483647;
	and.b32  	%r9142, %r9141, %r14708;
	setp.eq.s32 	%p2426, %r9142, 0;
	selp.b32 	%r9143, %r9141, -2147483648, %p2426;
	or.b32  	%r14708, %r9143, %r14708;
$L__BB6_1533:
	ld.local.u32 	%r14741, [%rd879+32];
	setp.gt.s32 	%p2427, %r14741, -1;
	@%p2427 bra 	$L__BB6_1535;
	and.b32  	%r9144, %r14741, 2147483647;
	and.b32  	%r9145, %r9144, %r14708;
	setp.eq.s32 	%p2428, %r9145, 0;
	selp.b32 	%r9146, %r9144, -2147483648, %p2428;
	or.b32  	%r14708, %r9146, %r14708;
$L__BB6_1535:
	ld.local.u32 	%r14743, [%rd879+-44];
	setp.gt.s32 	%p2429, %r14743, -1;
	@%p2429 bra 	$L__BB6_1537;
	and.b32  	%r9147, %r14743, 2147483647;
	and.b32  	%r9148, %r9147, %r14708;
	setp.eq.s32 	%p2430, %r9148, 0;
	selp.b32 	%r9149, %r9147, -2147483648, %p2430;
	or.b32  	%r14708, %r9149, %r14708;
$L__BB6_1537:
	ld.local.u32 	%r14745, [%rd879+-24];
	setp.gt.s32 	%p2431, %r14745, -1;
	@%p2431 bra 	$L__BB6_1539;
	and.b32  	%r9150, %r14745, 2147483647;
	and.b32  	%r9151, %r9150, %r14708;
	setp.eq.s32 	%p2432, %r9151, 0;
	selp.b32 	%r9152, %r9150, -2147483648, %p2432;
	or.b32  	%r14708, %r9152, %r14708;
$L__BB6_1539:
	ld.local.u32 	%r14747, [%rd879+-4];
	setp.gt.s32 	%p2433, %r14747, -1;
	@%p2433 bra 	$L__BB6_1541;
	and.b32  	%r9153, %r14747, 2147483647;
	and.b32  	%r9154, %r9153, %r14708;
	setp.eq.s32 	%p2434, %r9154, 0;
	selp.b32 	%r9155, %r9153, -2147483648, %p2434;
	or.b32  	%r14708, %r9155, %r14708;
$L__BB6_1541:
	ld.local.u32 	%r14749, [%rd879+16];
	setp.gt.s32 	%p2435, %r14749, -1;
	@%p2435 bra 	$L__BB6_1543;
	and.b32  	%r9156, %r14749, 2147483647;
	and.b32  	%r9157, %r9156, %r14708;
	setp.eq.s32 	%p2436, %r9157, 0;
	selp.b32 	%r9158, %r9156, -2147483648, %p2436;
	or.b32  	%r14708, %r9158, %r14708;
$L__BB6_1543:
	ld.local.u32 	%r14751, [%rd879+36];
	setp.gt.s32 	%p2437, %r14751, -1;
	@%p2437 bra 	$L__BB6_1545;
	and.b32  	%r9159, %r14751, 2147483647;
	and.b32  	%r9160, %r9159, %r14708;
	setp.eq.s32 	%p2438, %r9160, 0;
	selp.b32 	%r9161, %r9159, -2147483648, %p2438;
	or.b32  	%r14708, %r9161, %r14708;
$L__BB6_1545:
	ld.local.u32 	%r14753, [%rd879+-40];
	setp.gt.s32 	%p2439, %r14753, -1;
	@%p2439 bra 	$L__BB6_1547;
	and.b32  	%r9162, %r14753, 2147483647;
	and.b32  	%r9163, %r9162, %r14708;
	setp.eq.s32 	%p2440, %r9163, 0;
	selp.b32 	%r9164, %r9162, -2147483648, %p2440;
	or.b32  	%r14708, %r9164, %r14708;
$L__BB6_1547:
	ld.local.u32 	%r14755, [%rd879+-20];
	setp.gt.s32 	%p2441, %r14755, -1;
	@%p2441 bra 	$L__BB6_1549;
	and.b32  	%r9165, %r14755, 2147483647;
	and.b32  	%r9166, %r9165, %r14708;
	setp.eq.s32 	%p2442, %r9166, 0;
	selp.b32 	%r9167, %r9165, -2147483648, %p2442;
	or.b32  	%r14708, %r9167, %r14708;
$L__BB6_1549:
	ld.local.u32 	%r14757, [%rd879];
	setp.gt.s32 	%p2443, %r14757, -1;
	@%p2443 bra 	$L__BB6_1551;
	and.b32  	%r9168, %r14757, 2147483647;
	and.b32  	%r9169, %r9168, %r14708;
	setp.eq.s32 	%p2444, %r9169, 0;
	selp.b32 	%r9170, %r9168, -2147483648, %p2444;
	or.b32  	%r14708, %r9170, %r14708;
$L__BB6_1551:
	ld.local.u32 	%r14759, [%rd879+20];
	setp.gt.s32 	%p2445, %r14759, -1;
	@%p2445 bra 	$L__BB6_1553;
	and.b32  	%r9171, %r14759, 2147483647;
	and.b32  	%r9172, %r9171, %r14708;
	setp.eq.s32 	%p2446, %r9172, 0;
	selp.b32 	%r9173, %r9171, -2147483648, %p2446;
	or.b32  	%r14708, %r9173, %r14708;
$L__BB6_1553:
	ld.local.u32 	%r14761, [%rd879+40];
	setp.gt.s32 	%p2447, %r14761, -1;
	@%p2447 bra 	$L__BB6_1555;
	and.b32  	%r9174, %r14761, 2147483647;
	and.b32  	%r9175, %r9174, %r14708;
	setp.eq.s32 	%p2448, %r9175, 0;
	selp.b32 	%r9176, %r9174, -2147483648, %p2448;
	or.b32  	%r14708, %r9176, %r14708;
$L__BB6_1555:
	ld.local.u32 	%r14763, [%rd879+-36];
	setp.gt.s32 	%p2449, %r14763, -1;
	@%p2449 bra 	$L__BB6_1557;
	and.b32  	%r9177, %r14763, 2147483647;
	and.b32  	%r9178, %r9177, %r14708;
	setp.eq.s32 	%p2450, %r9178, 0;
	selp.b32 	%r9179, %r9177, -2147483648, %p2450;
	or.b32  	%r14708, %r9179, %r14708;
$L__BB6_1557:
	ld.local.u32 	%r14765, [%rd879+-16];
	setp.gt.s32 	%p2451, %r14765, -1;
	@%p2451 bra 	$L__BB6_1559;
	and.b32  	%r9180, %r14765, 2147483647;
	and.b32  	%r9181, %r9180, %r14708;
	setp.eq.s32 	%p2452, %r9181, 0;
	selp.b32 	%r9182, %r9180, -2147483648, %p2452;
	or.b32  	%r14708, %r9182, %r14708;
$L__BB6_1559:
	ld.local.u32 	%r14767, [%rd879+4];
	setp.gt.s32 	%p2453, %r14767, -1;
	@%p2453 bra 	$L__BB6_1561;
	and.b32  	%r9183, %r14767, 2147483647;
	and.b32  	%r9184, %r9183, %r14708;
	setp.eq.s32 	%p2454, %r9184, 0;
	selp.b32 	%r9185, %r9183, -2147483648, %p2454;
	or.b32  	%r14708, %r9185, %r14708;
$L__BB6_1561:
	ld.local.u32 	%r14769, [%rd879+24];
	setp.gt.s32 	%p2455, %r14769, -1;
	@%p2455 bra 	$L__BB6_1563;
	and.b32  	%r9186, %r14769, 2147483647;
	and.b32  	%r9187, %r9186, %r14708;
	setp.eq.s32 	%p2456, %r9187, 0;
	selp.b32 	%r9188, %r9186, -2147483648, %p2456;
	or.b32  	%r14708, %r9188, %r14708;
$L__BB6_1563:
	ld.local.u32 	%r14771, [%rd879+44];
	setp.gt.s32 	%p2457, %r14771, -1;
	@%p2457 bra 	$L__BB6_1565;
	and.b32  	%r9189, %r14771, 2147483647;
	and.b32  	%r9190, %r9189, %r14708;
	setp.eq.s32 	%p2458, %r9190, 0;
	selp.b32 	%r9191, %r9189, -2147483648, %p2458;
	or.b32  	%r14708, %r9191, %r14708;
$L__BB6_1565:
	ld.local.u32 	%r14773, [%rd879+-32];
	setp.gt.s32 	%p2459, %r14773, -1;
	@%p2459 bra 	$L__BB6_1567;
	and.b32  	%r9192, %r14773, 2147483647;
	and.b32  	%r9193, %r9192, %r14708;
	setp.eq.s32 	%p2460, %r9193, 0;
	selp.b32 	%r9194, %r9192, -2147483648, %p2460;
	or.b32  	%r14708, %r9194, %r14708;
$L__BB6_1567:
	ld.local.u32 	%r14775, [%rd879+-12];
	setp.gt.s32 	%p2461, %r14775, -1;
	@%p2461 bra 	$L__BB6_1569;
	and.b32  	%r9195, %r14775, 2147483647;
	and.b32  	%r9196, %r9195, %r14708;
	setp.eq.s32 	%p2462, %r9196, 0;
	selp.b32 	%r9197, %r9195, -2147483648, %p2462;
	or.b32  	%r14708, %r9197, %r14708;
$L__BB6_1569:
	ld.local.u32 	%r14777, [%rd879+8];
	setp.gt.s32 	%p2463, %r14777, -1;
	@%p2463 bra 	$L__BB6_1571;
	and.b32  	%r9198, %r14777, 2147483647;
	and.b32  	%r9199, %r9198, %r14708;
	setp.eq.s32 	%p2464, %r9199, 0;
	selp.b32 	%r9200, %r9198, -2147483648, %p2464;
	or.b32  	%r14708, %r9200, %r14708;
$L__BB6_1571:
	ld.local.u32 	%r14779, [%rd879+28];
	setp.gt.s32 	%p2465, %r14779, -1;
	@%p2465 bra 	$L__BB6_1573;
	and.b32  	%r9201, %r14779, 2147483647;
	and.b32  	%r9202, %r9201, %r14708;
	setp.eq.s32 	%p2466, %r9202, 0;
	selp.b32 	%r9203, %r9201, -2147483648, %p2466;
	or.b32  	%r14708, %r9203, %r14708;
$L__BB6_1573:
	ld.local.u32 	%r14781, [%rd879+48];
	setp.gt.s32 	%p2467, %r14781, -1;
	@%p2467 bra 	$L__BB6_1575;
	and.b32  	%r9204, %r14781, 2147483647;
	and.b32  	%r9205, %r9204, %r14708;
	setp.eq.s32 	%p2468, %r9205, 0;
	selp.b32 	%r9206, %r9204, -2147483648, %p2468;
	or.b32  	%r14708, %r9206, %r14708;
$L__BB6_1575:
	setp.gt.s32 	%p2469, %r14708, -1;
	mov.b32 	%r14734, 0;
	@%p2469 bra 	$L__BB6_1577;
	mov.b32 	%r9209, 0;
	st.local.u32 	[%rd7], %r9209;
	ld.local.u32 	%r14733, [%rd879+-48];
	mov.b32 	%r14734, 3;
$L__BB6_1577:
	not.b32 	%r2218, %r14708;
	setp.lt.s32 	%p2470, %r14733, 0;
	@%p2470 bra 	$L__BB6_1579;
	and.b32  	%r9210, %r14733, %r2218;
	popc.b32 	%r9211, %r9210;
	setp.eq.s32 	%p2471, %r9211, 1;
	or.b32  	%r9212, %r9210, -2147483648;
	selp.b32 	%r2219, %r9212, %r9210, %p2471;
	st.local.u32 	[%rd879+-48], %r2219;
	setp.ne.s32 	%p2472, %r14733, %r2219;
	selp.u32 	%r9213, 1, 0, %p2472;
	or.b32  	%r14734, %r14734, %r9213;
	mov.u32 	%r14733, %r2219;
$L__BB6_1579:
	setp.lt.s32 	%p2473, %r14735, 0;
	@%p2473 bra 	$L__BB6_1581;
	and.b32  	%r9214, %r14735, %r2218;
	popc.b32 	%r9215, %r9214;
	setp.eq.s32 	%p2474, %r9215, 1;
	or.b32  	%r9216, %r9214, -2147483648;
	selp.b32 	%r2223, %r9216, %r9214, %p2474;
	st.local.u32 	[%rd879+-28], %r2223;
	setp.ne.s32 	%p2475, %r14735, %r2223;
	selp.u32 	%r9217, 1, 0, %p2475;
	or.b32  	%r14734, %r14734, %r9217;
	mov.u32 	%r14735, %r2223;
$L__BB6_1581:
	setp.lt.s32 	%p2476, %r14737, 0;
	@%p2476 bra 	$L__BB6_1583;
	and.b32  	%r9218, %r14737, %r2218;
	popc.b32 	%r9219, %r9218;
	setp.eq.s32 	%p2477, %r9219, 1;
	or.b32  	%r9220, %r9218, -2147483648;
	selp.b32 	%r2227, %r9220, %r9218, %p2477;
	st.local.u32 	[%rd879+-8], %r2227;
	setp.ne.s32 	%p2478, %r14737, %r2227;
	selp.u32 	%r9221, 1, 0, %p2478;
	or.b32  	%r14734, %r14734, %r9221;
	mov.u32 	%r14737, %r2227;
$L__BB6_1583:
	setp.lt.s32 	%p2479, %r14739, 0;
	@%p2479 bra 	$L__BB6_1585;
	and.b32  	%r9222, %r14739, %r2218;
	popc.b32 	%r9223, %r9222;
	setp.eq.s32 	%p2480, %r9223, 1;
	or.b32  	%r9224, %r9222, -2147483648;
	selp.b32 	%r2231, %r9224, %r9222, %p2480;
	st.local.u32 	[%rd879+12], %r2231;
	setp.ne.s32 	%p2481, %r14739, %r2231;
	selp.u32 	%r9225, 1, 0, %p2481;
	or.b32  	%r14734, %r14734, %r9225;
	mov.u32 	%r14739, %r2231;
$L__BB6_1585:
	setp.lt.s32 	%p2482, %r14741, 0;
	@%p2482 bra 	$L__BB6_1587;
	and.b32  	%r9226, %r14741, %r2218;
	popc.b32 	%r9227, %r9226;
	setp.eq.s32 	%p2483, %r9227, 1;
	or.b32  	%r9228, %r9226, -2147483648;
	selp.b32 	%r2235, %r9228, %r9226, %p2483;
	st.local.u32 	[%rd879+32], %r2235;
	setp.ne.s32 	%p2484, %r14741, %r2235;
	selp.u32 	%r9229, 1, 0, %p2484;
	or.b32  	%r14734, %r14734, %r9229;
	mov.u32 	%r14741, %r2235;
$L__BB6_1587:
	setp.lt.s32 	%p2485, %r14743, 0;
	@%p2485 bra 	$L__BB6_1589;
	and.b32  	%r9230, %r14743, %r2218;
	popc.b32 	%r9231, %r9230;
	setp.eq.s32 	%p2486, %r9231, 1;
	or.b32  	%r9232, %r9230, -2147483648;
	selp.b32 	%r2239, %r9232, %r9230, %p2486;
	st.local.u32 	[%rd879+-44], %r2239;
	setp.ne.s32 	%p2487, %r14743, %r2239;
	selp.u32 	%r9233, 1, 0, %p2487;
	or.b32  	%r14734, %r14734, %r9233;
	mov.u32 	%r14743, %r2239;
$L__BB6_1589:
	setp.lt.s32 	%p2488, %r14745, 0;
	@%p2488 bra 	$L__BB6_1591;
	and.b32  	%r9234, %r14745, %r2218;
	popc.b32 	%r9235, %r9234;
	setp.eq.s32 	%p2489, %r9235, 1;
	or.b32  	%r9236, %r9234, -2147483648;
	selp.b32 	%r2243, %r9236, %r9234, %p2489;
	st.local.u32 	[%rd879+-24], %r2243;
	setp.ne.s32 	%p2490, %r14745, %r2243;
	selp.u32 	%r9237, 1, 0, %p2490;
	or.b32  	%r14734, %r14734, %r9237;
	mov.u32 	%r14745, %r2243;
$L__BB6_1591:
	setp.lt.s32 	%p2491, %r14747, 0;
	@%p2491 bra 	$L__BB6_1593;
	and.b32  	%r9238, %r14747, %r2218;
	popc.b32 	%r9239, %r9238;
	setp.eq.s32 	%p2492, %r9239, 1;
	or.b32  	%r9240, %r9238, -2147483648;
	selp.b32 	%r2247, %r9240, %r9238, %p2492;
	st.local.u32 	[%rd879+-4], %r2247;
	setp.ne.s32 	%p2493, %r14747, %r2247;
	selp.u32 	%r9241, 1, 0, %p2493;
	or.b32  	%r14734, %r14734, %r9241;
	mov.u32 	%r14747, %r2247;
$L__BB6_1593:
	setp.lt.s32 	%p2494, %r14749, 0;
	@%p2494 bra 	$L__BB6_1595;
	and.b32  	%r9242, %r14749, %r2218;
	popc.b32 	%r9243, %r9242;
	setp.eq.s32 	%p2495, %r9243, 1;
	or.b32  	%r9244, %r9242, -2147483648;
	selp.b32 	%r2251, %r9244, %r9242, %p2495;
	st.local.u32 	[%rd879+16], %r2251;
	setp.ne.s32 	%p2496, %r14749, %r2251;
	selp.u32 	%r9245, 1, 0, %p2496;
	or.b32  	%r14734, %r14734, %r9245;
	mov.u32 	%r14749, %r2251;
$L__BB6_1595:
	setp.lt.s32 	%p2497, %r14751, 0;
	@%p2497 bra 	$L__BB6_1597;
	and.b32  	%r9246, %r14751, %r2218;
	popc.b32 	%r9247, %r9246;
	setp.eq.s32 	%p2498, %r9247, 1;
	or.b32  	%r9248, %r9246, -2147483648;
	selp.b32 	%r2255, %r9248, %r9246, %p2498;
	st.local.u32 	[%rd879+36], %r2255;
	setp.ne.s32 	%p2499, %r14751, %r2255;
	selp.u32 	%r9249, 1, 0, %p2499;
	or.b32  	%r14734, %r14734, %r9249;
	mov.u32 	%r14751, %r2255;
$L__BB6_1597:
	setp.lt.s32 	%p2500, %r14753, 0;
	@%p2500 bra 	$L__BB6_1599;
	and.b32  	%r9250, %r14753, %r2218;
	popc.b32 	%r9251, %r9250;
	setp.eq.s32 	%p2501, %r9251, 1;
	or.b32  	%r9252, %r9250, -2147483648;
	selp.b32 	%r2259, %r9252, %r9250, %p2501;
	st.local.u32 	[%rd879+-40], %r2259;
	setp.ne.s32 	%p2502, %r14753, %r2259;
	selp.u32 	%r9253, 1, 0, %p2502;
	or.b32  	%r14734, %r14734, %r9253;
	mov.u32 	%r14753, %r2259;
$L__BB6_1599:
	setp.lt.s32 	%p2503, %r14755, 0;
	@%p2503 bra 	$L__BB6_1601;
	and.b32  	%r9254, %r14755, %r2218;
	popc.b32 	%r9255, %r9254;
	setp.eq.s32 	%p2504, %r9255, 1;
	or.b32  	%r9256, %r9254, -2147483648;
	selp.b32 	%r2263, %r9256, %r9254, %p2504;
	st.local.u32 	[%rd879+-20], %r2263;
	setp.ne.s32 	%p2505, %r14755, %r2263;
	selp.u32 	%r9257, 1, 0, %p2505;
	or.b32  	%r14734, %r14734, %r9257;
	mov.u32 	%r14755, %r2263;
$L__BB6_1601:
	setp.lt.s32 	%p2506, %r14757, 0;
	@%p2506 bra 	$L__BB6_1603;
	and.b32  	%r9258, %r14757, %r2218;
	popc.b32 	%r9259, %r9258;
	setp.eq.s32 	%p2507, %r9259, 1;
	or.b32  	%r9260, %r9258, -2147483648;
	selp.b32 	%r2267, %r9260, %r9258, %p2507;
	st.local.u32 	[%rd879], %r2267;
	setp.ne.s32 	%p2508, %r14757, %r2267;
	selp.u32 	%r9261, 1, 0, %p2508;
	or.b32  	%r14734, %r14734, %r9261;
	mov.u32 	%r14757, %r2267;
$L__BB6_1603:
	setp.lt.s32 	%p2509, %r14759, 0;
	@%p2509 bra 	$L__BB6_1605;
	and.b32  	%r9262, %r14759, %r2218;
	popc.b32 	%r9263, %r9262;
	setp.eq.s32 	%p2510, %r9263, 1;
	or.b32  	%r9264, %r9262, -2147483648;
	selp.b32 	%r2271, %r9264, %r9262, %p2510;
	st.local.u32 	[%rd879+20], %r2271;
	setp.ne.s32 	%p2511, %r14759, %r2271;
	selp.u32 	%r9265, 1, 0, %p2511;
	or.b32  	%r14734, %r14734, %r9265;
	mov.u32 	%r14759, %r2271;
$L__BB6_1605:
	setp.lt.s32 	%p2512, %r14761, 0;
	@%p2512 bra 	$L__BB6_1607;
	and.b32  	%r9266, %r14761, %r2218;
	popc.b32 	%r9267, %r9266;
	setp.eq.s32 	%p2513, %r9267, 1;
	or.b32  	%r9268, %r9266, -2147483648;
	selp.b32 	%r2275, %r9268, %r9266, %p2513;
	st.local.u32 	[%rd879+40], %r2275;
	setp.ne.s32 	%p2514, %r14761, %r2275;
	selp.u32 	%r9269, 1, 0, %p2514;
	or.b32  	%r14734, %r14734, %r9269;
	mov.u32 	%r14761, %r2275;
$L__BB6_1607:
	setp.lt.s32 	%p2515, %r14763, 0;
	@%p2515 bra 	$L__BB6_1609;
	and.b32  	%r9270, %r14763, %r2218;
	popc.b32 	%r9271, %r9270;
	setp.eq.s32 	%p2516, %r9271, 1;
	or.b32  	%r9272, %r9270, -2147483648;
	selp.b32 	%r2279, %r9272, %r9270, %p2516;
	st.local.u32 	[%rd879+-36], %r2279;
	setp.ne.s32 	%p2517, %r14763, %r2279;
	selp.u32 	%r9273, 1, 0, %p2517;
	or.b32  	%r14734, %r14734, %r9273;
	mov.u32 	%r14763, %r2279;
$L__BB6_1609:
	setp.lt.s32 	%p2518, %r14765, 0;
	@%p2518 bra 	$L__BB6_1611;
	and.b32  	%r9274, %r14765, %r2218;
	popc.b32 	%r9275, %r9274;
	setp.eq.s32 	%p2519, %r9275, 1;
	or.b32  	%r9276, %r9274, -2147483648;
	selp.b32 	%r2283, %r9276, %r9274, %p2519;
	st.local.u32 	[%rd879+-16], %r2283;
	setp.ne.s32 	%p2520, %r14765, %r2283;
	selp.u32 	%r9277, 1, 0, %p2520;
	or.b32  	%r14734, %r14734, %r9277;
	mov.u32 	%r14765, %r2283;
$L__BB6_1611:
	setp.lt.s32 	%p2521, %r14767, 0;
	@%p2521 bra 	$L__BB6_1613;
	and.b32  	%r9278, %r14767, %r2218;
	popc.b32 	%r9279, %r9278;
	setp.eq.s32 	%p2522, %r9279, 1;
	or.b32  	%r9280, %r9278, -2147483648;
	selp.b32 	%r2287, %r9280, %r9278, %p2522;
	st.local.u32 	[%rd879+4], %r2287;
	setp.ne.s32 	%p2523, %r14767, %r2287;
	selp.u32 	%r9281, 1, 0, %p2523;
	or.b32  	%r14734, %r14734, %r9281;
	mov.u32 	%r14767, %r2287;
$L__BB6_1613:
	setp.lt.s32 	%p2524, %r14769, 0;
	@%p2524 bra 	$L__BB6_1615;
	and.b32  	%r9282, %r14769, %r2218;
	popc.b32 	%r9283, %r9282;
	setp.eq.s32 	%p2525, %r9283, 1;
	or.b32  	%r9284, %r9282, -2147483648;
	selp.b32 	%r2291, %r9284, %r9282, %p2525;
	st.local.u32 	[%rd879+24], %r2291;
	setp.ne.s32 	%p2526, %r14769, %r2291;
	selp.u32 	%r9285, 1, 0, %p2526;
	or.b32  	%r14734, %r14734, %r9285;
	mov.u32 	%r14769, %r2291;
$L__BB6_1615:
	setp.lt.s32 	%p2527, %r14771, 0;
	@%p2527 bra 	$L__BB6_1617;
	and.b32  	%r9286, %r14771, %r2218;
	popc.b32 	%r9287, %r9286;
	setp.eq.s32 	%p2528, %r9287, 1;
	or.b32  	%r9288, %r9286, -2147483648;
	selp.b32 	%r2295, %r9288, %r9286, %p2528;
	st.local.u32 	[%rd879+44], %r2295;
	setp.ne.s32 	%p2529, %r14771, %r2295;
	selp.u32 	%r9289, 1, 0, %p2529;
	or.b32  	%r14734, %r14734, %r9289;
	mov.u32 	%r14771, %r2295;
$L__BB6_1617:
	setp.lt.s32 	%p2530, %r14773, 0;
	@%p2530 bra 	$L__BB6_1619;
	and.b32  	%r9290, %r14773, %r2218;
	popc.b32 	%r9291, %r9290;
	setp.eq.s32 	%p2531, %r9291, 1;
	or.b32  	%r9292, %r9290, -2147483648;
	selp.b32 	%r2299, %r9292, %r9290, %p2531;
	st.local.u32 	[%rd879+-32], %r2299;
	setp.ne.s32 	%p2532, %r14773, %r2299;
	selp.u32 	%r9293, 1, 0, %p2532;
	or.b32  	%r14734, %r14734, %r9293;
	mov.u32 	%r14773, %r2299;
$L__BB6_1619:
	setp.lt.s32 	%p2533, %r14775, 0;
	@%p2533 bra 	$L__BB6_1621;
	and.b32  	%r9294, %r14775, %r2218;
	popc.b32 	%r9295, %r9294;
	setp.eq.s32 	%p2534, %r9295, 1;
	or.b32  	%r9296, %r9294, -2147483648;
	selp.b32 	%r2303, %r9296, %r9294, %p2534;
	st.local.u32 	[%rd879+-12], %r2303;
	setp.ne.s32 	%p2535, %r14775, %r2303;
	selp.u32 	%r9297, 1, 0, %p2535;
	or.b32  	%r14734, %r14734, %r9297;
	mov.u32 	%r14775, %r2303;
$L__BB6_1621:
	setp.lt.s32 	%p2536, %r14777, 0;
	@%p2536 bra 	$L__BB6_1623;
	and.b32  	%r9298, %r14777, %r2218;
	popc.b32 	%r9299, %r9298;
	setp.eq.s32 	%p2537, %r9299, 1;
	or.b32  	%r9300, %r9298, -2147483648;
	selp.b32 	%r2307, %r9300, %r9298, %p2537;
	st.local.u32 	[%rd879+8], %r2307;
	setp.ne.s32 	%p2538, %r14777, %r2307;
	selp.u32 	%r9301, 1, 0, %p2538;
	or.b32  	%r14734, %r14734, %r9301;
	mov.u32 	%r14777, %r2307;
$L__BB6_1623:
	setp.lt.s32 	%p2539, %r14779, 0;
	@%p2539 bra 	$L__BB6_1625;
	and.b32  	%r9302, %r14779, %r2218;
	popc.b32 	%r9303, %r9302;
	setp.eq.s32 	%p2540, %r9303, 1;
	or.b32  	%r9304, %r9302, -2147483648;
	selp.b32 	%r2311, %r9304, %r9302, %p2540;
	st.local.u32 	[%rd879+28], %r2311;
	setp.ne.s32 	%p2541, %r14779, %r2311;
	selp.u32 	%r9305, 1, 0, %p2541;
	or.b32  	%r14734, %r14734, %r9305;
	mov.u32 	%r14779, %r2311;
$L__BB6_1625:
	setp.lt.s32 	%p2542, %r14781, 0;
	@%p2542 bra 	$L__BB6_1627;
	and.b32  	%r9306, %r14781, %r2218;
	popc.b32 	%r9307, %r9306;
	setp.eq.s32 	%p2543, %r9307, 1;
	or.b32  	%r9308, %r9306, -2147483648;
	selp.b32 	%r2315, %r9308, %r9306, %p2543;
	st.local.u32 	[%rd879+48], %r2315;
	setp.ne.s32 	%p2544, %r14781, %r2315;
	selp.u32 	%r9309, 1, 0, %p2544;
	or.b32  	%r14734, %r14734, %r9309;
	mov.u32 	%r14781, %r2315;
$L__BB6_1627:
	mov.b32 	%r9310, 0;
	st.local.v4.u32 	[%rd4], {%r9310, %r9310, %r9310, %r9310};
	st.local.v4.u32 	[%rd4+16], {%r9310, %r9310, %r9310, %r9310};
	st.local.v4.u32 	[%rd4+32], {%r9310, %r9310, %r9310, %r9310};
	st.local.v4.u32 	[%rd4+48], {%r9310, %r9310, %r9310, %r9310};
	st.local.v4.u32 	[%rd4+64], {%r9310, %r9310, %r9310, %r9310};
	st.local.v4.u32 	[%rd4+80], {%r9310, %r9310, %r9310, %r9310};
	st.local.v4.u32 	[%rd4+96], {%r9310, %r9310, %r9310, %r9310};
	st.local.v4.u32 	[%rd4+112], {%r9310, %r9310, %r9310, %r9310};
	popc.b32 	%r2319, %r14733;
	setp.lt.s32 	%p2545, %r14733, 0;
	setp.ne.s32 	%p2546, %r2319, 2;
	or.pred  	%p2547, %p2545, %p2546;
	mov.u32 	%r14783, %r9310;
	@%p2547 bra 	$L__BB6_1630;
	clz.b32 	%r9311, %r14733;
	mov.b32 	%r9312, -2147483648;
	shr.u32 	%r2320, %r9312, %r9311;
	xor.b32  	%r9313, %r2320, %r14733;
	clz.b32 	%r9314, %r9313;
	sub.s32 	%r9315, 31, %r9314;
	mul.wide.u32 	%rd588, %r9315, 4;
	add.s64 	%rd174, %rd4, %rd588;
	ld.local.u32 	%r2321, [%rd174];
	and.b32  	%r9316, %r2321, %r2320;
	setp.ne.s32 	%p2548, %r9316, 0;
	mov.u32 	%r14783, %r14733;
	@%p2548 bra 	$L__BB6_1630;
	or.b32  	%r9318, %r2321, %r2320;
	st.local.u32 	[%rd174], %r9318;
	mov.u32 	%r14783, %r9310;
$L__BB6_1630:
	popc.b32 	%r2323, %r14735;
	setp.lt.s32 	%p2549, %r14735, 0;
	setp.ne.s32 	%p2550, %r2323, 2;
	or.pred  	%p2551, %p2549, %p2550;
	@%p2551 bra 	$L__BB6_1634;
	clz.b32 	%r9319, %r14735;
	mov.b32 	%r9320, -2147483648;
	shr.u32 	%r2324, %r9320, %r9319;
	xor.b32  	%r9321, %r2324, %r14735;
	clz.b32 	%r9322, %r9321;
	sub.s32 	%r9323, 31, %r9322;
	mul.wide.u32 	%rd589, %r9323, 4;
	add.s64 	%rd175, %rd4, %rd589;
	ld.local.u32 	%r2325, [%rd175];
	and.b32  	%r9324, %r2325, %r2324;
	setp.eq.s32 	%p2552, %r9324, 0;
	@%p2552 bra 	$L__BB6_1633;
	or.b32  	%r14783, %r14735, %r14783;
	bra.uni 	$L__BB6_1634;
$L__BB6_1633:
	or.b32  	%r9325, %r2325, %r2324;
	st.local.u32 	[%rd175], %r9325;
$L__BB6_1634:
	popc.b32 	%r2328, %r14737;
	setp.lt.s32 	%p2553, %r14737, 0;
	setp.ne.s32 	%p2554, %r2328, 2;
	or.pred  	%p2555, %p2553, %p2554;
	@%p2555 bra 	$L__BB6_1638;
	clz.b32 	%r9326, %r14737;
	mov.b32 	%r9327, -2147483648;
	shr.u32 	%r2329, %r9327, %r9326;
	xor.b32  	%r9328, %r2329, %r14737;
	clz.b32 	%r9329, %r9328;
	sub.s32 	%r9330, 31, %r9329;
	mul.wide.u32 	%rd590, %r9330, 4;
	add.s64 	%rd176, %rd4, %rd590;
	ld.local.u32 	%r2330, [%rd176];
	and.b32  	%r9331, %r2330, %r2329;
	setp.eq.s32 	%p2556, %r9331, 0;
	@%p2556 bra 	$L__BB6_1637;
	or.b32  	%r14783, %r14737, %r14783;
	bra.uni 	$L__BB6_1638;
$L__BB6_1637:
	or.b32  	%r9332, %r2330, %r2329;
	st.local.u32 	[%rd176], %r9332;
$L__BB6_1638:
	popc.b32 	%r2333, %r14739;
	setp.lt.s32 	%p2557, %r14739, 0;
	setp.ne.s32 	%p2558, %r2333, 2;
	or.pred  	%p2559, %p2557, %p2558;
	@%p2559 bra 	$L__BB6_1642;
	clz.b32 	%r9333, %r14739;
	mov.b32 	%r9334, -2147483648;
	shr.u32 	%r2334, %r9334, %r9333;
	xor.b32  	%r9335, %r2334, %r14739;
	clz.b32 	%r9336, %r9335;
	sub.s32 	%r9337, 31, %r9336;
	mul.wide.u32 	%rd591, %r9337, 4;
	add.s64 	%rd177, %rd4, %rd591;
	ld.local.u32 	%r2335, [%rd177];
	and.b32  	%r9338, %r2335, %r2334;
	setp.eq.s32 	%p2560, %r9338, 0;
	@%p2560 bra 	$L__BB6_1641;
	or.b32  	%r14783, %r14739, %r14783;
	bra.uni 	$L__BB6_1642;
$L__BB6_1641:
	or.b32  	%r9339, %r2335, %r2334;
	st.local.u32 	[%rd177], %r9339;
$L__BB6_1642:
	popc.b32 	%r2338, %r14741;
	setp.lt.s32 	%p2561, %r14741, 0;
	setp.ne.s32 	%p2562, %r2338, 2;
	or.pred  	%p2563, %p2561, %p2562;
	@%p2563 bra 	$L__BB6_1646;
	clz.b32 	%r9340, %r14741;
	mov.b32 	%r9341, -2147483648;
	shr.u32 	%r2339, %r9341, %r9340;
	xor.b32  	%r9342, %r2339, %r14741;
	clz.b32 	%r9343, %r9342;
	sub.s32 	%r9344, 31, %r9343;
	mul.wide.u32 	%rd592, %r9344, 4;
	add.s64 	%rd178, %rd4, %rd592;
	ld.local.u32 	%r2340, [%rd178];
	and.b32  	%r9345, %r2340, %r2339;
	setp.eq.s32 	%p2564, %r9345, 0;
	@%p2564 bra 	$L__BB6_1645;
	or.b32  	%r14783, %r14741, %r14783;
	bra.uni 	$L__BB6_1646;
$L__BB6_1645:
	or.b32  	%r9346, %r2340, %r2339;
	st.local.u32 	[%rd178], %r9346;
$L__BB6_1646:
	popc.b32 	%r2343, %r14743;
	setp.lt.s32 	%p2565, %r14743, 0;
	setp.ne.s32 	%p2566, %r2343, 2;
	or.pred  	%p2567, %p2565, %p2566;
	@%p2567 bra 	$L__BB6_1650;
	clz.b32 	%r9347, %r14743;
	mov.b32 	%r9348, -2147483648;
	shr.u32 	%r2344, %r9348, %r9347;
	xor.b32  	%r9349, %r2344, %r14743;
	clz.b32 	%r9350, %r9349;
	sub.s32 	%r9351, 31, %r9350;
	mul.wide.u32 	%rd593, %r9351, 4;
	add.s64 	%rd179, %rd4, %rd593;
	ld.local.u32 	%r2345, [%rd179];
	and.b32  	%r9352, %r2345, %r2344;
	setp.eq.s32 	%p2568, %r9352, 0;
	@%p2568 bra 	$L__BB6_1649;
	or.b32  	%r14783, %r14743, %r14783;
	bra.uni 	$L__BB6_1650;
$L__BB6_1649:
	or.b32  	%r9353, %r2345, %r2344;
	st.local.u32 	[%rd179], %r9353;
$L__BB6_1650:
	popc.b32 	%r2348, %r14745;
	setp.lt.s32 	%p2569, %r14745, 0;
	setp.ne.s32 	%p2570, %r2348, 2;
	or.pred  	%p2571, %p2569, %p2570;
	@%p2571 bra 	$L__BB6_1654;
	clz.b32 	%r9354, %r14745;
	mov.b32 	%r9355, -2147483648;
	shr.u32 	%r2349, %r9355, %r9354;
	xor.b32  	%r9356, %r2349, %r14745;
	clz.b32 	%r9357, %r9356;
	sub.s32 	%r9358, 31, %r9357;
	mul.wide.u32 	%rd594, %r9358, 4;
	add.s64 	%rd180, %rd4, %rd594;
	ld.local.u32 	%r2350, [%rd180];
	and.b32  	%r9359, %r2350, %r2349;
	setp.eq.s32 	%p2572, %r9359, 0;
	@%p2572 bra 	$L__BB6_1653;
	or.b32  	%r14783, %r14745, %r14783;
	bra.uni 	$L__BB6_1654;
$L__BB6_1653:
	or.b32  	%r9360, %r2350, %r2349;
	st.local.u32 	[%rd180], %r9360;
$L__BB6_1654:
	popc.b32 	%r2353, %r14747;
	setp.lt.s32 	%p2573, %r14747, 0;
	setp.ne.s32 	%p2574, %r2353, 2;
	or.pred  	%p2575, %p2573, %p2574;
	@%p2575 bra 	$L__BB6_1658;
	clz.b32 	%r9361, %r14747;
	mov.b32 	%r9362, -2147483648;
	shr.u32 	%r2354, %r9362, %r9361;
	xor.b32  	%r9363, %r2354, %r14747;
	clz.b32 	%r9364, %r9363;
	sub.s32 	%r9365, 31, %r9364;
	mul.wide.u32 	%rd595, %r9365, 4;
	add.s64 	%rd181, %rd4, %rd595;
	ld.local.u32 	%r2355, [%rd181];
	and.b32  	%r9366, %r2355, %r2354;
	setp.eq.s32 	%p2576, %r9366, 0;
	@%p2576 bra 	$L__BB6_1657;
	or.b32  	%r14783, %r14747, %r14783;
	bra.uni 	$L__BB6_1658;
$L__BB6_1657:
	or.b32  	%r9367, %r2355, %r2354;
	st.local.u32 	[%rd181], %r9367;
$L__BB6_1658:
	popc.b32 	%r2358, %r14749;
	setp.lt.s32 	%p2577, %r14749, 0;
	setp.ne.s32 	%p2578, %r2358, 2;
	or.pred  	%p2579, %p2577, %p2578;
	@%p2579 bra 	$L__BB6_1662;
	clz.b32 	%r9368, %r14749;
	mov.b32 	%r9369, -2147483648;
	shr.u32 	%r2359, %r9369, %r9368;
	xor.b32  	%r9370, %r2359, %r14749;
	clz.b32 	%r9371, %r9370;
	sub.s32 	%r9372, 31, %r9371;
	mul.wide.u32 	%rd596, %r9372, 4;
	add.s64 	%rd182, %rd4, %rd596;
	ld.local.u32 	%r2360, [%rd182];
	and.b32  	%r9373, %r2360, %r2359;
	setp.eq.s32 	%p2580, %r9373, 0;
	@%p2580 bra 	$L__BB6_1661;
	or.b32  	%r14783, %r14749, %r14783;
	bra.uni 	$L__BB6_1662;
$L__BB6_1661:
	or.b32  	%r9374, %r2360, %r2359;
	st.local.u32 	[%rd182], %r9374;
$L__BB6_1662:
	popc.b32 	%r2363, %r14751;
	setp.lt.s32 	%p2581, %r14751, 0;
	setp.ne.s32 	%p2582, %r2363, 2;
	or.pred  	%p2583, %p2581, %p2582;
	@%p2583 bra 	$L__BB6_1666;
	clz.b32 	%r9375, %r14751;
	mov.b32 	%r9376, -2147483648;
	shr.u32 	%r2364, %r9376, %r9375;
	xor.b32  	%r9377, %r2364, %r14751;
	clz.b32 	%r9378, %r9377;
	sub.s32 	%r9379, 31, %r9378;
	mul.wide.u32 	%rd597, %r9379, 4;
	add.s64 	%rd183, %rd4, %rd597;
	ld.local.u32 	%r2365, [%rd183];
	and.b32  	%r9380, %r2365, %r2364;
	setp.eq.s32 	%p2584, %r9380, 0;
	@%p2584 bra 	$L__BB6_1665;
	or.b32  	%r14783, %r14751, %r14783;
	bra.uni 	$L__BB6_1666;
$L__BB6_1665:
	or.b32  	%r9381, %r2365, %r2364;
	st.local.u32 	[%rd183], %r9381;
$L__BB6_1666:
	popc.b32 	%r2368, %r14753;
	setp.lt.s32 	%p2585, %r14753, 0;
	setp.ne.s32 	%p2586, %r2368, 2;
	or.pred  	%p2587, %p2585, %p2586;
	@%p2587 bra 	$L__BB6_1670;
	clz.b32 	%r9382, %r14753;
	mov.b32 	%r9383, -2147483648;
	shr.u32 	%r2369, %r9383, %r9382;
	xor.b32  	%r9384, %r2369, %r14753;
	clz.b32 	%r9385, %r9384;
	sub.s32 	%r9386, 31, %r9385;
	mul.wide.u32 	%rd598, %r9386, 4;
	add.s64 	%rd184, %rd4, %rd598;
	ld.local.u32 	%r2370, [%rd184];
	and.b32  	%r9387, %r2370, %r2369;
	setp.eq.s32 	%p2588, %r9387, 0;
	@%p2588 bra 	$L__BB6_1669;
	or.b32  	%r14783, %r14753, %r14783;
	bra.uni 	$L__BB6_1670;
$L__BB6_1669:
	or.b32  	%r9388, %r2370, %r2369;
	st.local.u32 	[%rd184], %r9388;
$L__BB6_1670:
	popc.b32 	%r2373, %r14755;
	setp.lt.s32 	%p2589, %r14755, 0;
	setp.ne.s32 	%p2590, %r2373, 2;
	or.pred  	%p2591, %p2589, %p2590;
	@%p2591 bra 	$L__BB6_1674;
	clz.b32 	%r9389, %r14755;
	mov.b32 	%r9390, -2147483648;
	shr.u32 	%r2374, %r9390, %r9389;
	xor.b32  	%r9391, %r2374, %r14755;
	clz.b32 	%r9392, %r9391;
	sub.s32 	%r9393, 31, %r9392;
	mul.wide.u32 	%rd599, %r9393, 4;
	add.s64 	%rd185, %rd4, %rd599;
	ld.local.u32 	%r2375, [%rd185];
	and.b32  	%r9394, %r2375, %r2374;
	setp.eq.s32 	%p2592, %r9394, 0;
	@%p2592 bra 	$L__BB6_1673;
	or.b32  	%r14783, %r14755, %r14783;
	bra.uni 	$L__BB6_1674;
$L__BB6_1673:
	or.b32  	%r9395, %r2375, %r2374;
	st.local.u32 	[%rd185], %r9395;
$L__BB6_1674:
	popc.b32 	%r2378, %r14757;
	setp.lt.s32 	%p2593, %r14757, 0;
	setp.ne.s32 	%p2594, %r2378, 2;
	or.pred  	%p2595, %p2593, %p2594;
	@%p2595 bra 	$L__BB6_1678;
	clz.b32 	%r9396, %r14757;
	mov.b32 	%r9397, -2147483648;
	shr.u32 	%r2379, %r9397, %r9396;
	xor.b32  	%r9398, %r2379, %r14757;
	clz.b32 	%r9399, %r9398;
	sub.s32 	%r9400, 31, %r9399;
	mul.wide.u32 	%rd600, %r9400, 4;
	add.s64 	%rd186, %rd4, %rd600;
	ld.local.u32 	%r2380, [%rd186];
	and.b32  	%r9401, %r2380, %r2379;
	setp.eq.s32 	%p2596, %r9401, 0;
	@%p2596 bra 	$L__BB6_1677;
	or.b32  	%r14783, %r14757, %r14783;
	bra.uni 	$L__BB6_1678;
$L__BB6_1677:
	or.b32  	%r9402, %r2380, %r2379;
	st.local.u32 	[%rd186], %r9402;
$L__BB6_1678:
	popc.b32 	%r2383, %r14759;
	setp.lt.s32 	%p2597, %r14759, 0;
	setp.ne.s32 	%p2598, %r2383, 2;
	or.pred  	%p2599, %p2597, %p2598;
	@%p2599 bra 	$L__BB6_1682;
	clz.b32 	%r9403, %r14759;
	mov.b32 	%r9404, -2147483648;
	shr.u32 	%r2384, %r9404, %r9403;
	xor.b32  	%r9405, %r2384, %r14759;
	clz.b32 	%r9406, %r9405;
	sub.s32 	%r9407, 31, %r9406;
	mul.wide.u32 	%rd601, %r9407, 4;
	add.s64 	%rd187, %rd4, %rd601;
	ld.local.u32 	%r2385, [%rd187];
	and.b32  	%r9408, %r2385, %r2384;
	setp.eq.s32 	%p2600, %r9408, 0;
	@%p2600 bra 	$L__BB6_1681;
	or.b32  	%r14783, %r14759, %r14783;
	bra.uni 	$L__BB6_1682;
$L__BB6_1681:
	or.b32  	%r9409, %r2385, %r2384;
	st.local.u32 	[%rd187], %r9409;
$L__BB6_1682:
	popc.b32 	%r2388, %r14761;
	setp.lt.s32 	%p2601, %r14761, 0;
	setp.ne.s32 	%p2602, %r2388, 2;
	or.pred  	%p2603, %p2601, %p2602;
	@%p2603 bra 	$L__BB6_1686;
	clz.b32 	%r9410, %r14761;
	mov.b32 	%r9411, -2147483648;
	shr.u32 	%r2389, %r9411, %r9410;
	xor.b32  	%r9412, %r2389, %r14761;
	clz.b32 	%r9413, %r9412;
	sub.s32 	%r9414, 31, %r9413;
	mul.wide.u32 	%rd602, %r9414, 4;
	add.s64 	%rd188, %rd4, %rd602;
	ld.local.u32 	%r2390, [%rd188];
	and.b32  	%r9415, %r2390, %r2389;
	setp.eq.s32 	%p2604, %r9415, 0;
	@%p2604 bra 	$L__BB6_1685;
	or.b32  	%r14783, %r14761, %r14783;
	bra.uni 	$L__BB6_1686;
$L__BB6_1685:
	or.b32  	%r9416, %r2390, %r2389;
	st.local.u32 	[%rd188], %r9416;
$L__BB6_1686:
	popc.b32 	%r2393, %r14763;
	setp.lt.s32 	%p2605, %r14763, 0;
	setp.ne.s32 	%p2606, %r2393, 2;
	or.pred  	%p2607, %p2605, %p2606;
	@%p2607 bra 	$L__BB6_1690;
	clz.b32 	%r9417, %r14763;
	mov.b32 	%r9418, -2147483648;
	shr.u32 	%r2394, %r9418, %r9417;
	xor.b32  	%r9419, %r2394, %r14763;
	clz.b32 	%r9420, %r9419;
	sub.s32 	%r9421, 31, %r9420;
	mul.wide.u32 	%rd603, %r9421, 4;
	add.s64 	%rd189, %rd4, %rd603;
	ld.local.u32 	%r2395, [%rd189];
	and.b32  	%r9422, %r2395, %r2394;
	setp.eq.s32 	%p2608, %r9422, 0;
	@%p2608 bra 	$L__BB6_1689;
	or.b32  	%r14783, %r14763, %r14783;
	bra.uni 	$L__BB6_1690;
$L__BB6_1689:
	or.b32  	%r9423, %r2395, %r2394;
	st.local.u32 	[%rd189], %r9423;
$L__BB6_1690:
	popc.b32 	%r2398, %r14765;
	setp.lt.s32 	%p2609, %r14765, 0;
	setp.ne.s32 	%p2610, %r2398, 2;
	or.pred  	%p2611, %p2609, %p2610;
	@%p2611 bra 	$L__BB6_1694;
	clz.b32 	%r9424, %r14765;
	mov.b32 	%r9425, -2147483648;
	shr.u32 	%r2399, %r9425, %r9424;
	xor.b32  	%r9426, %r2399, %r14765;
	clz.b32 	%r9427, %r9426;
	sub.s32 	%r9428, 31, %r9427;
	mul.wide.u32 	%rd604, %r9428, 4;
	add.s64 	%rd190, %rd4, %rd604;
	ld.local.u32 	%r2400, [%rd190];
	and.b32  	%r9429, %r2400, %r2399;
	setp.eq.s32 	%p2612, %r9429, 0;
	@%p2612 bra 	$L__BB6_1693;
	or.b32  	%r14783, %r14765, %r14783;
	bra.uni 	$L__BB6_1694;
$L__BB6_1693:
	or.b32  	%r9430, %r2400, %r2399;
	st.local.u32 	[%rd190], %r9430;
$L__BB6_1694:
	popc.b32 	%r2403, %r14767;
	setp.lt.s32 	%p2613, %r14767, 0;
	setp.ne.s32 	%p2614, %r2403, 2;
	or.pred  	%p2615, %p2613, %p2614;
	@%p2615 bra 	$L__BB6_1698;
	clz.b32 	%r9431, %r14767;
	mov.b32 	%r9432, -2147483648;
	shr.u32 	%r2404, %r9432, %r9431;
	xor.b32  	%r9433, %r2404, %r14767;
	clz.b32 	%r9434, %r9433;
	sub.s32 	%r9435, 31, %r9434;
	mul.wide.u32 	%rd605, %r9435, 4;
	add.s64 	%rd191, %rd4, %rd605;
	ld.local.u32 	%r2405, [%rd191];
	and.b32  	%r9436, %r2405, %r2404;
	setp.eq.s32 	%p2616, %r9436, 0;
	@%p2616 bra 	$L__BB6_1697;
	or.b32  	%r14783, %r14767, %r14783;
	bra.uni 	$L__BB6_1698;
$L__BB6_1697:
	or.b32  	%r9437, %r2405, %r2404;
	st.local.u32 	[%rd191], %r9437;
$L__BB6_1698:
	popc.b32 	%r2408, %r14769;
	setp.lt.s32 	%p2617, %r14769, 0;
	setp.ne.s32 	%p2618, %r2408, 2;
	or.pred  	%p2619, %p2617, %p2618;
	@%p2619 bra 	$L__BB6_1702;
	clz.b32 	%r9438, %r14769;
	mov.b32 	%r9439, -2147483648;
	shr.u32 	%r2409, %r9439, %r9438;
	xor.b32  	%r9440, %r2409, %r14769;
	clz.b32 	%r9441, %r9440;
	sub.s32 	%r9442, 31, %r9441;
	mul.wide.u32 	%rd606, %r9442, 4;
	add.s64 	%rd192, %rd4, %rd606;
	ld.local.u32 	%r2410, [%rd192];
	and.b32  	%r9443, %r2410, %r2409;
	setp.eq.s32 	%p2620, %r9443, 0;
	@%p2620 bra 	$L__BB6_1701;
	or.b32  	%r14783, %r14769, %r14783;
	bra.uni 	$L__BB6_1702;
$L__BB6_1701:
	or.b32  	%r9444, %r2410, %r2409;
	st.local.u32 	[%rd192], %r9444;
$L__BB6_1702:
	popc.b32 	%r2413, %r14771;
	setp.lt.s32 	%p2621, %r14771, 0;
	setp.ne.s32 	%p2622, %r2413, 2;
	or.pred  	%p2623, %p2621, %p2622;
	@%p2623 bra 	$L__BB6_1706;
	clz.b32 	%r9445, %r14771;
	mov.b32 	%r9446, -2147483648;
	shr.u32 	%r2414, %r9446, %r9445;
	xor.b32  	%r9447, %r2414, %r14771;
	clz.b32 	%r9448, %r9447;
	sub.s32 	%r9449, 31, %r9448;
	mul.wide.u32 	%rd607, %r9449, 4;
	add.s64 	%rd193, %rd4, %rd607;
	ld.local.u32 	%r2415, [%rd193];
	and.b32  	%r9450, %r2415, %r2414;
	setp.eq.s32 	%p2624, %r9450, 0;
	@%p2624 bra 	$L__BB6_1705;
	or.b32  	%r14783, %r14771, %r14783;
	bra.uni 	$L__BB6_1706;
$L__BB6_1705:
	or.b32  	%r9451, %r2415, %r2414;
	st.local.u32 	[%rd193], %r9451;
$L__BB6_1706:
	popc.b32 	%r2418, %r14773;
	setp.lt.s32 	%p2625, %r14773, 0;
	setp.ne.s32 	%p2626, %r2418, 2;
	or.pred  	%p2627, %p2625, %p2626;
	@%p2627 bra 	$L__BB6_1710;
	clz.b32 	%r9452, %r14773;
	mov.b32 	%r9453, -2147483648;
	shr.u32 	%r2419, %r9453, %r9452;
	xor.b32  	%r9454, %r2419, %r14773;
	clz.b32 	%r9455, %r9454;
	sub.s32 	%r9456, 31, %r9455;
	mul.wide.u32 	%rd608, %r9456, 4;
	add.s64 	%rd194, %rd4, %rd608;
	ld.local.u32 	%r2420, [%rd194];
	and.b32  	%r9457, %r2420, %r2419;
	setp.eq.s32 	%p2628, %r9457, 0;
	@%p2628 bra 	$L__BB6_1709;
	or.b32  	%r14783, %r14773, %r14783;
	bra.uni 	$L__BB6_1710;
$L__BB6_1709:
	or.b32  	%r9458, %r2420, %r2419;
	st.local.u32 	[%rd194], %r9458;
$L__BB6_1710:
	popc.b32 	%r2423, %r14775;
	setp.lt.s32 	%p2629, %r14775, 0;
	setp.ne.s32 	%p2630, %r2423, 2;
	or.pred  	%p2631, %p2629, %p2630;
	@%p2631 bra 	$L__BB6_1714;
	clz.b32 	%r9459, %r14775;
	mov.b32 	%r9460, -2147483648;
	shr.u32 	%r2424, %r9460, %r9459;
	xor.b32  	%r9461, %r2424, %r14775;
	clz.b32 	%r9462, %r9461;
	sub.s32 	%r9463, 31, %r9462;
	mul.wide.u32 	%rd609, %r9463, 4;
	add.s64 	%rd195, %rd4, %rd609;
	ld.local.u32 	%r2425, [%rd195];
	and.b32  	%r9464, %r2425, %r2424;
	setp.eq.s32 	%p2632, %r9464, 0;
	@%p2632 bra 	$L__BB6_1713;
	or.b32  	%r14783, %r14775, %r14783;
	bra.uni 	$L__BB6_1714;
$L__BB6_1713:
	or.b32  	%r9465, %r2425, %r2424;
	st.local.u32 	[%rd195], %r9465;
$L__BB6_1714:
	popc.b32 	%r2428, %r14777;
	setp.lt.s32 	%p2633, %r14777, 0;
	setp.ne.s32 	%p2634, %r2428, 2;
	or.pred  	%p2635, %p2633, %p2634;
	@%p2635 bra 	$L__BB6_1718;
	clz.b32 	%r9466, %r14777;
	mov.b32 	%r9467, -2147483648;
	shr.u32 	%r2429, %r9467, %r9466;
	xor.b32  	%r9468, %r2429, %r14777;
	clz.b32 	%r9469, %r9468;
	sub.s32 	%r9470, 31, %r9469;
	mul.wide.u32 	%rd610, %r9470, 4;
	add.s64 	%rd196, %rd4, %rd610;
	ld.local.u32 	%r2430, [%rd196];
	and.b32  	%r9471, %r2430, %r2429;
	setp.eq.s32 	%p2636, %r9471, 0;
	@%p2636 bra 	$L__BB6_1717;
	or.b32  	%r14783, %r14777, %r14783;
	bra.uni 	$L__BB6_1718;
$L__BB6_1717:
	or.b32  	%r9472, %r2430, %r2429;
	st.local.u32 	[%rd196], %r9472;
$L__BB6_1718:
	popc.b32 	%r2433, %r14779;
	setp.lt.s32 	%p2637, %r14779, 0;
	setp.ne.s32 	%p2638, %r2433, 2;
	or.pred  	%p2639, %p2637, %p2638;
	@%p2639 bra 	$L__BB6_1722;
	clz.b32 	%r9473, %r14779;
	mov.b32 	%r9474, -2147483648;
	shr.u32 	%r2434, %r9474, %r9473;
	xor.b32  	%r9475, %r2434, %r14779;
	clz.b32 	%r9476, %r9475;
	sub.s32 	%r9477, 31, %r9476;
	mul.wide.u32 	%rd611, %r9477, 4;
	add.s64 	%rd197, %rd4, %rd611;
	ld.local.u32 	%r2435, [%rd197];
	and.b32  	%r9478, %r2435, %r2434;
	setp.eq.s32 	%p2640, %r9478, 0;
	@%p2640 bra 	$L__BB6_1721;
	or.b32  	%r14783, %r14779, %r14783;
	bra.uni 	$L__BB6_1722;
$L__BB6_1721:
	or.b32  	%r9479, %r2435, %r2434;
	st.local.u32 	[%rd197], %r9479;
$L__BB6_1722:
	popc.b32 	%r2438, %r14781;
	setp.lt.s32 	%p2641, %r14781, 0;
	setp.ne.s32 	%p2642, %r2438, 2;
	or.pred  	%p2643, %p2641, %p2642;
	@%p2643 bra 	$L__BB6_1724;
	clz.b32 	%r9480, %r14781;
	mov.b32 	%r9481, -2147483648;
	shr.u32 	%r9482, %r9481, %r9480;
	xor.b32  	%r9483, %r9482, %r14781;
	clz.b32 	%r9484, %r9483;
	sub.s32 	%r9485, 31, %r9484;
	mul.wide.u32 	%rd612, %r9485, 4;
	add.s64 	%rd613, %rd4, %rd612;
	ld.local.u32 	%r9486, [%rd613];
	and.b32  	%r9487, %r9486, %r9482;
	setp.eq.s32 	%p2644, %r9487, 0;
	selp.b32 	%r9488, 0, %r14781, %p2644;
	or.b32  	%r14783, %r14783, %r9488;
$L__BB6_1724:
	setp.eq.s32 	%p2645, %r14783, 0;
	mov.b32 	%r14809, 0;
	@%p2645 bra 	$L__BB6_1775;
	not.b32 	%r2441, %r14783;
	setp.gt.s32 	%p2646, %r14733, -1;
	setp.eq.s32 	%p2647, %r2319, 2;
	and.b32  	%r9492, %r14733, %r14783;
	setp.eq.s32 	%p2648, %r9492, %r14733;
	and.pred  	%p2649, %p2647, %p2648;
	mov.b32 	%r14809, 0;
	and.pred  	%p2650, %p2649, %p2646;
	@%p2650 bra 	$L__BB6_1727;
	and.b32  	%r9493, %r14733, %r2441;
	popc.b32 	%r9494, %r9493;
	setp.eq.s32 	%p2651, %r9494, 1;
	or.b32  	%r9495, %r9493, -2147483648;
	selp.b32 	%r9496, %r9495, %r9493, %p2651;
	st.local.u32 	[%rd879+-48], %r9496;
	setp.ne.s32 	%p2652, %r14733, %r9496;
	selp.u32 	%r14809, 1, 0, %p2652;
$L__BB6_1727:
	setp.gt.s32 	%p2653, %r14735, -1;
	setp.eq.s32 	%p2654, %r2323, 2;
	and.b32  	%r9498, %r14735, %r14783;
	setp.eq.s32 	%p2655, %r9498, %r14735;
	and.pred  	%p2656, %p2654, %p2655;
	and.pred  	%p2657, %p2656, %p2653;
	@%p2657 bra 	$L__BB6_1729;
	and.b32  	%r9499, %r14735, %r2441;
	popc.b32 	%r9500, %r9499;
	setp.eq.s32 	%p2658, %r9500, 1;
	or.b32  	%r9501, %r9499, -2147483648;
	selp.b32 	%r9502, %r9501, %r9499, %p2658;
	st.local.u32 	[%rd879+-28], %r9502;
	setp.ne.s32 	%p2659, %r14735, %r9502;
	selp.u32 	%r9503, 1, 0, %p2659;
	or.b32  	%r14809, %r14809, %r9503;
$L__BB6_1729:
	setp.gt.s32 	%p2660, %r14737, -1;
	setp.eq.s32 	%p2661, %r2328, 2;
	and.b32  	%r9505, %r14737, %r14783;
	setp.eq.s32 	%p2662, %r9505, %r14737;
	and.pred  	%p2663, %p2661, %p2662;
	and.pred  	%p2664, %p2663, %p2660;
	@%p2664 bra 	$L__BB6_1731;
	and.b32  	%r9506, %r14737, %r2441;
	popc.b32 	%r9507, %r9506;
	setp.eq.s32 	%p2665, %r9507, 1;
	or.b32  	%r9508, %r9506, -2147483648;
	selp.b32 	%r9509, %r9508, %r9506, %p2665;
	st.local.u32 	[%rd879+-8], %r9509;
	setp.ne.s32 	%p2666, %r14737, %r9509;
	selp.u32 	%r9510, 1, 0, %p2666;
	or.b32  	%r14809, %r14809, %r9510;
$L__BB6_1731:
	setp.gt.s32 	%p2667, %r14739, -1;
	setp.eq.s32 	%p2668, %r2333, 2;
	and.b32  	%r9512, %r14739, %r14783;
	setp.eq.s32 	%p2669, %r9512, %r14739;
	and.pred  	%p2670, %p2668, %p2669;
	and.pred  	%p2671, %p2670, %p2667;
	@%p2671 bra 	$L__BB6_1733;
	and.b32  	%r9513, %r14739, %r2441;
	popc.b32 	%r9514, %r9513;
	setp.eq.s32 	%p2672, %r9514, 1;
	or.b32  	%r9515, %r9513, -2147483648;
	selp.b32 	%r9516, %r9515, %r9513, %p2672;
	st.local.u32 	[%rd879+12], %r9516;
	setp.ne.s32 	%p2673, %r14739, %r9516;
	selp.u32 	%r9517, 1, 0, %p2673;
	or.b32  	%r14809, %r14809, %r9517;
$L__BB6_1733:
	setp.gt.s32 	%p2674, %r14741, -1;
	setp.eq.s32 	%p2675, %r2338, 2;
	and.b32  	%r9519, %r14741, %r14783;
	setp.eq.s32 	%p2676, %r9519, %r14741;
	and.pred  	%p2677, %p2675, %p2676;
	and.pred  	%p2678, %p2677, %p2674;
	@%p2678 bra 	$L__BB6_1735;
	and.b32  	%r9520, %r14741, %r2441;
	popc.b32 	%r9521, %r9520;
	setp.eq.s32 	%p2679, %r9521, 1;
	or.b32  	%r9522, %r9520, -2147483648;
	selp.b32 	%r9523, %r9522, %r9520, %p2679;
	st.local.u32 	[%rd879+32], %r9523;
	setp.ne.s32 	%p2680, %r14741, %r9523;
	selp.u32 	%r9524, 1, 0, %p2680;
	or.b32  	%r14809, %r14809, %r9524;
$L__BB6_1735:
	setp.gt.s32 	%p2681, %r14743, -1;
	setp.eq.s32 	%p2682, %r2343, 2;
	and.b32  	%r9526, %r14743, %r14783;
	setp.eq.s32 	%p2683, %r9526, %r14743;
	and.pred  	%p2684, %p2682, %p2683;
	and.pred  	%p2685, %p2684, %p2681;
	@%p2685 bra 	$L__BB6_1737;
	and.b32  	%r9527, %r14743, %r2441;
	popc.b32 	%r9528, %r9527;
	setp.eq.s32 	%p2686, %r9528, 1;
	or.b32  	%r9529, %r9527, -2147483648;
	selp.b32 	%r9530, %r9529, %r9527, %p2686;
	st.local.u32 	[%rd879+-44], %r9530;
	setp.ne.s32 	%p2687, %r14743, %r9530;
	selp.u32 	%r9531, 1, 0, %p2687;
	or.b32  	%r14809, %r14809, %r9531;
$L__BB6_1737:
	setp.gt.s32 	%p2688, %r14745, -1;
	setp.eq.s32 	%p2689, %r2348, 2;
	and.b32  	%r9533, %r14745, %r14783;
	setp.eq.s32 	%p2690, %r9533, %r14745;
	and.pred  	%p2691, %p2689, %p2690;
	and.pred  	%p2692, %p2691, %p2688;
	@%p2692 bra 	$L__BB6_1739;
	and.b32  	%r9534, %r14745, %r2441;
	popc.b32 	%r9535, %r9534;
	setp.eq.s32 	%p2693, %r9535, 1;
	or.b32  	%r9536, %r9534, -2147483648;
	selp.b32 	%r9537, %r9536, %r9534, %p2693;
	st.local.u32 	[%rd879+-24], %r9537;
	setp.ne.s32 	%p2694, %r14745, %r9537;
	selp.u32 	%r9538, 1, 0, %p2694;
	or.b32  	%r14809, %r14809, %r9538;
$L__BB6_1739:
	setp.gt.s32 	%p2695, %r14747, -1;
	setp.eq.s32 	%p2696, %r2353, 2;
	and.b32  	%r9540, %r14747, %r14783;
	setp.eq.s32 	%p2697, %r9540, %r14747;
	and.pred  	%p2698, %p2696, %p2697;
	and.pred  	%p2699, %p2698, %p2695;
	@%p2699 bra 	$L__BB6_1741;
	and.b32  	%r9541, %r14747, %r2441;
	popc.b32 	%r9542, %r9541;
	setp.eq.s32 	%p2700, %r9542, 1;
	or.b32  	%r9543, %r9541, -2147483648;
	selp.b32 	%r9544, %r9543, %r9541, %p2700;
	st.local.u32 	[%rd879+-4], %r9544;
	setp.ne.s32 	%p2701, %r14747, %r9544;
	selp.u32 	%r9545, 1, 0, %p2701;
	or.b32  	%r14809, %r14809, %r9545;
$L__BB6_1741:
	setp.gt.s32 	%p2702, %r14749, -1;
	setp.eq.s32 	%p2703, %r2358, 2;
	and.b32  	%r9547, %r14749, %r14783;
	setp.eq.s32 	%p2704, %r9547, %r14749;
	and.pred  	%p2705, %p2703, %p2704;
	and.pred  	%p2706, %p2705, %p2702;
	@%p2706 bra 	$L__BB6_1743;
	and.b32  	%r9548, %r14749, %r2441;
	popc.b32 	%r9549, %r9548;
	setp.eq.s32 	%p2707, %r9549, 1;
	or.b32  	%r9550, %r9548, -2147483648;
	selp.b32 	%r9551, %r9550, %r9548, %p2707;
	st.local.u32 	[%rd879+16], %r9551;
	setp.ne.s32 	%p2708, %r14749, %r9551;
	selp.u32 	%r9552, 1, 0, %p2708;
	or.b32  	%r14809, %r14809, %r9552;
$L__BB6_1743:
	setp.gt.s32 	%p2709, %r14751, -1;
	setp.eq.s32 	%p2710, %r2363, 2;
	and.b32  	%r9554, %r14751, %r14783;
	setp.eq.s32 	%p2711, %r9554, %r14751;
	and.pred  	%p2712, %p2710, %p2711;
	and.pred  	%p2713, %p2712, %p2709;
	@%p2713 bra 	$L__BB6_1745;
	and.b32  	%r9555, %r14751, %r2441;
	popc.b32 	%r9556, %r9555;
	setp.eq.s32 	%p2714, %r9556, 1;
	or.b32  	%r9557, %r9555, -2147483648;
	selp.b32 	%r9558, %r9557, %r9555, %p2714;
	st.local.u32 	[%rd879+36], %r9558;
	setp.ne.s32 	%p2715, %r14751, %r9558;
	selp.u32 	%r9559, 1, 0, %p2715;
	or.b32  	%r14809, %r14809, %r9559;
$L__BB6_1745:
	setp.gt.s32 	%p2716, %r14753, -1;
	setp.eq.s32 	%p2717, %r2368, 2;
	and.b32  	%r9561, %r14753, %r14783;
	setp.eq.s32 	%p2718, %r9561, %r14753;
	and.pred  	%p2719, %p2717, %p2718;
	and.pred  	%p2720, %p2719, %p2716;
	@%p2720 bra 	$L__BB6_1747;
	and.b32  	%r9562, %r14753, %r2441;
	popc.b32 	%r9563, %r9562;
	setp.eq.s32 	%p2721, %r9563, 1;
	or.b32  	%r9564, %r9562, -2147483648;
	selp.b32 	%r9565, %r9564, %r9562, %p2721;
	st.local.u32 	[%rd879+-40], %r9565;
	setp.ne.s32 	%p2722, %r14753, %r9565;
	selp.u32 	%r9566, 1, 0, %p2722;
	or.b32  	%r14809, %r14809, %r9566;
$L__BB6_1747:
	setp.gt.s32 	%p2723, %r14755, -1;
	setp.eq.s32 	%p2724, %r2373, 2;
	and.b32  	%r9568, %r14755, %r14783;
	setp.eq.s32 	%p2725, %r9568, %r14755;
	and.pred  	%p2726, %p2724, %p2725;
	and.pred  	%p2727, %p2726, %p2723;
	@%p2727 bra 	$L__BB6_1749;
	and.b32  	%r9569, %r14755, %r2441;
	popc.b32 	%r9570, %r9569;
	setp.eq.s32 	%p2728, %r9570, 1;
	or.b32  	%r9571, %r9569, -2147483648;
	selp.b32 	%r9572, %r9571, %r9569, %p2728;
	st.local.u32 	[%rd879+-20], %r9572;
	setp.ne.s32 	%p2729, %r14755, %r9572;
	selp.u32 	%r9573, 1, 0, %p2729;
	or.b32  	%r14809, %r14809, %r9573;
$L__BB6_1749:
	setp.gt.s32 	%p2730, %r14757, -1;
	setp.eq.s32 	%p2731, %r2378, 2;
	and.b32  	%r9575, %r14757, %r14783;
	setp.eq.s32 	%p2732, %r9575, %r14757;
	and.pred  	%p2733, %p2731, %p2732;
	and.pred  	%p2734, %p2733, %p2730;
	@%p2734 bra 	$L__BB6_1751;
	and.b32  	%r9576, %r14757, %r2441;
	popc.b32 	%r9577, %r9576;
	setp.eq.s32 	%p2735, %r9577, 1;
	or.b32  	%r9578, %r9576, -2147483648;
	selp.b32 	%r9579, %r9578, %r9576, %p2735;
	st.local.u32 	[%rd879], %r9579;
	setp.ne.s32 	%p2736, %r14757, %r9579;
	selp.u32 	%r9580, 1, 0, %p2736;
	or.b32  	%r14809, %r14809, %r9580;
$L__BB6_1751:
	setp.gt.s32 	%p2737, %r14759, -1;
	setp.eq.s32 	%p2738, %r2383, 2;
	and.b32  	%r9582, %r14759, %r14783;
	setp.eq.s32 	%p2739, %r9582, %r14759;
	and.pred  	%p2740, %p2738, %p2739;
	and.pred  	%p2741, %p2740, %p2737;
	@%p2741 bra 	$L__BB6_1753;
	and.b32  	%r9583, %r14759, %r2441;
	popc.b32 	%r9584, %r9583;
	setp.eq.s32 	%p2742, %r9584, 1;
	or.b32  	%r9585, %r9583, -2147483648;
	selp.b32 	%r9586, %r9585, %r9583, %p2742;
	st.local.u32 	[%rd879+20], %r9586;
	setp.ne.s32 	%p2743, %r14759, %r9586;
	selp.u32 	%r9587, 1, 0, %p2743;
	or.b32  	%r14809, %r14809, %r9587;
$L__BB6_1753:
	setp.gt.s32 	%p2744, %r14761, -1;
	setp.eq.s32 	%p2745, %r2388, 2;
	and.b32  	%r9589, %r14761, %r14783;
	setp.eq.s32 	%p2746, %r9589, %r14761;
	and.pred  	%p2747, %p2745, %p2746;
	and.pred  	%p2748, %p2747, %p2744;
	@%p2748 bra 	$L__BB6_1755;
	and.b32  	%r9590, %r14761, %r2441;
	popc.b32 	%r9591, %r9590;
	setp.eq.s32 	%p2749, %r9591, 1;
	or.b32  	%r9592, %r9590, -2147483648;
	selp.b32 	%r9593, %r9592, %r9590, %p2749;
	st.local.u32 	[%rd879+40], %r9593;
	setp.ne.s32 	%p2750, %r14761, %r9593;
	selp.u32 	%r9594, 1, 0, %p2750;
	or.b32  	%r14809, %r14809, %r9594;
$L__BB6_1755:
	setp.gt.s32 	%p2751, %r14763, -1;
	setp.eq.s32 	%p2752, %r2393, 2;
	and.b32  	%r9596, %r14763, %r14783;
	setp.eq.s32 	%p2753, %r9596, %r14763;
	and.pred  	%p2754, %p2752, %p2753;
	and.pred  	%p2755, %p2754, %p2751;
	@%p2755 bra 	$L__BB6_1757;
	and.b32  	%r9597, %r14763, %r2441;
	popc.b32 	%r9598, %r9597;
	setp.eq.s32 	%p2756, %r9598, 1;
	or.b32  	%r9599, %r9597, -2147483648;
	selp.b32 	%r9600, %r9599, %r9597, %p2756;
	st.local.u32 	[%rd879+-36], %r9600;
	setp.ne.s32 	%p2757, %r14763, %r9600;
	selp.u32 	%r9601, 1, 0, %p2757;
	or.b32  	%r14809, %r14809, %r9601;
$L__BB6_1757:
	setp.gt.s32 	%p2758, %r14765, -1;
	setp.eq.s32 	%p2759, %r2398, 2;
	and.b32  	%r9603, %r14765, %r14783;
	setp.eq.s32 	%p2760, %r9603, %r14765;
	and.pred  	%p2761, %p2759, %p2760;
	and.pred  	%p2762, %p2761, %p2758;
	@%p2762 bra 	$L__BB6_1759;
	and.b32  	%r9604, %r14765, %r2441;
	popc.b32 	%r9605, %r9604;
	setp.eq.s32 	%p2763, %r9605, 1;
	or.b32  	%r9606, %r9604, -2147483648;
	selp.b32 	%r9607, %r9606, %r9604, %p2763;
	st.local.u32 	[%rd879+-16], %r9607;
	setp.ne.s32 	%p2764, %r14765, %r9607;
	selp.u32 	%r9608, 1, 0, %p2764;
	or.b32  	%r14809, %r14809, %r9608;
$L__BB6_1759:
	setp.gt.s32 	%p2765, %r14767, -1;
	setp.eq.s32 	%p2766, %r2403, 2;
	and.b32  	%r9610, %r14767, %r14783;
	setp.eq.s32 	%p2767, %r9610, %r14767;
	and.pred  	%p2768, %p2766, %p2767;
	and.pred  	%p2769, %p2768, %p2765;
	@%p2769 bra 	$L__BB6_1761;
	and.b32  	%r9611, %r14767, %r2441;
	popc.b32 	%r9612, %r9611;
	setp.eq.s32 	%p2770, %r9612, 1;
	or.b32  	%r9613, %r9611, -2147483648;
	selp.b32 	%r9614, %r9613, %r9611, %p2770;
	st.local.u32 	[%rd879+4], %r9614;
	setp.ne.s32 	%p2771, %r14767, %r9614;
	selp.u32 	%r9615, 1, 0, %p2771;
	or.b32  	%r14809, %r14809, %r9615;
$L__BB6_1761:
	setp.gt.s32 	%p2772, %r14769, -1;
	setp.eq.s32 	%p2773, %r2408, 2;
	and.b32  	%r9617, %r14769, %r14783;
	setp.eq.s32 	%p2774, %r9617, %r14769;
	and.pred  	%p2775, %p2773, %p2774;
	and.pred  	%p2776, %p2775, %p2772;
	@%p2776 bra 	$L__BB6_1763;
	and.b32  	%r9618, %r14769, %r2441;
	popc.b32 	%r9619, %r9618;
	setp.eq.s32 	%p2777, %r9619, 1;
	or.b32  	%r9620, %r9618, -2147483648;
	selp.b32 	%r9621, %r9620, %r9618, %p2777;
	st.local.u32 	[%rd879+24], %r9621;
	setp.ne.s32 	%p2778, %r14769, %r9621;
	selp.u32 	%r9622, 1, 0, %p2778;
	or.b32  	%r14809, %r14809, %r9622;
$L__BB6_1763:
	setp.gt.s32 	%p2779, %r14771, -1;
	setp.eq.s32 	%p2780, %r2413, 2;
	and.b32  	%r9624, %r14771, %r14783;
	setp.eq.s32 	%p2781, %r9624, %r14771;
	and.pred  	%p2782, %p2780, %p2781;
	and.pred  	%p2783, %p2782, %p2779;
	@%p2783 bra 	$L__BB6_1765;
	and.b32  	%r9625, %r14771, %r2441;
	popc.b32 	%r9626, %r9625;
	setp.eq.s32 	%p2784, %r9626, 1;
	or.b32  	%r9627, %r9625, -2147483648;
	selp.b32 	%r9628, %r9627, %r9625, %p2784;
	st.local.u32 	[%rd879+44], %r9628;
	setp.ne.s32 	%p2785, %r14771, %r9628;
	selp.u32 	%r9629, 1, 0, %p2785;
	or.b32  	%r14809, %r14809, %r9629;
$L__BB6_1765:
	setp.gt.s32 	%p2786, %r14773, -1;
	setp.eq.s32 	%p2787, %r2418, 2;
	and.b32  	%r9631, %r14773, %r14783;
	setp.eq.s32 	%p2788, %r9631, %r14773;
	and.pred  	%p2789, %p2787, %p2788;
	and.pred  	%p2790, %p2789, %p2786;
	@%p2790 bra 	$L__BB6_1767;
	and.b32  	%r9632, %r14773, %r2441;
	popc.b32 	%r9633, %r9632;
	setp.eq.s32 	%p2791, %r9633, 1;
	or.b32  	%r9634, %r9632, -2147483648;
	selp.b32 	%r9635, %r9634, %r9632, %p2791;
	st.local.u32 	[%rd879+-32], %r9635;
	setp.ne.s32 	%p2792, %r14773, %r9635;
	selp.u32 	%r9636, 1, 0, %p2792;
	or.b32  	%r14809, %r14809, %r9636;
$L__BB6_1767:
	setp.gt.s32 	%p2793, %r14775, -1;
	setp.eq.s32 	%p2794, %r2423, 2;
	and.b32  	%r9638, %r14775, %r14783;
	setp.eq.s32 	%p2795, %r9638, %r14775;
	and.pred  	%p2796, %p2794, %p2795;
	and.pred  	%p2797, %p2796, %p2793;
	@%p2797 bra 	$L__BB6_1769;
	and.b32  	%r9639, %r14775, %r2441;
	popc.b32 	%r9640, %r9639;
	setp.eq.s32 	%p2798, %r9640, 1;
	or.b32  	%r9641, %r9639, -2147483648;
	selp.b32 	%r9642, %r9641, %r9639, %p2798;
	st.local.u32 	[%rd879+-12], %r9642;
	setp.ne.s32 	%p2799, %r14775, %r9642;
	selp.u32 	%r9643, 1, 0, %p2799;
	or.b32  	%r14809, %r14809, %r9643;
$L__BB6_1769:
	setp.gt.s32 	%p2800, %r14777, -1;
	setp.eq.s32 	%p2801, %r2428, 2;
	and.b32  	%r9645, %r14777, %r14783;
	setp.eq.s32 	%p2802, %r9645, %r14777;
	and.pred  	%p2803, %p2801, %p2802;
	and.pred  	%p2804, %p2803, %p2800;
	@%p2804 bra 	$L__BB6_1771;
	and.b32  	%r9646, %r14777, %r2441;
	popc.b32 	%r9647, %r9646;
	setp.eq.s32 	%p2805, %r9647, 1;
	or.b32  	%r9648, %r9646, -2147483648;
	selp.b32 	%r9649, %r9648, %r9646, %p2805;
	st.local.u32 	[%rd879+8], %r9649;
	setp.ne.s32 	%p2806, %r14777, %r9649;
	selp.u32 	%r9650, 1, 0, %p2806;
	or.b32  	%r14809, %r14809, %r9650;
$L__BB6_1771:
	setp.gt.s32 	%p2807, %r14779, -1;
	setp.eq.s32 	%p2808, %r2433, 2;
	and.b32  	%r9652, %r14779, %r14783;
	setp.eq.s32 	%p2809, %r9652, %r14779;
	and.pred  	%p2810, %p2808, %p2809;
	and.pred  	%p2811, %p2810, %p2807;
	@%p2811 bra 	$L__BB6_1773;
	and.b32  	%r9653, %r14779, %r2441;
	popc.b32 	%r9654, %r9653;
	setp.eq.s32 	%p2812, %r9654, 1;
	or.b32  	%r9655, %r9653, -2147483648;
	selp.b32 	%r9656, %r9655, %r9653, %p2812;
	st.local.u32 	[%rd879+28], %r9656;
	setp.ne.s32 	%p2813, %r14779, %r9656;
	selp.u32 	%r9657, 1, 0, %p2813;
	or.b32  	%r14809, %r14809, %r9657;
$L__BB6_1773:
	setp.gt.s32 	%p2814, %r14781, -1;
	setp.eq.s32 	%p2815, %r2438, 2;
	and.b32  	%r9659, %r14781, %r14783;
	setp.eq.s32 	%p2816, %r9659, %r14781;
	and.pred  	%p2817, %p2815, %p2816;
	and.pred  	%p2818, %p2817, %p2814;
	@%p2818 bra 	$L__BB6_1775;
	and.b32  	%r9660, %r14781, %r2441;
	popc.b32 	%r9661, %r9660;
	setp.eq.s32 	%p2819, %r9661, 1;
	or.b32  	%r9662, %r9660, -2147483648;
	selp.b32 	%r9663, %r9662, %r9660, %p2819;
	st.local.u32 	[%rd879+48], %r9663;
	setp.ne.s32 	%p2820, %r14781, %r9663;
	selp.u32 	%r9664, 1, 0, %p2820;
	or.b32  	%r14809, %r14809, %r9664;
$L__BB6_1775:
	or.b32  	%r9665, %r14833, %r14809;
	or.b32  	%r14833, %r9665, %r14734;
	add.s32 	%r14706, %r14706, 1;
	add.s64 	%rd879, %rd879, 100;
	setp.ne.s32 	%p2821, %r14706, 25;
	@%p2821 bra 	$L__BB6_1527;
	setp.eq.s32 	%p2822, %r14833, 3;
	@%p2822 bra 	$L__BB6_3790;
	mov.b32 	%r14834, 0;
$L__BB6_1778:
	mul.wide.u32 	%rd614, %r14834, 4;
	add.s64 	%rd199, %rd7, %rd614;
	ld.local.u32 	%r14861, [%rd199];
	min.s32 	%r9667, %r14861, 0;
	and.b32  	%r14836, %r9667, 2147483647;
	ld.local.u32 	%r14863, [%rd199+500];
	setp.gt.s32 	%p2823, %r14863, -1;
	@%p2823 bra 	$L__BB6_1780;
	and.b32  	%r9668, %r14863, 2147483647;
	and.b32  	%r9669, %r14863, %r14836;
	setp.eq.s32 	%p2824, %r9669, 0;
	selp.b32 	%r9670, %r9668, -2147483648, %p2824;
	or.b32  	%r14836, %r9670, %r14836;
$L__BB6_1780:
	ld.local.u32 	%r14865, [%rd199+1000];
	setp.gt.s32 	%p2825, %r14865, -1;
	@%p2825 bra 	$L__BB6_1782;
	and.b32  	%r9671, %r14865, 2147483647;
	and.b32  	%r9672, %r9671, %r14836;
	setp.eq.s32 	%p2826, %r9672, 0;
	selp.b32 	%r9673, %r9671, -2147483648, %p2826;
	or.b32  	%r14836, %r9673, %r14836;
$L__BB6_1782:
	ld.local.u32 	%r14867, [%rd199+1500];
	setp.gt.s32 	%p2827, %r14867, -1;
	@%p2827 bra 	$L__BB6_1784;
	and.b32  	%r9674, %r14867, 2147483647;
	and.b32  	%r9675, %r9674, %r14836;
	setp.eq.s32 	%p2828, %r9675, 0;
	selp.b32 	%r9676, %r9674, -2147483648, %p2828;
	or.b32  	%r14836, %r9676, %r14836;
$L__BB6_1784:
	ld.local.u32 	%r14869, [%rd199+2000];
	setp.gt.s32 	%p2829, %r14869, -1;
	@%p2829 bra 	$L__BB6_1786;
	and.b32  	%r9677, %r14869, 2147483647;
	and.b32  	%r9678, %r9677, %r14836;
	setp.eq.s32 	%p2830, %r9678, 0;
	selp.b32 	%r9679, %r9677, -2147483648, %p2830;
	or.b32  	%r14836, %r9679, %r14836;
$L__BB6_1786:
	ld.local.u32 	%r14871, [%rd199+100];
	setp.gt.s32 	%p2831, %r14871, -1;
	@%p2831 bra 	$L__BB6_1788;
	and.b32  	%r9680, %r14871, 2147483647;
	and.b32  	%r9681, %r9680, %r14836;
	setp.eq.s32 	%p2832, %r9681, 0;
	selp.b32 	%r9682, %r9680, -2147483648, %p2832;
	or.b32  	%r14836, %r9682, %r14836;
$L__BB6_1788:
	ld.local.u32 	%r14873, [%rd199+600];
	setp.gt.s32 	%p2833, %r14873, -1;
	@%p2833 bra 	$L__BB6_1790;
	and.b32  	%r9683, %r14873, 2147483647;
	and.b32  	%r9684, %r9683, %r14836;
	setp.eq.s32 	%p2834, %r9684, 0;
	selp.b32 	%r9685, %r9683, -2147483648, %p2834;
	or.b32  	%r14836, %r9685, %r14836;
$L__BB6_1790:
	ld.local.u32 	%r14875, [%rd199+1100];
	setp.gt.s32 	%p2835, %r14875, -1;
	@%p2835 bra 	$L__BB6_1792;
	and.b32  	%r9686, %r14875, 2147483647;
	and.b32  	%r9687, %r9686, %r14836;
	setp.eq.s32 	%p2836, %r9687, 0;
	selp.b32 	%r9688, %r9686, -2147483648, %p2836;
	or.b32  	%r14836, %r9688, %r14836;
$L__BB6_1792:
	ld.local.u32 	%r14877, [%rd199+1600];
	setp.gt.s32 	%p2837, %r14877, -1;
	@%p2837 bra 	$L__BB6_1794;
	and.b32  	%r9689, %r14877, 2147483647;
	and.b32  	%r9690, %r9689, %r14836;
	setp.eq.s32 	%p2838, %r9690, 0;
	selp.b32 	%r9691, %r9689, -2147483648, %p2838;
	or.b32  	%r14836, %r9691, %r14836;
$L__BB6_1794:
	ld.local.u32 	%r14879, [%rd199+2100];
	setp.gt.s32 	%p2839, %r14879, -1;
	@%p2839 bra 	$L__BB6_1796;
	and.b32  	%r9692, %r14879, 2147483647;
	and.b32  	%r9693, %r9692, %r14836;
	setp.eq.s32 	%p2840, %r9693, 0;
	selp.b32 	%r9694, %r9692, -2147483648, %p2840;
	or.b32  	%r14836, %r9694, %r14836;
$L__BB6_1796:
	ld.local.u32 	%r14881, [%rd199+200];
	setp.gt.s32 	%p2841, %r14881, -1;
	@%p2841 bra 	$L__BB6_1798;
	and.b32  	%r9695, %r14881, 2147483647;
	and.b32  	%r9696, %r9695, %r14836;
	setp.eq.s32 	%p2842, %r9696, 0;
	selp.b32 	%r9697, %r9695, -2147483648, %p2842;
	or.b32  	%r14836, %r9697, %r14836;
$L__BB6_1798:
	ld.local.u32 	%r14883, [%rd199+700];
	setp.gt.s32 	%p2843, %r14883, -1;
	@%p2843 bra 	$L__BB6_1800;
	and.b32  	%r9698, %r14883, 2147483647;
	and.b32  	%r9699, %r9698, %r14836;
	setp.eq.s32 	%p2844, %r9699, 0;
	selp.b32 	%r9700, %r9698, -2147483648, %p2844;
	or.b32  	%r14836, %r9700, %r14836;
$L__BB6_1800:
	ld.local.u32 	%r14885, [%rd199+1200];
	setp.gt.s32 	%p2845, %r14885, -1;
	@%p2845 bra 	$L__BB6_1802;
	and.b32  	%r9701, %r14885, 2147483647;
	and.b32  	%r9702, %r9701, %r14836;
	setp.eq.s32 	%p2846, %r9702, 0;
	selp.b32 	%r9703, %r9701, -2147483648, %p2846;
	or.b32  	%r14836, %r9703, %r14836;
$L__BB6_1802:
	ld.local.u32 	%r14887, [%rd199+1700];
	setp.gt.s32 	%p2847, %r14887, -1;
	@%p2847 bra 	$L__BB6_1804;
	and.b32  	%r9704, %r14887, 2147483647;
	and.b32  	%r9705, %r9704, %r14836;
	setp.eq.s32 	%p2848, %r9705, 0;
	selp.b32 	%r9706, %r9704, -2147483648, %p2848;
	or.b32  	%r14836, %r9706, %r14836;
$L__BB6_1804:
	ld.local.u32 	%r14889, [%rd199+2200];
	setp.gt.s32 	%p2849, %r14889, -1;
	@%p2849 bra 	$L__BB6_1806;
	and.b32  	%r9707, %r14889, 2147483647;
	and.b32  	%r9708, %r9707, %r14836;
	setp.eq.s32 	%p2850, %r9708, 0;
	selp.b32 	%r9709, %r9707, -2147483648, %p2850;
	or.b32  	%r14836, %r9709, %r14836;
$L__BB6_1806:
	ld.local.u32 	%r14891, [%rd199+300];
	setp.gt.s32 	%p2851, %r14891, -1;
	@%p2851 bra 	$L__BB6_1808;
	and.b32  	%r9710, %r14891, 2147483647;
	and.b32  	%r9711, %r9710, %r14836;
	setp.eq.s32 	%p2852, %r9711, 0;
	selp.b32 	%r9712, %r9710, -2147483648, %p2852;
	or.b32  	%r14836, %r9712, %r14836;
$L__BB6_1808:
	ld.local.u32 	%r14893, [%rd199+800];
	setp.gt.s32 	%p2853, %r14893, -1;
	@%p2853 bra 	$L__BB6_1810;
	and.b32  	%r9713, %r14893, 2147483647;
	and.b32  	%r9714, %r9713, %r14836;
	setp.eq.s32 	%p2854, %r9714, 0;
	selp.b32 	%r9715, %r9713, -2147483648, %p2854;
	or.b32  	%r14836, %r9715, %r14836;
$L__BB6_1810:
	ld.local.u32 	%r14895, [%rd199+1300];
	setp.gt.s32 	%p2855, %r14895, -1;
	@%p2855 bra 	$L__BB6_1812;
	and.b32  	%r9716, %r14895, 2147483647;
	and.b32  	%r9717, %r9716, %r14836;
	setp.eq.s32 	%p2856, %r9717, 0;
	selp.b32 	%r9718, %r9716, -2147483648, %p2856;
	or.b32  	%r14836, %r9718, %r14836;
$L__BB6_1812:
	ld.local.u32 	%r14897, [%rd199+1800];
	setp.gt.s32 	%p2857, %r14897, -1;
	@%p2857 bra 	$L__BB6_1814;
	and.b32  	%r9719, %r14897, 2147483647;
	and.b32  	%r9720, %r9719, %r14836;
	setp.eq.s32 	%p2858, %r9720, 0;
	selp.b32 	%r9721, %r9719, -2147483648, %p2858;
	or.b32  	%r14836, %r9721, %r14836;
$L__BB6_1814:
	ld.local.u32 	%r14899, [%rd199+2300];
	setp.gt.s32 	%p2859, %r14899, -1;
	@%p2859 bra 	$L__BB6_1816;
	and.b32  	%r9722, %r14899, 2147483647;
	and.b32  	%r9723, %r9722, %r14836;
	setp.eq.s32 	%p2860, %r9723, 0;
	selp.b32 	%r9724, %r9722, -2147483648, %p2860;
	or.b32  	%r14836, %r9724, %r14836;
$L__BB6_1816:
	ld.local.u32 	%r14901, [%rd199+400];
	setp.gt.s32 	%p2861, %r14901, -1;
	@%p2861 bra 	$L__BB6_1818;
	and.b32  	%r9725, %r14901, 2147483647;
	and.b32  	%r9726, %r9725, %r14836;
	setp.eq.s32 	%p2862, %r9726, 0;
	selp.b32 	%r9727, %r9725, -2147483648, %p2862;
	or.b32  	%r14836, %r9727, %r14836;
$L__BB6_1818:
	ld.local.u32 	%r14903, [%rd199+900];
	setp.gt.s32 	%p2863, %r14903, -1;
	@%p2863 bra 	$L__BB6_1820;
	and.b32  	%r9728, %r14903, 2147483647;
	and.b32  	%r9729, %r9728, %r14836;
	setp.eq.s32 	%p2864, %r9729, 0;
	selp.b32 	%r9730, %r9728, -2147483648, %p2864;
	or.b32  	%r14836, %r9730, %r14836;
$L__BB6_1820:
	ld.local.u32 	%r14905, [%rd199+1400];
	setp.gt.s32 	%p2865, %r14905, -1;
	@%p2865 bra 	$L__BB6_1822;
	and.b32  	%r9731, %r14905, 2147483647;
	and.b32  	%r9732, %r9731, %r14836;
	setp.eq.s32 	%p2866, %r9732, 0;
	selp.b32 	%r9733, %r9731, -2147483648, %p2866;
	or.b32  	%r14836, %r9733, %r14836;
$L__BB6_1822:
	ld.local.u32 	%r14907, [%rd199+1900];
	setp.gt.s32 	%p2867, %r14907, -1;
	@%p2867 bra 	$L__BB6_1824;
	and.b32  	%r9734, %r14907, 2147483647;
	and.b32  	%r9735, %r9734, %r14836;
	setp.eq.s32 	%p2868, %r9735, 0;
	selp.b32 	%r9736, %r9734, -2147483648, %p2868;
	or.b32  	%r14836, %r9736, %r14836;
$L__BB6_1824:
	ld.local.u32 	%r14909, [%rd199+2400];
	setp.gt.s32 	%p2869, %r14909, -1;
	@%p2869 bra 	$L__BB6_1826;
	and.b32  	%r9737, %r14909, 2147483647;
	and.b32  	%r9738, %r9737, %r14836;
	setp.eq.s32 	%p2870, %r9738, 0;
	selp.b32 	%r9739, %r9737, -2147483648, %p2870;
	or.b32  	%r14836, %r9739, %r14836;
$L__BB6_1826:
	setp.gt.s32 	%p2871, %r14836, -1;
	mov.b32 	%r14862, 0;
	@%p2871 bra 	$L__BB6_1828;
	mov.b32 	%r9742, 0;
	st.local.u32 	[%rd7], %r9742;
	ld.local.u32 	%r14861, [%rd199];
	mov.b32 	%r14862, 3;
$L__BB6_1828:
	not.b32 	%r2573, %r14836;
	setp.lt.s32 	%p2872, %r14861, 0;
	@%p2872 bra 	$L__BB6_1830;
	and.b32  	%r9743, %r14861, %r2573;
	popc.b32 	%r9744, %r9743;
	setp.eq.s32 	%p2873, %r9744, 1;
	or.b32  	%r9745, %r9743, -2147483648;
	selp.b32 	%r2574, %r9745, %r9743, %p2873;
	st.local.u32 	[%rd199], %r2574;
	setp.ne.s32 	%p2874, %r14861, %r2574;
	selp.u32 	%r9746, 1, 0, %p2874;
	or.b32  	%r14862, %r14862, %r9746;
	mov.u32 	%r14861, %r2574;
$L__BB6_1830:
	setp.lt.s32 	%p2875, %r14863, 0;
	@%p2875 bra 	$L__BB6_1832;
	and.b32  	%r9747, %r14863, %r2573;
	popc.b32 	%r9748, %r9747;
	setp.eq.s32 	%p2876, %r9748, 1;
	or.b32  	%r9749, %r9747, -2147483648;
	selp.b32 	%r2578, %r9749, %r9747, %p2876;
	st.local.u32 	[%rd199+500], %r2578;
	setp.ne.s32 	%p2877, %r14863, %r2578;
	selp.u32 	%r9750, 1, 0, %p2877;
	or.b32  	%r14862, %r14862, %r9750;
	mov.u32 	%r14863, %r2578;
$L__BB6_1832:
	setp.lt.s32 	%p2878, %r14865, 0;
	@%p2878 bra 	$L__BB6_1834;
	and.b32  	%r9751, %r14865, %r2573;
	popc.b32 	%r9752, %r9751;
	setp.eq.s32 	%p2879, %r9752, 1;
	or.b32  	%r9753, %r9751, -2147483648;
	selp.b32 	%r2582, %r9753, %r9751, %p2879;
	st.local.u32 	[%rd199+1000], %r2582;
	setp.ne.s32 	%p2880, %r14865, %r2582;
	selp.u32 	%r9754, 1, 0, %p2880;
	or.b32  	%r14862, %r14862, %r9754;
	mov.u32 	%r14865, %r2582;
$L__BB6_1834:
	setp.lt.s32 	%p2881, %r14867, 0;
	@%p2881 bra 	$L__BB6_1836;
	and.b32  	%r9755, %r14867, %r2573;
	popc.b32 	%r9756, %r9755;
	setp.eq.s32 	%p2882, %r9756, 1;
	or.b32  	%r9757, %r9755, -2147483648;
	selp.b32 	%r2586, %r9757, %r9755, %p2882;
	st.local.u32 	[%rd199+1500], %r2586;
	setp.ne.s32 	%p2883, %r14867, %r2586;
	selp.u32 	%r9758, 1, 0, %p2883;
	or.b32  	%r14862, %r14862, %r9758;
	mov.u32 	%r14867, %r2586;
$L__BB6_1836:
	setp.lt.s32 	%p2884, %r14869, 0;
	@%p2884 bra 	$L__BB6_1838;
	and.b32  	%r9759, %r14869, %r2573;
	popc.b32 	%r9760, %r9759;
	setp.eq.s32 	%p2885, %r9760, 1;
	or.b32  	%r9761, %r9759, -2147483648;
	selp.b32 	%r2590, %r9761, %r9759, %p2885;
	st.local.u32 	[%rd199+2000], %r2590;
	setp.ne.s32 	%p2886, %r14869, %r2590;
	selp.u32 	%r9762, 1, 0, %p2886;
	or.b32  	%r14862, %r14862, %r9762;
	mov.u32 	%r14869, %r2590;
$L__BB6_1838:
	setp.lt.s32 	%p2887, %r14871, 0;
	@%p2887 bra 	$L__BB6_1840;
	and.b32  	%r9763, %r14871, %r2573;
	popc.b32 	%r9764, %r9763;
	setp.eq.s32 	%p2888, %r9764, 1;
	or.b32  	%r9765, %r9763, -2147483648;
	selp.b32 	%r2594, %r9765, %r9763, %p2888;
	st.local.u32 	[%rd199+100], %r2594;
	setp.ne.s32 	%p2889, %r14871, %r2594;
	selp.u32 	%r9766, 1, 0, %p2889;
	or.b32  	%r14862, %r14862, %r9766;
	mov.u32 	%r14871, %r2594;
$L__BB6_1840:
	setp.lt.s32 	%p2890, %r14873, 0;
	@%p2890 bra 	$L__BB6_1842;
	and.b32  	%r9767, %r14873, %r2573;
	popc.b32 	%r9768, %r9767;
	setp.eq.s32 	%p2891, %r9768, 1;
	or.b32  	%r9769, %r9767, -2147483648;
	selp.b32 	%r2598, %r9769, %r9767, %p2891;
	st.local.u32 	[%rd199+600], %r2598;
	setp.ne.s32 	%p2892, %r14873, %r2598;
	selp.u32 	%r9770, 1, 0, %p2892;
	or.b32  	%r14862, %r14862, %r9770;
	mov.u32 	%r14873, %r2598;
$L__BB6_1842:
	setp.lt.s32 	%p2893, %r14875, 0;
	@%p2893 bra 	$L__BB6_1844;
	and.b32  	%r9771, %r14875, %r2573;
	popc.b32 	%r9772, %r9771;
	setp.eq.s32 	%p2894, %r9772, 1;
	or.b32  	%r9773, %r9771, -2147483648;
	selp.b32 	%r2602, %r9773, %r9771, %p2894;
	st.local.u32 	[%rd199+1100], %r2602;
	setp.ne.s32 	%p2895, %r14875, %r2602;
	selp.u32 	%r9774, 1, 0, %p2895;
	or.b32  	%r14862, %r14862, %r9774;
	mov.u32 	%r14875, %r2602;
$L__BB6_1844:
	setp.lt.s32 	%p2896, %r14877, 0;
	@%p2896 bra 	$L__BB6_1846;
	and.b32  	%r9775, %r14877, %r2573;
	popc.b32 	%r9776, %r9775;
	setp.eq.s32 	%p2897, %r9776, 1;
	or.b32  	%r9777, %r9775, -2147483648;
	selp.b32 	%r2606, %r9777, %r9775, %p2897;
	st.local.u32 	[%rd199+1600], %r2606;
	setp.ne.s32 	%p2898, %r14877, %r2606;
	selp.u32 	%r9778, 1, 0, %p2898;
	or.b32  	%r14862, %r14862, %r9778;
	mov.u32 	%r14877, %r2606;
$L__BB6_1846:
	setp.lt.s32 	%p2899, %r14879, 0;
	@%p2899 bra 	$L__BB6_1848;
	and.b32  	%r9779, %r14879, %r2573;
	popc.b32 	%r9780, %r9779;
	setp.eq.s32 	%p2900, %r9780, 1;
	or.b32  	%r9781, %r9779, -2147483648;
	selp.b32 	%r2610, %r9781, %r9779, %p2900;
	st.local.u32 	[%rd199+2100], %r2610;
	setp.ne.s32 	%p2901, %r14879, %r2610;
	selp.u32 	%r9782, 1, 0, %p2901;
	or.b32  	%r14862, %r14862, %r9782;
	mov.u32 	%r14879, %r2610;
$L__BB6_1848:
	setp.lt.s32 	%p2902, %r14881, 0;
	@%p2902 bra 	$L__BB6_1850;
	and.b32  	%r9783, %r14881, %r2573;
	popc.b32 	%r9784, %r9783;
	setp.eq.s32 	%p2903, %r9784, 1;
	or.b32  	%r9785, %r9783, -2147483648;
	selp.b32 	%r2614, %r9785, %r9783, %p2903;
	st.local.u32 	[%rd199+200], %r2614;
	setp.ne.s32 	%p2904, %r14881, %r2614;
	selp.u32 	%r9786, 1, 0, %p2904;
	or.b32  	%r14862, %r14862, %r9786;
	mov.u32 	%r14881, %r2614;
$L__BB6_1850:
	setp.lt.s32 	%p2905, %r14883, 0;
	@%p2905 bra 	$L__BB6_1852;
	and.b32  	%r9787, %r14883, %r2573;
	popc.b32 	%r9788, %r9787;
	setp.eq.s32 	%p2906, %r9788, 1;
	or.b32  	%r9789, %r9787, -2147483648;
	selp.b32 	%r2618, %r9789, %r9787, %p2906;
	st.local.u32 	[%rd199+700], %r2618;
	setp.ne.s32 	%p2907, %r14883, %r2618;
	selp.u32 	%r9790, 1, 0, %p2907;
	or.b32  	%r14862, %r14862, %r9790;
	mov.u32 	%r14883, %r2618;
$L__BB6_1852:
	setp.lt.s32 	%p2908, %r14885, 0;
	@%p2908 bra 	$L__BB6_1854;
	and.b32  	%r9791, %r14885, %r2573;
	popc.b32 	%r9792, %r9791;
	setp.eq.s32 	%p2909, %r9792, 1;
	or.b32  	%r9793, %r9791, -2147483648;
	selp.b32 	%r2622, %r9793, %r9791, %p2909;
	st.local.u32 	[%rd199+1200], %r2622;
	setp.ne.s32 	%p2910, %r14885, %r2622;
	selp.u32 	%r9794, 1, 0, %p2910;
	or.b32  	%r14862, %r14862, %r9794;
	mov.u32 	%r14885, %r2622;
$L__BB6_1854:
	setp.lt.s32 	%p2911, %r14887, 0;
	@%p2911 bra 	$L__BB6_1856;
	and.b32  	%r9795, %r14887, %r2573;
	popc.b32 	%r9796, %r9795;
	setp.eq.s32 	%p2912, %r9796, 1;
	or.b32  	%r9797, %r9795, -2147483648;
	selp.b32 	%r2626, %r9797, %r9795, %p2912;
	st.local.u32 	[%rd199+1700], %r2626;
	setp.ne.s32 	%p2913, %r14887, %r2626;
	selp.u32 	%r9798, 1, 0, %p2913;
	or.b32  	%r14862, %r14862, %r9798;
	mov.u32 	%r14887, %r2626;
$L__BB6_1856:
	setp.lt.s32 	%p2914, %r14889, 0;
	@%p2914 bra 	$L__BB6_1858;
	and.b32  	%r9799, %r14889, %r2573;
	popc.b32 	%r9800, %r9799;
	setp.eq.s32 	%p2915, %r9800, 1;
	or.b32  	%r9801, %r9799, -2147483648;
	selp.b32 	%r2630, %r9801, %r9799, %p2915;
	st.local.u32 	[%rd199+2200], %r2630;
	setp.ne.s32 	%p2916, %r14889, %r2630;
	selp.u32 	%r9802, 1, 0, %p2916;
	or.b32  	%r14862, %r14862, %r9802;
	mov.u32 	%r14889, %r2630;
$L__BB6_1858:
	setp.lt.s32 	%p2917, %r14891, 0;
	@%p2917 bra 	$L__BB6_1860;
	and.b32  	%r9803, %r14891, %r2573;
	popc.b32 	%r9804, %r9803;
	setp.eq.s32 	%p2918, %r9804, 1;
	or.b32  	%r9805, %r9803, -2147483648;
	selp.b32 	%r2634, %r9805, %r9803, %p2918;
	st.local.u32 	[%rd199+300], %r2634;
	setp.ne.s32 	%p2919, %r14891, %r2634;
	selp.u32 	%r9806, 1, 0, %p2919;
	or.b32  	%r14862, %r14862, %r9806;
	mov.u32 	%r14891, %r2634;
$L__BB6_1860:
	setp.lt.s32 	%p2920, %r14893, 0;
	@%p2920 bra 	$L__BB6_1862;
	and.b32  	%r9807, %r14893, %r2573;
	popc.b32 	%r9808, %r9807;
	setp.eq.s32 	%p2921, %r9808, 1;
	or.b32  	%r9809, %r9807, -2147483648;
	selp.b32 	%r2638, %r9809, %r9807, %p2921;
	st.local.u32 	[%rd199+800], %r2638;
	setp.ne.s32 	%p2922, %r14893, %r2638;
	selp.u32 	%r9810, 1, 0, %p2922;
	or.b32  	%r14862, %r14862, %r9810;
	mov.u32 	%r14893, %r2638;
$L__BB6_1862:
	setp.lt.s32 	%p2923, %r14895, 0;
	@%p2923 bra 	$L__BB6_1864;
	and.b32  	%r9811, %r14895, %r2573;
	popc.b32 	%r9812, %r9811;
	setp.eq.s32 	%p2924, %r9812, 1;
	or.b32  	%r9813, %r9811, -2147483648;
	selp.b32 	%r2642, %r9813, %r9811, %p2924;
	st.local.u32 	[%rd199+1300], %r2642;
	setp.ne.s32 	%p2925, %r14895, %r2642;
	selp.u32 	%r9814, 1, 0, %p2925;
	or.b32  	%r14862, %r14862, %r9814;
	mov.u32 	%r14895, %r2642;
$L__BB6_1864:
	setp.lt.s32 	%p2926, %r14897, 0;
	@%p2926 bra 	$L__BB6_1866;
	and.b32  	%r9815, %r14897, %r2573;
	popc.b32 	%r9816, %r9815;
	setp.eq.s32 	%p2927, %r9816, 1;
	or.b32  	%r9817, %r9815, -2147483648;
	selp.b32 	%r2646, %r9817, %r9815, %p2927;
	st.local.u32 	[%rd199+1800], %r2646;
	setp.ne.s32 	%p2928, %r14897, %r2646;
	selp.u32 	%r9818, 1, 0, %p2928;
	or.b32  	%r14862, %r14862, %r9818;
	mov.u32 	%r14897, %r2646;
$L__BB6_1866:
	setp.lt.s32 	%p2929, %r14899, 0;
	@%p2929 bra 	$L__BB6_1868;
	and.b32  	%r9819, %r14899, %r2573;
	popc.b32 	%r9820, %r9819;
	setp.eq.s32 	%p2930, %r9820, 1;
	or.b32  	%r9821, %r9819, -2147483648;
	selp.b32 	%r2650, %r9821, %r9819, %p2930;
	st.local.u32 	[%rd199+2300], %r2650;
	setp.ne.s32 	%p2931, %r14899, %r2650;
	selp.u32 	%r9822, 1, 0, %p2931;
	or.b32  	%r14862, %r14862, %r9822;
	mov.u32 	%r14899, %r2650;
$L__BB6_1868:
	setp.lt.s32 	%p2932, %r14901, 0;
	@%p2932 bra 	$L__BB6_1870;
	and.b32  	%r9823, %r14901, %r2573;
	popc.b32 	%r9824, %r9823;
	setp.eq.s32 	%p2933, %r9824, 1;
	or.b32  	%r9825, %r9823, -2147483648;
	selp.b32 	%r2654, %r9825, %r9823, %p2933;
	st.local.u32 	[%rd199+400], %r2654;
	setp.ne.s32 	%p2934, %r14901, %r2654;
	selp.u32 	%r9826, 1, 0, %p2934;
	or.b32  	%r14862, %r14862, %r9826;
	mov.u32 	%r14901, %r2654;
$L__BB6_1870:
	setp.lt.s32 	%p2935, %r14903, 0;
	@%p2935 bra 	$L__BB6_1872;
	and.b32  	%r9827, %r14903, %r2573;
	popc.b32 	%r9828, %r9827;
	setp.eq.s32 	%p2936, %r9828, 1;
	or.b32  	%r9829, %r9827, -2147483648;
	selp.b32 	%r2658, %r9829, %r9827, %p2936;
	st.local.u32 	[%rd199+900], %r2658;
	setp.ne.s32 	%p2937, %r14903, %r2658;
	selp.u32 	%r9830, 1, 0, %p2937;
	or.b32  	%r14862, %r14862, %r9830;
	mov.u32 	%r14903, %r2658;
$L__BB6_1872:
	setp.lt.s32 	%p2938, %r14905, 0;
	@%p2938 bra 	$L__BB6_1874;
	and.b32  	%r9831, %r14905, %r2573;
	popc.b32 	%r9832, %r9831;
	setp.eq.s32 	%p2939, %r9832, 1;
	or.b32  	%r9833, %r9831, -2147483648;
	selp.b32 	%r2662, %r9833, %r9831, %p2939;
	st.local.u32 	[%rd199+1400], %r2662;
	setp.ne.s32 	%p2940, %r14905, %r2662;
	selp.u32 	%r9834, 1, 0, %p2940;
	or.b32  	%r14862, %r14862, %r9834;
	mov.u32 	%r14905, %r2662;
$L__BB6_1874:
	setp.lt.s32 	%p2941, %r14907, 0;
	@%p2941 bra 	$L__BB6_1876;
	and.b32  	%r9835, %r14907, %r2573;
	popc.b32 	%r9836, %r9835;
	setp.eq.s32 	%p2942, %r9836, 1;
	or.b32  	%r9837, %r9835, -2147483648;
	selp.b32 	%r2666, %r9837, %r9835, %p2942;
	st.local.u32 	[%rd199+1900], %r2666;
	setp.ne.s32 	%p2943, %r14907, %r2666;
	selp.u32 	%r9838, 1, 0, %p2943;
	or.b32  	%r14862, %r14862, %r9838;
	mov.u32 	%r14907, %r2666;
$L__BB6_1876:
	setp.lt.s32 	%p2944, %r14909, 0;
	@%p2944 bra 	$L__BB6_1878;
	and.b32  	%r9839, %r14909, %r2573;
	popc.b32 	%r9840, %r9839;
	setp.eq.s32 	%p2945, %r9840, 1;
	or.b32  	%r9841, %r9839, -2147483648;
	selp.b32 	%r2670, %r9841, %r9839, %p2945;
	st.local.u32 	[%rd199+2400], %r2670;
	setp.ne.s32 	%p2946, %r14909, %r2670;
	selp.u32 	%r9842, 1, 0, %p2946;
	or.b32  	%r14862, %r14862, %r9842;
	mov.u32 	%r14909, %r2670;
$L__BB6_1878:
	mov.b32 	%r9843, 0;
	st.local.v4.u32 	[%rd3], {%r9843, %r9843, %r9843, %r9843};
	st.local.v4.u32 	[%rd3+16], {%r9843, %r9843, %r9843, %r9843};
	st.local.v4.u32 	[%rd3+32], {%r9843, %r9843, %r9843, %r9843};
	st.local.v4.u32 	[%rd3+48], {%r9843, %r9843, %r9843, %r9843};
	st.local.v4.u32 	[%rd3+64], {%r9843, %r9843, %r9843, %r9843};
	st.local.v4.u32 	[%rd3+80], {%r9843, %r9843, %r9843, %r9843};
	st.local.v4.u32 	[%rd3+96], {%r9843, %r9843, %r9843, %r9843};
	st.local.v4.u32 	[%rd3+112], {%r9843, %r9843, %r9843, %r9843};
	popc.b32 	%r2674, %r14861;
	setp.lt.s32 	%p2947, %r14861, 0;
	setp.ne.s32 	%p2948, %r2674, 2;
	or.pred  	%p2949, %p2947, %p2948;
	mov.u32 	%r14911, %r9843;
	@%p2949 bra 	$L__BB6_1881;
	clz.b32 	%r9844, %r14861;
	mov.b32 	%r9845, -2147483648;
	shr.u32 	%r2675, %r9845, %r9844;
	xor.b32  	%r9846, %r2675, %r14861;
	clz.b32 	%r9847, %r9846;
	sub.s32 	%r9848, 31, %r9847;
	mul.wide.u32 	%rd615, %r9848, 4;
	add.s64 	%rd200, %rd3, %rd615;
	ld.local.u32 	%r2676, [%rd200];
	and.b32  	%r9849, %r2676, %r2675;
	setp.ne.s32 	%p2950, %r9849, 0;
	mov.u32 	%r14911, %r14861;
	@%p2950 bra 	$L__BB6_1881;
	or.b32  	%r9851, %r2676, %r2675;
	st.local.u32 	[%rd200], %r9851;
	mov.u32 	%r14911, %r9843;
$L__BB6_1881:
	popc.b32 	%r2678, %r14863;
	setp.lt.s32 	%p2951, %r14863, 0;
	setp.ne.s32 	%p2952, %r2678, 2;
	or.pred  	%p2953, %p2951, %p2952;
	@%p2953 bra 	$L__BB6_1885;
	clz.b32 	%r9852, %r14863;
	mov.b32 	%r9853, -2147483648;
	shr.u32 	%r2679, %r9853, %r9852;
	xor.b32  	%r9854, %r2679, %r14863;
	clz.b32 	%r9855, %r9854;
	sub.s32 	%r9856, 31, %r9855;
	mul.wide.u32 	%rd616, %r9856, 4;
	add.s64 	%rd201, %rd3, %rd616;
	ld.local.u32 	%r2680, [%rd201];
	and.b32  	%r9857, %r2680, %r2679;
	setp.eq.s32 	%p2954, %r9857, 0;
	@%p2954 bra 	$L__BB6_1884;
	or.b32  	%r14911, %r14863, %r14911;
	bra.uni 	$L__BB6_1885;
$L__BB6_1884:
	or.b32  	%r9858, %r2680, %r2679;
	st.local.u32 	[%rd201], %r9858;
$L__BB6_1885:
	popc.b32 	%r2683, %r14865;
	setp.lt.s32 	%p2955, %r14865, 0;
	setp.ne.s32 	%p2956, %r2683, 2;
	or.pred  	%p2957, %p2955, %p2956;
	@%p2957 bra 	$L__BB6_1889;
	clz.b32 	%r9859, %r14865;
	mov.b32 	%r9860, -2147483648;
	shr.u32 	%r2684, %r9860, %r9859;
	xor.b32  	%r9861, %r2684, %r14865;
	clz.b32 	%r9862, %r9861;
	sub.s32 	%r9863, 31, %r9862;
	mul.wide.u32 	%rd617, %r9863, 4;
	add.s64 	%rd202, %rd3, %rd617;
	ld.local.u32 	%r2685, [%rd202];
	and.b32  	%r9864, %r2685, %r2684;
	setp.eq.s32 	%p2958, %r9864, 0;
	@%p2958 bra 	$L__BB6_1888;
	or.b32  	%r14911, %r14865, %r14911;
	bra.uni 	$L__BB6_1889;
$L__BB6_1888:
	or.b32  	%r9865, %r2685, %r2684;
	st.local.u32 	[%rd202], %r9865;
$L__BB6_1889:
	popc.b32 	%r2688, %r14867;
	setp.lt.s32 	%p2959, %r14867, 0;
	setp.ne.s32 	%p2960, %r2688, 2;
	or.pred  	%p2961, %p2959, %p2960;
	@%p2961 bra 	$L__BB6_1893;
	clz.b32 	%r9866, %r14867;
	mov.b32 	%r9867, -2147483648;
	shr.u32 	%r2689, %r9867, %r9866;
	xor.b32  	%r9868, %r2689, %r14867;
	clz.b32 	%r9869, %r9868;
	sub.s32 	%r9870, 31, %r9869;
	mul.wide.u32 	%rd618, %r9870, 4;
	add.s64 	%rd203, %rd3, %rd618;
	ld.local.u32 	%r2690, [%rd203];
	and.b32  	%r9871, %r2690, %r2689;
	setp.eq.s32 	%p2962, %r9871, 0;
	@%p2962 bra 	$L__BB6_1892;
	or.b32  	%r14911, %r14867, %r14911;
	bra.uni 	$L__BB6_1893;
$L__BB6_1892:
	or.b32  	%r9872, %r2690, %r2689;
	st.local.u32 	[%rd203], %r9872;
$L__BB6_1893:
	popc.b32 	%r2693, %r14869;
	setp.lt.s32 	%p2963, %r14869, 0;
	setp.ne.s32 	%p2964, %r2693, 2;
	or.pred  	%p2965, %p2963, %p2964;
	@%p2965 bra 	$L__BB6_1897;
	clz.b32 	%r9873, %r14869;
	mov.b32 	%r9874, -2147483648;
	shr.u32 	%r2694, %r9874, %r9873;
	xor.b32  	%r9875, %r2694, %r14869;
	clz.b32 	%r9876, %r9875;
	sub.s32 	%r9877, 31, %r9876;
	mul.wide.u32 	%rd619, %r9877, 4;
	add.s64 	%rd204, %rd3, %rd619;
	ld.local.u32 	%r2695, [%rd204];
	and.b32  	%r9878, %r2695, %r2694;
	setp.eq.s32 	%p2966, %r9878, 0;
	@%p2966 bra 	$L__BB6_1896;
	or.b32  	%r14911, %r14869, %r14911;
	bra.uni 	$L__BB6_1897;
$L__BB6_1896:
	or.b32  	%r9879, %r2695, %r2694;
	st.local.u32 	[%rd204], %r9879;
$L__BB6_1897:
	popc.b32 	%r2698, %r14871;
	setp.lt.s32 	%p2967, %r14871, 0;
	setp.ne.s32 	%p2968, %r2698, 2;
	or.pred  	%p2969, %p2967, %p2968;
	@%p2969 bra 	$L__BB6_1901;
	clz.b32 	%r9880, %r14871;
	mov.b32 	%r9881, -2147483648;
	shr.u32 	%r2699, %r9881, %r9880;
	xor.b32  	%r9882, %r2699, %r14871;
	clz.b32 	%r9883, %r9882;
	sub.s32 	%r9884, 31, %r9883;
	mul.wide.u32 	%rd620, %r9884, 4;
	add.s64 	%rd205, %rd3, %rd620;
	ld.local.u32 	%r2700, [%rd205];
	and.b32  	%r9885, %r2700, %r2699;
	setp.eq.s32 	%p2970, %r9885, 0;
	@%p2970 bra 	$L__BB6_1900;
	or.b32  	%r14911, %r14871, %r14911;
	bra.uni 	$L__BB6_1901;
$L__BB6_1900:
	or.b32  	%r9886, %r2700, %r2699;
	st.local.u32 	[%rd205], %r9886;
$L__BB6_1901:
	popc.b32 	%r2703, %r14873;
	setp.lt.s32 	%p2971, %r14873, 0;
	setp.ne.s32 	%p2972, %r2703, 2;
	or.pred  	%p2973, %p2971, %p2972;
	@%p2973 bra 	$L__BB6_1905;
	clz.b32 	%r9887, %r14873;
	mov.b32 	%r9888, -2147483648;
	shr.u32 	%r2704, %r9888, %r9887;
	xor.b32  	%r9889, %r2704, %r14873;
	clz.b32 	%r9890, %r9889;
	sub.s32 	%r9891, 31, %r9890;
	mul.wide.u32 	%rd621, %r9891, 4;
	add.s64 	%rd206, %rd3, %rd621;
	ld.local.u32 	%r2705, [%rd206];
	and.b32  	%r9892, %r2705, %r2704;
	setp.eq.s32 	%p2974, %r9892, 0;
	@%p2974 bra 	$L__BB6_1904;
	or.b32  	%r14911, %r14873, %r14911;
	bra.uni 	$L__BB6_1905;
$L__BB6_1904:
	or.b32  	%r9893, %r2705, %r2704;
	st.local.u32 	[%rd206], %r9893;
$L__BB6_1905:
	popc.b32 	%r2708, %r14875;
	setp.lt.s32 	%p2975, %r14875, 0;
	setp.ne.s32 	%p2976, %r2708, 2;
	or.pred  	%p2977, %p2975, %p2976;
	@%p2977 bra 	$L__BB6_1909;
	clz.b32 	%r9894, %r14875;
	mov.b32 	%r9895, -2147483648;
	shr.u32 	%r2709, %r9895, %r9894;
	xor.b32  	%r9896, %r2709, %r14875;
	clz.b32 	%r9897, %r9896;
	sub.s32 	%r9898, 31, %r9897;
	mul.wide.u32 	%rd622, %r9898, 4;
	add.s64 	%rd207, %rd3, %rd622;
	ld.local.u32 	%r2710, [%rd207];
	and.b32  	%r9899, %r2710, %r2709;
	setp.eq.s32 	%p2978, %r9899, 0;
	@%p2978 bra 	$L__BB6_1908;
	or.b32  	%r14911, %r14875, %r14911;
	bra.uni 	$L__BB6_1909;
$L__BB6_1908:
	or.b32  	%r9900, %r2710, %r2709;
	st.local.u32 	[%rd207], %r9900;
$L__BB6_1909:
	popc.b32 	%r2713, %r14877;
	setp.lt.s32 	%p2979, %r14877, 0;
	setp.ne.s32 	%p2980, %r2713, 2;
	or.pred  	%p2981, %p2979, %p2980;
	@%p2981 bra 	$L__BB6_1913;
	clz.b32 	%r9901, %r14877;
	mov.b32 	%r9902, -2147483648;
	shr.u32 	%r2714, %r9902, %r9901;
	xor.b32  	%r9903, %r2714, %r14877;
	clz.b32 	%r9904, %r9903;
	sub.s32 	%r9905, 31, %r9904;
	mul.wide.u32 	%rd623, %r9905, 4;
	add.s64 	%rd208, %rd3, %rd623;
	ld.local.u32 	%r2715, [%rd208];
	and.b32  	%r9906, %r2715, %r2714;
	setp.eq.s32 	%p2982, %r9906, 0;
	@%p2982 bra 	$L__BB6_1912;
	or.b32  	%r14911, %r14877, %r14911;
	bra.uni 	$L__BB6_1913;
$L__BB6_1912:
	or.b32  	%r9907, %r2715, %r2714;
	st.local.u32 	[%rd208], %r9907;
$L__BB6_1913:
	popc.b32 	%r2718, %r14879;
	setp.lt.s32 	%p2983, %r14879, 0;
	setp.ne.s32 	%p2984, %r2718, 2;
	or.pred  	%p2985, %p2983, %p2984;
	@%p2985 bra 	$L__BB6_1917;
	clz.b32 	%r9908, %r14879;
	mov.b32 	%r9909, -2147483648;
	shr.u32 	%r2719, %r9909, %r9908;
	xor.b32  	%r9910, %r2719, %r14879;
	clz.b32 	%r9911, %r9910;
	sub.s32 	%r9912, 31, %r9911;
	mul.wide.u32 	%rd624, %r9912, 4;
	add.s64 	%rd209, %rd3, %rd624;
	ld.local.u32 	%r2720, [%rd209];
	and.b32  	%r9913, %r2720, %r2719;
	setp.eq.s32 	%p2986, %r9913, 0;
	@%p2986 bra 	$L__BB6_1916;
	or.b32  	%r14911, %r14879, %r14911;
	bra.uni 	$L__BB6_1917;
$L__BB6_1916:
	or.b32  	%r9914, %r2720, %r2719;
	st.local.u32 	[%rd209], %r9914;
$L__BB6_1917:
	popc.b32 	%r2723, %r14881;
	setp.lt.s32 	%p2987, %r14881, 0;
	setp.ne.s32 	%p2988, %r2723, 2;
	or.pred  	%p2989, %p2987, %p2988;
	@%p2989 bra 	$L__BB6_1921;
	clz.b32 	%r9915, %r14881;
	mov.b32 	%r9916, -2147483648;
	shr.u32 	%r2724, %r9916, %r9915;
	xor.b32  	%r9917, %r2724, %r14881;
	clz.b32 	%r9918, %r9917;
	sub.s32 	%r9919, 31, %r9918;
	mul.wide.u32 	%rd625, %r9919, 4;
	add.s64 	%rd210, %rd3, %rd625;
	ld.local.u32 	%r2725, [%rd210];
	and.b32  	%r9920, %r2725, %r2724;
	setp.eq.s32 	%p2990, %r9920, 0;
	@%p2990 bra 	$L__BB6_1920;
	or.b32  	%r14911, %r14881, %r14911;
	bra.uni 	$L__BB6_1921;
$L__BB6_1920:
	or.b32  	%r9921, %r2725, %r2724;
	st.local.u32 	[%rd210], %r9921;
$L__BB6_1921:
	popc.b32 	%r2728, %r14883;
	setp.lt.s32 	%p2991, %r14883, 0;
	setp.ne.s32 	%p2992, %r2728, 2;
	or.pred  	%p2993, %p2991, %p2992;
	@%p2993 bra 	$L__BB6_1925;
	clz.b32 	%r9922, %r14883;
	mov.b32 	%r9923, -2147483648;
	shr.u32 	%r2729, %r9923, %r9922;
	xor.b32  	%r9924, %r2729, %r14883;
	clz.b32 	%r9925, %r9924;
	sub.s32 	%r9926, 31, %r9925;
	mul.wide.u32 	%rd626, %r9926, 4;
	add.s64 	%rd211, %rd3, %rd626;
	ld.local.u32 	%r2730, [%rd211];
	and.b32  	%r9927, %r2730, %r2729;
	setp.eq.s32 	%p2994, %r9927, 0;
	@%p2994 bra 	$L__BB6_1924;
	or.b32  	%r14911, %r14883, %r14911;
	bra.uni 	$L__BB6_1925;
$L__BB6_1924:
	or.b32  	%r9928, %r2730, %r2729;
	st.local.u32 	[%rd211], %r9928;
$L__BB6_1925:
	popc.b32 	%r2733, %r14885;
	setp.lt.s32 	%p2995, %r14885, 0;
	setp.ne.s32 	%p2996, %r2733, 2;
	or.pred  	%p2997, %p2995, %p2996;
	@%p2997 bra 	$L__BB6_1929;
	clz.b32 	%r9929, %r14885;
	mov.b32 	%r9930, -2147483648;
	shr.u32 	%r2734, %r9930, %r9929;
	xor.b32  	%r9931, %r2734, %r14885;
	clz.b32 	%r9932, %r9931;
	sub.s32 	%r9933, 31, %r9932;
	mul.wide.u32 	%rd627, %r9933, 4;
	add.s64 	%rd212, %rd3, %rd627;
	ld.local.u32 	%r2735, [%rd212];
	and.b32  	%r9934, %r2735, %r2734;
	setp.eq.s32 	%p2998, %r9934, 0;
	@%p2998 bra 	$L__BB6_1928;
	or.b32  	%r14911, %r14885, %r14911;
	bra.uni 	$L__BB6_1929;
$L__BB6_1928:
	or.b32  	%r9935, %r2735, %r2734;
	st.local.u32 	[%rd212], %r9935;
$L__BB6_1929:
	popc.b32 	%r2738, %r14887;
	setp.lt.s32 	%p2999, %r14887, 0;
	setp.ne.s32 	%p3000, %r2738, 2;
	or.pred  	%p3001, %p2999, %p3000;
	@%p3001 bra 	$L__BB6_1933;
	clz.b32 	%r9936, %r14887;
	mov.b32 	%r9937, -2147483648;
	shr.u32 	%r2739, %r9937, %r9936;
	xor.b32  	%r9938, %r2739, %r14887;
	clz.b32 	%r9939, %r9938;
	sub.s32 	%r9940, 31, %r9939;
	mul.wide.u32 	%rd628, %r9940, 4;
	add.s64 	%rd213, %rd3, %rd628;
	ld.local.u32 	%r2740, [%rd213];
	and.b32  	%r9941, %r2740, %r2739;
	setp.eq.s32 	%p3002, %r9941, 0;
	@%p3002 bra 	$L__BB6_1932;
	or.b32  	%r14911, %r14887, %r14911;
	bra.uni 	$L__BB6_1933;
$L__BB6_1932:
	or.b32  	%r9942, %r2740, %r2739;
	st.local.u32 	[%rd213], %r9942;
$L__BB6_1933:
	popc.b32 	%r2743, %r14889;
	setp.lt.s32 	%p3003, %r14889, 0;
	setp.ne.s32 	%p3004, %r2743, 2;
	or.pred  	%p3005, %p3003, %p3004;
	@%p3005 bra 	$L__BB6_1937;
	clz.b32 	%r9943, %r14889;
	mov.b32 	%r9944, -2147483648;
	shr.u32 	%r2744, %r9944, %r9943;
	xor.b32  	%r9945, %r2744, %r14889;
	clz.b32 	%r9946, %r9945;
	sub.s32 	%r9947, 31, %r9946;
	mul.wide.u32 	%rd629, %r9947, 4;
	add.s64 	%rd214, %rd3, %rd629;
	ld.local.u32 	%r2745, [%rd214];
	and.b32  	%r9948, %r2745, %r2744;
	setp.eq.s32 	%p3006, %r9948, 0;
	@%p3006 bra 	$L__BB6_1936;
	or.b32  	%r14911, %r14889, %r14911;
	bra.uni 	$L__BB6_1937;
$L__BB6_1936:
	or.b32  	%r9949, %r2745, %r2744;
	st.local.u32 	[%rd214], %r9949;
$L__BB6_1937:
	popc.b32 	%r2748, %r14891;
	setp.lt.s32 	%p3007, %r14891, 0;
	setp.ne.s32 	%p3008, %r2748, 2;
	or.pred  	%p3009, %p3007, %p3008;
	@%p3009 bra 	$L__BB6_1941;
	clz.b32 	%r9950, %r14891;
	mov.b32 	%r9951, -2147483648;
	shr.u32 	%r2749, %r9951, %r9950;
	xor.b32  	%r9952, %r2749, %r14891;
	clz.b32 	%r9953, %r9952;
	sub.s32 	%r9954, 31, %r9953;
	mul.wide.u32 	%rd630, %r9954, 4;
	add.s64 	%rd215, %rd3, %rd630;
	ld.local.u32 	%r2750, [%rd215];
	and.b32  	%r9955, %r2750, %r2749;
	setp.eq.s32 	%p3010, %r9955, 0;
	@%p3010 bra 	$L__BB6_1940;
	or.b32  	%r14911, %r14891, %r14911;
	bra.uni 	$L__BB6_1941;
$L__BB6_1940:
	or.b32  	%r9956, %r2750, %r2749;
	st.local.u32 	[%rd215], %r9956;
$L__BB6_1941:
	popc.b32 	%r2753, %r14893;
	setp.lt.s32 	%p3011, %r14893, 0;
	setp.ne.s32 	%p3012, %r2753, 2;
	or.pred  	%p3013, %p3011, %p3012;
	@%p3013 bra 	$L__BB6_1945;
	clz.b32 	%r9957, %r14893;
	mov.b32 	%r9958, -2147483648;
	shr.u32 	%r2754, %r9958, %r9957;
	xor.b32  	%r9959, %r2754, %r14893;
	clz.b32 	%r9960, %r9959;
	sub.s32 	%r9961, 31, %r9960;
	mul.wide.u32 	%rd631, %r9961, 4;
	add.s64 	%rd216, %rd3, %rd631;
	ld.local.u32 	%r2755, [%rd216];
	and.b32  	%r9962, %r2755, %r2754;
	setp.eq.s32 	%p3014, %r9962, 0;
	@%p3014 bra 	$L__BB6_1944;
	or.b32  	%r14911, %r14893, %r14911;
	bra.uni 	$L__BB6_1945;
$L__BB6_1944:
	or.b32  	%r9963, %r2755, %r2754;
	st.local.u32 	[%rd216], %r9963;
$L__BB6_1945:
	popc.b32 	%r2758, %r14895;
	setp.lt.s32 	%p3015, %r14895, 0;
	setp.ne.s32 	%p3016, %r2758, 2;
	or.pred  	%p3017, %p3015, %p3016;
	@%p3017 bra 	$L__BB6_1949;
	clz.b32 	%r9964, %r14895;
	mov.b32 	%r9965, -2147483648;
	shr.u32 	%r2759, %r9965, %r9964;
	xor.b32  	%r9966, %r2759, %r14895;
	clz.b32 	%r9967, %r9966;
	sub.s32 	%r9968, 31, %r9967;
	mul.wide.u32 	%rd632, %r9968, 4;
	add.s64 	%rd217, %rd3, %rd632;
	ld.local.u32 	%r2760, [%rd217];
	and.b32  	%r9969, %r2760, %r2759;
	setp.eq.s32 	%p3018, %r9969, 0;
	@%p3018 bra 	$L__BB6_1948;
	or.b32  	%r14911, %r14895, %r14911;
	bra.uni 	$L__BB6_1949;
$L__BB6_1948:
	or.b32  	%r9970, %r2760, %r2759;
	st.local.u32 	[%rd217], %r9970;
$L__BB6_1949:
	popc.b32 	%r2763, %r14897;
	setp.lt.s32 	%p3019, %r14897, 0;
	setp.ne.s32 	%p3020, %r2763, 2;
	or.pred  	%p3021, %p3019, %p3020;
	@%p3021 bra 	$L__BB6_1953;
	clz.b32 	%r9971, %r14897;
	mov.b32 	%r9972, -2147483648;
	shr.u32 	%r2764, %r9972, %r9971;
	xor.b32  	%r9973, %r2764, %r14897;
	clz.b32 	%r9974, %r9973;
	sub.s32 	%r9975, 31, %r9974;
	mul.wide.u32 	%rd633, %r9975, 4;
	add.s64 	%rd218, %rd3, %rd633;
	ld.local.u32 	%r2765, [%rd218];
	and.b32  	%r9976, %r2765, %r2764;
	setp.eq.s32 	%p3022, %r9976, 0;
	@%p3022 bra 	$L__BB6_1952;
	or.b32  	%r14911, %r14897, %r14911;
	bra.uni 	$L__BB6_1953;
$L__BB6_1952:
	or.b32  	%r9977, %r2765, %r2764;
	st.local.u32 	[%rd218], %r9977;
$L__BB6_1953:
	popc.b32 	%r2768, %r14899;
	setp.lt.s32 	%p3023, %r14899, 0;
	setp.ne.s32 	%p3024, %r2768, 2;
	or.pred  	%p3025, %p3023, %p3024;
	@%p3025 bra 	$L__BB6_1957;
	clz.b32 	%r9978, %r14899;
	mov.b32 	%r9979, -2147483648;
	shr.u32 	%r2769, %r9979, %r9978;
	xor.b32  	%r9980, %r2769, %r14899;
	clz.b32 	%r9981, %r9980;
	sub.s32 	%r9982, 31, %r9981;
	mul.wide.u32 	%rd634, %r9982, 4;
	add.s64 	%rd219, %rd3, %rd634;
	ld.local.u32 	%r2770, [%rd219];
	and.b32  	%r9983, %r2770, %r2769;
	setp.eq.s32 	%p3026, %r9983, 0;
	@%p3026 bra 	$L__BB6_1956;
	or.b32  	%r14911, %r14899, %r14911;
	bra.uni 	$L__BB6_1957;
$L__BB6_1956:
	or.b32  	%r9984, %r2770, %r2769;
	st.local.u32 	[%rd219], %r9984;
$L__BB6_1957:
	popc.b32 	%r2773, %r14901;
	setp.lt.s32 	%p3027, %r14901, 0;
	setp.ne.s32 	%p3028, %r2773, 2;
	or.pred  	%p3029, %p3027, %p3028;
	@%p3029 bra 	$L__BB6_1961;
	clz.b32 	%r9985, %r14901;
	mov.b32 	%r9986, -2147483648;
	shr.u32 	%r2774, %r9986, %r9985;
	xor.b32  	%r9987, %r2774, %r14901;
	clz.b32 	%r9988, %r9987;
	sub.s32 	%r9989, 31, %r9988;
	mul.wide.u32 	%rd635, %r9989, 4;
	add.s64 	%rd220, %rd3, %rd635;
	ld.local.u32 	%r2775, [%rd220];
	and.b32  	%r9990, %r2775, %r2774;
	setp.eq.s32 	%p3030, %r9990, 0;
	@%p3030 bra 	$L__BB6_1960;
	or.b32  	%r14911, %r14901, %r14911;
	bra.uni 	$L__BB6_1961;
$L__BB6_1960:
	or.b32  	%r9991, %r2775, %r2774;
	st.local.u32 	[%rd220], %r9991;
$L__BB6_1961:
	popc.b32 	%r2778, %r14903;
	setp.lt.s32 	%p3031, %r14903, 0;
	setp.ne.s32 	%p3032, %r2778, 2;
	or.pred  	%p3033, %p3031, %p3032;
	@%p3033 bra 	$L__BB6_1965;
	clz.b32 	%r9992, %r14903;
	mov.b32 	%r9993, -2147483648;
	shr.u32 	%r2779, %r9993, %r9992;
	xor.b32  	%r9994, %r2779, %r14903;
	clz.b32 	%r9995, %r9994;
	sub.s32 	%r9996, 31, %r9995;
	mul.wide.u32 	%rd636, %r9996, 4;
	add.s64 	%rd221, %rd3, %rd636;
	ld.local.u32 	%r2780, [%rd221];
	and.b32  	%r9997, %r2780, %r2779;
	setp.eq.s32 	%p3034, %r9997, 0;
	@%p3034 bra 	$L__BB6_1964;
	or.b32  	%r14911, %r14903, %r14911;
	bra.uni 	$L__BB6_1965;
$L__BB6_1964:
	or.b32  	%r9998, %r2780, %r2779;
	st.local.u32 	[%rd221], %r9998;
$L__BB6_1965:
	popc.b32 	%r2783, %r14905;
	setp.lt.s32 	%p3035, %r14905, 0;
	setp.ne.s32 	%p3036, %r2783, 2;
	or.pred  	%p3037, %p3035, %p3036;
	@%p3037 bra 	$L__BB6_1969;
	clz.b32 	%r9999, %r14905;
	mov.b32 	%r10000, -2147483648;
	shr.u32 	%r2784, %r10000, %r9999;
	xor.b32  	%r10001, %r2784, %r14905;
	clz.b32 	%r10002, %r10001;
	sub.s32 	%r10003, 31, %r10002;
	mul.wide.u32 	%rd637, %r10003, 4;
	add.s64 	%rd222, %rd3, %rd637;
	ld.local.u32 	%r2785, [%rd222];
	and.b32  	%r10004, %r2785, %r2784;
	setp.eq.s32 	%p3038, %r10004, 0;
	@%p3038 bra 	$L__BB6_1968;
	or.b32  	%r14911, %r14905, %r14911;
	bra.uni 	$L__BB6_1969;
$L__BB6_1968:
	or.b32  	%r10005, %r2785, %r2784;
	st.local.u32 	[%rd222], %r10005;
$L__BB6_1969:
	popc.b32 	%r2788, %r14907;
	setp.lt.s32 	%p3039, %r14907, 0;
	setp.ne.s32 	%p3040, %r2788, 2;
	or.pred  	%p3041, %p3039, %p3040;
	@%p3041 bra 	$L__BB6_1973;
	clz.b32 	%r10006, %r14907;
	mov.b32 	%r10007, -2147483648;
	shr.u32 	%r2789, %r10007, %r10006;
	xor.b32  	%r10008, %r2789, %r14907;
	clz.b32 	%r10009, %r10008;
	sub.s32 	%r10010, 31, %r10009;
	mul.wide.u32 	%rd638, %r10010, 4;
	add.s64 	%rd223, %rd3, %rd638;
	ld.local.u32 	%r2790, [%rd223];
	and.b32  	%r10011, %r2790, %r2789;
	setp.eq.s32 	%p3042, %r10011, 0;
	@%p3042 bra 	$L__BB6_1972;
	or.b32  	%r14911, %r14907, %r14911;
	bra.uni 	$L__BB6_1973;
$L__BB6_1972:
	or.b32  	%r10012, %r2790, %r2789;
	st.local.u32 	[%rd223], %r10012;
$L__BB6_1973:
	popc.b32 	%r2793, %r14909;
	setp.lt.s32 	%p3043, %r14909, 0;
	setp.ne.s32 	%p3044, %r2793, 2;
	or.pred  	%p3045, %p3043, %p3044;
	@%p3045 bra 	$L__BB6_1975;
	clz.b32 	%r10013, %r14909;
	mov.b32 	%r10014, -2147483648;
	shr.u32 	%r10015, %r10014, %r10013;
	xor.b32  	%r10016, %r10015, %r14909;
	clz.b32 	%r10017, %r10016;
	sub.s32 	%r10018, 31, %r10017;
	mul.wide.u32 	%rd639, %r10018, 4;
	add.s64 	%rd640, %rd3, %rd639;
	ld.local.u32 	%r10019, [%rd640];
	and.b32  	%r10020, %r10019, %r10015;
	setp.eq.s32 	%p3046, %r10020, 0;
	selp.b32 	%r10021, 0, %r14909, %p3046;
	or.b32  	%r14911, %r14911, %r10021;
$L__BB6_1975:
	setp.eq.s32 	%p3047, %r14911, 0;
	mov.b32 	%r14937, 0;
	@%p3047 bra 	$L__BB6_2026;
	not.b32 	%r2796, %r14911;
	setp.gt.s32 	%p3048, %r14861, -1;
	setp.eq.s32 	%p3049, %r2674, 2;
	and.b32  	%r10025, %r14861, %r14911;
	setp.eq.s32 	%p3050, %r10025, %r14861;
	and.pred  	%p3051, %p3049, %p3050;
	mov.b32 	%r14937, 0;
	and.pred  	%p3052, %p3051, %p3048;
	@%p3052 bra 	$L__BB6_1978;
	and.b32  	%r10026, %r14861, %r2796;
	popc.b32 	%r10027, %r10026;
	setp.eq.s32 	%p3053, %r10027, 1;
	or.b32  	%r10028, %r10026, -2147483648;
	selp.b32 	%r10029, %r10028, %r10026, %p3053;
	st.local.u32 	[%rd199], %r10029;
	setp.ne.s32 	%p3054, %r14861, %r10029;
	selp.u32 	%r14937, 1, 0, %p3054;
$L__BB6_1978:
	setp.gt.s32 	%p3055, %r14863, -1;
	setp.eq.s32 	%p3056, %r2678, 2;
	and.b32  	%r10031, %r14863, %r14911;
	setp.eq.s32 	%p3057, %r10031, %r14863;
	and.pred  	%p3058, %p3056, %p3057;
	and.pred  	%p3059, %p3058, %p3055;
	@%p3059 bra 	$L__BB6_1980;
	and.b32  	%r10032, %r14863, %r2796;
	popc.b32 	%r10033, %r10032;
	setp.eq.s32 	%p3060, %r10033, 1;
	or.b32  	%r10034, %r10032, -2147483648;
	selp.b32 	%r10035, %r10034, %r10032, %p3060;
	st.local.u32 	[%rd199+500], %r10035;
	setp.ne.s32 	%p3061, %r14863, %r10035;
	selp.u32 	%r10036, 1, 0, %p3061;
	or.b32  	%r14937, %r14937, %r10036;
$L__BB6_1980:
	setp.gt.s32 	%p3062, %r14865, -1;
	setp.eq.s32 	%p3063, %r2683, 2;
	and.b32  	%r10038, %r14865, %r14911;
	setp.eq.s32 	%p3064, %r10038, %r14865;
	and.pred  	%p3065, %p3063, %p3064;
	and.pred  	%p3066, %p3065, %p3062;
	@%p3066 bra 	$L__BB6_1982;
	and.b32  	%r10039, %r14865, %r2796;
	popc.b32 	%r10040, %r10039;
	setp.eq.s32 	%p3067, %r10040, 1;
	or.b32  	%r10041, %r10039, -2147483648;
	selp.b32 	%r10042, %r10041, %r10039, %p3067;
	st.local.u32 	[%rd199+1000], %r10042;
	setp.ne.s32 	%p3068, %r14865, %r10042;
	selp.u32 	%r10043, 1, 0, %p3068;
	or.b32  	%r14937, %r14937, %r10043;
$L__BB6_1982:
	setp.gt.s32 	%p3069, %r14867, -1;
	setp.eq.s32 	%p3070, %r2688, 2;
	and.b32  	%r10045, %r14867, %r14911;
	setp.eq.s32 	%p3071, %r10045, %r14867;
	and.pred  	%p3072, %p3070, %p3071;
	and.pred  	%p3073, %p3072, %p3069;
	@%p3073 bra 	$L__BB6_1984;
	and.b32  	%r10046, %r14867, %r2796;
	popc.b32 	%r10047, %r10046;
	setp.eq.s32 	%p3074, %r10047, 1;
	or.b32  	%r10048, %r10046, -2147483648;
	selp.b32 	%r10049, %r10048, %r10046, %p3074;
	st.local.u32 	[%rd199+1500], %r10049;
	setp.ne.s32 	%p3075, %r14867, %r10049;
	selp.u32 	%r10050, 1, 0, %p3075;
	or.b32  	%r14937, %r14937, %r10050;
$L__BB6_1984:
	setp.gt.s32 	%p3076, %r14869, -1;
	setp.eq.s32 	%p3077, %r2693, 2;
	and.b32  	%r10052, %r14869, %r14911;
	setp.eq.s32 	%p3078, %r10052, %r14869;
	and.pred  	%p3079, %p3077, %p3078;
	and.pred  	%p3080, %p3079, %p3076;
	@%p3080 bra 	$L__BB6_1986;
	and.b32  	%r10053, %r14869, %r2796;
	popc.b32 	%r10054, %r10053;
	setp.eq.s32 	%p3081, %r10054, 1;
	or.b32  	%r10055, %r10053, -2147483648;
	selp.b32 	%r10056, %r10055, %r10053, %p3081;
	st.local.u32 	[%rd199+2000], %r10056;
	setp.ne.s32 	%p3082, %r14869, %r10056;
	selp.u32 	%r10057, 1, 0, %p3082;
	or.b32  	%r14937, %r14937, %r10057;
$L__BB6_1986:
	setp.gt.s32 	%p3083, %r14871, -1;
	setp.eq.s32 	%p3084, %r2698, 2;
	and.b32  	%r10059, %r14871, %r14911;
	setp.eq.s32 	%p3085, %r10059, %r14871;
	and.pred  	%p3086, %p3084, %p3085;
	and.pred  	%p3087, %p3086, %p3083;
	@%p3087 bra 	$L__BB6_1988;
	and.b32  	%r10060, %r14871, %r2796;
	popc.b32 	%r10061, %r10060;
	setp.eq.s32 	%p3088, %r10061, 1;
	or.b32  	%r10062, %r10060, -2147483648;
	selp.b32 	%r10063, %r10062, %r10060, %p3088;
	st.local.u32 	[%rd199+100], %r10063;
	setp.ne.s32 	%p3089, %r14871, %r10063;
	selp.u32 	%r10064, 1, 0, %p3089;
	or.b32  	%r14937, %r14937, %r10064;
$L__BB6_1988:
	setp.gt.s32 	%p3090, %r14873, -1;
	setp.eq.s32 	%p3091, %r2703, 2;
	and.b32  	%r10066, %r14873, %r14911;
	setp.eq.s32 	%p3092, %r10066, %r14873;
	and.pred  	%p3093, %p3091, %p3092;
	and.pred  	%p3094, %p3093, %p3090;
	@%p3094 bra 	$L__BB6_1990;
	and.b32  	%r10067, %r14873, %r2796;
	popc.b32 	%r10068, %r10067;
	setp.eq.s32 	%p3095, %r10068, 1;
	or.b32  	%r10069, %r10067, -2147483648;
	selp.b32 	%r10070, %r10069, %r10067, %p3095;
	st.local.u32 	[%rd199+600], %r10070;
	setp.ne.s32 	%p3096, %r14873, %r10070;
	selp.u32 	%r10071, 1, 0, %p3096;
	or.b32  	%r14937, %r14937, %r10071;
$L__BB6_1990:
	setp.gt.s32 	%p3097, %r14875, -1;
	setp.eq.s32 	%p3098, %r2708, 2;
	and.b32  	%r10073, %r14875, %r14911;
	setp.eq.s32 	%p3099, %r10073, %r14875;
	and.pred  	%p3100, %p3098, %p3099;
	and.pred  	%p3101, %p3100, %p3097;
	@%p3101 bra 	$L__BB6_1992;
	and.b32  	%r10074, %r14875, %r2796;
	popc.b32 	%r10075, %r10074;
	setp.eq.s32 	%p3102, %r10075, 1;
	or.b32  	%r10076, %r10074, -2147483648;
	selp.b32 	%r10077, %r10076, %r10074, %p3102;
	st.local.u32 	[%rd199+1100], %r10077;
	setp.ne.s32 	%p3103, %r14875, %r10077;
	selp.u32 	%r10078, 1, 0, %p3103;
	or.b32  	%r14937, %r14937, %r10078;
$L__BB6_1992:
	setp.gt.s32 	%p3104, %r14877, -1;
	setp.eq.s32 	%p3105, %r2713, 2;
	and.b32  	%r10080, %r14877, %r14911;
	setp.eq.s32 	%p3106, %r10080, %r14877;
	and.pred  	%p3107, %p3105, %p3106;
	and.pred  	%p3108, %p3107, %p3104;
	@%p3108 bra 	$L__BB6_1994;
	and.b32  	%r10081, %r14877, %r2796;
	popc.b32 	%r10082, %r10081;
	setp.eq.s32 	%p3109, %r10082, 1;
	or.b32  	%r10083, %r10081, -2147483648;
	selp.b32 	%r10084, %r10083, %r10081, %p3109;
	st.local.u32 	[%rd199+1600], %r10084;
	setp.ne.s32 	%p3110, %r14877, %r10084;
	selp.u32 	%r10085, 1, 0, %p3110;
	or.b32  	%r14937, %r14937, %r10085;
$L__BB6_1994:
	setp.gt.s32 	%p3111, %r14879, -1;
	setp.eq.s32 	%p3112, %r2718, 2;
	and.b32  	%r10087, %r14879, %r14911;
	setp.eq.s32 	%p3113, %r10087, %r14879;
	and.pred  	%p3114, %p3112, %p3113;
	and.pred  	%p3115, %p3114, %p3111;
	@%p3115 bra 	$L__BB6_1996;
	and.b32  	%r10088, %r14879, %r2796;
	popc.b32 	%r10089, %r10088;
	setp.eq.s32 	%p3116, %r10089, 1;
	or.b32  	%r10090, %r10088, -2147483648;
	selp.b32 	%r10091, %r10090, %r10088, %p3116;
	st.local.u32 	[%rd199+2100], %r10091;
	setp.ne.s32 	%p3117, %r14879, %r10091;
	selp.u32 	%r10092, 1, 0, %p3117;
	or.b32  	%r14937, %r14937, %r10092;
$L__BB6_1996:
	setp.gt.s32 	%p3118, %r14881, -1;
	setp.eq.s32 	%p3119, %r2723, 2;
	and.b32  	%r10094, %r14881, %r14911;
	setp.eq.s32 	%p3120, %r10094, %r14881;
	and.pred  	%p3121, %p3119, %p3120;
	and.pred  	%p3122, %p3121, %p3118;
	@%p3122 bra 	$L__BB6_1998;
	and.b32  	%r10095, %r14881, %r2796;
	popc.b32 	%r10096, %r10095;
	setp.eq.s32 	%p3123, %r10096, 1;
	or.b32  	%r10097, %r10095, -2147483648;
	selp.b32 	%r10098, %r10097, %r10095, %p3123;
	st.local.u32 	[%rd199+200], %r10098;
	setp.ne.s32 	%p3124, %r14881, %r10098;
	selp.u32 	%r10099, 1, 0, %p3124;
	or.b32  	%r14937, %r14937, %r10099;
$L__BB6_1998:
	setp.gt.s32 	%p3125, %r14883, -1;
	setp.eq.s32 	%p3126, %r2728, 2;
	and.b32  	%r10101, %r14883, %r14911;
	setp.eq.s32 	%p3127, %r10101, %r14883;
	and.pred  	%p3128, %p3126, %p3127;
	and.pred  	%p3129, %p3128, %p3125;
	@%p3129 bra 	$L__BB6_2000;
	and.b32  	%r10102, %r14883, %r2796;
	popc.b32 	%r10103, %r10102;
	setp.eq.s32 	%p3130, %r10103, 1;
	or.b32  	%r10104, %r10102, -2147483648;
	selp.b32 	%r10105, %r10104, %r10102, %p3130;
	st.local.u32 	[%rd199+700], %r10105;
	setp.ne.s32 	%p3131, %r14883, %r10105;
	selp.u32 	%r10106, 1, 0, %p3131;
	or.b32  	%r14937, %r14937, %r10106;
$L__BB6_2000:
	setp.gt.s32 	%p3132, %r14885, -1;
	setp.eq.s32 	%p3133, %r2733, 2;
	and.b32  	%r10108, %r14885, %r14911;
	setp.eq.s32 	%p3134, %r10108, %r14885;
	and.pred  	%p3135, %p3133, %p3134;
	and.pred  	%p3136, %p3135, %p3132;
	@%p3136 bra 	$L__BB6_2002;
	and.b32  	%r10109, %r14885, %r2796;
	popc.b32 	%r10110, %r10109;
	setp.eq.s32 	%p3137, %r10110, 1;
	or.b32  	%r10111, %r10109, -2147483648;
	selp.b32 	%r10112, %r10111, %r10109, %p3137;
	st.local.u32 	[%rd199+1200], %r10112;
	setp.ne.s32 	%p3138, %r14885, %r10112;
	selp.u32 	%r10113, 1, 0, %p3138;
	or.b32  	%r14937, %r14937, %r10113;
$L__BB6_2002:
	setp.gt.s32 	%p3139, %r14887, -1;
	setp.eq.s32 	%p3140, %r2738, 2;
	and.b32  	%r10115, %r14887, %r14911;
	setp.eq.s32 	%p3141, %r10115, %r14887;
	and.pred  	%p3142, %p3140, %p3141;
	and.pred  	%p3143, %p3142, %p3139;
	@%p3143 bra 	$L__BB6_2004;
	and.b32  	%r10116, %r14887, %r2796;
	popc.b32 	%r10117, %r10116;
	setp.eq.s32 	%p3144, %r10117, 1;
	or.b32  	%r10118, %r10116, -2147483648;
	selp.b32 	%r10119, %r10118, %r10116, %p3144;
	st.local.u32 	[%rd199+1700], %r10119;
	setp.ne.s32 	%p3145, %r14887, %r10119;
	selp.u32 	%r10120, 1, 0, %p3145;
	or.b32  	%r14937, %r14937, %r10120;
$L__BB6_2004:
	setp.gt.s32 	%p3146, %r14889, -1;
	setp.eq.s32 	%p3147, %r2743, 2;
	and.b32  	%r10122, %r14889, %r14911;
	setp.eq.s32 	%p3148, %r10122, %r14889;
	and.pred  	%p3149, %p3147, %p3148;
	and.pred  	%p3150, %p3149, %p3146;
	@%p3150 bra 	$L__BB6_2006;
	and.b32  	%r10123, %r14889, %r2796;
	popc.b32 	%r10124, %r10123;
	setp.eq.s32 	%p3151, %r10124, 1;
	or.b32  	%r10125, %r10123, -2147483648;
	selp.b32 	%r10126, %r10125, %r10123, %p3151;
	st.local.u32 	[%rd199+2200], %r10126;
	setp.ne.s32 	%p3152, %r14889, %r10126;
	selp.u32 	%r10127, 1, 0, %p3152;
	or.b32  	%r14937, %r14937, %r10127;
$L__BB6_2006:
	setp.gt.s32 	%p3153, %r14891, -1;
	setp.eq.s32 	%p3154, %r2748, 2;
	and.b32  	%r10129, %r14891, %r14911;
	setp.eq.s32 	%p3155, %r10129, %r14891;
	and.pred  	%p3156, %p3154, %p3155;
	and.pred  	%p3157, %p3156, %p3153;
	@%p3157 bra 	$L__BB6_2008;
	and.b32  	%r10130, %r14891, %r2796;
	popc.b32 	%r10131, %r10130;
	setp.eq.s32 	%p3158, %r10131, 1;
	or.b32  	%r10132, %r10130, -2147483648;
	selp.b32 	%r10133, %r10132, %r10130, %p3158;
	st.local.u32 	[%rd199+300], %r10133;
	setp.ne.s32 	%p3159, %r14891, %r10133;
	selp.u32 	%r10134, 1, 0, %p3159;
	or.b32  	%r14937, %r14937, %r10134;
$L__BB6_2008:
	setp.gt.s32 	%p3160, %r14893, -1;
	setp.eq.s32 	%p3161, %r2753, 2;
	and.b32  	%r10136, %r14893, %r14911;
	setp.eq.s32 	%p3162, %r10136, %r14893;
	and.pred  	%p3163, %p3161, %p3162;
	and.pred  	%p3164, %p3163, %p3160;
	@%p3164 bra 	$L__BB6_2010;
	and.b32  	%r10137, %r14893, %r2796;
	popc.b32 	%r10138, %r10137;
	setp.eq.s32 	%p3165, %r10138, 1;
	or.b32  	%r10139, %r10137, -2147483648;
	selp.b32 	%r10140, %r10139, %r10137, %p3165;
	st.local.u32 	[%rd199+800], %r10140;
	setp.ne.s32 	%p3166, %r14893, %r10140;
	selp.u32 	%r10141, 1, 0, %p3166;
	or.b32  	%r14937, %r14937, %r10141;
$L__BB6_2010:
	setp.gt.s32 	%p3167, %r14895, -1;
	setp.eq.s32 	%p3168, %r2758, 2;
	and.b32  	%r10143, %r14895, %r14911;
	setp.eq.s32 	%p3169, %r10143, %r14895;
	and.pred  	%p3170, %p3168, %p3169;
	and.pred  	%p3171, %p3170, %p3167;
	@%p3171 bra 	$L__BB6_2012;
	and.b32  	%r10144, %r14895, %r2796;
	popc.b32 	%r10145, %r10144;
	setp.eq.s32 	%p3172, %r10145, 1;
	or.b32  	%r10146, %r10144, -2147483648;
	selp.b32 	%r10147, %r10146, %r10144, %p3172;
	st.local.u32 	[%rd199+1300], %r10147;
	setp.ne.s32 	%p3173, %r14895, %r10147;
	selp.u32 	%r10148, 1, 0, %p3173;
	or.b32  	%r14937, %r14937, %r10148;
$L__BB6_2012:
	setp.gt.s32 	%p3174, %r14897, -1;
	setp.eq.s32 	%p3175, %r2763, 2;
	and.b32  	%r10150, %r14897, %r14911;
	setp.eq.s32 	%p3176, %r10150, %r14897;
	and.pred  	%p3177, %p3175, %p3176;
	and.pred  	%p3178, %p3177, %p3174;
	@%p3178 bra 	$L__BB6_2014;
	and.b32  	%r10151, %r14897, %r2796;
	popc.b32 	%r10152, %r10151;
	setp.eq.s32 	%p3179, %r10152, 1;
	or.b32  	%r10153, %r10151, -2147483648;
	selp.b32 	%r10154, %r10153, %r10151, %p3179;
	st.local.u32 	[%rd199+1800], %r10154;
	setp.ne.s32 	%p3180, %r14897, %r10154;
	selp.u32 	%r10155, 1, 0, %p3180;
	or.b32  	%r14937, %r14937, %r10155;
$L__BB6_2014:
	setp.gt.s32 	%p3181, %r14899, -1;
	setp.eq.s32 	%p3182, %r2768, 2;
	and.b32  	%r10157, %r14899, %r14911;
	setp.eq.s32 	%p3183, %r10157, %r14899;
	and.pred  	%p3184, %p3182, %p3183;
	and.pred  	%p3185, %p3184, %p3181;
	@%p3185 bra 	$L__BB6_2016;
	and.b32  	%r10158, %r14899, %r2796;
	popc.b32 	%r10159, %r10158;
	setp.eq.s32 	%p3186, %r10159, 1;
	or.b32  	%r10160, %r10158, -2147483648;
	selp.b32 	%r10161, %r10160, %r10158, %p3186;
	st.local.u32 	[%rd199+2300], %r10161;
	setp.ne.s32 	%p3187, %r14899, %r10161;
	selp.u32 	%r10162, 1, 0, %p3187;
	or.b32  	%r14937, %r14937, %r10162;
$L__BB6_2016:
	setp.gt.s32 	%p3188, %r14901, -1;
	setp.eq.s32 	%p3189, %r2773, 2;
	and.b32  	%r10164, %r14901, %r14911;
	setp.eq.s32 	%p3190, %r10164, %r14901;
	and.pred  	%p3191, %p3189, %p3190;
	and.pred  	%p3192, %p3191, %p3188;
	@%p3192 bra 	$L__BB6_2018;
	and.b32  	%r10165, %r14901, %r2796;
	popc.b32 	%r10166, %r10165;
	setp.eq.s32 	%p3193, %r10166, 1;
	or.b32  	%r10167, %r10165, -2147483648;
	selp.b32 	%r10168, %r10167, %r10165, %p3193;
	st.local.u32 	[%rd199+400], %r10168;
	setp.ne.s32 	%p3194, %r14901, %r10168;
	selp.u32 	%r10169, 1, 0, %p3194;
	or.b32  	%r14937, %r14937, %r10169;
$L__BB6_2018:
	setp.gt.s32 	%p3195, %r14903, -1;
	setp.eq.s32 	%p3196, %r2778, 2;
	and.b32  	%r10171, %r14903, %r14911;
	setp.eq.s32 	%p3197, %r10171, %r14903;
	and.pred  	%p3198, %p3196, %p3197;
	and.pred  	%p3199, %p3198, %p3195;
	@%p3199 bra 	$L__BB6_2020;
	and.b32  	%r10172, %r14903, %r2796;
	popc.b32 	%r10173, %r10172;
	setp.eq.s32 	%p3200, %r10173, 1;
	or.b32  	%r10174, %r10172, -2147483648;
	selp.b32 	%r10175, %r10174, %r10172, %p3200;
	st.local.u32 	[%rd199+900], %r10175;
	setp.ne.s32 	%p3201, %r14903, %r10175;
	selp.u32 	%r10176, 1, 0, %p3201;
	or.b32  	%r14937, %r14937, %r10176;
$L__BB6_2020:
	setp.gt.s32 	%p3202, %r14905, -1;
	setp.eq.s32 	%p3203, %r2783, 2;
	and.b32  	%r10178, %r14905, %r14911;
	setp.eq.s32 	%p3204, %r10178, %r14905;
	and.pred  	%p3205, %p3203, %p3204;
	and.pred  	%p3206, %p3205, %p3202;
	@%p3206 bra 	$L__BB6_2022;
	and.b32  	%r10179, %r14905, %r2796;
	popc.b32 	%r10180, %r10179;
	setp.eq.s32 	%p3207, %r10180, 1;
	or.b32  	%r10181, %r10179, -2147483648;
	selp.b32 	%r10182, %r10181, %r10179, %p3207;
	st.local.u32 	[%rd199+1400], %r10182;
	setp.ne.s32 	%p3208, %r14905, %r10182;
	selp.u32 	%r10183, 1, 0, %p3208;
	or.b32  	%r14937, %r14937, %r10183;
$L__BB6_2022:
	setp.gt.s32 	%p3209, %r14907, -1;
	setp.eq.s32 	%p3210, %r2788, 2;
	and.b32  	%r10185, %r14907, %r14911;
	setp.eq.s32 	%p3211, %r10185, %r14907;
	and.pred  	%p3212, %p3210, %p3211;
	and.pred  	%p3213, %p3212, %p3209;
	@%p3213 bra 	$L__BB6_2024;
	and.b32  	%r10186, %r14907, %r2796;
	popc.b32 	%r10187, %r10186;
	setp.eq.s32 	%p3214, %r10187, 1;
	or.b32  	%r10188, %r10186, -2147483648;
	selp.b32 	%r10189, %r10188, %r10186, %p3214;
	st.local.u32 	[%rd199+1900], %r10189;
	setp.ne.s32 	%p3215, %r14907, %r10189;
	selp.u32 	%r10190, 1, 0, %p3215;
	or.b32  	%r14937, %r14937, %r10190;
$L__BB6_2024:
	setp.gt.s32 	%p3216, %r14909, -1;
	setp.eq.s32 	%p3217, %r2793, 2;
	and.b32  	%r10192, %r14909, %r14911;
	setp.eq.s32 	%p3218, %r10192, %r14909;
	and.pred  	%p3219, %p3217, %p3218;
	and.pred  	%p3220, %p3219, %p3216;
	@%p3220 bra 	$L__BB6_2026;
	and.b32  	%r10193, %r14909, %r2796;
	popc.b32 	%r10194, %r10193;
	setp.eq.s32 	%p3221, %r10194, 1;
	or.b32  	%r10195, %r10193, -2147483648;
	selp.b32 	%r10196, %r10195, %r10193, %p3221;
	st.local.u32 	[%rd199+2400], %r10196;
	setp.ne.s32 	%p3222, %r14909, %r10196;
	selp.u32 	%r10197, 1, 0, %p3222;
	or.b32  	%r14937, %r14937, %r10197;
$L__BB6_2026:
	or.b32  	%r10198, %r14833, %r14937;
	or.b32  	%r14833, %r10198, %r14862;
	add.s32 	%r14834, %r14834, 1;
	setp.ne.s32 	%p3223, %r14834, 25;
	@%p3223 bra 	$L__BB6_1778;
	setp.eq.s32 	%p3224, %r14833, 3;
	@%p3224 bra 	$L__BB6_3790;
	mov.b32 	%r14961, 0;
$L__BB6_2029:
	mul.wide.u32 	%rd641, %r14961, 100;
	add.s64 	%rd880, %rd16, %rd641;
	mov.b32 	%r14963, 0;
$L__BB6_2030:
	mov.u32 	%r2851, %r14963;
	ld.local.u32 	%r14991, [%rd880+-208];
	min.s32 	%r10201, %r14991, 0;
	and.b32  	%r14966, %r10201, 2147483647;
	ld.local.u32 	%r14993, [%rd880+-108];
	setp.gt.s32 	%p3225, %r14993, -1;
	@%p3225 bra 	$L__BB6_2032;
	and.b32  	%r10202, %r14993, 2147483647;
	and.b32  	%r10203, %r14993, %r14966;
	setp.eq.s32 	%p3226, %r10203, 0;
	selp.b32 	%r10204, %r10202, -2147483648, %p3226;
	or.b32  	%r14966, %r10204, %r14966;
$L__BB6_2032:
	ld.local.u32 	%r14995, [%rd880+-8];
	setp.gt.s32 	%p3227, %r14995, -1;
	@%p3227 bra 	$L__BB6_2034;
	and.b32  	%r10205, %r14995, 2147483647;
	and.b32  	%r10206, %r10205, %r14966;
	setp.eq.s32 	%p3228, %r10206, 0;
	selp.b32 	%r10207, %r10205, -2147483648, %p3228;
	or.b32  	%r14966, %r10207, %r14966;
$L__BB6_2034:
	ld.local.u32 	%r14997, [%rd880+92];
	setp.gt.s32 	%p3229, %r14997, -1;
	@%p3229 bra 	$L__BB6_2036;
	and.b32  	%r10208, %r14997, 2147483647;
	and.b32  	%r10209, %r10208, %r14966;
	setp.eq.s32 	%p3230, %r10209, 0;
	selp.b32 	%r10210, %r10208, -2147483648, %p3230;
	or.b32  	%r14966, %r10210, %r14966;
$L__BB6_2036:
	ld.local.u32 	%r14999, [%rd880+192];
	setp.gt.s32 	%p3231, %r14999, -1;
	@%p3231 bra 	$L__BB6_2038;
	and.b32  	%r10211, %r14999, 2147483647;
	and.b32  	%r10212, %r10211, %r14966;
	setp.eq.s32 	%p3232, %r10212, 0;
	selp.b32 	%r10213, %r10211, -2147483648, %p3232;
	or.b32  	%r14966, %r10213, %r14966;
$L__BB6_2038:
	ld.local.u32 	%r15001, [%rd880+-204];
	setp.gt.s32 	%p3233, %r15001, -1;
	@%p3233 bra 	$L__BB6_2040;
	and.b32  	%r10214, %r15001, 2147483647;
	and.b32  	%r10215, %r10214, %r14966;
	setp.eq.s32 	%p3234, %r10215, 0;
	selp.b32 	%r10216, %r10214, -2147483648, %p3234;
	or.b32  	%r14966, %r10216, %r14966;
$L__BB6_2040:
	ld.local.u32 	%r15003, [%rd880+-104];
	setp.gt.s32 	%p3235, %r15003, -1;
	@%p3235 bra 	$L__BB6_2042;
	and.b32  	%r10217, %r15003, 2147483647;
	and.b32  	%r10218, %r10217, %r14966;
	setp.eq.s32 	%p3236, %r10218, 0;
	selp.b32 	%r10219, %r10217, -2147483648, %p3236;
	or.b32  	%r14966, %r10219, %r14966;
$L__BB6_2042:
	ld.local.u32 	%r15005, [%rd880+-4];
	setp.gt.s32 	%p3237, %r15005, -1;
	@%p3237 bra 	$L__BB6_2044;
	and.b32  	%r10220, %r15005, 2147483647;
	and.b32  	%r10221, %r10220, %r14966;
	setp.eq.s32 	%p3238, %r10221, 0;
	selp.b32 	%r10222, %r10220, -2147483648, %p3238;
	or.b32  	%r14966, %r10222, %r14966;
$L__BB6_2044:
	ld.local.u32 	%r15007, [%rd880+96];
	setp.gt.s32 	%p3239, %r15007, -1;
	@%p3239 bra 	$L__BB6_2046;
	and.b32  	%r10223, %r15007, 2147483647;
	and.b32  	%r10224, %r10223, %r14966;
	setp.eq.s32 	%p3240, %r10224, 0;
	selp.b32 	%r10225, %r10223, -2147483648, %p3240;
	or.b32  	%r14966, %r10225, %r14966;
$L__BB6_2046:
	ld.local.u32 	%r15009, [%rd880+196];
	setp.gt.s32 	%p3241, %r15009, -1;
	@%p3241 bra 	$L__BB6_2048;
	and.b32  	%r10226, %r15009, 2147483647;
	and.b32  	%r10227, %r10226, %r14966;
	setp.eq.s32 	%p3242, %r10227, 0;
	selp.b32 	%r10228, %r10226, -2147483648, %p3242;
	or.b32  	%r14966, %r10228, %r14966;
$L__BB6_2048:
	ld.local.u32 	%r15011, [%rd880+-200];
	setp.gt.s32 	%p3243, %r15011, -1;
	@%p3243 bra 	$L__BB6_2050;
	and.b32  	%r10229, %r15011, 2147483647;
	and.b32  	%r10230, %r10229, %r14966;
	setp.eq.s32 	%p3244, %r10230, 0;
	selp.b32 	%r10231, %r10229, -2147483648, %p3244;
	or.b32  	%r14966, %r10231, %r14966;
$L__BB6_2050:
	ld.local.u32 	%r15013, [%rd880+-100];
	setp.gt.s32 	%p3245, %r15013, -1;
	@%p3245 bra 	$L__BB6_2052;
	and.b32  	%r10232, %r15013, 2147483647;
	and.b32  	%r10233, %r10232, %r14966;
	setp.eq.s32 	%p3246, %r10233, 0;
	selp.b32 	%r10234, %r10232, -2147483648, %p3246;
	or.b32  	%r14966, %r10234, %r14966;
$L__BB6_2052:
	ld.local.u32 	%r15015, [%rd880];
	setp.gt.s32 	%p3247, %r15015, -1;
	@%p3247 bra 	$L__BB6_2054;
	and.b32  	%r10235, %r15015, 2147483647;
	and.b32  	%r10236, %r10235, %r14966;
	setp.eq.s32 	%p3248, %r10236, 0;
	selp.b32 	%r10237, %r10235, -2147483648, %p3248;
	or.b32  	%r14966, %r10237, %r14966;
$L__BB6_2054:
	ld.local.u32 	%r15017, [%rd880+100];
	setp.gt.s32 	%p3249, %r15017, -1;
	@%p3249 bra 	$L__BB6_2056;
	and.b32  	%r10238, %r15017, 2147483647;
	and.b32  	%r10239, %r10238, %r14966;
	setp.eq.s32 	%p3250, %r10239, 0;
	selp.b32 	%r10240, %r10238, -2147483648, %p3250;
	or.b32  	%r14966, %r10240, %r14966;
$L__BB6_2056:
	ld.local.u32 	%r15019, [%rd880+200];
	setp.gt.s32 	%p3251, %r15019, -1;
	@%p3251 bra 	$L__BB6_2058;
	and.b32  	%r10241, %r15019, 2147483647;
	and.b32  	%r10242, %r10241, %r14966;
	setp.eq.s32 	%p3252, %r10242, 0;
	selp.b32 	%r10243, %r10241, -2147483648, %p3252;
	or.b32  	%r14966, %r10243, %r14966;
$L__BB6_2058:
	ld.local.u32 	%r15021, [%rd880+-196];
	setp.gt.s32 	%p3253, %r15021, -1;
	@%p3253 bra 	$L__BB6_2060;
	and.b32  	%r10244, %r15021, 2147483647;
	and.b32  	%r10245, %r10244, %r14966;
	setp.eq.s32 	%p3254, %r10245, 0;
	selp.b32 	%r10246, %r10244, -2147483648, %p3254;
	or.b32  	%r14966, %r10246, %r14966;
$L__BB6_2060:
	ld.local.u32 	%r15023, [%rd880+-96];
	setp.gt.s32 	%p3255, %r15023, -1;
	@%p3255 bra 	$L__BB6_2062;
	and.b32  	%r10247, %r15023, 2147483647;
	and.b32  	%r10248, %r10247, %r14966;
	setp.eq.s32 	%p3256, %r10248, 0;
	selp.b32 	%r10249, %r10247, -2147483648, %p3256;
	or.b32  	%r14966, %r10249, %r14966;
$L__BB6_2062:
	ld.local.u32 	%r15025, [%rd880+4];
	setp.gt.s32 	%p3257, %r15025, -1;
	@%p3257 bra 	$L__BB6_2064;
	and.b32  	%r10250, %r15025, 2147483647;
	and.b32  	%r10251, %r10250, %r14966;
	setp.eq.s32 	%p3258, %r10251, 0;
	selp.b32 	%r10252, %r10250, -2147483648, %p3258;
	or.b32  	%r14966, %r10252, %r14966;
$L__BB6_2064:
	ld.local.u32 	%r15027, [%rd880+104];
	setp.gt.s32 	%p3259, %r15027, -1;
	@%p3259 bra 	$L__BB6_2066;
	and.b32  	%r10253, %r15027, 2147483647;
	and.b32  	%r10254, %r10253, %r14966;
	setp.eq.s32 	%p3260, %r10254, 0;
	selp.b32 	%r10255, %r10253, -2147483648, %p3260;
	or.b32  	%r14966, %r10255, %r14966;
$L__BB6_2066:
	ld.local.u32 	%r15029, [%rd880+204];
	setp.gt.s32 	%p3261, %r15029, -1;
	@%p3261 bra 	$L__BB6_2068;
	and.b32  	%r10256, %r15029, 2147483647;
	and.b32  	%r10257, %r10256, %r14966;
	setp.eq.s32 	%p3262, %r10257, 0;
	selp.b32 	%r10258, %r10256, -2147483648, %p3262;
	or.b32  	%r14966, %r10258, %r14966;
$L__BB6_2068:
	ld.local.u32 	%r15031, [%rd880+-192];
	setp.gt.s32 	%p3263, %r15031, -1;
	@%p3263 bra 	$L__BB6_2070;
	and.b32  	%r10259, %r15031, 2147483647;
	and.b32  	%r10260, %r10259, %r14966;
	setp.eq.s32 	%p3264, %r10260, 0;
	selp.b32 	%r10261, %r10259, -2147483648, %p3264;
	or.b32  	%r14966, %r10261, %r14966;
$L__BB6_2070:
	ld.local.u32 	%r15033, [%rd880+-92];
	setp.gt.s32 	%p3265, %r15033, -1;
	@%p3265 bra 	$L__BB6_2072;
	and.b32  	%r10262, %r15033, 2147483647;
	and.b32  	%r10263, %r10262, %r14966;
	setp.eq.s32 	%p3266, %r10263, 0;
	selp.b32 	%r10264, %r10262, -2147483648, %p3266;
	or.b32  	%r14966, %r10264, %r14966;
$L__BB6_2072:
	ld.local.u32 	%r15035, [%rd880+8];
	setp.gt.s32 	%p3267, %r15035, -1;
	@%p3267 bra 	$L__BB6_2074;
	and.b32  	%r10265, %r15035, 2147483647;
	and.b32  	%r10266, %r10265, %r14966;
	setp.eq.s32 	%p3268, %r10266, 0;
	selp.b32 	%r10267, %r10265, -2147483648, %p3268;
	or.b32  	%r14966, %r10267, %r14966;
$L__BB6_2074:
	ld.local.u32 	%r15037, [%rd880+108];
	setp.gt.s32 	%p3269, %r15037, -1;
	@%p3269 bra 	$L__BB6_2076;
	and.b32  	%r10268, %r15037, 2147483647;
	and.b32  	%r10269, %r10268, %r14966;
	setp.eq.s32 	%p3270, %r10269, 0;
	selp.b32 	%r10270, %r10268, -2147483648, %p3270;
	or.b32  	%r14966, %r10270, %r14966;
$L__BB6_2076:
	ld.local.u32 	%r15039, [%rd880+208];
	setp.gt.s32 	%p3271, %r15039, -1;
	@%p3271 bra 	$L__BB6_2078;
	and.b32  	%r10271, %r15039, 2147483647;
	and.b32  	%r10272, %r10271, %r14966;
	setp.eq.s32 	%p3272, %r10272, 0;
	selp.b32 	%r10273, %r10271, -2147483648, %p3272;
	or.b32  	%r14966, %r10273, %r14966;
$L__BB6_2078:
	setp.gt.s32 	%p3273, %r14966, -1;
	mov.b32 	%r14992, 0;
	@%p3273 bra 	$L__BB6_2080;
	mov.b32 	%r10276, 0;
	st.local.u32 	[%rd7], %r10276;
	ld.local.u32 	%r14991, [%rd880+-208];
	mov.b32 	%r14992, 3;
$L__BB6_2080:
	not.b32 	%r2930, %r14966;
	setp.lt.s32 	%p3274, %r14991, 0;
	@%p3274 bra 	$L__BB6_2082;
	and.b32  	%r10277, %r14991, %r2930;
	popc.b32 	%r10278, %r10277;
	setp.eq.s32 	%p3275, %r10278, 1;
	or.b32  	%r10279, %r10277, -2147483648;
	selp.b32 	%r2931, %r10279, %r10277, %p3275;
	st.local.u32 	[%rd880+-208], %r2931;
	setp.ne.s32 	%p3276, %r14991, %r2931;
	selp.u32 	%r10280, 1, 0, %p3276;
	or.b32  	%r14992, %r14992, %r10280;
	mov.u32 	%r14991, %r2931;
$L__BB6_2082:
	setp.lt.s32 	%p3277, %r14993, 0;
	@%p3277 bra 	$L__BB6_2084;
	and.b32  	%r10281, %r14993, %r2930;
	popc.b32 	%r10282, %r10281;
	setp.eq.s32 	%p3278, %r10282, 1;
	or.b32  	%r10283, %r10281, -2147483648;
	selp.b32 	%r2935, %r10283, %r10281, %p3278;
	st.local.u32 	[%rd880+-108], %r2935;
	setp.ne.s32 	%p3279, %r14993, %r2935;
	selp.u32 	%r10284, 1, 0, %p3279;
	or.b32  	%r14992, %r14992, %r10284;
	mov.u32 	%r14993, %r2935;
$L__BB6_2084:
	setp.lt.s32 	%p3280, %r14995, 0;
	@%p3280 bra 	$L__BB6_2086;
	and.b32  	%r10285, %r14995, %r2930;
	popc.b32 	%r10286, %r10285;
	setp.eq.s32 	%p3281, %r10286, 1;
	or.b32  	%r10287, %r10285, -2147483648;
	selp.b32 	%r2939, %r10287, %r10285, %p3281;
	st.local.u32 	[%rd880+-8], %r2939;
	setp.ne.s32 	%p3282, %r14995, %r2939;
	selp.u32 	%r10288, 1, 0, %p3282;
	or.b32  	%r14992, %r14992, %r10288;
	mov.u32 	%r14995, %r2939;
$L__BB6_2086:
	setp.lt.s32 	%p3283, %r14997, 0;
	@%p3283 bra 	$L__BB6_2088;
	and.b32  	%r10289, %r14997, %r2930;
	popc.b32 	%r10290, %r10289;
	setp.eq.s32 	%p3284, %r10290, 1;
	or.b32  	%r10291, %r10289, -2147483648;
	selp.b32 	%r2943, %r10291, %r10289, %p3284;
	st.local.u32 	[%rd880+92], %r2943;
	setp.ne.s32 	%p3285, %r14997, %r2943;
	selp.u32 	%r10292, 1, 0, %p3285;
	or.b32  	%r14992, %r14992, %r10292;
	mov.u32 	%r14997, %r2943;
$L__BB6_2088:
	setp.lt.s32 	%p3286, %r14999, 0;
	@%p3286 bra 	$L__BB6_2090;
	and.b32  	%r10293, %r14999, %r2930;
	popc.b32 	%r10294, %r10293;
	setp.eq.s32 	%p3287, %r10294, 1;
	or.b32  	%r10295, %r10293, -2147483648;
	selp.b32 	%r2947, %r10295, %r10293, %p3287;
	st.local.u32 	[%rd880+192], %r2947;
	setp.ne.s32 	%p3288, %r14999, %r2947;
	selp.u32 	%r10296, 1, 0, %p3288;
	or.b32  	%r14992, %r14992, %r10296;
	mov.u32 	%r14999, %r2947;
$L__BB6_2090:
	setp.lt.s32 	%p3289, %r15001, 0;
	@%p3289 bra 	$L__BB6_2092;
	and.b32  	%r10297, %r15001, %r2930;
	popc.b32 	%r10298, %r10297;
	setp.eq.s32 	%p3290, %r10298, 1;
	or.b32  	%r10299, %r10297, -2147483648;
	selp.b32 	%r2951, %r10299, %r10297, %p3290;
	st.local.u32 	[%rd880+-204], %r2951;
	setp.ne.s32 	%p3291, %r15001, %r2951;
	selp.u32 	%r10300, 1, 0, %p3291;
	or.b32  	%r14992, %r14992, %r10300;
	mov.u32 	%r15001, %r2951;
$L__BB6_2092:
	setp.lt.s32 	%p3292, %r15003, 0;
	@%p3292 bra 	$L__BB6_2094;
	and.b32  	%r10301, %r15003, %r2930;
	popc.b32 	%r10302, %r10301;
	setp.eq.s32 	%p3293, %r10302, 1;
	or.b32  	%r10303, %r10301, -2147483648;
	selp.b32 	%r2955, %r10303, %r10301, %p3293;
	st.local.u32 	[%rd880+-104], %r2955;
	setp.ne.s32 	%p3294, %r15003, %r2955;
	selp.u32 	%r10304, 1, 0, %p3294;
	or.b32  	%r14992, %r14992, %r10304;
	mov.u32 	%r15003, %r2955;
$L__BB6_2094:
	setp.lt.s32 	%p3295, %r15005, 0;
	@%p3295 bra 	$L__BB6_2096;
	and.b32  	%r10305, %r15005, %r2930;
	popc.b32 	%r10306, %r10305;
	setp.eq.s32 	%p3296, %r10306, 1;
	or.b32  	%r10307, %r10305, -2147483648;
	selp.b32 	%r2959, %r10307, %r10305, %p3296;
	st.local.u32 	[%rd880+-4], %r2959;
	setp.ne.s32 	%p3297, %r15005, %r2959;
	selp.u32 	%r10308, 1, 0, %p3297;
	or.b32  	%r14992, %r14992, %r10308;
	mov.u32 	%r15005, %r2959;
$L__BB6_2096:
	setp.lt.s32 	%p3298, %r15007, 0;
	@%p3298 bra 	$L__BB6_2098;
	and.b32  	%r10309, %r15007, %r2930;
	popc.b32 	%r10310, %r10309;
	setp.eq.s32 	%p3299, %r10310, 1;
	or.b32  	%r10311, %r10309, -2147483648;
	selp.b32 	%r2963, %r10311, %r10309, %p3299;
	st.local.u32 	[%rd880+96], %r2963;
	setp.ne.s32 	%p3300, %r15007, %r2963;
	selp.u32 	%r10312, 1, 0, %p3300;
	or.b32  	%r14992, %r14992, %r10312;
	mov.u32 	%r15007, %r2963;
$L__BB6_2098:
	setp.lt.s32 	%p3301, %r15009, 0;
	@%p3301 bra 	$L__BB6_2100;
	and.b32  	%r10313, %r15009, %r2930;
	popc.b32 	%r10314, %r10313;
	setp.eq.s32 	%p3302, %r10314, 1;
	or.b32  	%r10315, %r10313, -2147483648;
	selp.b32 	%r2967, %r10315, %r10313, %p3302;
	st.local.u32 	[%rd880+196], %r2967;
	setp.ne.s32 	%p3303, %r15009, %r2967;
	selp.u32 	%r10316, 1, 0, %p3303;
	or.b32  	%r14992, %r14992, %r10316;
	mov.u32 	%r15009, %r2967;
$L__BB6_2100:
	setp.lt.s32 	%p3304, %r15011, 0;
	@%p3304 bra 	$L__BB6_2102;
	and.b32  	%r10317, %r15011, %r2930;
	popc.b32 	%r10318, %r10317;
	setp.eq.s32 	%p3305, %r10318, 1;
	or.b32  	%r10319, %r10317, -2147483648;
	selp.b32 	%r2971, %r10319, %r10317, %p3305;
	st.local.u32 	[%rd880+-200], %r2971;
	setp.ne.s32 	%p3306, %r15011, %r2971;
	selp.u32 	%r10320, 1, 0, %p3306;
	or.b32  	%r14992, %r14992, %r10320;
	mov.u32 	%r15011, %r2971;
$L__BB6_2102:
	setp.lt.s32 	%p3307, %r15013, 0;
	@%p3307 bra 	$L__BB6_2104;
	and.b32  	%r10321, %r15013, %r2930;
	popc.b32 	%r10322, %r10321;
	setp.eq.s32 	%p3308, %r10322, 1;
	or.b32  	%r10323, %r10321, -2147483648;
	selp.b32 	%r2975, %r10323, %r10321, %p3308;
	st.local.u32 	[%rd880+-100], %r2975;
	setp.ne.s32 	%p3309, %r15013, %r2975;
	selp.u32 	%r10324, 1, 0, %p3309;
	or.b32  	%r14992, %r14992, %r10324;
	mov.u32 	%r15013, %r2975;
$L__BB6_2104:
	setp.lt.s32 	%p3310, %r15015, 0;
	@%p3310 bra 	$L__BB6_2106;
	and.b32  	%r10325, %r15015, %r2930;
	popc.b32 	%r10326, %r10325;
	setp.eq.s32 	%p3311, %r10326, 1;
	or.b32  	%r10327, %r10325, -2147483648;
	selp.b32 	%r2979, %r10327, %r10325, %p3311;
	st.local.u32 	[%rd880], %r2979;
	setp.ne.s32 	%p3312, %r15015, %r2979;
	selp.u32 	%r10328, 1, 0, %p3312;
	or.b32  	%r14992, %r14992, %r10328;
	mov.u32 	%r15015, %r2979;
$L__BB6_2106:
	setp.lt.s32 	%p3313, %r15017, 0;
	@%p3313 bra 	$L__BB6_2108;
	and.b32  	%r10329, %r15017, %r2930;
	popc.b32 	%r10330, %r10329;
	setp.eq.s32 	%p3314, %r10330, 1;
	or.b32  	%r10331, %r10329, -2147483648;
	selp.b32 	%r2983, %r10331, %r10329, %p3314;
	st.local.u32 	[%rd880+100], %r2983;
	setp.ne.s32 	%p3315, %r15017, %r2983;
	selp.u32 	%r10332, 1, 0, %p3315;
	or.b32  	%r14992, %r14992, %r10332;
	mov.u32 	%r15017, %r2983;
$L__BB6_2108:
	setp.lt.s32 	%p3316, %r15019, 0;
	@%p3316 bra 	$L__BB6_2110;
	and.b32  	%r10333, %r15019, %r2930;
	popc.b32 	%r10334, %r10333;
	setp.eq.s32 	%p3317, %r10334, 1;
	or.b32  	%r10335, %r10333, -2147483648;
	selp.b32 	%r2987, %r10335, %r10333, %p3317;
	st.local.u32 	[%rd880+200], %r2987;
	setp.ne.s32 	%p3318, %r15019, %r2987;
	selp.u32 	%r10336, 1, 0, %p3318;
	or.b32  	%r14992, %r14992, %r10336;
	mov.u32 	%r15019, %r2987;
$L__BB6_2110:
	setp.lt.s32 	%p3319, %r15021, 0;
	@%p3319 bra 	$L__BB6_2112;
	and.b32  	%r10337, %r15021, %r2930;
	popc.b32 	%r10338, %r10337;
	setp.eq.s32 	%p3320, %r10338, 1;
	or.b32  	%r10339, %r10337, -2147483648;
	selp.b32 	%r2991, %r10339, %r10337, %p3320;
	st.local.u32 	[%rd880+-196], %r2991;
	setp.ne.s32 	%p3321, %r15021, %r2991;
	selp.u32 	%r10340, 1, 0, %p3321;
	or.b32  	%r14992, %r14992, %r10340;
	mov.u32 	%r15021, %r2991;
$L__BB6_2112:
	setp.lt.s32 	%p3322, %r15023, 0;
	@%p3322 bra 	$L__BB6_2114;
	and.b32  	%r10341, %r15023, %r2930;
	popc.b32 	%r10342, %r10341;
	setp.eq.s32 	%p3323, %r10342, 1;
	or.b32  	%r10343, %r10341, -2147483648;
	selp.b32 	%r2995, %r10343, %r10341, %p3323;
	st.local.u32 	[%rd880+-96], %r2995;
	setp.ne.s32 	%p3324, %r15023, %r2995;
	selp.u32 	%r10344, 1, 0, %p3324;
	or.b32  	%r14992, %r14992, %r10344;
	mov.u32 	%r15023, %r2995;
$L__BB6_2114:
	setp.lt.s32 	%p3325, %r15025, 0;
	@%p3325 bra 	$L__BB6_2116;
	and.b32  	%r10345, %r15025, %r2930;
	popc.b32 	%r10346, %r10345;
	setp.eq.s32 	%p3326, %r10346, 1;
	or.b32  	%r10347, %r10345, -2147483648;
	selp.b32 	%r2999, %r10347, %r10345, %p3326;
	st.local.u32 	[%rd880+4], %r2999;
	setp.ne.s32 	%p3327, %r15025, %r2999;
	selp.u32 	%r10348, 1, 0, %p3327;
	or.b32  	%r14992, %r14992, %r10348;
	mov.u32 	%r15025, %r2999;
$L__BB6_2116:
	setp.lt.s32 	%p3328, %r15027, 0;
	@%p3328 bra 	$L__BB6_2118;
	and.b32  	%r10349, %r15027, %r2930;
	popc.b32 	%r10350, %r10349;
	setp.eq.s32 	%p3329, %r10350, 1;
	or.b32  	%r10351, %r10349, -2147483648;
	selp.b32 	%r3003, %r10351, %r10349, %p3329;
	st.local.u32 	[%rd880+104], %r3003;
	setp.ne.s32 	%p3330, %r15027, %r3003;
	selp.u32 	%r10352, 1, 0, %p3330;
	or.b32  	%r14992, %r14992, %r10352;
	mov.u32 	%r15027, %r3003;
$L__BB6_2118:
	setp.lt.s32 	%p3331, %r15029, 0;
	@%p3331 bra 	$L__BB6_2120;
	and.b32  	%r10353, %r15029, %r2930;
	popc.b32 	%r10354, %r10353;
	setp.eq.s32 	%p3332, %r10354, 1;
	or.b32  	%r10355, %r10353, -2147483648;
	selp.b32 	%r3007, %r10355, %r10353, %p3332;
	st.local.u32 	[%rd880+204], %r3007;
	setp.ne.s32 	%p3333, %r15029, %r3007;
	selp.u32 	%r10356, 1, 0, %p3333;
	or.b32  	%r14992, %r14992, %r10356;
	mov.u32 	%r15029, %r3007;
$L__BB6_2120:
	setp.lt.s32 	%p3334, %r15031, 0;
	@%p3334 bra 	$L__BB6_2122;
	and.b32  	%r10357, %r15031, %r2930;
	popc.b32 	%r10358, %r10357;
	setp.eq.s32 	%p3335, %r10358, 1;
	or.b32  	%r10359, %r10357, -2147483648;
	selp.b32 	%r3011, %r10359, %r10357, %p3335;
	st.local.u32 	[%rd880+-192], %r3011;
	setp.ne.s32 	%p3336, %r15031, %r3011;
	selp.u32 	%r10360, 1, 0, %p3336;
	or.b32  	%r14992, %r14992, %r10360;
	mov.u32 	%r15031, %r3011;
$L__BB6_2122:
	setp.lt.s32 	%p3337, %r15033, 0;
	@%p3337 bra 	$L__BB6_2124;
	and.b32  	%r10361, %r15033, %r2930;
	popc.b32 	%r10362, %r10361;
	setp.eq.s32 	%p3338, %r10362, 1;
	or.b32  	%r10363, %r10361, -2147483648;
	selp.b32 	%r3015, %r10363, %r10361, %p3338;
	st.local.u32 	[%rd880+-92], %r3015;
	setp.ne.s32 	%p3339, %r15033, %r3015;
	selp.u32 	%r10364, 1, 0, %p3339;
	or.b32  	%r14992, %r14992, %r10364;
	mov.u32 	%r15033, %r3015;
$L__BB6_2124:
	setp.lt.s32 	%p3340, %r15035, 0;
	@%p3340 bra 	$L__BB6_2126;
	and.b32  	%r10365, %r15035, %r2930;
	popc.b32 	%r10366, %r10365;
	setp.eq.s32 	%p3341, %r10366, 1;
	or.b32  	%r10367, %r10365, -2147483648;
	selp.b32 	%r3019, %r10367, %r10365, %p3341;
	st.local.u32 	[%rd880+8], %r3019;
	setp.ne.s32 	%p3342, %r15035, %r3019;
	selp.u32 	%r10368, 1, 0, %p3342;
	or.b32  	%r14992, %r14992, %r10368;
	mov.u32 	%r15035, %r3019;
$L__BB6_2126:
	setp.lt.s32 	%p3343, %r15037, 0;
	@%p3343 bra 	$L__BB6_2128;
	and.b32  	%r10369, %r15037, %r2930;
	popc.b32 	%r10370, %r10369;
	setp.eq.s32 	%p3344, %r10370, 1;
	or.b32  	%r10371, %r10369, -2147483648;
	selp.b32 	%r3023, %r10371, %r10369, %p3344;
	st.local.u32 	[%rd880+108], %r3023;
	setp.ne.s32 	%p3345, %r15037, %r3023;
	selp.u32 	%r10372, 1, 0, %p3345;
	or.b32  	%r14992, %r14992, %r10372;
	mov.u32 	%r15037, %r3023;
$L__BB6_2128:
	setp.lt.s32 	%p3346, %r15039, 0;
	@%p3346 bra 	$L__BB6_2130;
	and.b32  	%r10373, %r15039, %r2930;
	popc.b32 	%r10374, %r10373;
	setp.eq.s32 	%p3347, %r10374, 1;
	or.b32  	%r10375, %r10373, -2147483648;
	selp.b32 	%r3027, %r10375, %r10373, %p3347;
	st.local.u32 	[%rd880+208], %r3027;
	setp.ne.s32 	%p3348, %r15039, %r3027;
	selp.u32 	%r10376, 1, 0, %p3348;
	or.b32  	%r14992, %r14992, %r10376;
	mov.u32 	%r15039, %r3027;
$L__BB6_2130:
	mov.b32 	%r10377, 0;
	st.local.v4.u32 	[%rd2], {%r10377, %r10377, %r10377, %r10377};
	st.local.v4.u32 	[%rd2+16], {%r10377, %r10377, %r10377, %r10377};
	st.local.v4.u32 	[%rd2+32], {%r10377, %r10377, %r10377, %r10377};
	st.local.v4.u32 	[%rd2+48], {%r10377, %r10377, %r10377, %r10377};
	st.local.v4.u32 	[%rd2+64], {%r10377, %r10377, %r10377, %r10377};
	st.local.v4.u32 	[%rd2+80], {%r10377, %r10377, %r10377, %r10377};
	st.local.v4.u32 	[%rd2+96], {%r10377, %r10377, %r10377, %r10377};
	st.local.v4.u32 	[%rd2+112], {%r10377, %r10377, %r10377, %r10377};
	popc.b32 	%r3031, %r14991;
	setp.lt.s32 	%p3349, %r14991, 0;
	setp.ne.s32 	%p3350, %r3031, 2;
	or.pred  	%p3351, %p3349, %p3350;
	mov.u32 	%r15041, %r10377;
	@%p3351 bra 	$L__BB6_2133;
	clz.b32 	%r10378, %r14991;
	mov.b32 	%r10379, -2147483648;
	shr.u32 	%r3032, %r10379, %r10378;
	xor.b32  	%r10380, %r3032, %r14991;
	clz.b32 	%r10381, %r10380;
	sub.s32 	%r10382, 31, %r10381;
	mul.wide.u32 	%rd642, %r10382, 4;
	add.s64 	%rd226, %rd2, %rd642;
	ld.local.u32 	%r3033, [%rd226];
	and.b32  	%r10383, %r3033, %r3032;
	setp.ne.s32 	%p3352, %r10383, 0;
	mov.u32 	%r15041, %r14991;
	@%p3352 bra 	$L__BB6_2133;
	or.b32  	%r10385, %r3033, %r3032;
	st.local.u32 	[%rd226], %r10385;
	mov.u32 	%r15041, %r10377;
$L__BB6_2133:
	popc.b32 	%r3035, %r14993;
	setp.lt.s32 	%p3353, %r14993, 0;
	setp.ne.s32 	%p3354, %r3035, 2;
	or.pred  	%p3355, %p3353, %p3354;
	@%p3355 bra 	$L__BB6_2137;
	clz.b32 	%r10386, %r14993;
	mov.b32 	%r10387, -2147483648;
	shr.u32 	%r3036, %r10387, %r10386;
	xor.b32  	%r10388, %r3036, %r14993;
	clz.b32 	%r10389, %r10388;
	sub.s32 	%r10390, 31, %r10389;
	mul.wide.u32 	%rd643, %r10390, 4;
	add.s64 	%rd227, %rd2, %rd643;
	ld.local.u32 	%r3037, [%rd227];
	and.b32  	%r10391, %r3037, %r3036;
	setp.eq.s32 	%p3356, %r10391, 0;
	@%p3356 bra 	$L__BB6_2136;
	or.b32  	%r15041, %r14993, %r15041;
	bra.uni 	$L__BB6_2137;
$L__BB6_2136:
	or.b32  	%r10392, %r3037, %r3036;
	st.local.u32 	[%rd227], %r10392;
$L__BB6_2137:
	popc.b32 	%r3040, %r14995;
	setp.lt.s32 	%p3357, %r14995, 0;
	setp.ne.s32 	%p3358, %r3040, 2;
	or.pred  	%p3359, %p3357, %p3358;
	@%p3359 bra 	$L__BB6_2141;
	clz.b32 	%r10393, %r14995;
	mov.b32 	%r10394, -2147483648;
	shr.u32 	%r3041, %r10394, %r10393;
	xor.b32  	%r10395, %r3041, %r14995;
	clz.b32 	%r10396, %r10395;
	sub.s32 	%r10397, 31, %r10396;
	mul.wide.u32 	%rd644, %r10397, 4;
	add.s64 	%rd228, %rd2, %rd644;
	ld.local.u32 	%r3042, [%rd228];
	and.b32  	%r10398, %r3042, %r3041;
	setp.eq.s32 	%p3360, %r10398, 0;
	@%p3360 bra 	$L__BB6_2140;
	or.b32  	%r15041, %r14995, %r15041;
	bra.uni 	$L__BB6_2141;
$L__BB6_2140:
	or.b32  	%r10399, %r3042, %r3041;
	st.local.u32 	[%rd228], %r10399;
$L__BB6_2141:
	popc.b32 	%r3045, %r14997;
	setp.lt.s32 	%p3361, %r14997, 0;
	setp.ne.s32 	%p3362, %r3045, 2;
	or.pred  	%p3363, %p3361, %p3362;
	@%p3363 bra 	$L__BB6_2145;
	clz.b32 	%r10400, %r14997;
	mov.b32 	%r10401, -2147483648;
	shr.u32 	%r3046, %r10401, %r10400;
	xor.b32  	%r10402, %r3046, %r14997;
	clz.b32 	%r10403, %r10402;
	sub.s32 	%r10404, 31, %r10403;
	mul.wide.u32 	%rd645, %r10404, 4;
	add.s64 	%rd229, %rd2, %rd645;
	ld.local.u32 	%r3047, [%rd229];
	and.b32  	%r10405, %r3047, %r3046;
	setp.eq.s32 	%p3364, %r10405, 0;
	@%p3364 bra 	$L__BB6_2144;
	or.b32  	%r15041, %r14997, %r15041;
	bra.uni 	$L__BB6_2145;
$L__BB6_2144:
	or.b32  	%r10406, %r3047, %r3046;
	st.local.u32 	[%rd229], %r10406;
$L__BB6_2145:
	popc.b32 	%r3050, %r14999;
	setp.lt.s32 	%p3365, %r14999, 0;
	setp.ne.s32 	%p3366, %r3050, 2;
	or.pred  	%p3367, %p3365, %p3366;
	@%p3367 bra 	$L__BB6_2149;
	clz.b32 	%r10407, %r14999;
	mov.b32 	%r10408, -2147483648;
	shr.u32 	%r3051, %r10408, %r10407;
	xor.b32  	%r10409, %r3051, %r14999;
	clz.b32 	%r10410, %r10409;
	sub.s32 	%r10411, 31, %r10410;
	mul.wide.u32 	%rd646, %r10411, 4;
	add.s64 	%rd230, %rd2, %rd646;
	ld.local.u32 	%r3052, [%rd230];
	and.b32  	%r10412, %r3052, %r3051;
	setp.eq.s32 	%p3368, %r10412, 0;
	@%p3368 bra 	$L__BB6_2148;
	or.b32  	%r15041, %r14999, %r15041;
	bra.uni 	$L__BB6_2149;
$L__BB6_2148:
	or.b32  	%r10413, %r3052, %r3051;
	st.local.u32 	[%rd230], %r10413;
$L__BB6_2149:
	popc.b32 	%r3055, %r15001;
	setp.lt.s32 	%p3369, %r15001, 0;
	setp.ne.s32 	%p3370, %r3055, 2;
	or.pred  	%p3371, %p3369, %p3370;
	@%p3371 bra 	$L__BB6_2153;
	clz.b32 	%r10414, %r15001;
	mov.b32 	%r10415, -2147483648;
	shr.u32 	%r3056, %r10415, %r10414;
	xor.b32  	%r10416, %r3056, %r15001;
	clz.b32 	%r10417, %r10416;
	sub.s32 	%r10418, 31, %r10417;
	mul.wide.u32 	%rd647, %r10418, 4;
	add.s64 	%rd231, %rd2, %rd647;
	ld.local.u32 	%r3057, [%rd231];
	and.b32  	%r10419, %r3057, %r3056;
	setp.eq.s32 	%p3372, %r10419, 0;
	@%p3372 bra 	$L__BB6_2152;
	or.b32  	%r15041, %r15001, %r15041;
	bra.uni 	$L__BB6_2153;
$L__BB6_2152:
	or.b32  	%r10420, %r3057, %r3056;
	st.local.u32 	[%rd231], %r10420;
$L__BB6_2153:
	popc.b32 	%r3060, %r15003;
	setp.lt.s32 	%p3373, %r15003, 0;
	setp.ne.s32 	%p3374, %r3060, 2;
	or.pred  	%p3375, %p3373, %p3374;
	@%p3375 bra 	$L__BB6_2157;
	clz.b32 	%r10421, %r15003;
	mov.b32 	%r10422, -2147483648;
	shr.u32 	%r3061, %r10422, %r10421;
	xor.b32  	%r10423, %r3061, %r15003;
	clz.b32 	%r10424, %r10423;
	sub.s32 	%r10425, 31, %r10424;
	mul.wide.u32 	%rd648, %r10425, 4;
	add.s64 	%rd232, %rd2, %rd648;
	ld.local.u32 	%r3062, [%rd232];
	and.b32  	%r10426, %r3062, %r3061;
	setp.eq.s32 	%p3376, %r10426, 0;
	@%p3376 bra 	$L__BB6_2156;
	or.b32  	%r15041, %r15003, %r15041;
	bra.uni 	$L__BB6_2157;
$L__BB6_2156:
	or.b32  	%r10427, %r3062, %r3061;
	st.local.u32 	[%rd232], %r10427;
$L__BB6_2157:
	popc.b32 	%r3065, %r15005;
	setp.lt.s32 	%p3377, %r15005, 0;
	setp.ne.s32 	%p3378, %r3065, 2;
	or.pred  	%p3379, %p3377, %p3378;
	@%p3379 bra 	$L__BB6_2161;
	clz.b32 	%r10428, %r15005;
	mov.b32 	%r10429, -2147483648;
	shr.u32 	%r3066, %r10429, %r10428;
	xor.b32  	%r10430, %r3066, %r15005;
	clz.b32 	%r10431, %r10430;
	sub.s32 	%r10432, 31, %r10431;
	mul.wide.u32 	%rd649, %r10432, 4;
	add.s64 	%rd233, %rd2, %rd649;
	ld.local.u32 	%r3067, [%rd233];
	and.b32  	%r10433, %r3067, %r3066;
	setp.eq.s32 	%p3380, %r10433, 0;
	@%p3380 bra 	$L__BB6_2160;
	or.b32  	%r15041, %r15005, %r15041;
	bra.uni 	$L__BB6_2161;
$L__BB6_2160:
	or.b32  	%r10434, %r3067, %r3066;
	st.local.u32 	[%rd233], %r10434;
$L__BB6_2161:
	popc.b32 	%r3070, %r15007;
	setp.lt.s32 	%p3381, %r15007, 0;
	setp.ne.s32 	%p3382, %r3070, 2;
	or.pred  	%p3383, %p3381, %p3382;
	@%p3383 bra 	$L__BB6_2165;
	clz.b32 	%r10435, %r15007;
	mov.b32 	%r10436, -2147483648;
	shr.u32 	%r3071, %r10436, %r10435;
	xor.b32  	%r10437, %r3071, %r15007;
	clz.b32 	%r10438, %r10437;
	sub.s32 	%r10439, 31, %r10438;
	mul.wide.u32 	%rd650, %r10439, 4;
	add.s64 	%rd234, %rd2, %rd650;
	ld.local.u32 	%r3072, [%rd234];
	and.b32  	%r10440, %r3072, %r3071;
	setp.eq.s32 	%p3384, %r10440, 0;
	@%p3384 bra 	$L__BB6_2164;
	or.b32  	%r15041, %r15007, %r15041;
	bra.uni 	$L__BB6_2165;
$L__BB6_2164:
	or.b32  	%r10441, %r3072, %r3071;
	st.local.u32 	[%rd234], %r10441;
$L__BB6_2165:
	popc.b32 	%r3075, %r15009;
	setp.lt.s32 	%p3385, %r15009, 0;
	setp.ne.s32 	%p3386, %r3075, 2;
	or.pred  	%p3387, %p3385, %p3386;
	@%p3387 bra 	$L__BB6_2169;
	clz.b32 	%r10442, %r15009;
	mov.b32 	%r10443, -2147483648;
	shr.u32 	%r3076, %r10443, %r10442;
	xor.b32  	%r10444, %r3076, %r15009;
	clz.b32 	%r10445, %r10444;
	sub.s32 	%r10446, 31, %r10445;
	mul.wide.u32 	%rd651, %r10446, 4;
	add.s64 	%rd235, %rd2, %rd651;
	ld.local.u32 	%r3077, [%rd235];
	and.b32  	%r10447, %r3077, %r3076;
	setp.eq.s32 	%p3388, %r10447, 0;
	@%p3388 bra 	$L__BB6_2168;
	or.b32  	%r15041, %r15009, %r15041;
	bra.uni 	$L__BB6_2169;
$L__BB6_2168:
	or.b32  	%r10448, %r3077, %r3076;
	st.local.u32 	[%rd235], %r10448;
$L__BB6_2169:
	popc.b32 	%r3080, %r15011;
	setp.lt.s32 	%p3389, %r15011, 0;
	setp.ne.s32 	%p3390, %r3080, 2;
	or.pred  	%p3391, %p3389, %p3390;
	@%p3391 bra 	$L__BB6_2173;
	clz.b32 	%r10449, %r15011;
	mov.b32 	%r10450, -2147483648;
	shr.u32 	%r3081, %r10450, %r10449;
	xor.b32  	%r10451, %r3081, %r15011;
	clz.b32 	%r10452, %r10451;
	sub.s32 	%r10453, 31, %r10452;
	mul.wide.u32 	%rd652, %r10453, 4;
	add.s64 	%rd236, %rd2, %rd652;
	ld.local.u32 	%r3082, [%rd236];
	and.b32  	%r10454, %r3082, %r3081;
	setp.eq.s32 	%p3392, %r10454, 0;
	@%p3392 bra 	$L__BB6_2172;
	or.b32  	%r15041, %r15011, %r15041;
	bra.uni 	$L__BB6_2173;
$L__BB6_2172:
	or.b32  	%r10455, %r3082, %r3081;
	st.local.u32 	[%rd236], %r10455;
$L__BB6_2173:
	popc.b32 	%r3085, %r15013;
	setp.lt.s32 	%p3393, %r15013, 0;
	setp.ne.s32 	%p3394, %r3085, 2;
	or.pred  	%p3395, %p3393, %p3394;
	@%p3395 bra 	$L__BB6_2177;
	clz.b32 	%r10456, %r15013;
	mov.b32 	%r10457, -2147483648;
	shr.u32 	%r3086, %r10457, %r10456;
	xor.b32  	%r10458, %r3086, %r15013;
	clz.b32 	%r10459, %r10458;
	sub.s32 	%r10460, 31, %r10459;
	mul.wide.u32 	%rd653, %r10460, 4;
	add.s64 	%rd237, %rd2, %rd653;
	ld.local.u32 	%r3087, [%rd237];
	and.b32  	%r10461, %r3087, %r3086;
	setp.eq.s32 	%p3396, %r10461, 0;
	@%p3396 bra 	$L__BB6_2176;
	or.b32  	%r15041, %r15013, %r15041;
	bra.uni 	$L__BB6_2177;
$L__BB6_2176:
	or.b32  	%r10462, %r3087, %r3086;
	st.local.u32 	[%rd237], %r10462;
$L__BB6_2177:
	popc.b32 	%r3090, %r15015;
	setp.lt.s32 	%p3397, %r15015, 0;
	setp.ne.s32 	%p3398, %r3090, 2;
	or.pred  	%p3399, %p3397, %p3398;
	@%p3399 bra 	$L__BB6_2181;
	clz.b32 	%r10463, %r15015;
	mov.b32 	%r10464, -2147483648;
	shr.u32 	%r3091, %r10464, %r10463;
	xor.b32  	%r10465, %r3091, %r15015;
	clz.b32 	%r10466, %r10465;
	sub.s32 	%r10467, 31, %r10466;
	mul.wide.u32 	%rd654, %r10467, 4;
	add.s64 	%rd238, %rd2, %rd654;
	ld.local.u32 	%r3092, [%rd238];
	and.b32  	%r10468, %r3092, %r3091;
	setp.eq.s32 	%p3400, %r10468, 0;
	@%p3400 bra 	$L__BB6_2180;
	or.b32  	%r15041, %r15015, %r15041;
	bra.uni 	$L__BB6_2181;
$L__BB6_2180:
	or.b32  	%r10469, %r3092, %r3091;
	st.local.u32 	[%rd238], %r10469;
$L__BB6_2181:
	popc.b32 	%r3095, %r15017;
	setp.lt.s32 	%p3401, %r15017, 0;
	setp.ne.s32 	%p3402, %r3095, 2;
	or.pred  	%p3403, %p3401, %p3402;
	@%p3403 bra 	$L__BB6_2185;
	clz.b32 	%r10470, %r15017;
	mov.b32 	%r10471, -2147483648;
	shr.u32 	%r3096, %r10471, %r10470;
	xor.b32  	%r10472, %r3096, %r15017;
	clz.b32 	%r10473, %r10472;
	sub.s32 	%r10474, 31, %r10473;
	mul.wide.u32 	%rd655, %r10474, 4;
	add.s64 	%rd239, %rd2, %rd655;
	ld.local.u32 	%r3097, [%rd239];
	and.b32  	%r10475, %r3097, %r3096;
	setp.eq.s32 	%p3404, %r10475, 0;
	@%p3404 bra 	$L__BB6_2184;
	or.b32  	%r15041, %r15017, %r15041;
	bra.uni 	$L__BB6_2185;
$L__BB6_2184:
	or.b32  	%r10476, %r3097, %r3096;
	st.local.u32 	[%rd239], %r10476;
$L__BB6_2185:
	popc.b32 	%r3100, %r15019;
	setp.lt.s32 	%p3405, %r15019, 0;
	setp.ne.s32 	%p3406, %r3100, 2;
	or.pred  	%p3407, %p3405, %p3406;
	@%p3407 bra 	$L__BB6_2189;
	clz.b32 	%r10477, %r15019;
	mov.b32 	%r10478, -2147483648;
	shr.u32 	%r3101, %r10478, %r10477;
	xor.b32  	%r10479, %r3101, %r15019;
	clz.b32 	%r10480, %r10479;
	sub.s32 	%r10481, 31, %r10480;
	mul.wide.u32 	%rd656, %r10481, 4;
	add.s64 	%rd240, %rd2, %rd656;
	ld.local.u32 	%r3102, [%rd240];
	and.b32  	%r10482, %r3102, %r3101;
	setp.eq.s32 	%p3408, %r10482, 0;
	@%p3408 bra 	$L__BB6_2188;
	or.b32  	%r15041, %r15019, %r15041;
	bra.uni 	$L__BB6_2189;
$L__BB6_2188:
	or.b32  	%r10483, %r3102, %r3101;
	st.local.u32 	[%rd240], %r10483;
$L__BB6_2189:
	popc.b32 	%r3105, %r15021;
	setp.lt.s32 	%p3409, %r15021, 0;
	setp.ne.s32 	%p3410, %r3105, 2;
	or.pred  	%p3411, %p3409, %p3410;
	@%p3411 bra 	$L__BB6_2193;
	clz.b32 	%r10484, %r15021;
	mov.b32 	%r10485, -2147483648;
	shr.u32 	%r3106, %r10485, %r10484;
	xor.b32  	%r10486, %r3106, %r15021;
	clz.b32 	%r10487, %r10486;
	sub.s32 	%r10488, 31, %r10487;
	mul.wide.u32 	%rd657, %r10488, 4;
	add.s64 	%rd241, %rd2, %rd657;
	ld.local.u32 	%r3107, [%rd241];
	and.b32  	%r10489, %r3107, %r3106;
	setp.eq.s32 	%p3412, %r10489, 0;
	@%p3412 bra 	$L__BB6_2192;
	or.b32  	%r15041, %r15021, %r15041;
	bra.uni 	$L__BB6_2193;
$L__BB6_2192:
	or.b32  	%r10490, %r3107, %r3106;
	st.local.u32 	[%rd241], %r10490;
$L__BB6_2193:
	popc.b32 	%r3110, %r15023;
	setp.lt.s32 	%p3413, %r15023, 0;
	setp.ne.s32 	%p3414, %r3110, 2;
	or.pred  	%p3415, %p3413, %p3414;
	@%p3415 bra 	$L__BB6_2197;
	clz.b32 	%r10491, %r15023;
	mov.b32 	%r10492, -2147483648;
	shr.u32 	%r3111, %r10492, %r10491;
	xor.b32  	%r10493, %r3111, %r15023;
	clz.b32 	%r10494, %r10493;
	sub.s32 	%r10495, 31, %r10494;
	mul.wide.u32 	%rd658, %r10495, 4;
	add.s64 	%rd242, %rd2, %rd658;
	ld.local.u32 	%r3112, [%rd242];
	and.b32  	%r10496, %r3112, %r3111;
	setp.eq.s32 	%p3416, %r10496, 0;
	@%p3416 bra 	$L__BB6_2196;
	or.b32  	%r15041, %r15023, %r15041;
	bra.uni 	$L__BB6_2197;
$L__BB6_2196:
	or.b32  	%r10497, %r3112, %r3111;
	st.local.u32 	[%rd242], %r10497;
$L__BB6_2197:
	popc.b32 	%r3115, %r15025;
	setp.lt.s32 	%p3417, %r15025, 0;
	setp.ne.s32 	%p3418, %r3115, 2;
	or.pred  	%p3419, %p3417, %p3418;
	@%p3419 bra 	$L__BB6_2201;
	clz.b32 	%r10498, %r15025;
	mov.b32 	%r10499, -2147483648;
	shr.u32 	%r3116, %r10499, %r10498;
	xor.b32  	%r10500, %r3116, %r15025;
	clz.b32 	%r10501, %r10500;
	sub.s32 	%r10502, 31, %r10501;
	mul.wide.u32 	%rd659, %r10502, 4;
	add.s64 	%rd243, %rd2, %rd659;
	ld.local.u32 	%r3117, [%rd243];
	and.b32  	%r10503, %r3117, %r3116;
	setp.eq.s32 	%p3420, %r10503, 0;
	@%p3420 bra 	$L__BB6_2200;
	or.b32  	%r15041, %r15025, %r15041;
	bra.uni 	$L__BB6_2201;
$L__BB6_2200:
	or.b32  	%r10504, %r3117, %r3116;
	st.local.u32 	[%rd243], %r10504;
$L__BB6_2201:
	popc.b32 	%r3120, %r15027;
	setp.lt.s32 	%p3421, %r15027, 0;
	setp.ne.s32 	%p3422, %r3120, 2;
	or.pred  	%p3423, %p3421, %p3422;
	@%p3423 bra 	$L__BB6_2205;
	clz.b32 	%r10505, %r15027;
	mov.b32 	%r10506, -2147483648;
	shr.u32 	%r3121, %r10506, %r10505;
	xor.b32  	%r10507, %r3121, %r15027;
	clz.b32 	%r10508, %r10507;
	sub.s32 	%r10509, 31, %r10508;
	mul.wide.u32 	%rd660, %r10509, 4;
	add.s64 	%rd244, %rd2, %rd660;
	ld.local.u32 	%r3122, [%rd244];
	and.b32  	%r10510, %r3122, %r3121;
	setp.eq.s32 	%p3424, %r10510, 0;
	@%p3424 bra 	$L__BB6_2204;
	or.b32  	%r15041, %r15027, %r15041;
	bra.uni 	$L__BB6_2205;
$L__BB6_2204:
	or.b32  	%r10511, %r3122, %r3121;
	st.local.u32 	[%rd244], %r10511;
$L__BB6_2205:
	popc.b32 	%r3125, %r15029;
	setp.lt.s32 	%p3425, %r15029, 0;
	setp.ne.s32 	%p3426, %r3125, 2;
	or.pred  	%p3427, %p3425, %p3426;
	@%p3427 bra 	$L__BB6_2209;
	clz.b32 	%r10512, %r15029;
	mov.b32 	%r10513, -2147483648;
	shr.u32 	%r3126, %r10513, %r10512;
	xor.b32  	%r10514, %r3126, %r15029;
	clz.b32 	%r10515, %r10514;
	sub.s32 	%r10516, 31, %r10515;
	mul.wide.u32 	%rd661, %r10516, 4;
	add.s64 	%rd245, %rd2, %rd661;
	ld.local.u32 	%r3127, [%rd245];
	and.b32  	%r10517, %r3127, %r3126;
	setp.eq.s32 	%p3428, %r10517, 0;
	@%p3428 bra 	$L__BB6_2208;
	or.b32  	%r15041, %r15029, %r15041;
	bra.uni 	$L__BB6_2209;
$L__BB6_2208:
	or.b32  	%r10518, %r3127, %r3126;
	st.local.u32 	[%rd245], %r10518;
$L__BB6_2209:
	popc.b32 	%r3130, %r15031;
	setp.lt.s32 	%p3429, %r15031, 0;
	setp.ne.s32 	%p3430, %r3130, 2;
	or.pred  	%p3431, %p3429, %p3430;
	@%p3431 bra 	$L__BB6_2213;
	clz.b32 	%r10519, %r15031;
	mov.b32 	%r10520, -2147483648;
	shr.u32 	%r3131, %r10520, %r10519;
	xor.b32  	%r10521, %r3131, %r15031;
	clz.b32 	%r10522, %r10521;
	sub.s32 	%r10523, 31, %r10522;
	mul.wide.u32 	%rd662, %r10523, 4;
	add.s64 	%rd246, %rd2, %rd662;
	ld.local.u32 	%r3132, [%rd246];
	and.b32  	%r10524, %r3132, %r3131;
	setp.eq.s32 	%p3432, %r10524, 0;
	@%p3432 bra 	$L__BB6_2212;
	or.b32  	%r15041, %r15031, %r15041;
	bra.uni 	$L__BB6_2213;
$L__BB6_2212:
	or.b32  	%r10525, %r3132, %r3131;
	st.local.u32 	[%rd246], %r10525;
$L__BB6_2213:
	popc.b32 	%r3135, %r15033;
	setp.lt.s32 	%p3433, %r15033, 0;
	setp.ne.s32 	%p3434, %r3135, 2;
	or.pred  	%p3435, %p3433, %p3434;
	@%p3435 bra 	$L__BB6_2217;
	clz.b32 	%r10526, %r15033;
	mov.b32 	%r10527, -2147483648;
	shr.u32 	%r3136, %r10527, %r10526;
	xor.b32  	%r10528, %r3136, %r15033;
	clz.b32 	%r10529, %r10528;
	sub.s32 	%r10530, 31, %r10529;
	mul.wide.u32 	%rd663, %r10530, 4;
	add.s64 	%rd247, %rd2, %rd663;
	ld.local.u32 	%r3137, [%rd247];
	and.b32  	%r10531, %r3137, %r3136;
	setp.eq.s32 	%p3436, %r10531, 0;
	@%p3436 bra 	$L__BB6_2216;
	or.b32  	%r15041, %r15033, %r15041;
	bra.uni 	$L__BB6_2217;
$L__BB6_2216:
	or.b32  	%r10532, %r3137, %r3136;
	st.local.u32 	[%rd247], %r10532;
$L__BB6_2217:
	popc.b32 	%r3140, %r15035;
	setp.lt.s32 	%p3437, %r15035, 0;
	setp.ne.s32 	%p3438, %r3140, 2;
	or.pred  	%p3439, %p3437, %p3438;
	@%p3439 bra 	$L__BB6_2221;
	clz.b32 	%r10533, %r15035;
	mov.b32 	%r10534, -2147483648;
	shr.u32 	%r3141, %r10534, %r10533;
	xor.b32  	%r10535, %r3141, %r15035;
	clz.b32 	%r10536, %r10535;
	sub.s32 	%r10537, 31, %r10536;
	mul.wide.u32 	%rd664, %r10537, 4;
	add.s64 	%rd248, %rd2, %rd664;
	ld.local.u32 	%r3142, [%rd248];
	and.b32  	%r10538, %r3142, %r3141;
	setp.eq.s32 	%p3440, %r10538, 0;
	@%p3440 bra 	$L__BB6_2220;
	or.b32  	%r15041, %r15035, %r15041;
	bra.uni 	$L__BB6_2221;
$L__BB6_2220:
	or.b32  	%r10539, %r3142, %r3141;
	st.local.u32 	[%rd248], %r10539;
$L__BB6_2221:
	popc.b32 	%r3145, %r15037;
	setp.lt.s32 	%p3441, %r15037, 0;
	setp.ne.s32 	%p3442, %r3145, 2;
	or.pred  	%p3443, %p3441, %p3442;
	@%p3443 bra 	$L__BB6_2225;
	clz.b32 	%r10540, %r15037;
	mov.b32 	%r10541, -2147483648;
	shr.u32 	%r3146, %r10541, %r10540;
	xor.b32  	%r10542, %r3146, %r15037;
	clz.b32 	%r10543, %r10542;
	sub.s32 	%r10544, 31, %r10543;
	mul.wide.u32 	%rd665, %r10544, 4;
	add.s64 	%rd249, %rd2, %rd665;
	ld.local.u32 	%r3147, [%rd249];
	and.b32  	%r10545, %r3147, %r3146;
	setp.eq.s32 	%p3444, %r10545, 0;
	@%p3444 bra 	$L__BB6_2224;
	or.b32  	%r15041, %r15037, %r15041;
	bra.uni 	$L__BB6_2225;
$L__BB6_2224:
	or.b32  	%r10546, %r3147, %r3146;
	st.local.u32 	[%rd249], %r10546;
$L__BB6_2225:
	popc.b32 	%r3150, %r15039;
	setp.lt.s32 	%p3445, %r15039, 0;
	setp.ne.s32 	%p3446, %r3150, 2;
	or.pred  	%p3447, %p3445, %p3446;
	@%p3447 bra 	$L__BB6_2227;
	clz.b32 	%r10547, %r15039;
	mov.b32 	%r10548, -2147483648;
	shr.u32 	%r10549, %r10548, %r10547;
	xor.b32  	%r10550, %r10549, %r15039;
	clz.b32 	%r10551, %r10550;
	sub.s32 	%r10552, 31, %r10551;
	mul.wide.u32 	%rd666, %r10552, 4;
	add.s64 	%rd667, %rd2, %rd666;
	ld.local.u32 	%r10553, [%rd667];
	and.b32  	%r10554, %r10553, %r10549;
	setp.eq.s32 	%p3448, %r10554, 0;
	selp.b32 	%r10555, 0, %r15039, %p3448;
	or.b32  	%r15041, %r15041, %r10555;
$L__BB6_2227:
	setp.eq.s32 	%p3449, %r15041, 0;
	mov.b32 	%r15067, 0;
	@%p3449 bra 	$L__BB6_2278;
	not.b32 	%r3153, %r15041;
	setp.gt.s32 	%p3450, %r14991, -1;
	setp.eq.s32 	%p3451, %r3031, 2;
	and.b32  	%r10559, %r14991, %r15041;
	setp.eq.s32 	%p3452, %r10559, %r14991;
	and.pred  	%p3453, %p3451, %p3452;
	mov.b32 	%r15067, 0;
	and.pred  	%p3454, %p3453, %p3450;
	@%p3454 bra 	$L__BB6_2230;
	and.b32  	%r10560, %r14991, %r3153;
	popc.b32 	%r10561, %r10560;
	setp.eq.s32 	%p3455, %r10561, 1;
	or.b32  	%r10562, %r10560, -2147483648;
	selp.b32 	%r10563, %r10562, %r10560, %p3455;
	st.local.u32 	[%rd880+-208], %r10563;
	setp.ne.s32 	%p3456, %r14991, %r10563;
	selp.u32 	%r15067, 1, 0, %p3456;
$L__BB6_2230:
	setp.gt.s32 	%p3457, %r14993, -1;
	setp.eq.s32 	%p3458, %r3035, 2;
	and.b32  	%r10565, %r14993, %r15041;
	setp.eq.s32 	%p3459, %r10565, %r14993;
	and.pred  	%p3460, %p3458, %p3459;
	and.pred  	%p3461, %p3460, %p3457;
	@%p3461 bra 	$L__BB6_2232;
	and.b32  	%r10566, %r14993, %r3153;
	popc.b32 	%r10567, %r10566;
	setp.eq.s32 	%p3462, %r10567, 1;
	or.b32  	%r10568, %r10566, -2147483648;
	selp.b32 	%r10569, %r10568, %r10566, %p3462;
	st.local.u32 	[%rd880+-108], %r10569;
	setp.ne.s32 	%p3463, %r14993, %r10569;
	selp.u32 	%r10570, 1, 0, %p3463;
	or.b32  	%r15067, %r15067, %r10570;
$L__BB6_2232:
	setp.gt.s32 	%p3464, %r14995, -1;
	setp.eq.s32 	%p3465, %r3040, 2;
	and.b32  	%r10572, %r14995, %r15041;
	setp.eq.s32 	%p3466, %r10572, %r14995;
	and.pred  	%p3467, %p3465, %p3466;
	and.pred  	%p3468, %p3467, %p3464;
	@%p3468 bra 	$L__BB6_2234;
	and.b32  	%r10573, %r14995, %r3153;
	popc.b32 	%r10574, %r10573;
	setp.eq.s32 	%p3469, %r10574, 1;
	or.b32  	%r10575, %r10573, -2147483648;
	selp.b32 	%r10576, %r10575, %r10573, %p3469;
	st.local.u32 	[%rd880+-8], %r10576;
	setp.ne.s32 	%p3470, %r14995, %r10576;
	selp.u32 	%r10577, 1, 0, %p3470;
	or.b32  	%r15067, %r15067, %r10577;
$L__BB6_2234:
	setp.gt.s32 	%p3471, %r14997, -1;
	setp.eq.s32 	%p3472, %r3045, 2;
	and.b32  	%r10579, %r14997, %r15041;
	setp.eq.s32 	%p3473, %r10579, %r14997;
	and.pred  	%p3474, %p3472, %p3473;
	and.pred  	%p3475, %p3474, %p3471;
	@%p3475 bra 	$L__BB6_2236;
	and.b32  	%r10580, %r14997, %r3153;
	popc.b32 	%r10581, %r10580;
	setp.eq.s32 	%p3476, %r10581, 1;
	or.b32  	%r10582, %r10580, -2147483648;
	selp.b32 	%r10583, %r10582, %r10580, %p3476;
	st.local.u32 	[%rd880+92], %r10583;
	setp.ne.s32 	%p3477, %r14997, %r10583;
	selp.u32 	%r10584, 1, 0, %p3477;
	or.b32  	%r15067, %r15067, %r10584;
$L__BB6_2236:
	setp.gt.s32 	%p3478, %r14999, -1;
	setp.eq.s32 	%p3479, %r3050, 2;
	and.b32  	%r10586, %r14999, %r15041;
	setp.eq.s32 	%p3480, %r10586, %r14999;
	and.pred  	%p3481, %p3479, %p3480;
	and.pred  	%p3482, %p3481, %p3478;
	@%p3482 bra 	$L__BB6_2238;
	and.b32  	%r10587, %r14999, %r3153;
	popc.b32 	%r10588, %r10587;
	setp.eq.s32 	%p3483, %r10588, 1;
	or.b32  	%r10589, %r10587, -2147483648;
	selp.b32 	%r10590, %r10589, %r10587, %p3483;
	st.local.u32 	[%rd880+192], %r10590;
	setp.ne.s32 	%p3484, %r14999, %r10590;
	selp.u32 	%r10591, 1, 0, %p3484;
	or.b32  	%r15067, %r15067, %r10591;
$L__BB6_2238:
	setp.gt.s32 	%p3485, %r15001, -1;
	setp.eq.s32 	%p3486, %r3055, 2;
	and.b32  	%r10593, %r15001, %r15041;
	setp.eq.s32 	%p3487, %r10593, %r15001;
	and.pred  	%p3488, %p3486, %p3487;
	and.pred  	%p3489, %p3488, %p3485;
	@%p3489 bra 	$L__BB6_2240;
	and.b32  	%r10594, %r15001, %r3153;
	popc.b32 	%r10595, %r10594;
	setp.eq.s32 	%p3490, %r10595, 1;
	or.b32  	%r10596, %r10594, -2147483648;
	selp.b32 	%r10597, %r10596, %r10594, %p3490;
	st.local.u32 	[%rd880+-204], %r10597;
	setp.ne.s32 	%p3491, %r15001, %r10597;
	selp.u32 	%r10598, 1, 0, %p3491;
	or.b32  	%r15067, %r15067, %r10598;
$L__BB6_2240:
	setp.gt.s32 	%p3492, %r15003, -1;
	setp.eq.s32 	%p3493, %r3060, 2;
	and.b32  	%r10600, %r15003, %r15041;
	setp.eq.s32 	%p3494, %r10600, %r15003;
	and.pred  	%p3495, %p3493, %p3494;
	and.pred  	%p3496, %p3495, %p3492;
	@%p3496 bra 	$L__BB6_2242;
	and.b32  	%r10601, %r15003, %r3153;
	popc.b32 	%r10602, %r10601;
	setp.eq.s32 	%p3497, %r10602, 1;
	or.b32  	%r10603, %r10601, -2147483648;
	selp.b32 	%r10604, %r10603, %r10601, %p3497;
	st.local.u32 	[%rd880+-104], %r10604;
	setp.ne.s32 	%p3498, %r15003, %r10604;
	selp.u32 	%r10605, 1, 0, %p3498;
	or.b32  	%r15067, %r15067, %r10605;
$L__BB6_2242:
	setp.gt.s32 	%p3499, %r15005, -1;
	setp.eq.s32 	%p3500, %r3065, 2;
	and.b32  	%r10607, %r15005, %r15041;
	setp.eq.s32 	%p3501, %r10607, %r15005;
	and.pred  	%p3502, %p3500, %p3501;
	and.pred  	%p3503, %p3502, %p3499;
	@%p3503 bra 	$L__BB6_2244;
	and.b32  	%r10608, %r15005, %r3153;
	popc.b32 	%r10609, %r10608;
	setp.eq.s32 	%p3504, %r10609, 1;
	or.b32  	%r10610, %r10608, -2147483648;
	selp.b32 	%r10611, %r10610, %r10608, %p3504;
	st.local.u32 	[%rd880+-4], %r10611;
	setp.ne.s32 	%p3505, %r15005, %r10611;
	selp.u32 	%r10612, 1, 0, %p3505;
	or.b32  	%r15067, %r15067, %r10612;
$L__BB6_2244:
	setp.gt.s32 	%p3506, %r15007, -1;
	setp.eq.s32 	%p3507, %r3070, 2;
	and.b32  	%r10614, %r15007, %r15041;
	setp.eq.s32 	%p3508, %r10614, %r15007;
	and.pred  	%p3509, %p3507, %p3508;
	and.pred  	%p3510, %p3509, %p3506;
	@%p3510 bra 	$L__BB6_2246;
	and.b32  	%r10615, %r15007, %r3153;
	popc.b32 	%r10616, %r10615;
	setp.eq.s32 	%p3511, %r10616, 1;
	or.b32  	%r10617, %r10615, -2147483648;
	selp.b32 	%r10618, %r10617, %r10615, %p3511;
	st.local.u32 	[%rd880+96], %r10618;
	setp.ne.s32 	%p3512, %r15007, %r10618;
	selp.u32 	%r10619, 1, 0, %p3512;
	or.b32  	%r15067, %r15067, %r10619;
$L__BB6_2246:
	setp.gt.s32 	%p3513, %r15009, -1;
	setp.eq.s32 	%p3514, %r3075, 2;
	and.b32  	%r10621, %r15009, %r15041;
	setp.eq.s32 	%p3515, %r10621, %r15009;
	and.pred  	%p3516, %p3514, %p3515;
	and.pred  	%p3517, %p3516, %p3513;
	@%p3517 bra 	$L__BB6_2248;
	and.b32  	%r10622, %r15009, %r3153;
	popc.b32 	%r10623, %r10622;
	setp.eq.s32 	%p3518, %r10623, 1;
	or.b32  	%r10624, %r10622, -2147483648;
	selp.b32 	%r10625, %r10624, %r10622, %p3518;
	st.local.u32 	[%rd880+196], %r10625;
	setp.ne.s32 	%p3519, %r15009, %r10625;
	selp.u32 	%r10626, 1, 0, %p3519;
	or.b32  	%r15067, %r15067, %r10626;
$L__BB6_2248:
	setp.gt.s32 	%p3520, %r15011, -1;
	setp.eq.s32 	%p3521, %r3080, 2;
	and.b32  	%r10628, %r15011, %r15041;
	setp.eq.s32 	%p3522, %r10628, %r15011;
	and.pred  	%p3523, %p3521, %p3522;
	and.pred  	%p3524, %p3523, %p3520;
	@%p3524 bra 	$L__BB6_2250;
	and.b32  	%r10629, %r15011, %r3153;
	popc.b32 	%r10630, %r10629;
	setp.eq.s32 	%p3525, %r10630, 1;
	or.b32  	%r10631, %r10629, -2147483648;
	selp.b32 	%r10632, %r10631, %r10629, %p3525;
	st.local.u32 	[%rd880+-200], %r10632;
	setp.ne.s32 	%p3526, %r15011, %r10632;
	selp.u32 	%r10633, 1, 0, %p3526;
	or.b32  	%r15067, %r15067, %r10633;
$L__BB6_2250:
	setp.gt.s32 	%p3527, %r15013, -1;
	setp.eq.s32 	%p3528, %r3085, 2;
	and.b32  	%r10635, %r15013, %r15041;
	setp.eq.s32 	%p3529, %r10635, %r15013;
	and.pred  	%p3530, %p3528, %p3529;
	and.pred  	%p3531, %p3530, %p3527;
	@%p3531 bra 	$L__BB6_2252;
	and.b32  	%r10636, %r15013, %r3153;
	popc.b32 	%r10637, %r10636;
	setp.eq.s32 	%p3532, %r10637, 1;
	or.b32  	%r10638, %r10636, -2147483648;
	selp.b32 	%r10639, %r10638, %r10636, %p3532;
	st.local.u32 	[%rd880+-100], %r10639;
	setp.ne.s32 	%p3533, %r15013, %r10639;
	selp.u32 	%r10640, 1, 0, %p3533;
	or.b32  	%r15067, %r15067, %r10640;
$L__BB6_2252:
	setp.gt.s32 	%p3534, %r15015, -1;
	setp.eq.s32 	%p3535, %r3090, 2;
	and.b32  	%r10642, %r15015, %r15041;
	setp.eq.s32 	%p3536, %r10642, %r15015;
	and.pred  	%p3537, %p3535, %p3536;
	and.pred  	%p3538, %p3537, %p3534;
	@%p3538 bra 	$L__BB6_2254;
	and.b32  	%r10643, %r15015, %r3153;
	popc.b32 	%r10644, %r10643;
	setp.eq.s32 	%p3539, %r10644, 1;
	or.b32  	%r10645, %r10643, -2147483648;
	selp.b32 	%r10646, %r10645, %r10643, %p3539;
	st.local.u32 	[%rd880], %r10646;
	setp.ne.s32 	%p3540, %r15015, %r10646;
	selp.u32 	%r10647, 1, 0, %p3540;
	or.b32  	%r15067, %r15067, %r10647;
$L__BB6_2254:
	setp.gt.s32 	%p3541, %r15017, -1;
	setp.eq.s32 	%p3542, %r3095, 2;
	and.b32  	%r10649, %r15017, %r15041;
	setp.eq.s32 	%p3543, %r10649, %r15017;
	and.pred  	%p3544, %p3542, %p3543;
	and.pred  	%p3545, %p3544, %p3541;
	@%p3545 bra 	$L__BB6_2256;
	and.b32  	%r10650, %r15017, %r3153;
	popc.b32 	%r10651, %r10650;
	setp.eq.s32 	%p3546, %r10651, 1;
	or.b32  	%r10652, %r10650, -2147483648;
	selp.b32 	%r10653, %r10652, %r10650, %p3546;
	st.local.u32 	[%rd880+100], %r10653;
	setp.ne.s32 	%p3547, %r15017, %r10653;
	selp.u32 	%r10654, 1, 0, %p3547;
	or.b32  	%r15067, %r15067, %r10654;
$L__BB6_2256:
	setp.gt.s32 	%p3548, %r15019, -1;
	setp.eq.s32 	%p3549, %r3100, 2;
	and.b32  	%r10656, %r15019, %r15041;
	setp.eq.s32 	%p3550, %r10656, %r15019;
	and.pred  	%p3551, %p3549, %p3550;
	and.pred  	%p3552, %p3551, %p3548;
	@%p3552 bra 	$L__BB6_2258;
	and.b32  	%r10657, %r15019, %r3153;
	popc.b32 	%r10658, %r10657;
	setp.eq.s32 	%p3553, %r10658, 1;
	or.b32  	%r10659, %r10657, -2147483648;
	selp.b32 	%r10660, %r10659, %r10657, %p3553;
	st.local.u32 	[%rd880+200], %r10660;
	setp.ne.s32 	%p3554, %r15019, %r10660;
	selp.u32 	%r10661, 1, 0, %p3554;
	or.b32  	%r15067, %r15067, %r10661;
$L__BB6_2258:
	setp.gt.s32 	%p3555, %r15021, -1;
	setp.eq.s32 	%p3556, %r3105, 2;
	and.b32  	%r10663, %r15021, %r15041;
	setp.eq.s32 	%p3557, %r10663, %r15021;
	and.pred  	%p3558, %p3556, %p3557;
	and.pred  	%p3559, %p3558, %p3555;
	@%p3559 bra 	$L__BB6_2260;
	and.b32  	%r10664, %r15021, %r3153;
	popc.b32 	%r10665, %r10664;
	setp.eq.s32 	%p3560, %r10665, 1;
	or.b32  	%r10666, %r10664, -2147483648;
	selp.b32 	%r10667, %r10666, %r10664, %p3560;
	st.local.u32 	[%rd880+-196], %r10667;
	setp.ne.s32 	%p3561, %r15021, %r10667;
	selp.u32 	%r10668, 1, 0, %p3561;
	or.b32  	%r15067, %r15067, %r10668;
$L__BB6_2260:
	setp.gt.s32 	%p3562, %r15023, -1;
	setp.eq.s32 	%p3563, %r3110, 2;
	and.b32  	%r10670, %r15023, %r15041;
	setp.eq.s32 	%p3564, %r10670, %r15023;
	and.pred  	%p3565, %p3563, %p3564;
	and.pred  	%p3566, %p3565, %p3562;
	@%p3566 bra 	$L__BB6_2262;
	and.b32  	%r10671, %r15023, %r3153;
	popc.b32 	%r10672, %r10671;
	setp.eq.s32 	%p3567, %r10672, 1;
	or.b32  	%r10673, %r10671, -2147483648;
	selp.b32 	%r10674, %r10673, %r10671, %p3567;
	st.local.u32 	[%rd880+-96], %r10674;
	setp.ne.s32 	%p3568, %r15023, %r10674;
	selp.u32 	%r10675, 1, 0, %p3568;
	or.b32  	%r15067, %r15067, %r10675;
$L__BB6_2262:
	setp.gt.s32 	%p3569, %r15025, -1;
	setp.eq.s32 	%p3570, %r3115, 2;
	and.b32  	%r10677, %r15025, %r15041;
	setp.eq.s32 	%p3571, %r10677, %r15025;
	and.pred  	%p3572, %p3570, %p3571;
	and.pred  	%p3573, %p3572, %p3569;
	@%p3573 bra 	$L__BB6_2264;
	and.b32  	%r10678, %r15025, %r3153;
	popc.b32 	%r10679, %r10678;
	setp.eq.s32 	%p3574, %r10679, 1;
	or.b32  	%r10680, %r10678, -2147483648;
	selp.b32 	%r10681, %r10680, %r10678, %p3574;
	st.local.u32 	[%rd880+4], %r10681;
	setp.ne.s32 	%p3575, %r15025, %r10681;
	selp.u32 	%r10682, 1, 0, %p3575;
	or.b32  	%r15067, %r15067, %r10682;
$L__BB6_2264:
	setp.gt.s32 	%p3576, %r15027, -1;
	setp.eq.s32 	%p3577, %r3120, 2;
	and.b32  	%r10684, %r15027, %r15041;
	setp.eq.s32 	%p3578, %r10684, %r15027;
	and.pred  	%p3579, %p3577, %p3578;
	and.pred  	%p3580, %p3579, %p3576;
	@%p3580 bra 	$L__BB6_2266;
	and.b32  	%r10685, %r15027, %r3153;
	popc.b32 	%r10686, %r10685;
	setp.eq.s32 	%p3581, %r10686, 1;
	or.b32  	%r10687, %r10685, -2147483648;
	selp.b32 	%r10688, %r10687, %r10685, %p3581;
	st.local.u32 	[%rd880+104], %r10688;
	setp.ne.s32 	%p3582, %r15027, %r10688;
	selp.u32 	%r10689, 1, 0, %p3582;
	or.b32  	%r15067, %r15067, %r10689;
$L__BB6_2266:
	setp.gt.s32 	%p3583, %r15029, -1;
	setp.eq.s32 	%p3584, %r3125, 2;
	and.b32  	%r10691, %r15029, %r15041;
	setp.eq.s32 	%p3585, %r10691, %r15029;
	and.pred  	%p3586, %p3584, %p3585;
	and.pred  	%p3587, %p3586, %p3583;
	@%p3587 bra 	$L__BB6_2268;
	and.b32  	%r10692, %r15029, %r3153;
	popc.b32 	%r10693, %r10692;
	setp.eq.s32 	%p3588, %r10693, 1;
	or.b32  	%r10694, %r10692, -2147483648;
	selp.b32 	%r10695, %r10694, %r10692, %p3588;
	st.local.u32 	[%rd880+204], %r10695;
	setp.ne.s32 	%p3589, %r15029, %r10695;
	selp.u32 	%r10696, 1, 0, %p3589;
	or.b32  	%r15067, %r15067, %r10696;
$L__BB6_2268:
	setp.gt.s32 	%p3590, %r15031, -1;
	setp.eq.s32 	%p3591, %r3130, 2;
	and.b32  	%r10698, %r15031, %r15041;
	setp.eq.s32 	%p3592, %r10698, %r15031;
	and.pred  	%p3593, %p3591, %p3592;
	and.pred  	%p3594, %p3593, %p3590;
	@%p3594 bra 	$L__BB6_2270;
	and.b32  	%r10699, %r15031, %r3153;
	popc.b32 	%r10700, %r10699;
	setp.eq.s32 	%p3595, %r10700, 1;
	or.b32  	%r10701, %r10699, -2147483648;
	selp.b32 	%r10702, %r10701, %r10699, %p3595;
	st.local.u32 	[%rd880+-192], %r10702;
	setp.ne.s32 	%p3596, %r15031, %r10702;
	selp.u32 	%r10703, 1, 0, %p3596;
	or.b32  	%r15067, %r15067, %r10703;
$L__BB6_2270:
	setp.gt.s32 	%p3597, %r15033, -1;
	setp.eq.s32 	%p3598, %r3135, 2;
	and.b32  	%r10705, %r15033, %r15041;
	setp.eq.s32 	%p3599, %r10705, %r15033;
	and.pred  	%p3600, %p3598, %p3599;
	and.pred  	%p3601, %p3600, %p3597;
	@%p3601 bra 	$L__BB6_2272;
	and.b32  	%r10706, %r15033, %r3153;
	popc.b32 	%r10707, %r10706;
	setp.eq.s32 	%p3602, %r10707, 1;
	or.b32  	%r10708, %r10706, -2147483648;
	selp.b32 	%r10709, %r10708, %r10706, %p3602;
	st.local.u32 	[%rd880+-92], %r10709;
	setp.ne.s32 	%p3603, %r15033, %r10709;
	selp.u32 	%r10710, 1, 0, %p3603;
	or.b32  	%r15067, %r15067, %r10710;
$L__BB6_2272:
	setp.gt.s32 	%p3604, %r15035, -1;
	setp.eq.s32 	%p3605, %r3140, 2;
	and.b32  	%r10712, %r15035, %r15041;
	setp.eq.s32 	%p3606, %r10712, %r15035;
	and.pred  	%p3607, %p3605, %p3606;
	and.pred  	%p3608, %p3607, %p3604;
	@%p3608 bra 	$L__BB6_2274;
	and.b32  	%r10713, %r15035, %r3153;
	popc.b32 	%r10714, %r10713;
	setp.eq.s32 	%p3609, %r10714, 1;
	or.b32  	%r10715, %r10713, -2147483648;
	selp.b32 	%r10716, %r10715, %r10713, %p3609;
	st.local.u32 	[%rd880+8], %r10716;
	setp.ne.s32 	%p3610, %r15035, %r10716;
	selp.u32 	%r10717, 1, 0, %p3610;
	or.b32  	%r15067, %r15067, %r10717;
$L__BB6_2274:
	setp.gt.s32 	%p3611, %r15037, -1;
	setp.eq.s32 	%p3612, %r3145, 2;
	and.b32  	%r10719, %r15037, %r15041;
	setp.eq.s32 	%p3613, %r10719, %r15037;
	and.pred  	%p3614, %p3612, %p3613;
	and.pred  	%p3615, %p3614, %p3611;
	@%p3615 bra 	$L__BB6_2276;
	and.b32  	%r10720, %r15037, %r3153;
	popc.b32 	%r10721, %r10720;
	setp.eq.s32 	%p3616, %r10721, 1;
	or.b32  	%r10722, %r10720, -2147483648;
	selp.b32 	%r10723, %r10722, %r10720, %p3616;
	st.local.u32 	[%rd880+108], %r10723;
	setp.ne.s32 	%p3617, %r15037, %r10723;
	selp.u32 	%r10724, 1, 0, %p3617;
	or.b32  	%r15067, %r15067, %r10724;
$L__BB6_2276:
	setp.gt.s32 	%p3618, %r15039, -1;
	setp.eq.s32 	%p3619, %r3150, 2;
	and.b32  	%r10726, %r15039, %r15041;
	setp.eq.s32 	%p3620, %r10726, %r15039;
	and.pred  	%p3621, %p3619, %p3620;
	and.pred  	%p3622, %p3621, %p3618;
	@%p3622 bra 	$L__BB6_2278;
	and.b32  	%r10727, %r15039, %r3153;
	popc.b32 	%r10728, %r10727;
	setp.eq.s32 	%p3623, %r10728, 1;
	or.b32  	%r10729, %r10727, -2147483648;
	selp.b32 	%r10730, %r10729, %r10727, %p3623;
	st.local.u32 	[%rd880+208], %r10730;
	setp.ne.s32 	%p3624, %r15039, %r10730;
	selp.u32 	%r10731, 1, 0, %p3624;
	or.b32  	%r15067, %r15067, %r10731;
$L__BB6_2278:
	or.b32  	%r10732, %r14833, %r15067;
	or.b32  	%r14833, %r10732, %r14992;
	add.s32 	%r14963, %r2851, 5;
	add.s64 	%rd880, %rd880, 20;
	setp.lt.u32 	%p3625, %r2851, 20;
	@%p3625 bra 	$L__BB6_2030;
	add.s32 	%r3206, %r14961, 5;
	setp.lt.u32 	%p3626, %r14961, 20;
	mov.u32 	%r14961, %r3206;
	@%p3626 bra 	$L__BB6_2029;
	setp.eq.s32 	%p3627, %r14833, 3;
	@%p3627 bra 	$L__BB6_3790;
	mov.b32 	%r15219, 0;
	mov.u64 	%rd881, %rd883;
	mov.u32 	%r15092, %r15219;
$L__BB6_2282:
	ld.local.u32 	%r15119, [%rd881+-48];
	min.s32 	%r10734, %r15119, 0;
	and.b32  	%r15094, %r10734, 2147483647;
	ld.local.u32 	%r15121, [%rd881+-28];
	setp.gt.s32 	%p3628, %r15121, -1;
	@%p3628 bra 	$L__BB6_2284;
	and.b32  	%r10735, %r15121, 2147483647;
	and.b32  	%r10736, %r15121, %r15094;
	setp.eq.s32 	%p3629, %r10736, 0;
	selp.b32 	%r10737, %r10735, -2147483648, %p3629;
	or.b32  	%r15094, %r10737, %r15094;
$L__BB6_2284:
	ld.local.u32 	%r15123, [%rd881+-8];
	setp.gt.s32 	%p3630, %r15123, -1;
	@%p3630 bra 	$L__BB6_2286;
	and.b32  	%r10738, %r15123, 2147483647;
	and.b32  	%r10739, %r10738, %r15094;
	setp.eq.s32 	%p3631, %r10739, 0;
	selp.b32 	%r10740, %r10738, -2147483648, %p3631;
	or.b32  	%r15094, %r10740, %r15094;
$L__BB6_2286:
	ld.local.u32 	%r15125, [%rd881+12];
	setp.gt.s32 	%p3632, %r15125, -1;
	@%p3632 bra 	$L__BB6_2288;
	and.b32  	%r10741, %r15125, 2147483647;
	and.b32  	%r10742, %r10741, %r15094;
	setp.eq.s32 	%p3633, %r10742, 0;
	selp.b32 	%r10743, %r10741, -2147483648, %p3633;
	or.b32  	%r15094, %r10743, %r15094;
$L__BB6_2288:
	ld.local.u32 	%r15127, [%rd881+32];
	setp.gt.s32 	%p3634, %r15127, -1;
	@%p3634 bra 	$L__BB6_2290;
	and.b32  	%r10744, %r15127, 2147483647;
	and.b32  	%r10745, %r10744, %r15094;
	setp.eq.s32 	%p3635, %r10745, 0;
	selp.b32 	%r10746, %r10744, -2147483648, %p3635;
	or.b32  	%r15094, %r10746, %r15094;
$L__BB6_2290:
	ld.local.u32 	%r15129, [%rd881+-44];
	setp.gt.s32 	%p3636, %r15129, -1;
	@%p3636 bra 	$L__BB6_2292;
	and.b32  	%r10747, %r15129, 2147483647;
	and.b32  	%r10748, %r10747, %r15094;
	setp.eq.s32 	%p3637, %r10748, 0;
	selp.b32 	%r10749, %r10747, -2147483648, %p3637;
	or.b32  	%r15094, %r10749, %r15094;
$L__BB6_2292:
	ld.local.u32 	%r15131, [%rd881+-24];
	setp.gt.s32 	%p3638, %r15131, -1;
	@%p3638 bra 	$L__BB6_2294;
	and.b32  	%r10750, %r15131, 2147483647;
	and.b32  	%r10751, %r10750, %r15094;
	setp.eq.s32 	%p3639, %r10751, 0;
	selp.b32 	%r10752, %r10750, -2147483648, %p3639;
	or.b32  	%r15094, %r10752, %r15094;
$L__BB6_2294:
	ld.local.u32 	%r15133, [%rd881+-4];
	setp.gt.s32 	%p3640, %r15133, -1;
	@%p3640 bra 	$L__BB6_2296;
	and.b32  	%r10753, %r15133, 2147483647;
	and.b32  	%r10754, %r10753, %r15094;
	setp.eq.s32 	%p3641, %r10754, 0;
	selp.b32 	%r10755, %r10753, -2147483648, %p3641;
	or.b32  	%r15094, %r10755, %r15094;
$L__BB6_2296:
	ld.local.u32 	%r15135, [%rd881+16];
	setp.gt.s32 	%p3642, %r15135, -1;
	@%p3642 bra 	$L__BB6_2298;
	and.b32  	%r10756, %r15135, 2147483647;
	and.b32  	%r10757, %r10756, %r15094;
	setp.eq.s32 	%p3643, %r10757, 0;
	selp.b32 	%r10758, %r10756, -2147483648, %p3643;
	or.b32  	%r15094, %r10758, %r15094;
$L__BB6_2298:
	ld.local.u32 	%r15137, [%rd881+36];
	setp.gt.s32 	%p3644, %r15137, -1;
	@%p3644 bra 	$L__BB6_2300;
	and.b32  	%r10759, %r15137, 2147483647;
	and.b32  	%r10760, %r10759, %r15094;
	setp.eq.s32 	%p3645, %r10760, 0;
	selp.b32 	%r10761, %r10759, -2147483648, %p3645;
	or.b32  	%r15094, %r10761, %r15094;
$L__BB6_2300:
	ld.local.u32 	%r15139, [%rd881+-40];
	setp.gt.s32 	%p3646, %r15139, -1;
	@%p3646 bra 	$L__BB6_2302;
	and.b32  	%r10762, %r15139, 2147483647;
	and.b32  	%r10763, %r10762, %r15094;
	setp.eq.s32 	%p3647, %r10763, 0;
	selp.b32 	%r10764, %r10762, -2147483648, %p3647;
	or.b32  	%r15094, %r10764, %r15094;
$L__BB6_2302:
	ld.local.u32 	%r15141, [%rd881+-20];
	setp.gt.s32 	%p3648, %r15141, -1;
	@%p3648 bra 	$L__BB6_2304;
	and.b32  	%r10765, %r15141, 2147483647;
	and.b32  	%r10766, %r10765, %r15094;
	setp.eq.s32 	%p3649, %r10766, 0;
	selp.b32 	%r10767, %r10765, -2147483648, %p3649;
	or.b32  	%r15094, %r10767, %r15094;
$L__BB6_2304:
	ld.local.u32 	%r15143, [%rd881];
	setp.gt.s32 	%p3650, %r15143, -1;
	@%p3650 bra 	$L__BB6_2306;
	and.b32  	%r10768, %r15143, 2147483647;
	and.b32  	%r10769, %r10768, %r15094;
	setp.eq.s32 	%p3651, %r10769, 0;
	selp.b32 	%r10770, %r10768, -2147483648, %p3651;
	or.b32  	%r15094, %r10770, %r15094;
$L__BB6_2306:
	ld.local.u32 	%r15145, [%rd881+20];
	setp.gt.s32 	%p3652, %r15145, -1;
	@%p3652 bra 	$L__BB6_2308;
	and.b32  	%r10771, %r15145, 2147483647;
	and.b32  	%r10772, %r10771, %r15094;
	setp.eq.s32 	%p3653, %r10772, 0;
	selp.b32 	%r10773, %r10771, -2147483648, %p3653;
	or.b32  	%r15094, %r10773, %r15094;
$L__BB6_2308:
	ld.local.u32 	%r15147, [%rd881+40];
	setp.gt.s32 	%p3654, %r15147, -1;
	@%p3654 bra 	$L__BB6_2310;
	and.b32  	%r10774, %r15147, 2147483647;
	and.b32  	%r10775, %r10774, %r15094;
	setp.eq.s32 	%p3655, %r10775, 0;
	selp.b32 	%r10776, %r10774, -2147483648, %p3655;
	or.b32  	%r15094, %r10776, %r15094;
$L__BB6_2310:
	ld.local.u32 	%r15149, [%rd881+-36];
	setp.gt.s32 	%p3656, %r15149, -1;
	@%p3656 bra 	$L__BB6_2312;
	and.b32  	%r10777, %r15149, 2147483647;
	and.b32  	%r10778, %r10777, %r15094;
	setp.eq.s32 	%p3657, %r10778, 0;
	selp.b32 	%r10779, %r10777, -2147483648, %p3657;
	or.b32  	%r15094, %r10779, %r15094;
$L__BB6_2312:
	ld.local.u32 	%r15151, [%rd881+-16];
	setp.gt.s32 	%p3658, %r15151, -1;
	@%p3658 bra 	$L__BB6_2314;
	and.b32  	%r10780, %r15151, 2147483647;
	and.b32  	%r10781, %r10780, %r15094;
	setp.eq.s32 	%p3659, %r10781, 0;
	selp.b32 	%r10782, %r10780, -2147483648, %p3659;
	or.b32  	%r15094, %r10782, %r15094;
$L__BB6_2314:
	ld.local.u32 	%r15153, [%rd881+4];
	setp.gt.s32 	%p3660, %r15153, -1;
	@%p3660 bra 	$L__BB6_2316;
	and.b32  	%r10783, %r15153, 2147483647;
	and.b32  	%r10784, %r10783, %r15094;
	setp.eq.s32 	%p3661, %r10784, 0;
	selp.b32 	%r10785, %r10783, -2147483648, %p3661;
	or.b32  	%r15094, %r10785, %r15094;
$L__BB6_2316:
	ld.local.u32 	%r15155, [%rd881+24];
	setp.gt.s32 	%p3662, %r15155, -1;
	@%p3662 bra 	$L__BB6_2318;
	and.b32  	%r10786, %r15155, 2147483647;
	and.b32  	%r10787, %r10786, %r15094;
	setp.eq.s32 	%p3663, %r10787, 0;
	selp.b32 	%r10788, %r10786, -2147483648, %p3663;
	or.b32  	%r15094, %r10788, %r15094;
$L__BB6_2318:
	ld.local.u32 	%r15157, [%rd881+44];
	setp.gt.s32 	%p3664, %r15157, -1;
	@%p3664 bra 	$L__BB6_2320;
	and.b32  	%r10789, %r15157, 2147483647;
	and.b32  	%r10790, %r10789, %r15094;
	setp.eq.s32 	%p3665, %r10790, 0;
	selp.b32 	%r10791, %r10789, -2147483648, %p3665;
	or.b32  	%r15094, %r10791, %r15094;
$L__BB6_2320:
	ld.local.u32 	%r15159, [%rd881+-32];
	setp.gt.s32 	%p3666, %r15159, -1;
	@%p3666 bra 	$L__BB6_2322;
	and.b32  	%r10792, %r15159, 2147483647;
	and.b32  	%r10793, %r10792, %r15094;
	setp.eq.s32 	%p3667, %r10793, 0;
	selp.b32 	%r10794, %r10792, -2147483648, %p3667;
	or.b32  	%r15094, %r10794, %r15094;
$L__BB6_2322:
	ld.local.u32 	%r15161, [%rd881+-12];
	setp.gt.s32 	%p3668, %r15161, -1;
	@%p3668 bra 	$L__BB6_2324;
	and.b32  	%r10795, %r15161, 2147483647;
	and.b32  	%r10796, %r10795, %r15094;
	setp.eq.s32 	%p3669, %r10796, 0;
	selp.b32 	%r10797, %r10795, -2147483648, %p3669;
	or.b32  	%r15094, %r10797, %r15094;
$L__BB6_2324:
	ld.local.u32 	%r15163, [%rd881+8];
	setp.gt.s32 	%p3670, %r15163, -1;
	@%p3670 bra 	$L__BB6_2326;
	and.b32  	%r10798, %r15163, 2147483647;
	and.b32  	%r10799, %r10798, %r15094;
	setp.eq.s32 	%p3671, %r10799, 0;
	selp.b32 	%r10800, %r10798, -2147483648, %p3671;
	or.b32  	%r15094, %r10800, %r15094;
$L__BB6_2326:
	ld.local.u32 	%r15165, [%rd881+28];
	setp.gt.s32 	%p3672, %r15165, -1;
	@%p3672 bra 	$L__BB6_2328;
	and.b32  	%r10801, %r15165, 2147483647;
	and.b32  	%r10802, %r10801, %r15094;
	setp.eq.s32 	%p3673, %r10802, 0;
	selp.b32 	%r10803, %r10801, -2147483648, %p3673;
	or.b32  	%r15094, %r10803, %r15094;
$L__BB6_2328:
	ld.local.u32 	%r15167, [%rd881+48];
	setp.gt.s32 	%p3674, %r15167, -1;
	@%p3674 bra 	$L__BB6_2330;
	and.b32  	%r10804, %r15167, 2147483647;
	and.b32  	%r10805, %r10804, %r15094;
	setp.eq.s32 	%p3675, %r10805, 0;
	selp.b32 	%r10806, %r10804, -2147483648, %p3675;
	or.b32  	%r15094, %r10806, %r15094;
$L__BB6_2330:
	setp.gt.s32 	%p3676, %r15094, -1;
	mov.b32 	%r15120, 0;
	@%p3676 bra 	$L__BB6_2332;
	mov.b32 	%r10809, 0;
	st.local.u32 	[%rd7], %r10809;
	ld.local.u32 	%r15119, [%rd881+-48];
	mov.b32 	%r15120, 3;
$L__BB6_2332:
	not.b32 	%r3286, %r15094;
	setp.lt.s32 	%p3677, %r15119, 0;
	@%p3677 bra 	$L__BB6_2334;
	and.b32  	%r10810, %r15119, %r3286;
	popc.b32 	%r10811, %r10810;
	setp.eq.s32 	%p3678, %r10811, 1;
	or.b32  	%r10812, %r10810, -2147483648;
	selp.b32 	%r3287, %r10812, %r10810, %p3678;
	st.local.u32 	[%rd881+-48], %r3287;
	setp.ne.s32 	%p3679, %r15119, %r3287;
	selp.u32 	%r10813, 1, 0, %p3679;
	or.b32  	%r15120, %r15120, %r10813;
	mov.u32 	%r15119, %r3287;
$L__BB6_2334:
	setp.lt.s32 	%p3680, %r15121, 0;
	@%p3680 bra 	$L__BB6_2336;
	and.b32  	%r10814, %r15121, %r3286;
	popc.b32 	%r10815, %r10814;
	setp.eq.s32 	%p3681, %r10815, 1;
	or.b32  	%r10816, %r10814, -2147483648;
	selp.b32 	%r3291, %r10816, %r10814, %p3681;
	st.local.u32 	[%rd881+-28], %r3291;
	setp.ne.s32 	%p3682, %r15121, %r3291;
	selp.u32 	%r10817, 1, 0, %p3682;
	or.b32  	%r15120, %r15120, %r10817;
	mov.u32 	%r15121, %r3291;
$L__BB6_2336:
	setp.lt.s32 	%p3683, %r15123, 0;
	@%p3683 bra 	$L__BB6_2338;
	and.b32  	%r10818, %r15123, %r3286;
	popc.b32 	%r10819, %r10818;
	setp.eq.s32 	%p3684, %r10819, 1;
	or.b32  	%r10820, %r10818, -2147483648;
	selp.b32 	%r3295, %r10820, %r10818, %p3684;
	st.local.u32 	[%rd881+-8], %r3295;
	setp.ne.s32 	%p3685, %r15123, %r3295;
	selp.u32 	%r10821, 1, 0, %p3685;
	or.b32  	%r15120, %r15120, %r10821;
	mov.u32 	%r15123, %r3295;
$L__BB6_2338:
	setp.lt.s32 	%p3686, %r15125, 0;
	@%p3686 bra 	$L__BB6_2340;
	and.b32  	%r10822, %r15125, %r3286;
	popc.b32 	%r10823, %r10822;
	setp.eq.s32 	%p3687, %r10823, 1;
	or.b32  	%r10824, %r10822, -2147483648;
	selp.b32 	%r3299, %r10824, %r10822, %p3687;
	st.local.u32 	[%rd881+12], %r3299;
	setp.ne.s32 	%p3688, %r15125, %r3299;
	selp.u32 	%r10825, 1, 0, %p3688;
	or.b32  	%r15120, %r15120, %r10825;
	mov.u32 	%r15125, %r3299;
$L__BB6_2340:
	setp.lt.s32 	%p3689, %r15127, 0;
	@%p3689 bra 	$L__BB6_2342;
	and.b32  	%r10826, %r15127, %r3286;
	popc.b32 	%r10827, %r10826;
	setp.eq.s32 	%p3690, %r10827, 1;
	or.b32  	%r10828, %r10826, -2147483648;
	selp.b32 	%r3303, %r10828, %r10826, %p3690;
	st.local.u32 	[%rd881+32], %r3303;
	setp.ne.s32 	%p3691, %r15127, %r3303;
	selp.u32 	%r10829, 1, 0, %p3691;
	or.b32  	%r15120, %r15120, %r10829;
	mov.u32 	%r15127, %r3303;
$L__BB6_2342:
	setp.lt.s32 	%p3692, %r15129, 0;
	@%p3692 bra 	$L__BB6_2344;
	and.b32  	%r10830, %r15129, %r3286;
	popc.b32 	%r10831, %r10830;
	setp.eq.s32 	%p3693, %r10831, 1;
	or.b32  	%r10832, %r10830, -2147483648;
	selp.b32 	%r3307, %r10832, %r10830, %p3693;
	st.local.u32 	[%rd881+-44], %r3307;
	setp.ne.s32 	%p3694, %r15129, %r3307;
	selp.u32 	%r10833, 1, 0, %p3694;
	or.b32  	%r15120, %r15120, %r10833;
	mov.u32 	%r15129, %r3307;
$L__BB6_2344:
	setp.lt.s32 	%p3695, %r15131, 0;
	@%p3695 bra 	$L__BB6_2346;
	and.b32  	%r10834, %r15131, %r3286;
	popc.b32 	%r10835, %r10834;
	setp.eq.s32 	%p3696, %r10835, 1;
	or.b32  	%r10836, %r10834, -2147483648;
	selp.b32 	%r3311, %r10836, %r10834, %p3696;
	st.local.u32 	[%rd881+-24], %r3311;
	setp.ne.s32 	%p3697, %r15131, %r3311;
	selp.u32 	%r10837, 1, 0, %p3697;
	or.b32  	%r15120, %r15120, %r10837;
	mov.u32 	%r15131, %r3311;
$L__BB6_2346:
	setp.lt.s32 	%p3698, %r15133, 0;
	@%p3698 bra 	$L__BB6_2348;
	and.b32  	%r10838, %r15133, %r3286;
	popc.b32 	%r10839, %r10838;
	setp.eq.s32 	%p3699, %r10839, 1;
	or.b32  	%r10840, %r10838, -2147483648;
	selp.b32 	%r3315, %r10840, %r10838, %p3699;
	st.local.u32 	[%rd881+-4], %r3315;
	setp.ne.s32 	%p3700, %r15133, %r3315;
	selp.u32 	%r10841, 1, 0, %p3700;
	or.b32  	%r15120, %r15120, %r10841;
	mov.u32 	%r15133, %r3315;
$L__BB6_2348:
	setp.lt.s32 	%p3701, %r15135, 0;
	@%p3701 bra 	$L__BB6_2350;
	and.b32  	%r10842, %r15135, %r3286;
	popc.b32 	%r10843, %r10842;
	setp.eq.s32 	%p3702, %r10843, 1;
	or.b32  	%r10844, %r10842, -2147483648;
	selp.b32 	%r3319, %r10844, %r10842, %p3702;
	st.local.u32 	[%rd881+16], %r3319;
	setp.ne.s32 	%p3703, %r15135, %r3319;
	selp.u32 	%r10845, 1, 0, %p3703;
	or.b32  	%r15120, %r15120, %r10845;
	mov.u32 	%r15135, %r3319;
$L__BB6_2350:
	setp.lt.s32 	%p3704, %r15137, 0;
	@%p3704 bra 	$L__BB6_2352;
	and.b32  	%r10846, %r15137, %r3286;
	popc.b32 	%r10847, %r10846;
	setp.eq.s32 	%p3705, %r10847, 1;
	or.b32  	%r10848, %r10846, -2147483648;
	selp.b32 	%r3323, %r10848, %r10846, %p3705;
	st.local.u32 	[%rd881+36], %r3323;
	setp.ne.s32 	%p3706, %r15137, %r3323;
	selp.u32 	%r10849, 1, 0, %p3706;
	or.b32  	%r15120, %r15120, %r10849;
	mov.u32 	%r15137, %r3323;
$L__BB6_2352:
	setp.lt.s32 	%p3707, %r15139, 0;
	@%p3707 bra 	$L__BB6_2354;
	and.b32  	%r10850, %r15139, %r3286;
	popc.b32 	%r10851, %r10850;
	setp.eq.s32 	%p3708, %r10851, 1;
	or.b32  	%r10852, %r10850, -2147483648;
	selp.b32 	%r3327, %r10852, %r10850, %p3708;
	st.local.u32 	[%rd881+-40], %r3327;
	setp.ne.s32 	%p3709, %r15139, %r3327;
	selp.u32 	%r10853, 1, 0, %p3709;
	or.b32  	%r15120, %r15120, %r10853;
	mov.u32 	%r15139, %r3327;
$L__BB6_2354:
	setp.lt.s32 	%p3710, %r15141, 0;
	@%p3710 bra 	$L__BB6_2356;
	and.b32  	%r10854, %r15141, %r3286;
	popc.b32 	%r10855, %r10854;
	setp.eq.s32 	%p3711, %r10855, 1;
	or.b32  	%r10856, %r10854, -2147483648;
	selp.b32 	%r3331, %r10856, %r10854, %p3711;
	st.local.u32 	[%rd881+-20], %r3331;
	setp.ne.s32 	%p3712, %r15141, %r3331;
	selp.u32 	%r10857, 1, 0, %p3712;
	or.b32  	%r15120, %r15120, %r10857;
	mov.u32 	%r15141, %r3331;
$L__BB6_2356:
	setp.lt.s32 	%p3713, %r15143, 0;
	@%p3713 bra 	$L__BB6_2358;
	and.b32  	%r10858, %r15143, %r3286;
	popc.b32 	%r10859, %r10858;
	setp.eq.s32 	%p3714, %r10859, 1;
	or.b32  	%r10860, %r10858, -2147483648;
	selp.b32 	%r3335, %r10860, %r10858, %p3714;
	st.local.u32 	[%rd881], %r3335;
	setp.ne.s32 	%p3715, %r15143, %r3335;
	selp.u32 	%r10861, 1, 0, %p3715;
	or.b32  	%r15120, %r15120, %r10861;
	mov.u32 	%r15143, %r3335;
$L__BB6_2358:
	setp.lt.s32 	%p3716, %r15145, 0;
	@%p3716 bra 	$L__BB6_2360;
	and.b32  	%r10862, %r15145, %r3286;
	popc.b32 	%r10863, %r10862;
	setp.eq.s32 	%p3717, %r10863, 1;
	or.b32  	%r10864, %r10862, -2147483648;
	selp.b32 	%r3339, %r10864, %r10862, %p3717;
	st.local.u32 	[%rd881+20], %r3339;
	setp.ne.s32 	%p3718, %r15145, %r3339;
	selp.u32 	%r10865, 1, 0, %p3718;
	or.b32  	%r15120, %r15120, %r10865;
	mov.u32 	%r15145, %r3339;
$L__BB6_2360:
	setp.lt.s32 	%p3719, %r15147, 0;
	@%p3719 bra 	$L__BB6_2362;
	and.b32  	%r10866, %r15147, %r3286;
	popc.b32 	%r10867, %r10866;
	setp.eq.s32 	%p3720, %r10867, 1;
	or.b32  	%r10868, %r10866, -2147483648;
	selp.b32 	%r3343, %r10868, %r10866, %p3720;
	st.local.u32 	[%rd881+40], %r3343;
	setp.ne.s32 	%p3721, %r15147, %r3343;
	selp.u32 	%r10869, 1, 0, %p3721;
	or.b32  	%r15120, %r15120, %r10869;
	mov.u32 	%r15147, %r3343;
$L__BB6_2362:
	setp.lt.s32 	%p3722, %r15149, 0;
	@%p3722 bra 	$L__BB6_2364;
	and.b32  	%r10870, %r15149, %r3286;
	popc.b32 	%r10871, %r10870;
	setp.eq.s32 	%p3723, %r10871, 1;
	or.b32  	%r10872, %r10870, -2147483648;
	selp.b32 	%r3347, %r10872, %r10870, %p3723;
	st.local.u32 	[%rd881+-36], %r3347;
	setp.ne.s32 	%p3724, %r15149, %r3347;
	selp.u32 	%r10873, 1, 0, %p3724;
	or.b32  	%r15120, %r15120, %r10873;
	mov.u32 	%r15149, %r3347;
$L__BB6_2364:
	setp.lt.s32 	%p3725, %r15151, 0;
	@%p3725 bra 	$L__BB6_2366;
	and.b32  	%r10874, %r15151, %r3286;
	popc.b32 	%r10875, %r10874;
	setp.eq.s32 	%p3726, %r10875, 1;
	or.b32  	%r10876, %r10874, -2147483648;
	selp.b32 	%r3351, %r10876, %r10874, %p3726;
	st.local.u32 	[%rd881+-16], %r3351;
	setp.ne.s32 	%p3727, %r15151, %r3351;
	selp.u32 	%r10877, 1, 0, %p3727;
	or.b32  	%r15120, %r15120, %r10877;
	mov.u32 	%r15151, %r3351;
$L__BB6_2366:
	setp.lt.s32 	%p3728, %r15153, 0;
	@%p3728 bra 	$L__BB6_2368;
	and.b32  	%r10878, %r15153, %r3286;
	popc.b32 	%r10879, %r10878;
	setp.eq.s32 	%p3729, %r10879, 1;
	or.b32  	%r10880, %r10878, -2147483648;
	selp.b32 	%r3355, %r10880, %r10878, %p3729;
	st.local.u32 	[%rd881+4], %r3355;
	setp.ne.s32 	%p3730, %r15153, %r3355;
	selp.u32 	%r10881, 1, 0, %p3730;
	or.b32  	%r15120, %r15120, %r10881;
	mov.u32 	%r15153, %r3355;
$L__BB6_2368:
	setp.lt.s32 	%p3731, %r15155, 0;
	@%p3731 bra 	$L__BB6_2370;
	and.b32  	%r10882, %r15155, %r3286;
	popc.b32 	%r10883, %r10882;
	setp.eq.s32 	%p3732, %r10883, 1;
	or.b32  	%r10884, %r10882, -2147483648;
	selp.b32 	%r3359, %r10884, %r10882, %p3732;
	st.local.u32 	[%rd881+24], %r3359;
	setp.ne.s32 	%p3733, %r15155, %r3359;
	selp.u32 	%r10885, 1, 0, %p3733;
	or.b32  	%r15120, %r15120, %r10885;
	mov.u32 	%r15155, %r3359;
$L__BB6_2370:
	setp.lt.s32 	%p3734, %r15157, 0;
	@%p3734 bra 	$L__BB6_2372;
	and.b32  	%r10886, %r15157, %r3286;
	popc.b32 	%r10887, %r10886;
	setp.eq.s32 	%p3735, %r10887, 1;
	or.b32  	%r10888, %r10886, -2147483648;
	selp.b32 	%r3363, %r10888, %r10886, %p3735;
	st.local.u32 	[%rd881+44], %r3363;
	setp.ne.s32 	%p3736, %r15157, %r3363;
	selp.u32 	%r10889, 1, 0, %p3736;
	or.b32  	%r15120, %r15120, %r10889;
	mov.u32 	%r15157, %r3363;
$L__BB6_2372:
	setp.lt.s32 	%p3737, %r15159, 0;
	@%p3737 bra 	$L__BB6_2374;
	and.b32  	%r10890, %r15159, %r3286;
	popc.b32 	%r10891, %r10890;
	setp.eq.s32 	%p3738, %r10891, 1;
	or.b32  	%r10892, %r10890, -2147483648;
	selp.b32 	%r3367, %r10892, %r10890, %p3738;
	st.local.u32 	[%rd881+-32], %r3367;
	setp.ne.s32 	%p3739, %r15159, %r3367;
	selp.u32 	%r10893, 1, 0, %p3739;
	or.b32  	%r15120, %r15120, %r10893;
	mov.u32 	%r15159, %r3367;
$L__BB6_2374:
	setp.lt.s32 	%p3740, %r15161, 0;
	@%p3740 bra 	$L__BB6_2376;
	and.b32  	%r10894, %r15161, %r3286;
	popc.b32 	%r10895, %r10894;
	setp.eq.s32 	%p3741, %r10895, 1;
	or.b32  	%r10896, %r10894, -2147483648;
	selp.b32 	%r3371, %r10896, %r10894, %p3741;
	st.local.u32 	[%rd881+-12], %r3371;
	setp.ne.s32 	%p3742, %r15161, %r3371;
	selp.u32 	%r10897, 1, 0, %p3742;
	or.b32  	%r15120, %r15120, %r10897;
	mov.u32 	%r15161, %r3371;
$L__BB6_2376:
	setp.lt.s32 	%p3743, %r15163, 0;
	@%p3743 bra 	$L__BB6_2378;
	and.b32  	%r10898, %r15163, %r3286;
	popc.b32 	%r10899, %r10898;
	setp.eq.s32 	%p3744, %r10899, 1;
	or.b32  	%r10900, %r10898, -2147483648;
	selp.b32 	%r3375, %r10900, %r10898, %p3744;
	st.local.u32 	[%rd881+8], %r3375;
	setp.ne.s32 	%p3745, %r15163, %r3375;
	selp.u32 	%r10901, 1, 0, %p3745;
	or.b32  	%r15120, %r15120, %r10901;
	mov.u32 	%r15163, %r3375;
$L__BB6_2378:
	setp.lt.s32 	%p3746, %r15165, 0;
	@%p3746 bra 	$L__BB6_2380;
	and.b32  	%r10902, %r15165, %r3286;
	popc.b32 	%r10903, %r10902;
	setp.eq.s32 	%p3747, %r10903, 1;
	or.b32  	%r10904, %r10902, -2147483648;
	selp.b32 	%r3379, %r10904, %r10902, %p3747;
	st.local.u32 	[%rd881+28], %r3379;
	setp.ne.s32 	%p3748, %r15165, %r3379;
	selp.u32 	%r10905, 1, 0, %p3748;
	or.b32  	%r15120, %r15120, %r10905;
	mov.u32 	%r15165, %r3379;
$L__BB6_2380:
	setp.lt.s32 	%p3749, %r15167, 0;
	@%p3749 bra 	$L__BB6_2382;
	and.b32  	%r10906, %r15167, %r3286;
	popc.b32 	%r10907, %r10906;
	setp.eq.s32 	%p3750, %r10907, 1;
	or.b32  	%r10908, %r10906, -2147483648;
	selp.b32 	%r3383, %r10908, %r10906, %p3750;
	st.local.u32 	[%rd881+48], %r3383;
	setp.ne.s32 	%p3751, %r15167, %r3383;
	selp.u32 	%r10909, 1, 0, %p3751;
	or.b32  	%r15120, %r15120, %r10909;
	mov.u32 	%r15167, %r3383;
$L__BB6_2382:
	mov.b32 	%r10910, 0;
	st.local.v4.u32 	[%rd4], {%r10910, %r10910, %r10910, %r10910};
	st.local.v4.u32 	[%rd4+16], {%r10910, %r10910, %r10910, %r10910};
	st.local.v4.u32 	[%rd4+32], {%r10910, %r10910, %r10910, %r10910};
	st.local.v4.u32 	[%rd4+48], {%r10910, %r10910, %r10910, %r10910};
	st.local.v4.u32 	[%rd4+64], {%r10910, %r10910, %r10910, %r10910};
	st.local.v4.u32 	[%rd4+80], {%r10910, %r10910, %r10910, %r10910};
	st.local.v4.u32 	[%rd4+96], {%r10910, %r10910, %r10910, %r10910};
	st.local.v4.u32 	[%rd4+112], {%r10910, %r10910, %r10910, %r10910};
	popc.b32 	%r3387, %r15119;
	setp.lt.s32 	%p3752, %r15119, 0;
	setp.ne.s32 	%p3753, %r3387, 2;
	or.pred  	%p3754, %p3752, %p3753;
	mov.u32 	%r15169, %r10910;
	@%p3754 bra 	$L__BB6_2385;
	clz.b32 	%r10911, %r15119;
	mov.b32 	%r10912, -2147483648;
	shr.u32 	%r3388, %r10912, %r10911;
	xor.b32  	%r10913, %r3388, %r15119;
	clz.b32 	%r10914, %r10913;
	sub.s32 	%r10915, 31, %r10914;
	mul.wide.u32 	%rd668, %r10915, 4;
	add.s64 	%rd252, %rd4, %rd668;
	ld.local.u32 	%r3389, [%rd252];
	and.b32  	%r10916, %r3389, %r3388;
	setp.ne.s32 	%p3755, %r10916, 0;
	mov.u32 	%r15169, %r15119;
	@%p3755 bra 	$L__BB6_2385;
	or.b32  	%r10918, %r3389, %r3388;
	st.local.u32 	[%rd252], %r10918;
	mov.u32 	%r15169, %r10910;
$L__BB6_2385:
	popc.b32 	%r3391, %r15121;
	setp.lt.s32 	%p3756, %r15121, 0;
	setp.ne.s32 	%p3757, %r3391, 2;
	or.pred  	%p3758, %p3756, %p3757;
	@%p3758 bra 	$L__BB6_2389;
	clz.b32 	%r10919, %r15121;
	mov.b32 	%r10920, -2147483648;
	shr.u32 	%r3392, %r10920, %r10919;
	xor.b32  	%r10921, %r3392, %r15121;
	clz.b32 	%r10922, %r10921;
	sub.s32 	%r10923, 31, %r10922;
	mul.wide.u32 	%rd669, %r10923, 4;
	add.s64 	%rd253, %rd4, %rd669;
	ld.local.u32 	%r3393, [%rd253];
	and.b32  	%r10924, %r3393, %r3392;
	setp.eq.s32 	%p3759, %r10924, 0;
	@%p3759 bra 	$L__BB6_2388;
	or.b32  	%r15169, %r15121, %r15169;
	bra.uni 	$L__BB6_2389;
$L__BB6_2388:
	or.b32  	%r10925, %r3393, %r3392;
	st.local.u32 	[%rd253], %r10925;
$L__BB6_2389:
	popc.b32 	%r3396, %r15123;
	setp.lt.s32 	%p3760, %r15123, 0;
	setp.ne.s32 	%p3761, %r3396, 2;
	or.pred  	%p3762, %p3760, %p3761;
	@%p3762 bra 	$L__BB6_2393;
	clz.b32 	%r10926, %r15123;
	mov.b32 	%r10927, -2147483648;
	shr.u32 	%r3397, %r10927, %r10926;
	xor.b32  	%r10928, %r3397, %r15123;
	clz.b32 	%r10929, %r10928;
	sub.s32 	%r10930, 31, %r10929;
	mul.wide.u32 	%rd670, %r10930, 4;
	add.s64 	%rd254, %rd4, %rd670;
	ld.local.u32 	%r3398, [%rd254];
	and.b32  	%r10931, %r3398, %r3397;
	setp.eq.s32 	%p3763, %r10931, 0;
	@%p3763 bra 	$L__BB6_2392;
	or.b32  	%r15169, %r15123, %r15169;
	bra.uni 	$L__BB6_2393;
$L__BB6_2392:
	or.b32  	%r10932, %r3398, %r3397;
	st.local.u32 	[%rd254], %r10932;
$L__BB6_2393:
	popc.b32 	%r3401, %r15125;
	setp.lt.s32 	%p3764, %r15125, 0;
	setp.ne.s32 	%p3765, %r3401, 2;
	or.pred  	%p3766, %p3764, %p3765;
	@%p3766 bra 	$L__BB6_2397;
	clz.b32 	%r10933, %r15125;
	mov.b32 	%r10934, -2147483648;
	shr.u32 	%r3402, %r10934, %r10933;
	xor.b32  	%r10935, %r3402, %r15125;
	clz.b32 	%r10936, %r10935;
	sub.s32 	%r10937, 31, %r10936;
	mul.wide.u32 	%rd671, %r10937, 4;
	add.s64 	%rd255, %rd4, %rd671;
	ld.local.u32 	%r3403, [%rd255];
	and.b32  	%r10938, %r3403, %r3402;
	setp.eq.s32 	%p3767, %r10938, 0;
	@%p3767 bra 	$L__BB6_2396;
	or.b32  	%r15169, %r15125, %r15169;
	bra.uni 	$L__BB6_2397;
$L__BB6_2396:
	or.b32  	%r10939, %r3403, %r3402;
	st.local.u32 	[%rd255], %r10939;
$L__BB6_2397:
	popc.b32 	%r3406, %r15127;
	setp.lt.s32 	%p3768, %r15127, 0;
	setp.ne.s32 	%p3769, %r3406, 2;
	or.pred  	%p3770, %p3768, %p3769;
	@%p3770 bra 	$L__BB6_2401;
	clz.b32 	%r10940, %r15127;
	mov.b32 	%r10941, -2147483648;
	shr.u32 	%r3407, %r10941, %r10940;
	xor.b32  	%r10942, %r3407, %r15127;
	clz.b32 	%r10943, %r10942;
	sub.s32 	%r10944, 31, %r10943;
	mul.wide.u32 	%rd672, %r10944, 4;
	add.s64 	%rd256, %rd4, %rd672;
	ld.local.u32 	%r3408, [%rd256];
	and.b32  	%r10945, %r3408, %r3407;
	setp.eq.s32 	%p3771, %r10945, 0;
	@%p3771 bra 	$L__BB6_2400;
	or.b32  	%r15169, %r15127, %r15169;
	bra.uni 	$L__BB6_2401;
$L__BB6_2400:
	or.b32  	%r10946, %r3408, %r3407;
	st.local.u32 	[%rd256], %r10946;
$L__BB6_2401:
	popc.b32 	%r3411, %r15129;
	setp.lt.s32 	%p3772, %r15129, 0;
	setp.ne.s32 	%p3773, %r3411, 2;
	or.pred  	%p3774, %p3772, %p3773;
	@%p3774 bra 	$L__BB6_2405;
	clz.b32 	%r10947, %r15129;
	mov.b32 	%r10948, -2147483648;
	shr.u32 	%r3412, %r10948, %r10947;
	xor.b32  	%r10949, %r3412, %r15129;
	clz.b32 	%r10950, %r10949;
	sub.s32 	%r10951, 31, %r10950;
	mul.wide.u32 	%rd673, %r10951, 4;
	add.s64 	%rd257, %rd4, %rd673;
	ld.local.u32 	%r3413, [%rd257];
	and.b32  	%r10952, %r3413, %r3412;
	setp.eq.s32 	%p3775, %r10952, 0;
	@%p3775 bra 	$L__BB6_2404;
	or.b32  	%r15169, %r15129, %r15169;
	bra.uni 	$L__BB6_2405;
$L__BB6_2404:
	or.b32  	%r10953, %r3413, %r3412;
	st.local.u32 	[%rd257], %r10953;
$L__BB6_2405:
	popc.b32 	%r3416, %r15131;
	setp.lt.s32 	%p3776, %r15131, 0;
	setp.ne.s32 	%p3777, %r3416, 2;
	or.pred  	%p3778, %p3776, %p3777;
	@%p3778 bra 	$L__BB6_2409;
	clz.b32 	%r10954, %r15131;
	mov.b32 	%r10955, -2147483648;
	shr.u32 	%r3417, %r10955, %r10954;
	xor.b32  	%r10956, %r3417, %r15131;
	clz.b32 	%r10957, %r10956;
	sub.s32 	%r10958, 31, %r10957;
	mul.wide.u32 	%rd674, %r10958, 4;
	add.s64 	%rd258, %rd4, %rd674;
	ld.local.u32 	%r3418, [%rd258];
	and.b32  	%r10959, %r3418, %r3417;
	setp.eq.s32 	%p3779, %r10959, 0;
	@%p3779 bra 	$L__BB6_2408;
	or.b32  	%r15169, %r15131, %r15169;
	bra.uni 	$L__BB6_2409;
$L__BB6_2408:
	or.b32  	%r10960, %r3418, %r3417;
	st.local.u32 	[%rd258], %r10960;
$L__BB6_2409:
	popc.b32 	%r3421, %r15133;
	setp.lt.s32 	%p3780, %r15133, 0;
	setp.ne.s32 	%p3781, %r3421, 2;
	or.pred  	%p3782, %p3780, %p3781;
	@%p3782 bra 	$L__BB6_2413;
	clz.b32 	%r10961, %r15133;
	mov.b32 	%r10962, -2147483648;
	shr.u32 	%r3422, %r10962, %r10961;
	xor.b32  	%r10963, %r3422, %r15133;
	clz.b32 	%r10964, %r10963;
	sub.s32 	%r10965, 31, %r10964;
	mul.wide.u32 	%rd675, %r10965, 4;
	add.s64 	%rd259, %rd4, %rd675;
	ld.local.u32 	%r3423, [%rd259];
	and.b32  	%r10966, %r3423, %r3422;
	setp.eq.s32 	%p3783, %r10966, 0;
	@%p3783 bra 	$L__BB6_2412;
	or.b32  	%r15169, %r15133, %r15169;
	bra.uni 	$L__BB6_2413;
$L__BB6_2412:
	or.b32  	%r10967, %r3423, %r3422;
	st.local.u32 	[%rd259], %r10967;
$L__BB6_2413:
	popc.b32 	%r3426, %r15135;
	setp.lt.s32 	%p3784, %r15135, 0;
	setp.ne.s32 	%p3785, %r3426, 2;
	or.pred  	%p3786, %p3784, %p3785;
	@%p3786 bra 	$L__BB6_2417;
	clz.b32 	%r10968, %r15135;
	mov.b32 	%r10969, -2147483648;
	shr.u32 	%r3427, %r10969, %r10968;
	xor.b32  	%r10970, %r3427, %r15135;
	clz.b32 	%r10971, %r10970;
	sub.s32 	%r10972, 31, %r10971;
	mul.wide.u32 	%rd676, %r10972, 4;
	add.s64 	%rd260, %rd4, %rd676;
	ld.local.u32 	%r3428, [%rd260];
	and.b32  	%r10973, %r3428, %r3427;
	setp.eq.s32 	%p3787, %r10973, 0;
	@%p3787 bra 	$L__BB6_2416;
	or.b32  	%r15169, %r15135, %r15169;
	bra.uni 	$L__BB6_2417;
$L__BB6_2416:
	or.b32  	%r10974, %r3428, %r3427;
	st.local.u32 	[%rd260], %r10974;
$L__BB6_2417:
	popc.b32 	%r3431, %r15137;
	setp.lt.s32 	%p3788, %r15137, 0;
	setp.ne.s32 	%p3789, %r3431, 2;
	or.pred  	%p3790, %p3788, %p3789;
	@%p3790 bra 	$L__BB6_2421;
	clz.b32 	%r10975, %r15137;
	mov.b32 	%r10976, -2147483648;
	shr.u32 	%r3432, %r10976, %r10975;
	xor.b32  	%r10977, %r3432, %r15137;
	clz.b32 	%r10978, %r10977;
	sub.s32 	%r10979, 31, %r10978;
	mul.wide.u32 	%rd677, %r10979, 4;
	add.s64 	%rd261, %rd4, %rd677;
	ld.local.u32 	%r3433, [%rd261];
	and.b32  	%r10980, %r3433, %r3432;
	setp.eq.s32 	%p3791, %r10980, 0;
	@%p3791 bra 	$L__BB6_2420;
	or.b32  	%r15169, %r15137, %r15169;
	bra.uni 	$L__BB6_2421;
$L__BB6_2420:
	or.b32  	%r10981, %r3433, %r3432;
	st.local.u32 	[%rd261], %r10981;
$L__BB6_2421:
	popc.b32 	%r3436, %r15139;
	setp.lt.s32 	%p3792, %r15139, 0;
	setp.ne.s32 	%p3793, %r3436, 2;
	or.pred  	%p3794, %p3792, %p3793;
	@%p3794 bra 	$L__BB6_2425;
	clz.b32 	%r10982, %r15139;
	mov.b32 	%r10983, -2147483648;
	shr.u32 	%r3437, %r10983, %r10982;
	xor.b32  	%r10984, %r3437, %r15139;
	clz.b32 	%r10985, %r10984;
	sub.s32 	%r10986, 31, %r10985;
	mul.wide.u32 	%rd678, %r10986, 4;
	add.s64 	%rd262, %rd4, %rd678;
	ld.local.u32 	%r3438, [%rd262];
	and.b32  	%r10987, %r3438, %r3437;
	setp.eq.s32 	%p3795, %r10987, 0;
	@%p3795 bra 	$L__BB6_2424;
	or.b32  	%r15169, %r15139, %r15169;
	bra.uni 	$L__BB6_2425;
$L__BB6_2424:
	or.b32  	%r10988, %r3438, %r3437;
	st.local.u32 	[%rd262], %r10988;
$L__BB6_2425:
	popc.b32 	%r3441, %r15141;
	setp.lt.s32 	%p3796, %r15141, 0;
	setp.ne.s32 	%p3797, %r3441, 2;
	or.pred  	%p3798, %p3796, %p3797;
	@%p3798 bra 	$L__BB6_2429;
	clz.b32 	%r10989, %r15141;
	mov.b32 	%r10990, -2147483648;
	shr.u32 	%r3442, %r10990, %r10989;
	xor.b32  	%r10991, %r3442, %r15141;
	clz.b32 	%r10992, %r10991;
	sub.s32 	%r10993, 31, %r10992;
	mul.wide.u32 	%rd679, %r10993, 4;
	add.s64 	%rd263, %rd4, %rd679;
	ld.local.u32 	%r3443, [%rd263];
	and.b32  	%r10994, %r3443, %r3442;
	setp.eq.s32 	%p3799, %r10994, 0;
	@%p3799 bra 	$L__BB6_2428;
	or.b32  	%r15169, %r15141, %r15169;
	bra.uni 	$L__BB6_2429;
$L__BB6_2428:
	or.b32  	%r10995, %r3443, %r3442;
	st.local.u32 	[%rd263], %r10995;
$L__BB6_2429:
	popc.b32 	%r3446, %r15143;
	setp.lt.s32 	%p3800, %r15143, 0;
	setp.ne.s32 	%p3801, %r3446, 2;
	or.pred  	%p3802, %p3800, %p3801;
	@%p3802 bra 	$L__BB6_2433;
	clz.b32 	%r10996, %r15143;
	mov.b32 	%r10997, -2147483648;
	shr.u32 	%r3447, %r10997, %r10996;
	xor.b32  	%r10998, %r3447, %r15143;
	clz.b32 	%r10999, %r10998;
	sub.s32 	%r11000, 31, %r10999;
	mul.wide.u32 	%rd680, %r11000, 4;
	add.s64 	%rd264, %rd4, %rd680;
	ld.local.u32 	%r3448, [%rd264];
	and.b32  	%r11001, %r3448, %r3447;
	setp.eq.s32 	%p3803, %r11001, 0;
	@%p3803 bra 	$L__BB6_2432;
	or.b32  	%r15169, %r15143, %r15169;
	bra.uni 	$L__BB6_2433;
$L__BB6_2432:
	or.b32  	%r11002, %r3448, %r3447;
	st.local.u32 	[%rd264], %r11002;
$L__BB6_2433:
	popc.b32 	%r3451, %r15145;
	setp.lt.s32 	%p3804, %r15145, 0;
	setp.ne.s32 	%p3805, %r3451, 2;
	or.pred  	%p3806, %p3804, %p3805;
	@%p3806 bra 	$L__BB6_2437;
	clz.b32 	%r11003, %r15145;
	mov.b32 	%r11004, -2147483648;
	shr.u32 	%r3452, %r11004, %r11003;
	xor.b32  	%r11005, %r3452, %r15145;
	clz.b32 	%r11006, %r11005;
	sub.s32 	%r11007, 31, %r11006;
	mul.wide.u32 	%rd681, %r11007, 4;
	add.s64 	%rd265, %rd4, %rd681;
	ld.local.u32 	%r3453, [%rd265];
	and.b32  	%r11008, %r3453, %r3452;
	setp.eq.s32 	%p3807, %r11008, 0;
	@%p3807 bra 	$L__BB6_2436;
	or.b32  	%r15169, %r15145, %r15169;
	bra.uni 	$L__BB6_2437;
$L__BB6_2436:
	or.b32  	%r11009, %r3453, %r3452;
	st.local.u32 	[%rd265], %r11009;
$L__BB6_2437:
	popc.b32 	%r3456, %r15147;
	setp.lt.s32 	%p3808, %r15147, 0;
	setp.ne.s32 	%p3809, %r3456, 2;
	or.pred  	%p3810, %p3808, %p3809;
	@%p3810 bra 	$L__BB6_2441;
	clz.b32 	%r11010, %r15147;
	mov.b32 	%r11011, -2147483648;
	shr.u32 	%r3457, %r11011, %r11010;
	xor.b32  	%r11012, %r3457, %r15147;
	clz.b32 	%r11013, %r11012;
	sub.s32 	%r11014, 31, %r11013;
	mul.wide.u32 	%rd682, %r11014, 4;
	add.s64 	%rd266, %rd4, %rd682;
	ld.local.u32 	%r3458, [%rd266];
	and.b32  	%r11015, %r3458, %r3457;
	setp.eq.s32 	%p3811, %r11015, 0;
	@%p3811 bra 	$L__BB6_2440;
	or.b32  	%r15169, %r15147, %r15169;
	bra.uni 	$L__BB6_2441;
$L__BB6_2440:
	or.b32  	%r11016, %r3458, %r3457;
	st.local.u32 	[%rd266], %r11016;
$L__BB6_2441:
	popc.b32 	%r3461, %r15149;
	setp.lt.s32 	%p3812, %r15149, 0;
	setp.ne.s32 	%p3813, %r3461, 2;
	or.pred  	%p3814, %p3812, %p3813;
	@%p3814 bra 	$L__BB6_2445;
	clz.b32 	%r11017, %r15149;
	mov.b32 	%r11018, -2147483648;
	shr.u32 	%r3462, %r11018, %r11017;
	xor.b32  	%r11019, %r3462, %r15149;
	clz.b32 	%r11020, %r11019;
	sub.s32 	%r11021, 31, %r11020;
	mul.wide.u32 	%rd683, %r11021, 4;
	add.s64 	%rd267, %rd4, %rd683;
	ld.local.u32 	%r3463, [%rd267];
	and.b32  	%r11022, %r3463, %r3462;
	setp.eq.s32 	%p3815, %r11022, 0;
	@%p3815 bra 	$L__BB6_2444;
	or.b32  	%r15169, %r15149, %r15169;
	bra.uni 	$L__BB6_2445;
$L__BB6_2444:
	or.b32  	%r11023, %r3463, %r3462;
	st.local.u32 	[%rd267], %r11023;
$L__BB6_2445:
	popc.b32 	%r3466, %r15151;
	setp.lt.s32 	%p3816, %r15151, 0;
	setp.ne.s32 	%p3817, %r3466, 2;
	or.pred  	%p3818, %p3816, %p3817;
	@%p3818 bra 	$L__BB6_2449;
	clz.b32 	%r11024, %r15151;
	mov.b32 	%r11025, -2147483648;
	shr.u32 	%r3467, %r11025, %r11024;
	xor.b32  	%r11026, %r3467, %r15151;
	clz.b32 	%r11027, %r11026;
	sub.s32 	%r11028, 31, %r11027;
	mul.wide.u32 	%rd684, %r11028, 4;
	add.s64 	%rd268, %rd4, %rd684;
	ld.local.u32 	%r3468, [%rd268];
	and.b32  	%r11029, %r3468, %r3467;
	setp.eq.s32 	%p3819, %r11029, 0;
	@%p3819 bra 	$L__BB6_2448;
	or.b32  	%r15169, %r15151, %r15169;
	bra.uni 	$L__BB6_2449;
$L__BB6_2448:
	or.b32  	%r11030, %r3468, %r3467;
	st.local.u32 	[%rd268], %r11030;
$L__BB6_2449:
	popc.b32 	%r3471, %r15153;
	setp.lt.s32 	%p3820, %r15153, 0;
	setp.ne.s32 	%p3821, %r3471, 2;
	or.pred  	%p3822, %p3820, %p3821;
	@%p3822 bra 	$L__BB6_2453;
	clz.b32 	%r11031, %r15153;
	mov.b32 	%r11032, -2147483648;
	shr.u32 	%r3472, %r11032, %r11031;
	xor.b32  	%r11033, %r3472, %r15153;
	clz.b32 	%r11034, %r11033;
	sub.s32 	%r11035, 31, %r11034;
	mul.wide.u32 	%rd685, %r11035, 4;
	add.s64 	%rd269, %rd4, %rd685;
	ld.local.u32 	%r3473, [%rd269];
	and.b32  	%r11036, %r3473, %r3472;
	setp.eq.s32 	%p3823, %r11036, 0;
	@%p3823 bra 	$L__BB6_2452;
	or.b32  	%r15169, %r15153, %r15169;
	bra.uni 	$L__BB6_2453;
$L__BB6_2452:
	or.b32  	%r11037, %r3473, %r3472;
	st.local.u32 	[%rd269], %r11037;
$L__BB6_2453:
	popc.b32 	%r3476, %r15155;
	setp.lt.s32 	%p3824, %r15155, 0;
	setp.ne.s32 	%p3825, %r3476, 2;
	or.pred  	%p3826, %p3824, %p3825;
	@%p3826 bra 	$L__BB6_2457;
	clz.b32 	%r11038, %r15155;
	mov.b32 	%r11039, -2147483648;
	shr.u32 	%r3477, %r11039, %r11038;
	xor.b32  	%r11040, %r3477, %r15155;
	clz.b32 	%r11041, %r11040;
	sub.s32 	%r11042, 31, %r11041;
	mul.wide.u32 	%rd686, %r11042, 4;
	add.s64 	%rd270, %rd4, %rd686;
	ld.local.u32 	%r3478, [%rd270];
	and.b32  	%r11043, %r3478, %r3477;
	setp.eq.s32 	%p3827, %r11043, 0;
	@%p3827 bra 	$L__BB6_2456;
	or.b32  	%r15169, %r15155, %r15169;
	bra.uni 	$L__BB6_2457;
$L__BB6_2456:
	or.b32  	%r11044, %r3478, %r3477;
	st.local.u32 	[%rd270], %r11044;
$L__BB6_2457:
	popc.b32 	%r3481, %r15157;
	setp.lt.s32 	%p3828, %r15157, 0;
	setp.ne.s32 	%p3829, %r3481, 2;
	or.pred  	%p3830, %p3828, %p3829;
	@%p3830 bra 	$L__BB6_2461;
	clz.b32 	%r11045, %r15157;
	mov.b32 	%r11046, -2147483648;
	shr.u32 	%r3482, %r11046, %r11045;
	xor.b32  	%r11047, %r3482, %r15157;
	clz.b32 	%r11048, %r11047;
	sub.s32 	%r11049, 31, %r11048;
	mul.wide.u32 	%rd687, %r11049, 4;
	add.s64 	%rd271, %rd4, %rd687;
	ld.local.u32 	%r3483, [%rd271];
	and.b32  	%r11050, %r3483, %r3482;
	setp.eq.s32 	%p3831, %r11050, 0;
	@%p3831 bra 	$L__BB6_2460;
	or.b32  	%r15169, %r15157, %r15169;
	bra.uni 	$L__BB6_2461;
$L__BB6_2460:
	or.b32  	%r11051, %r3483, %r3482;
	st.local.u32 	[%rd271], %r11051;
$L__BB6_2461:
	popc.b32 	%r3486, %r15159;
	setp.lt.s32 	%p3832, %r15159, 0;
	setp.ne.s32 	%p3833, %r3486, 2;
	or.pred  	%p3834, %p3832, %p3833;
	@%p3834 bra 	$L__BB6_2465;
	clz.b32 	%r11052, %r15159;
	mov.b32 	%r11053, -2147483648;
	shr.u32 	%r3487, %r11053, %r11052;
	xor.b32  	%r11054, %r3487, %r15159;
	clz.b32 	%r11055, %r11054;
	sub.s32 	%r11056, 31, %r11055;
	mul.wide.u32 	%rd688, %r11056, 4;
	add.s64 	%rd272, %rd4, %rd688;
	ld.local.u32 	%r3488, [%rd272];
	and.b32  	%r11057, %r3488, %r3487;
	setp.eq.s32 	%p3835, %r11057, 0;
	@%p3835 bra 	$L__BB6_2464;
	or.b32  	%r15169, %r15159, %r15169;
	bra.uni 	$L__BB6_2465;
$L__BB6_2464:
	or.b32  	%r11058, %r3488, %r3487;
	st.local.u32 	[%rd272], %r11058;
$L__BB6_2465:
	popc.b32 	%r3491, %r15161;
	setp.lt.s32 	%p3836, %r15161, 0;
	setp.ne.s32 	%p3837, %r3491, 2;
	or.pred  	%p3838, %p3836, %p3837;
	@%p3838 bra 	$L__BB6_2469;
	clz.b32 	%r11059, %r15161;
	mov.b32 	%r11060, -2147483648;
	shr.u32 	%r3492, %r11060, %r11059;
	xor.b32  	%r11061, %r3492, %r15161;
	clz.b32 	%r11062, %r11061;
	sub.s32 	%r11063, 31, %r11062;
	mul.wide.u32 	%rd689, %r11063, 4;
	add.s64 	%rd273, %rd4, %rd689;
	ld.local.u32 	%r3493, [%rd273];
	and.b32  	%r11064, %r3493, %r3492;
	setp.eq.s32 	%p3839, %r11064, 0;
	@%p3839 bra 	$L__BB6_2468;
	or.b32  	%r15169, %r15161, %r15169;
	bra.uni 	$L__BB6_2469;
$L__BB6_2468:
	or.b32  	%r11065, %r3493, %r3492;
	st.local.u32 	[%rd273], %r11065;
$L__BB6_2469:
	popc.b32 	%r3496, %r15163;
	setp.lt.s32 	%p3840, %r15163, 0;
	setp.ne.s32 	%p3841, %r3496, 2;
	or.pred  	%p3842, %p3840, %p3841;
	@%p3842 bra 	$L__BB6_2473;
	clz.b32 	%r11066, %r15163;
	mov.b32 	%r11067, -2147483648;
	shr.u32 	%r3497, %r11067, %r11066;
	xor.b32  	%r11068, %r3497, %r15163;
	clz.b32 	%r11069, %r11068;
	sub.s32 	%r11070, 31, %r11069;
	mul.wide.u32 	%rd690, %r11070, 4;
	add.s64 	%rd274, %rd4, %rd690;
	ld.local.u32 	%r3498, [%rd274];
	and.b32  	%r11071, %r3498, %r3497;
	setp.eq.s32 	%p3843, %r11071, 0;
	@%p3843 bra 	$L__BB6_2472;
	or.b32  	%r15169, %r15163, %r15169;
	bra.uni 	$L__BB6_2473;
$L__BB6_2472:
	or.b32  	%r11072, %r3498, %r3497;
	st.local.u32 	[%rd274], %r11072;
$L__BB6_2473:
	popc.b32 	%r3501, %r15165;
	setp.lt.s32 	%p3844, %r15165, 0;
	setp.ne.s32 	%p3845, %r3501, 2;
	or.pred  	%p3846, %p3844, %p3845;
	@%p3846 bra 	$L__BB6_2477;
	clz.b32 	%r11073, %r15165;
	mov.b32 	%r11074, -2147483648;
	shr.u32 	%r3502, %r11074, %r11073;
	xor.b32  	%r11075, %r3502, %r15165;
	clz.b32 	%r11076, %r11075;
	sub.s32 	%r11077, 31, %r11076;
	mul.wide.u32 	%rd691, %r11077, 4;
	add.s64 	%rd275, %rd4, %rd691;
	ld.local.u32 	%r3503, [%rd275];
	and.b32  	%r11078, %r3503, %r3502;
	setp.eq.s32 	%p3847, %r11078, 0;
	@%p3847 bra 	$L__BB6_2476;
	or.b32  	%r15169, %r15165, %r15169;
	bra.uni 	$L__BB6_2477;
$L__BB6_2476:
	or.b32  	%r11079, %r3503, %r3502;
	st.local.u32 	[%rd275], %r11079;
$L__BB6_2477:
	popc.b32 	%r3506, %r15167;
	setp.lt.s32 	%p3848, %r15167, 0;
	setp.ne.s32 	%p3849, %r3506, 2;
	or.pred  	%p3850, %p3848, %p3849;
	@%p3850 bra 	$L__BB6_2479;
	clz.b32 	%r11080, %r15167;
	mov.b32 	%r11081, -2147483648;
	shr.u32 	%r11082, %r11081, %r11080;
	xor.b32  	%r11083, %r11082, %r15167;
	clz.b32 	%r11084, %r11083;
	sub.s32 	%r11085, 31, %r11084;
	mul.wide.u32 	%rd692, %r11085, 4;
	add.s64 	%rd693, %rd4, %rd692;
	ld.local.u32 	%r11086, [%rd693];
	and.b32  	%r11087, %r11086, %r11082;
	setp.eq.s32 	%p3851, %r11087, 0;
	selp.b32 	%r11088, 0, %r15167, %p3851;
	or.b32  	%r15169, %r15169, %r11088;
$L__BB6_2479:
	setp.eq.s32 	%p3852, %r15169, 0;
	mov.b32 	%r15195, 0;
	@%p3852 bra 	$L__BB6_2530;
	not.b32 	%r3509, %r15169;
	setp.gt.s32 	%p3853, %r15119, -1;
	setp.eq.s32 	%p3854, %r3387, 2;
	and.b32  	%r11092, %r15119, %r15169;
	setp.eq.s32 	%p3855, %r11092, %r15119;
	and.pred  	%p3856, %p3854, %p3855;
	mov.b32 	%r15195, 0;
	and.pred  	%p3857, %p3856, %p3853;
	@%p3857 bra 	$L__BB6_2482;
	and.b32  	%r11093, %r15119, %r3509;
	popc.b32 	%r11094, %r11093;
	setp.eq.s32 	%p3858, %r11094, 1;
	or.b32  	%r11095, %r11093, -2147483648;
	selp.b32 	%r11096, %r11095, %r11093, %p3858;
	st.local.u32 	[%rd881+-48], %r11096;
	setp.ne.s32 	%p3859, %r15119, %r11096;
	selp.u32 	%r15195, 1, 0, %p3859;
$L__BB6_2482:
	setp.gt.s32 	%p3860, %r15121, -1;
	setp.eq.s32 	%p3861, %r3391, 2;
	and.b32  	%r11098, %r15121, %r15169;
	setp.eq.s32 	%p3862, %r11098, %r15121;
	and.pred  	%p3863, %p3861, %p3862;
	and.pred  	%p3864, %p3863, %p3860;
	@%p3864 bra 	$L__BB6_2484;
	and.b32  	%r11099, %r15121, %r3509;
	popc.b32 	%r11100, %r11099;
	setp.eq.s32 	%p3865, %r11100, 1;
	or.b32  	%r11101, %r11099, -2147483648;
	selp.b32 	%r11102, %r11101, %r11099, %p3865;
	st.local.u32 	[%rd881+-28], %r11102;
	setp.ne.s32 	%p3866, %r15121, %r11102;
	selp.u32 	%r11103, 1, 0, %p3866;
	or.b32  	%r15195, %r15195, %r11103;
$L__BB6_2484:
	setp.gt.s32 	%p3867, %r15123, -1;
	setp.eq.s32 	%p3868, %r3396, 2;
	and.b32  	%r11105, %r15123, %r15169;
	setp.eq.s32 	%p3869, %r11105, %r15123;
	and.pred  	%p3870, %p3868, %p3869;
	and.pred  	%p3871, %p3870, %p3867;
	@%p3871 bra 	$L__BB6_2486;
	and.b32  	%r11106, %r15123, %r3509;
	popc.b32 	%r11107, %r11106;
	setp.eq.s32 	%p3872, %r11107, 1;
	or.b32  	%r11108, %r11106, -2147483648;
	selp.b32 	%r11109, %r11108, %r11106, %p3872;
	st.local.u32 	[%rd881+-8], %r11109;
	setp.ne.s32 	%p3873, %r15123, %r11109;
	selp.u32 	%r11110, 1, 0, %p3873;
	or.b32  	%r15195, %r15195, %r11110;
$L__BB6_2486:
	setp.gt.s32 	%p3874, %r15125, -1;
	setp.eq.s32 	%p3875, %r3401, 2;
	and.b32  	%r11112, %r15125, %r15169;
	setp.eq.s32 	%p3876, %r11112, %r15125;
	and.pred  	%p3877, %p3875, %p3876;
	and.pred  	%p3878, %p3877, %p3874;
	@%p3878 bra 	$L__BB6_2488;
	and.b32  	%r11113, %r15125, %r3509;
	popc.b32 	%r11114, %r11113;
	setp.eq.s32 	%p3879, %r11114, 1;
	or.b32  	%r11115, %r11113, -2147483648;
	selp.b32 	%r11116, %r11115, %r11113, %p3879;
	st.local.u32 	[%rd881+12], %r11116;
	setp.ne.s32 	%p3880, %r15125, %r11116;
	selp.u32 	%r11117, 1, 0, %p3880;
	or.b32  	%r15195, %r15195, %r11117;
$L__BB6_2488:
	setp.gt.s32 	%p3881, %r15127, -1;
	setp.eq.s32 	%p3882, %r3406, 2;
	and.b32  	%r11119, %r15127, %r15169;
	setp.eq.s32 	%p3883, %r11119, %r15127;
	and.pred  	%p3884, %p3882, %p3883;
	and.pred  	%p3885, %p3884, %p3881;
	@%p3885 bra 	$L__BB6_2490;
	and.b32  	%r11120, %r15127, %r3509;
	popc.b32 	%r11121, %r11120;
	setp.eq.s32 	%p3886, %r11121, 1;
	or.b32  	%r11122, %r11120, -2147483648;
	selp.b32 	%r11123, %r11122, %r11120, %p3886;
	st.local.u32 	[%rd881+32], %r11123;
	setp.ne.s32 	%p3887, %r15127, %r11123;
	selp.u32 	%r11124, 1, 0, %p3887;
	or.b32  	%r15195, %r15195, %r11124;
$L__BB6_2490:
	setp.gt.s32 	%p3888, %r15129, -1;
	setp.eq.s32 	%p3889, %r3411, 2;
	and.b32  	%r11126, %r15129, %r15169;
	setp.eq.s32 	%p3890, %r11126, %r15129;
	and.pred  	%p3891, %p3889, %p3890;
	and.pred  	%p3892, %p3891, %p3888;
	@%p3892 bra 	$L__BB6_2492;
	and.b32  	%r11127, %r15129, %r3509;
	popc.b32 	%r11128, %r11127;
	setp.eq.s32 	%p3893, %r11128, 1;
	or.b32  	%r11129, %r11127, -2147483648;
	selp.b32 	%r11130, %r11129, %r11127, %p3893;
	st.local.u32 	[%rd881+-44], %r11130;
	setp.ne.s32 	%p3894, %r15129, %r11130;
	selp.u32 	%r11131, 1, 0, %p3894;
	or.b32  	%r15195, %r15195, %r11131;
$L__BB6_2492:
	setp.gt.s32 	%p3895, %r15131, -1;
	setp.eq.s32 	%p3896, %r3416, 2;
	and.b32  	%r11133, %r15131, %r15169;
	setp.eq.s32 	%p3897, %r11133, %r15131;
	and.pred  	%p3898, %p3896, %p3897;
	and.pred  	%p3899, %p3898, %p3895;
	@%p3899 bra 	$L__BB6_2494;
	and.b32  	%r11134, %r15131, %r3509;
	popc.b32 	%r11135, %r11134;
	setp.eq.s32 	%p3900, %r11135, 1;
	or.b32  	%r11136, %r11134, -2147483648;
	selp.b32 	%r11137, %r11136, %r11134, %p3900;
	st.local.u32 	[%rd881+-24], %r11137;
	setp.ne.s32 	%p3901, %r15131, %r11137;
	selp.u32 	%r11138, 1, 0, %p3901;
	or.b32  	%r15195, %r15195, %r11138;
$L__BB6_2494:
	setp.gt.s32 	%p3902, %r15133, -1;
	setp.eq.s32 	%p3903, %r3421, 2;
	and.b32  	%r11140, %r15133, %r15169;
	setp.eq.s32 	%p3904, %r11140, %r15133;
	and.pred  	%p3905, %p3903, %p3904;
	and.pred  	%p3906, %p3905, %p3902;
	@%p3906 bra 	$L__BB6_2496;
	and.b32  	%r11141, %r15133, %r3509;
	popc.b32 	%r11142, %r11141;
	setp.eq.s32 	%p3907, %r11142, 1;
	or.b32  	%r11143, %r11141, -2147483648;
	selp.b32 	%r11144, %r11143, %r11141, %p3907;
	st.local.u32 	[%rd881+-4], %r11144;
	setp.ne.s32 	%p3908, %r15133, %r11144;
	selp.u32 	%r11145, 1, 0, %p3908;
	or.b32  	%r15195, %r15195, %r11145;
$L__BB6_2496:
	setp.gt.s32 	%p3909, %r15135, -1;
	setp.eq.s32 	%p3910, %r3426, 2;
	and.b32  	%r11147, %r15135, %r15169;
	setp.eq.s32 	%p3911, %r11147, %r15135;
	and.pred  	%p3912, %p3910, %p3911;
	and.pred  	%p3913, %p3912, %p3909;
	@%p3913 bra 	$L__BB6_2498;
	and.b32  	%r11148, %r15135, %r3509;
	popc.b32 	%r11149, %r11148;
	setp.eq.s32 	%p3914, %r11149, 1;
	or.b32  	%r11150, %r11148, -2147483648;
	selp.b32 	%r11151, %r11150, %r11148, %p3914;
	st.local.u32 	[%rd881+16], %r11151;
	setp.ne.s32 	%p3915, %r15135, %r11151;
	selp.u32 	%r11152, 1, 0, %p3915;
	or.b32  	%r15195, %r15195, %r11152;
$L__BB6_2498:
	setp.gt.s32 	%p3916, %r15137, -1;
	setp.eq.s32 	%p3917, %r3431, 2;
	and.b32  	%r11154, %r15137, %r15169;
	setp.eq.s32 	%p3918, %r11154, %r15137;
	and.pred  	%p3919, %p3917, %p3918;
	and.pred  	%p3920, %p3919, %p3916;
	@%p3920 bra 	$L__BB6_2500;
	and.b32  	%r11155, %r15137, %r3509;
	popc.b32 	%r11156, %r11155;
	setp.eq.s32 	%p3921, %r11156, 1;
	or.b32  	%r11157, %r11155, -2147483648;
	selp.b32 	%r11158, %r11157, %r11155, %p3921;
	st.local.u32 	[%rd881+36], %r11158;
	setp.ne.s32 	%p3922, %r15137, %r11158;
	selp.u32 	%r11159, 1, 0, %p3922;
	or.b32  	%r15195, %r15195, %r11159;
$L__BB6_2500:
	setp.gt.s32 	%p3923, %r15139, -1;
	setp.eq.s32 	%p3924, %r3436, 2;
	and.b32  	%r11161, %r15139, %r15169;
	setp.eq.s32 	%p3925, %r11161, %r15139;
	and.pred  	%p3926, %p3924, %p3925;
	and.pred  	%p3927, %p3926, %p3923;
	@%p3927 bra 	$L__BB6_2502;
	and.b32  	%r11162, %r15139, %r3509;
	popc.b32 	%r11163, %r11162;
	setp.eq.s32 	%p3928, %r11163, 1;
	or.b32  	%r11164, %r11162, -2147483648;
	selp.b32 	%r11165, %r11164, %r11162, %p3928;
	st.local.u32 	[%rd881+-40], %r11165;
	setp.ne.s32 	%p3929, %r15139, %r11165;
	selp.u32 	%r11166, 1, 0, %p3929;
	or.b32  	%r15195, %r15195, %r11166;
$L__BB6_2502:
	setp.gt.s32 	%p3930, %r15141, -1;
	setp.eq.s32 	%p3931, %r3441, 2;
	and.b32  	%r11168, %r15141, %r15169;
	setp.eq.s32 	%p3932, %r11168, %r15141;
	and.pred  	%p3933, %p3931, %p3932;
	and.pred  	%p3934, %p3933, %p3930;
	@%p3934 bra 	$L__BB6_2504;
	and.b32  	%r11169, %r15141, %r3509;
	popc.b32 	%r11170, %r11169;
	setp.eq.s32 	%p3935, %r11170, 1;
	or.b32  	%r11171, %r11169, -2147483648;
	selp.b32 	%r11172, %r11171, %r11169, %p3935;
	st.local.u32 	[%rd881+-20], %r11172;
	setp.ne.s32 	%p3936, %r15141, %r11172;
	selp.u32 	%r11173, 1, 0, %p3936;
	or.b32  	%r15195, %r15195, %r11173;
$L__BB6_2504:
	setp.gt.s32 	%p3937, %r15143, -1;
	setp.eq.s32 	%p3938, %r3446, 2;
	and.b32  	%r11175, %r15143, %r15169;
	setp.eq.s32 	%p3939, %r11175, %r15143;
	and.pred  	%p3940, %p3938, %p3939;
	and.pred  	%p3941, %p3940, %p3937;
	@%p3941 bra 	$L__BB6_2506;
	and.b32  	%r11176, %r15143, %r3509;
	popc.b32 	%r11177, %r11176;
	setp.eq.s32 	%p3942, %r11177, 1;
	or.b32  	%r11178, %r11176, -2147483648;
	selp.b32 	%r11179, %r11178, %r11176, %p3942;
	st.local.u32 	[%rd881], %r11179;
	setp.ne.s32 	%p3943, %r15143, %r11179;
	selp.u32 	%r11180, 1, 0, %p3943;
	or.b32  	%r15195, %r15195, %r11180;
$L__BB6_2506:
	setp.gt.s32 	%p3944, %r15145, -1;
	setp.eq.s32 	%p3945, %r3451, 2;
	and.b32  	%r11182, %r15145, %r15169;
	setp.eq.s32 	%p3946, %r11182, %r15145;
	and.pred  	%p3947, %p3945, %p3946;
	and.pred  	%p3948, %p3947, %p3944;
	@%p3948 bra 	$L__BB6_2508;
	and.b32  	%r11183, %r15145, %r3509;
	popc.b32 	%r11184, %r11183;
	setp.eq.s32 	%p3949, %r11184, 1;
	or.b32  	%r11185, %r11183, -2147483648;
	selp.b32 	%r11186, %r11185, %r11183, %p3949;
	st.local.u32 	[%rd881+20], %r11186;
	setp.ne.s32 	%p3950, %r15145, %r11186;
	selp.u32 	%r11187, 1, 0, %p3950;
	or.b32  	%r15195, %r15195, %r11187;
$L__BB6_2508:
	setp.gt.s32 	%p3951, %r15147, -1;
	setp.eq.s32 	%p3952, %r3456, 2;
	and.b32  	%r11189, %r15147, %r15169;
	setp.eq.s32 	%p3953, %r11189, %r15147;
	and.pred  	%p3954, %p3952, %p3953;
	and.pred  	%p3955, %p3954, %p3951;
	@%p3955 bra 	$L__BB6_2510;
	and.b32  	%r11190, %r15147, %r3509;
	popc.b32 	%r11191, %r11190;
	setp.eq.s32 	%p3956, %r11191, 1;
	or.b32  	%r11192, %r11190, -2147483648;
	selp.b32 	%r11193, %r11192, %r11190, %p3956;
	st.local.u32 	[%rd881+40], %r11193;
	setp.ne.s32 	%p3957, %r15147, %r11193;
	selp.u32 	%r11194, 1, 0, %p3957;
	or.b32  	%r15195, %r15195, %r11194;
$L__BB6_2510:
	setp.gt.s32 	%p3958, %r15149, -1;
	setp.eq.s32 	%p3959, %r3461, 2;
	and.b32  	%r11196, %r15149, %r15169;
	setp.eq.s32 	%p3960, %r11196, %r15149;
	and.pred  	%p3961, %p3959, %p3960;
	and.pred  	%p3962, %p3961, %p3958;
	@%p3962 bra 	$L__BB6_2512;
	and.b32  	%r11197, %r15149, %r3509;
	popc.b32 	%r11198, %r11197;
	setp.eq.s32 	%p3963, %r11198, 1;
	or.b32  	%r11199, %r11197, -2147483648;
	selp.b32 	%r11200, %r11199, %r11197, %p3963;
	st.local.u32 	[%rd881+-36], %r11200;
	setp.ne.s32 	%p3964, %r15149, %r11200;
	selp.u32 	%r11201, 1, 0, %p3964;
	or.b32  	%r15195, %r15195, %r11201;
$L__BB6_2512:
	setp.gt.s32 	%p3965, %r15151, -1;
	setp.eq.s32 	%p3966, %r3466, 2;
	and.b32  	%r11203, %r15151, %r15169;
	setp.eq.s32 	%p3967, %r11203, %r15151;
	and.pred  	%p3968, %p3966, %p3967;
	and.pred  	%p3969, %p3968, %p3965;
	@%p3969 bra 	$L__BB6_2514;
	and.b32  	%r11204, %r15151, %r3509;
	popc.b32 	%r11205, %r11204;
	setp.eq.s32 	%p3970, %r11205, 1;
	or.b32  	%r11206, %r11204, -2147483648;
	selp.b32 	%r11207, %r11206, %r11204, %p3970;
	st.local.u32 	[%rd881+-16], %r11207;
	setp.ne.s32 	%p3971, %r15151, %r11207;
	selp.u32 	%r11208, 1, 0, %p3971;
	or.b32  	%r15195, %r15195, %r11208;
$L__BB6_2514:
	setp.gt.s32 	%p3972, %r15153, -1;
	setp.eq.s32 	%p3973, %r3471, 2;
	and.b32  	%r11210, %r15153, %r15169;
	setp.eq.s32 	%p3974, %r11210, %r15153;
	and.pred  	%p3975, %p3973, %p3974;
	and.pred  	%p3976, %p3975, %p3972;
	@%p3976 bra 	$L__BB6_2516;
	and.b32  	%r11211, %r15153, %r3509;
	popc.b32 	%r11212, %r11211;
	setp.eq.s32 	%p3977, %r11212, 1;
	or.b32  	%r11213, %r11211, -2147483648;
	selp.b32 	%r11214, %r11213, %r11211, %p3977;
	st.local.u32 	[%rd881+4], %r11214;
	setp.ne.s32 	%p3978, %r15153, %r11214;
	selp.u32 	%r11215, 1, 0, %p3978;
	or.b32  	%r15195, %r15195, %r11215;
$L__BB6_2516:
	setp.gt.s32 	%p3979, %r15155, -1;
	setp.eq.s32 	%p3980, %r3476, 2;
	and.b32  	%r11217, %r15155, %r15169;
	setp.eq.s32 	%p3981, %r11217, %r15155;
	and.pred  	%p3982, %p3980, %p3981;
	and.pred  	%p3983, %p3982, %p3979;
	@%p3983 bra 	$L__BB6_2518;
	and.b32  	%r11218, %r15155, %r3509;
	popc.b32 	%r11219, %r11218;
	setp.eq.s32 	%p3984, %r11219, 1;
	or.b32  	%r11220, %r11218, -2147483648;
	selp.b32 	%r11221, %r11220, %r11218, %p3984;
	st.local.u32 	[%rd881+24], %r11221;
	setp.ne.s32 	%p3985, %r15155, %r11221;
	selp.u32 	%r11222, 1, 0, %p3985;
	or.b32  	%r15195, %r15195, %r11222;
$L__BB6_2518:
	setp.gt.s32 	%p3986, %r15157, -1;
	setp.eq.s32 	%p3987, %r3481, 2;
	and.b32  	%r11224, %r15157, %r15169;
	setp.eq.s32 	%p3988, %r11224, %r15157;
	and.pred  	%p3989, %p3987, %p3988;
	and.pred  	%p3990, %p3989, %p3986;
	@%p3990 bra 	$L__BB6_2520;
	and.b32  	%r11225, %r15157, %r3509;
	popc.b32 	%r11226, %r11225;
	setp.eq.s32 	%p3991, %r11226, 1;
	or.b32  	%r11227, %r11225, -2147483648;
	selp.b32 	%r11228, %r11227, %r11225, %p3991;
	st.local.u32 	[%rd881+44], %r11228;
	setp.ne.s32 	%p3992, %r15157, %r11228;
	selp.u32 	%r11229, 1, 0, %p3992;
	or.b32  	%r15195, %r15195, %r11229;
$L__BB6_2520:
	setp.gt.s32 	%p3993, %r15159, -1;
	setp.eq.s32 	%p3994, %r3486, 2;
	and.b32  	%r11231, %r15159, %r15169;
	setp.eq.s32 	%p3995, %r11231, %r15159;
	and.pred  	%p3996, %p3994, %p3995;
	and.pred  	%p3997, %p3996, %p3993;
	@%p3997 bra 	$L__BB6_2522;
	and.b32  	%r11232, %r15159, %r3509;
	popc.b32 	%r11233, %r11232;
	setp.eq.s32 	%p3998, %r11233, 1;
	or.b32  	%r11234, %r11232, -2147483648;
	selp.b32 	%r11235, %r11234, %r11232, %p3998;
	st.local.u32 	[%rd881+-32], %r11235;
	setp.ne.s32 	%p3999, %r15159, %r11235;
	selp.u32 	%r11236, 1, 0, %p3999;
	or.b32  	%r15195, %r15195, %r11236;
$L__BB6_2522:
	setp.gt.s32 	%p4000, %r15161, -1;
	setp.eq.s32 	%p4001, %r3491, 2;
	and.b32  	%r11238, %r15161, %r15169;
	setp.eq.s32 	%p4002, %r11238, %r15161;
	and.pred  	%p4003, %p4001, %p4002;
	and.pred  	%p4004, %p4003, %p4000;
	@%p4004 bra 	$L__BB6_2524;
	and.b32  	%r11239, %r15161, %r3509;
	popc.b32 	%r11240, %r11239;
	setp.eq.s32 	%p4005, %r11240, 1;
	or.b32  	%r11241, %r11239, -2147483648;
	selp.b32 	%r11242, %r11241, %r11239, %p4005;
	st.local.u32 	[%rd881+-12], %r11242;
	setp.ne.s32 	%p4006, %r15161, %r11242;
	selp.u32 	%r11243, 1, 0, %p4006;
	or.b32  	%r15195, %r15195, %r11243;
$L__BB6_2524:
	setp.gt.s32 	%p4007, %r15163, -1;
	setp.eq.s32 	%p4008, %r3496, 2;
	and.b32  	%r11245, %r15163, %r15169;
	setp.eq.s32 	%p4009, %r11245, %r15163;
	and.pred  	%p4010, %p4008, %p4009;
	and.pred  	%p4011, %p4010, %p4007;
	@%p4011 bra 	$L__BB6_2526;
	and.b32  	%r11246, %r15163, %r3509;
	popc.b32 	%r11247, %r11246;
	setp.eq.s32 	%p4012, %r11247, 1;
	or.b32  	%r11248, %r11246, -2147483648;
	selp.b32 	%r11249, %r11248, %r11246, %p4012;
	st.local.u32 	[%rd881+8], %r11249;
	setp.ne.s32 	%p4013, %r15163, %r11249;
	selp.u32 	%r11250, 1, 0, %p4013;
	or.b32  	%r15195, %r15195, %r11250;
$L__BB6_2526:
	setp.gt.s32 	%p4014, %r15165, -1;
	setp.eq.s32 	%p4015, %r3501, 2;
	and.b32  	%r11252, %r15165, %r15169;
	setp.eq.s32 	%p4016, %r11252, %r15165;
	and.pred  	%p4017, %p4015, %p4016;
	and.pred  	%p4018, %p4017, %p4014;
	@%p4018 bra 	$L__BB6_2528;
	and.b32  	%r11253, %r15165, %r3509;
	popc.b32 	%r11254, %r11253;
	setp.eq.s32 	%p4019, %r11254, 1;
	or.b32  	%r11255, %r11253, -2147483648;
	selp.b32 	%r11256, %r11255, %r11253, %p4019;
	st.local.u32 	[%rd881+28], %r11256;
	setp.ne.s32 	%p4020, %r15165, %r11256;
	selp.u32 	%r11257, 1, 0, %p4020;
	or.b32  	%r15195, %r15195, %r11257;
$L__BB6_2528:
	setp.gt.s32 	%p4021, %r15167, -1;
	setp.eq.s32 	%p4022, %r3506, 2;
	and.b32  	%r11259, %r15167, %r15169;
	setp.eq.s32 	%p4023, %r11259, %r15167;
	and.pred  	%p4024, %p4022, %p4023;
	and.pred  	%p4025, %p4024, %p4021;
	@%p4025 bra 	$L__BB6_2530;
	and.b32  	%r11260, %r15167, %r3509;
	popc.b32 	%r11261, %r11260;
	setp.eq.s32 	%p4026, %r11261, 1;
	or.b32  	%r11262, %r11260, -2147483648;
	selp.b32 	%r11263, %r11262, %r11260, %p4026;
	st.local.u32 	[%rd881+48], %r11263;
	setp.ne.s32 	%p4027, %r15167, %r11263;
	selp.u32 	%r11264, 1, 0, %p4027;
	or.b32  	%r15195, %r15195, %r11264;
$L__BB6_2530:
	or.b32  	%r11265, %r15219, %r15195;
	or.b32  	%r15219, %r11265, %r15120;
	add.s32 	%r15092, %r15092, 1;
	add.s64 	%rd881, %rd881, 100;
	setp.ne.s32 	%p4028, %r15092, 25;
	@%p4028 bra 	$L__BB6_2282;
	setp.eq.s32 	%p4029, %r15219, 3;
	@%p4029 bra 	$L__BB6_3790;
	mov.b32 	%r15220, 0;
$L__BB6_2533:
	mul.wide.u32 	%rd694, %r15220, 4;
	add.s64 	%rd277, %rd7, %rd694;
	ld.local.u32 	%r15247, [%rd277];
	min.s32 	%r11267, %r15247, 0;
	and.b32  	%r15222, %r11267, 2147483647;
	ld.local.u32 	%r15249, [%rd277+500];
	setp.gt.s32 	%p4030, %r15249, -1;
	@%p4030 bra 	$L__BB6_2535;
	and.b32  	%r11268, %r15249, 2147483647;
	and.b32  	%r11269, %r15249, %r15222;
	setp.eq.s32 	%p4031, %r11269, 0;
	selp.b32 	%r11270, %r11268, -2147483648, %p4031;
	or.b32  	%r15222, %r11270, %r15222;
$L__BB6_2535:
	ld.local.u32 	%r15251, [%rd277+1000];
	setp.gt.s32 	%p4032, %r15251, -1;
	@%p4032 bra 	$L__BB6_2537;
	and.b32  	%r11271, %r15251, 2147483647;
	and.b32  	%r11272, %r11271, %r15222;
	setp.eq.s32 	%p4033, %r11272, 0;
	selp.b32 	%r11273, %r11271, -2147483648, %p4033;
	or.b32  	%r15222, %r11273, %r15222;
$L__BB6_2537:
	ld.local.u32 	%r15253, [%rd277+1500];
	setp.gt.s32 	%p4034, %r15253, -1;
	@%p4034 bra 	$L__BB6_2539;
	and.b32  	%r11274, %r15253, 2147483647;
	and.b32  	%r11275, %r11274, %r15222;
	setp.eq.s32 	%p4035, %r11275, 0;
	selp.b32 	%r11276, %r11274, -2147483648, %p4035;
	or.b32  	%r15222, %r11276, %r15222;
$L__BB6_2539:
	ld.local.u32 	%r15255, [%rd277+2000];
	setp.gt.s32 	%p4036, %r15255, -1;
	@%p4036 bra 	$L__BB6_2541;
	and.b32  	%r11277, %r15255, 2147483647;
	and.b32  	%r11278, %r11277, %r15222;
	setp.eq.s32 	%p4037, %r11278, 0;
	selp.b32 	%r11279, %r11277, -2147483648, %p4037;
	or.b32  	%r15222, %r11279, %r15222;
$L__BB6_2541:
	ld.local.u32 	%r15257, [%rd277+100];
	setp.gt.s32 	%p4038, %r15257, -1;
	@%p4038 bra 	$L__BB6_2543;
	and.b32  	%r11280, %r15257, 2147483647;
	and.b32  	%r11281, %r11280, %r15222;
	setp.eq.s32 	%p4039, %r11281, 0;
	selp.b32 	%r11282, %r11280, -2147483648, %p4039;
	or.b32  	%r15222, %r11282, %r15222;
$L__BB6_2543:
	ld.local.u32 	%r15259, [%rd277+600];
	setp.gt.s32 	%p4040, %r15259, -1;
	@%p4040 bra 	$L__BB6_2545;
	and.b32  	%r11283, %r15259, 2147483647;
	and.b32  	%r11284, %r11283, %r15222;
	setp.eq.s32 	%p4041, %r11284, 0;
	selp.b32 	%r11285, %r11283, -2147483648, %p4041;
	or.b32  	%r15222, %r11285, %r15222;
$L__BB6_2545:
	ld.local.u32 	%r15261, [%rd277+1100];
	setp.gt.s32 	%p4042, %r15261, -1;
	@%p4042 bra 	$L__BB6_2547;
	and.b32  	%r11286, %r15261, 2147483647;
	and.b32  	%r11287, %r11286, %r15222;
	setp.eq.s32 	%p4043, %r11287, 0;
	selp.b32 	%r11288, %r11286, -2147483648, %p4043;
	or.b32  	%r15222, %r11288, %r15222;
$L__BB6_2547:
	ld.local.u32 	%r15263, [%rd277+1600];
	setp.gt.s32 	%p4044, %r15263, -1;
	@%p4044 bra 	$L__BB6_2549;
	and.b32  	%r11289, %r15263, 2147483647;
	and.b32  	%r11290, %r11289, %r15222;
	setp.eq.s32 	%p4045, %r11290, 0;
	selp.b32 	%r11291, %r11289, -2147483648, %p4045;
	or.b32  	%r15222, %r11291, %r15222;
$L__BB6_2549:
	ld.local.u32 	%r15265, [%rd277+2100];
	setp.gt.s32 	%p4046, %r15265, -1;
	@%p4046 bra 	$L__BB6_2551;
	and.b32  	%r11292, %r15265, 2147483647;
	and.b32  	%r11293, %r11292, %r15222;
	setp.eq.s32 	%p4047, %r11293, 0;
	selp.b32 	%r11294, %r11292, -2147483648, %p4047;
	or.b32  	%r15222, %r11294, %r15222;
$L__BB6_2551:
	ld.local.u32 	%r15267, [%rd277+200];
	setp.gt.s32 	%p4048, %r15267, -1;
	@%p4048 bra 	$L__BB6_2553;
	and.b32  	%r11295, %r15267, 2147483647;
	and.b32  	%r11296, %r11295, %r15222;
	setp.eq.s32 	%p4049, %r11296, 0;
	selp.b32 	%r11297, %r11295, -2147483648, %p4049;
	or.b32  	%r15222, %r11297, %r15222;
$L__BB6_2553:
	ld.local.u32 	%r15269, [%rd277+700];
	setp.gt.s32 	%p4050, %r15269, -1;
	@%p4050 bra 	$L__BB6_2555;
	and.b32  	%r11298, %r15269, 2147483647;
	and.b32  	%r11299, %r11298, %r15222;
	setp.eq.s32 	%p4051, %r11299, 0;
	selp.b32 	%r11300, %r11298, -2147483648, %p4051;
	or.b32  	%r15222, %r11300, %r15222;
$L__BB6_2555:
	ld.local.u32 	%r15271, [%rd277+1200];
	setp.gt.s32 	%p4052, %r15271, -1;
	@%p4052 bra 	$L__BB6_2557;
	and.b32  	%r11301, %r15271, 2147483647;
	and.b32  	%r11302, %r11301, %r15222;
	setp.eq.s32 	%p4053, %r11302, 0;
	selp.b32 	%r11303, %r11301, -2147483648, %p4053;
	or.b32  	%r15222, %r11303, %r15222;
$L__BB6_2557:
	ld.local.u32 	%r15273, [%rd277+1700];
	setp.gt.s32 	%p4054, %r15273, -1;
	@%p4054 bra 	$L__BB6_2559;
	and.b32  	%r11304, %r15273, 2147483647;
	and.b32  	%r11305, %r11304, %r15222;
	setp.eq.s32 	%p4055, %r11305, 0;
	selp.b32 	%r11306, %r11304, -2147483648, %p4055;
	or.b32  	%r15222, %r11306, %r15222;
$L__BB6_2559:
	ld.local.u32 	%r15275, [%rd277+2200];
	setp.gt.s32 	%p4056, %r15275, -1;
	@%p4056 bra 	$L__BB6_2561;
	and.b32  	%r11307, %r15275, 2147483647;
	and.b32  	%r11308, %r11307, %r15222;
	setp.eq.s32 	%p4057, %r11308, 0;
	selp.b32 	%r11309, %r11307, -2147483648, %p4057;
	or.b32  	%r15222, %r11309, %r15222;
$L__BB6_2561:
	ld.local.u32 	%r15277, [%rd277+300];
	setp.gt.s32 	%p4058, %r15277, -1;
	@%p4058 bra 	$L__BB6_2563;
	and.b32  	%r11310, %r15277, 2147483647;
	and.b32  	%r11311, %r11310, %r15222;
	setp.eq.s32 	%p4059, %r11311, 0;
	selp.b32 	%r11312, %r11310, -2147483648, %p4059;
	or.b32  	%r15222, %r11312, %r15222;
$L__BB6_2563:
	ld.local.u32 	%r15279, [%rd277+800];
	setp.gt.s32 	%p4060, %r15279, -1;
	@%p4060 bra 	$L__BB6_2565;
	and.b32  	%r11313, %r15279, 2147483647;
	and.b32  	%r11314, %r11313, %r15222;
	setp.eq.s32 	%p4061, %r11314, 0;
	selp.b32 	%r11315, %r11313, -2147483648, %p4061;
	or.b32  	%r15222, %r11315, %r15222;
$L__BB6_2565:
	ld.local.u32 	%r15281, [%rd277+1300];
	setp.gt.s32 	%p4062, %r15281, -1;
	@%p4062 bra 	$L__BB6_2567;
	and.b32  	%r11316, %r15281, 2147483647;
	and.b32  	%r11317, %r11316, %r15222;
	setp.eq.s32 	%p4063, %r11317, 0;
	selp.b32 	%r11318, %r11316, -2147483648, %p4063;
	or.b32  	%r15222, %r11318, %r15222;
$L__BB6_2567:
	ld.local.u32 	%r15283, [%rd277+1800];
	setp.gt.s32 	%p4064, %r15283, -1;
	@%p4064 bra 	$L__BB6_2569;
	and.b32  	%r11319, %r15283, 2147483647;
	and.b32  	%r11320, %r11319, %r15222;
	setp.eq.s32 	%p4065, %r11320, 0;
	selp.b32 	%r11321, %r11319, -2147483648, %p4065;
	or.b32  	%r15222, %r11321, %r15222;
$L__BB6_2569:
	ld.local.u32 	%r15285, [%rd277+2300];
	setp.gt.s32 	%p4066, %r15285, -1;
	@%p4066 bra 	$L__BB6_2571;
	and.b32  	%r11322, %r15285, 2147483647;
	and.b32  	%r11323, %r11322, %r15222;
	setp.eq.s32 	%p4067, %r11323, 0;
	selp.b32 	%r11324, %r11322, -2147483648, %p4067;
	or.b32  	%r15222, %r11324, %r15222;
$L__BB6_2571:
	ld.local.u32 	%r15287, [%rd277+400];
	setp.gt.s32 	%p4068, %r15287, -1;
	@%p4068 bra 	$L__BB6_2573;
	and.b32  	%r11325, %r15287, 2147483647;
	and.b32  	%r11326, %r11325, %r15222;
	setp.eq.s32 	%p4069, %r11326, 0;
	selp.b32 	%r11327, %r11325, -2147483648, %p4069;
	or.b32  	%r15222, %r11327, %r15222;
$L__BB6_2573:
	ld.local.u32 	%r15289, [%rd277+900];
	setp.gt.s32 	%p4070, %r15289, -1;
	@%p4070 bra 	$L__BB6_2575;
	and.b32  	%r11328, %r15289, 2147483647;
	and.b32  	%r11329, %r11328, %r15222;
	setp.eq.s32 	%p4071, %r11329, 0;
	selp.b32 	%r11330, %r11328, -2147483648, %p4071;
	or.b32  	%r15222, %r11330, %r15222;
$L__BB6_2575:
	ld.local.u32 	%r15291, [%rd277+1400];
	setp.gt.s32 	%p4072, %r15291, -1;
	@%p4072 bra 	$L__BB6_2577;
	and.b32  	%r11331, %r15291, 2147483647;
	and.b32  	%r11332, %r11331, %r15222;
	setp.eq.s32 	%p4073, %r11332, 0;
	selp.b32 	%r11333, %r11331, -2147483648, %p4073;
	or.b32  	%r15222, %r11333, %r15222;
$L__BB6_2577:
	ld.local.u32 	%r15293, [%rd277+1900];
	setp.gt.s32 	%p4074, %r15293, -1;
	@%p4074 bra 	$L__BB6_2579;
	and.b32  	%r11334, %r15293, 2147483647;
	and.b32  	%r11335, %r11334, %r15222;
	setp.eq.s32 	%p4075, %r11335, 0;
	selp.b32 	%r11336, %r11334, -2147483648, %p4075;
	or.b32  	%r15222, %r11336, %r15222;
$L__BB6_2579:
	ld.local.u32 	%r15295, [%rd277+2400];
	setp.gt.s32 	%p4076, %r15295, -1;
	@%p4076 bra 	$L__BB6_2581;
	and.b32  	%r11337, %r15295, 2147483647;
	and.b32  	%r11338, %r11337, %r15222;
	setp.eq.s32 	%p4077, %r11338, 0;
	selp.b32 	%r11339, %r11337, -2147483648, %p4077;
	or.b32  	%r15222, %r11339, %r15222;
$L__BB6_2581:
	setp.gt.s32 	%p4078, %r15222, -1;
	mov.b32 	%r15248, 0;
	@%p4078 bra 	$L__BB6_2583;
	mov.b32 	%r11342, 0;
	st.local.u32 	[%rd7], %r11342;
	ld.local.u32 	%r15247, [%rd277];
	mov.b32 	%r15248, 3;
$L__BB6_2583:
	not.b32 	%r3641, %r15222;
	setp.lt.s32 	%p4079, %r15247, 0;
	@%p4079 bra 	$L__BB6_2585;
	and.b32  	%r11343, %r15247, %r3641;
	popc.b32 	%r11344, %r11343;
	setp.eq.s32 	%p4080, %r11344, 1;
	or.b32  	%r11345, %r11343, -2147483648;
	selp.b32 	%r3642, %r11345, %r11343, %p4080;
	st.local.u32 	[%rd277], %r3642;
	setp.ne.s32 	%p4081, %r15247, %r3642;
	selp.u32 	%r11346, 1, 0, %p4081;
	or.b32  	%r15248, %r15248, %r11346;
	mov.u32 	%r15247, %r3642;
$L__BB6_2585:
	setp.lt.s32 	%p4082, %r15249, 0;
	@%p4082 bra 	$L__BB6_2587;
	and.b32  	%r11347, %r15249, %r3641;
	popc.b32 	%r11348, %r11347;
	setp.eq.s32 	%p4083, %r11348, 1;
	or.b32  	%r11349, %r11347, -2147483648;
	selp.b32 	%r3646, %r11349, %r11347, %p4083;
	st.local.u32 	[%rd277+500], %r3646;
	setp.ne.s32 	%p4084, %r15249, %r3646;
	selp.u32 	%r11350, 1, 0, %p4084;
	or.b32  	%r15248, %r15248, %r11350;
	mov.u32 	%r15249, %r3646;
$L__BB6_2587:
	setp.lt.s32 	%p4085, %r15251, 0;
	@%p4085 bra 	$L__BB6_2589;
	and.b32  	%r11351, %r15251, %r3641;
	popc.b32 	%r11352, %r11351;
	setp.eq.s32 	%p4086, %r11352, 1;
	or.b32  	%r11353, %r11351, -2147483648;
	selp.b32 	%r3650, %r11353, %r11351, %p4086;
	st.local.u32 	[%rd277+1000], %r3650;
	setp.ne.s32 	%p4087, %r15251, %r3650;
	selp.u32 	%r11354, 1, 0, %p4087;
	or.b32  	%r15248, %r15248, %r11354;
	mov.u32 	%r15251, %r3650;
$L__BB6_2589:
	setp.lt.s32 	%p4088, %r15253, 0;
	@%p4088 bra 	$L__BB6_2591;
	and.b32  	%r11355, %r15253, %r3641;
	popc.b32 	%r11356, %r11355;
	setp.eq.s32 	%p4089, %r11356, 1;
	or.b32  	%r11357, %r11355, -2147483648;
	selp.b32 	%r3654, %r11357, %r11355, %p4089;
	st.local.u32 	[%rd277+1500], %r3654;
	setp.ne.s32 	%p4090, %r15253, %r3654;
	selp.u32 	%r11358, 1, 0, %p4090;
	or.b32  	%r15248, %r15248, %r11358;
	mov.u32 	%r15253, %r3654;
$L__BB6_2591:
	setp.lt.s32 	%p4091, %r15255, 0;
	@%p4091 bra 	$L__BB6_2593;
	and.b32  	%r11359, %r15255, %r3641;
	popc.b32 	%r11360, %r11359;
	setp.eq.s32 	%p4092, %r11360, 1;
	or.b32  	%r11361, %r11359, -2147483648;
	selp.b32 	%r3658, %r11361, %r11359, %p4092;
	st.local.u32 	[%rd277+2000], %r3658;
	setp.ne.s32 	%p4093, %r15255, %r3658;
	selp.u32 	%r11362, 1, 0, %p4093;
	or.b32  	%r15248, %r15248, %r11362;
	mov.u32 	%r15255, %r3658;
$L__BB6_2593:
	setp.lt.s32 	%p4094, %r15257, 0;
	@%p4094 bra 	$L__BB6_2595;
	and.b32  	%r11363, %r15257, %r3641;
	popc.b32 	%r11364, %r11363;
	setp.eq.s32 	%p4095, %r11364, 1;
	or.b32  	%r11365, %r11363, -2147483648;
	selp.b32 	%r3662, %r11365, %r11363, %p4095;
	st.local.u32 	[%rd277+100], %r3662;
	setp.ne.s32 	%p4096, %r15257, %r3662;
	selp.u32 	%r11366, 1, 0, %p4096;
	or.b32  	%r15248, %r15248, %r11366;
	mov.u32 	%r15257, %r3662;
$L__BB6_2595:
	setp.lt.s32 	%p4097, %r15259, 0;
	@%p4097 bra 	$L__BB6_2597;
	and.b32  	%r11367, %r15259, %r3641;
	popc.b32 	%r11368, %r11367;
	setp.eq.s32 	%p4098, %r11368, 1;
	or.b32  	%r11369, %r11367, -2147483648;
	selp.b32 	%r3666, %r11369, %r11367, %p4098;
	st.local.u32 	[%rd277+600], %r3666;
	setp.ne.s32 	%p4099, %r15259, %r3666;
	selp.u32 	%r11370, 1, 0, %p4099;
	or.b32  	%r15248, %r15248, %r11370;
	mov.u32 	%r15259, %r3666;
$L__BB6_2597:
	setp.lt.s32 	%p4100, %r15261, 0;
	@%p4100 bra 	$L__BB6_2599;
	and.b32  	%r11371, %r15261, %r3641;
	popc.b32 	%r11372, %r11371;
	setp.eq.s32 	%p4101, %r11372, 1;
	or.b32  	%r11373, %r11371, -2147483648;
	selp.b32 	%r3670, %r11373, %r11371, %p4101;
	st.local.u32 	[%rd277+1100], %r3670;
	setp.ne.s32 	%p4102, %r15261, %r3670;
	selp.u32 	%r11374, 1, 0, %p4102;
	or.b32  	%r15248, %r15248, %r11374;
	mov.u32 	%r15261, %r3670;
$L__BB6_2599:
	setp.lt.s32 	%p4103, %r15263, 0;
	@%p4103 bra 	$L__BB6_2601;
	and.b32  	%r11375, %r15263, %r3641;
	popc.b32 	%r11376, %r11375;
	setp.eq.s32 	%p4104, %r11376, 1;
	or.b32  	%r11377, %r11375, -2147483648;
	selp.b32 	%r3674, %r11377, %r11375, %p4104;
	st.local.u32 	[%rd277+1600], %r3674;
	setp.ne.s32 	%p4105, %r15263, %r3674;
	selp.u32 	%r11378, 1, 0, %p4105;
	or.b32  	%r15248, %r15248, %r11378;
	mov.u32 	%r15263, %r3674;
$L__BB6_2601:
	setp.lt.s32 	%p4106, %r15265, 0;
	@%p4106 bra 	$L__BB6_2603;
	and.b32  	%r11379, %r15265, %r3641;
	popc.b32 	%r11380, %r11379;
	setp.eq.s32 	%p4107, %r11380, 1;
	or.b32  	%r11381, %r11379, -2147483648;
	selp.b32 	%r3678, %r11381, %r11379, %p4107;
	st.local.u32 	[%rd277+2100], %r3678;
	setp.ne.s32 	%p4108, %r15265, %r3678;
	selp.u32 	%r11382, 1, 0, %p4108;
	or.b32  	%r15248, %r15248, %r11382;
	mov.u32 	%r15265, %r3678;
$L__BB6_2603:
	setp.lt.s32 	%p4109, %r15267, 0;
	@%p4109 bra 	$L__BB6_2605;
	and.b32  	%r11383, %r15267, %r3641;
	popc.b32 	%r11384, %r11383;
	setp.eq.s32 	%p4110, %r11384, 1;
	or.b32  	%r11385, %r11383, -2147483648;
	selp.b32 	%r3682, %r11385, %r11383, %p4110;
	st.local.u32 	[%rd277+200], %r3682;
	setp.ne.s32 	%p4111, %r15267, %r3682;
	selp.u32 	%r11386, 1, 0, %p4111;
	or.b32  	%r15248, %r15248, %r11386;
	mov.u32 	%r15267, %r3682;
$L__BB6_2605:
	setp.lt.s32 	%p4112, %r15269, 0;
	@%p4112 bra 	$L__BB6_2607;
	and.b32  	%r11387, %r15269, %r3641;
	popc.b32 	%r11388, %r11387;
	setp.eq.s32 	%p4113, %r11388, 1;
	or.b32  	%r11389, %r11387, -2147483648;
	selp.b32 	%r3686, %r11389, %r11387, %p4113;
	st.local.u32 	[%rd277+700], %r3686;
	setp.ne.s32 	%p4114, %r15269, %r3686;
	selp.u32 	%r11390, 1, 0, %p4114;
	or.b32  	%r15248, %r15248, %r11390;
	mov.u32 	%r15269, %r3686;
$L__BB6_2607:
	setp.lt.s32 	%p4115, %r15271, 0;
	@%p4115 bra 	$L__BB6_2609;
	and.b32  	%r11391, %r15271, %r3641;
	popc.b32 	%r11392, %r11391;
	setp.eq.s32 	%p4116, %r11392, 1;
	or.b32  	%r11393, %r11391, -2147483648;
	selp.b32 	%r3690, %r11393, %r11391, %p4116;
	st.local.u32 	[%rd277+1200], %r3690;
	setp.ne.s32 	%p4117, %r15271, %r3690;
	selp.u32 	%r11394, 1, 0, %p4117;
	or.b32  	%r15248, %r15248, %r11394;
	mov.u32 	%r15271, %r3690;
$L__BB6_2609:
	setp.lt.s32 	%p4118, %r15273, 0;
	@%p4118 bra 	$L__BB6_2611;
	and.b32  	%r11395, %r15273, %r3641;
	popc.b32 	%r11396, %r11395;
	setp.eq.s32 	%p4119, %r11396, 1;
	or.b32  	%r11397, %r11395, -2147483648;
	selp.b32 	%r3694, %r11397, %r11395, %p4119;
	st.local.u32 	[%rd277+1700], %r3694;
	setp.ne.s32 	%p4120, %r15273, %r3694;
	selp.u32 	%r11398, 1, 0, %p4120;
	or.b32  	%r15248, %r15248, %r11398;
	mov.u32 	%r15273, %r3694;
$L__BB6_2611:
	setp.lt.s32 	%p4121, %r15275, 0;
	@%p4121 bra 	$L__BB6_2613;
	and.b32  	%r11399, %r15275, %r3641;
	popc.b32 	%r11400, %r11399;
	setp.eq.s32 	%p4122, %r11400, 1;
	or.b32  	%r11401, %r11399, -2147483648;
	selp.b32 	%r3698, %r11401, %r11399, %p4122;
	st.local.u32 	[%rd277+2200], %r3698;
	setp.ne.s32 	%p4123, %r15275, %r3698;
	selp.u32 	%r11402, 1, 0, %p4123;
	or.b32  	%r15248, %r15248, %r11402;
	mov.u32 	%r15275, %r3698;
$L__BB6_2613:
	setp.lt.s32 	%p4124, %r15277, 0;
	@%p4124 bra 	$L__BB6_2615;
	and.b32  	%r11403, %r15277, %r3641;
	popc.b32 	%r11404, %r11403;
	setp.eq.s32 	%p4125, %r11404, 1;
	or.b32  	%r11405, %r11403, -2147483648;
	selp.b32 	%r3702, %r11405, %r11403, %p4125;
	st.local.u32 	[%rd277+300], %r3702;
	setp.ne.s32 	%p4126, %r15277, %r3702;
	selp.u32 	%r11406, 1, 0, %p4126;
	or.b32  	%r15248, %r15248, %r11406;
	mov.u32 	%r15277, %r3702;
$L__BB6_2615:
	setp.lt.s32 	%p4127, %r15279, 0;
	@%p4127 bra 	$L__BB6_2617;
	and.b32  	%r11407, %r15279, %r3641;
	popc.b32 	%r11408, %r11407;
	setp.eq.s32 	%p4128, %r11408, 1;
	or.b32  	%r11409, %r11407, -2147483648;
	selp.b32 	%r3706, %r11409, %r11407, %p4128;
	st.local.u32 	[%rd277+800], %r3706;
	setp.ne.s32 	%p4129, %r15279, %r3706;
	selp.u32 	%r11410, 1, 0, %p4129;
	or.b32  	%r15248, %r15248, %r11410;
	mov.u32 	%r15279, %r3706;
$L__BB6_2617:
	setp.lt.s32 	%p4130, %r15281, 0;
	@%p4130 bra 	$L__BB6_2619;
	and.b32  	%r11411, %r15281, %r3641;
	popc.b32 	%r11412, %r11411;
	setp.eq.s32 	%p4131, %r11412, 1;
	or.b32  	%r11413, %r11411, -2147483648;
	selp.b32 	%r3710, %r11413, %r11411, %p4131;
	st.local.u32 	[%rd277+1300], %r3710;
	setp.ne.s32 	%p4132, %r15281, %r3710;
	selp.u32 	%r11414, 1, 0, %p4132;
	or.b32  	%r15248, %r15248, %r11414;
	mov.u32 	%r15281, %r3710;
$L__BB6_2619:
	setp.lt.s32 	%p4133, %r15283, 0;
	@%p4133 bra 	$L__BB6_2621;
	and.b32  	%r11415, %r15283, %r3641;
	popc.b32 	%r11416, %r11415;
	setp.eq.s32 	%p4134, %r11416, 1;
	or.b32  	%r11417, %r11415, -2147483648;
	selp.b32 	%r3714, %r11417, %r11415, %p4134;
	st.local.u32 	[%rd277+1800], %r3714;
	setp.ne.s32 	%p4135, %r15283, %r3714;
	selp.u32 	%r11418, 1, 0, %p4135;
	or.b32  	%r15248, %r15248, %r11418;
	mov.u32 	%r15283, %r3714;
$L__BB6_2621:
	setp.lt.s32 	%p4136, %r15285, 0;
	@%p4136 bra 	$L__BB6_2623;
	and.b32  	%r11419, %r15285, %r3641;
	popc.b32 	%r11420, %r11419;
	setp.eq.s32 	%p4137, %r11420, 1;
	or.b32  	%r11421, %r11419, -2147483648;
	selp.b32 	%r3718, %r11421, %r11419, %p4137;
	st.local.u32 	[%rd277+2300], %r3718;
	setp.ne.s32 	%p4138, %r15285, %r3718;
	selp.u32 	%r11422, 1, 0, %p4138;
	or.b32  	%r15248, %r15248, %r11422;
	mov.u32 	%r15285, %r3718;
$L__BB6_2623:
	setp.lt.s32 	%p4139, %r15287, 0;
	@%p4139 bra 	$L__BB6_2625;
	and.b32  	%r11423, %r15287, %r3641;
	popc.b32 	%r11424, %r11423;
	setp.eq.s32 	%p4140, %r11424, 1;
	or.b32  	%r11425, %r11423, -2147483648;
	selp.b32 	%r3722, %r11425, %r11423, %p4140;
	st.local.u32 	[%rd277+400], %r3722;
	setp.ne.s32 	%p4141, %r15287, %r3722;
	selp.u32 	%r11426, 1, 0, %p4141;
	or.b32  	%r15248, %r15248, %r11426;
	mov.u32 	%r15287, %r3722;
$L__BB6_2625:
	setp.lt.s32 	%p4142, %r15289, 0;
	@%p4142 bra 	$L__BB6_2627;
	and.b32  	%r11427, %r15289, %r3641;
	popc.b32 	%r11428, %r11427;
	setp.eq.s32 	%p4143, %r11428, 1;
	or.b32  	%r11429, %r11427, -2147483648;
	selp.b32 	%r3726, %r11429, %r11427, %p4143;
	st.local.u32 	[%rd277+900], %r3726;
	setp.ne.s32 	%p4144, %r15289, %r3726;
	selp.u32 	%r11430, 1, 0, %p4144;
	or.b32  	%r15248, %r15248, %r11430;
	mov.u32 	%r15289, %r3726;
$L__BB6_2627:
	setp.lt.s32 	%p4145, %r15291, 0;
	@%p4145 bra 	$L__BB6_2629;
	and.b32  	%r11431, %r15291, %r3641;
	popc.b32 	%r11432, %r11431;
	setp.eq.s32 	%p4146, %r11432, 1;
	or.b32  	%r11433, %r11431, -2147483648;
	selp.b32 	%r3730, %r11433, %r11431, %p4146;
	st.local.u32 	[%rd277+1400], %r3730;
	setp.ne.s32 	%p4147, %r15291, %r3730;
	selp.u32 	%r11434, 1, 0, %p4147;
	or.b32  	%r15248, %r15248, %r11434;
	mov.u32 	%r15291, %r3730;
$L__BB6_2629:
	setp.lt.s32 	%p4148, %r15293, 0;
	@%p4148 bra 	$L__BB6_2631;
	and.b32  	%r11435, %r15293, %r3641;
	popc.b32 	%r11436, %r11435;
	setp.eq.s32 	%p4149, %r11436, 1;
	or.b32  	%r11437, %r11435, -2147483648;
	selp.b32 	%r3734, %r11437, %r11435, %p4149;
	st.local.u32 	[%rd277+1900], %r3734;
	setp.ne.s32 	%p4150, %r15293, %r3734;
	selp.u32 	%r11438, 1, 0, %p4150;
	or.b32  	%r15248, %r15248, %r11438;
	mov.u32 	%r15293, %r3734;
$L__BB6_2631:
	setp.lt.s32 	%p4151, %r15295, 0;
	@%p4151 bra 	$L__BB6_2633;
	and.b32  	%r11439, %r15295, %r3641;
	popc.b32 	%r11440, %r11439;
	setp.eq.s32 	%p4152, %r11440, 1;
	or.b32  	%r11441, %r11439, -2147483648;
	selp.b32 	%r3738, %r11441, %r11439, %p4152;
	st.local.u32 	[%rd277+2400], %r3738;
	setp.ne.s32 	%p4153, %r15295, %r3738;
	selp.u32 	%r11442, 1, 0, %p4153;
	or.b32  	%r15248, %r15248, %r11442;
	mov.u32 	%r15295, %r3738;
$L__BB6_2633:
	mov.b32 	%r11443, 0;
	st.local.v4.u32 	[%rd3], {%r11443, %r11443, %r11443, %r11443};
	st.local.v4.u32 	[%rd3+16], {%r11443, %r11443, %r11443, %r11443};
	st.local.v4.u32 	[%rd3+32], {%r11443, %r11443, %r11443, %r11443};
	st.local.v4.u32 	[%rd3+48], {%r11443, %r11443, %r11443, %r11443};
	st.local.v4.u32 	[%rd3+64], {%r11443, %r11443, %r11443, %r11443};
	st.local.v4.u32 	[%rd3+80], {%r11443, %r11443, %r11443, %r11443};
	st.local.v4.u32 	[%rd3+96], {%r11443, %r11443, %r11443, %r11443};
	st.local.v4.u32 	[%rd3+112], {%r11443, %r11443, %r11443, %r11443};
	popc.b32 	%r3742, %r15247;
	setp.lt.s32 	%p4154, %r15247, 0;
	setp.ne.s32 	%p4155, %r3742, 2;
	or.pred  	%p4156, %p4154, %p4155;
	mov.u32 	%r15297, %r11443;
	@%p4156 bra 	$L__BB6_2636;
	clz.b32 	%r11444, %r15247;
	mov.b32 	%r11445, -2147483648;
	shr.u32 	%r3743, %r11445, %r11444;
	xor.b32  	%r11446, %r3743, %r15247;
	clz.b32 	%r11447, %r11446;
	sub.s32 	%r11448, 31, %r11447;
	mul.wide.u32 	%rd695, %r11448, 4;
	add.s64 	%rd278, %rd3, %rd695;
	ld.local.u32 	%r3744, [%rd278];
	and.b32  	%r11449, %r3744, %r3743;
	setp.ne.s32 	%p4157, %r11449, 0;
	mov.u32 	%r15297, %r15247;
	@%p4157 bra 	$L__BB6_2636;
	or.b32  	%r11451, %r3744, %r3743;
	st.local.u32 	[%rd278], %r11451;
	mov.u32 	%r15297, %r11443;
$L__BB6_2636:
	popc.b32 	%r3746, %r15249;
	setp.lt.s32 	%p4158, %r15249, 0;
	setp.ne.s32 	%p4159, %r3746, 2;
	or.pred  	%p4160, %p4158, %p4159;
	@%p4160 bra 	$L__BB6_2640;
	clz.b32 	%r11452, %r15249;
	mov.b32 	%r11453, -2147483648;
	shr.u32 	%r3747, %r11453, %r11452;
	xor.b32  	%r11454, %r3747, %r15249;
	clz.b32 	%r11455, %r11454;
	sub.s32 	%r11456, 31, %r11455;
	mul.wide.u32 	%rd696, %r11456, 4;
	add.s64 	%rd279, %rd3, %rd696;
	ld.local.u32 	%r3748, [%rd279];
	and.b32  	%r11457, %r3748, %r3747;
	setp.eq.s32 	%p4161, %r11457, 0;
	@%p4161 bra 	$L__BB6_2639;
	or.b32  	%r15297, %r15249, %r15297;
	bra.uni 	$L__BB6_2640;
$L__BB6_2639:
	or.b32  	%r11458, %r3748, %r3747;
	st.local.u32 	[%rd279], %r11458;
$L__BB6_2640:
	popc.b32 	%r3751, %r15251;
	setp.lt.s32 	%p4162, %r15251, 0;
	setp.ne.s32 	%p4163, %r3751, 2;
	or.pred  	%p4164, %p4162, %p4163;
	@%p4164 bra 	$L__BB6_2644;
	clz.b32 	%r11459, %r15251;
	mov.b32 	%r11460, -2147483648;
	shr.u32 	%r3752, %r11460, %r11459;
	xor.b32  	%r11461, %r3752, %r15251;
	clz.b32 	%r11462, %r11461;
	sub.s32 	%r11463, 31, %r11462;
	mul.wide.u32 	%rd697, %r11463, 4;
	add.s64 	%rd280, %rd3, %rd697;
	ld.local.u32 	%r3753, [%rd280];
	and.b32  	%r11464, %r3753, %r3752;
	setp.eq.s32 	%p4165, %r11464, 0;
	@%p4165 bra 	$L__BB6_2643;
	or.b32  	%r15297, %r15251, %r15297;
	bra.uni 	$L__BB6_2644;
$L__BB6_2643:
	or.b32  	%r11465, %r3753, %r3752;
	st.local.u32 	[%rd280], %r11465;
$L__BB6_2644:
	popc.b32 	%r3756, %r15253;
	setp.lt.s32 	%p4166, %r15253, 0;
	setp.ne.s32 	%p4167, %r3756, 2;
	or.pred  	%p4168, %p4166, %p4167;
	@%p4168 bra 	$L__BB6_2648;
	clz.b32 	%r11466, %r15253;
	mov.b32 	%r11467, -2147483648;
	shr.u32 	%r3757, %r11467, %r11466;
	xor.b32  	%r11468, %r3757, %r15253;
	clz.b32 	%r11469, %r11468;
	sub.s32 	%r11470, 31, %r11469;
	mul.wide.u32 	%rd698, %r11470, 4;
	add.s64 	%rd281, %rd3, %rd698;
	ld.local.u32 	%r3758, [%rd281];
	and.b32  	%r11471, %r3758, %r3757;
	setp.eq.s32 	%p4169, %r11471, 0;
	@%p4169 bra 	$L__BB6_2647;
	or.b32  	%r15297, %r15253, %r15297;
	bra.uni 	$L__BB6_2648;
$L__BB6_2647:
	or.b32  	%r11472, %r3758, %r3757;
	st.local.u32 	[%rd281], %r11472;
$L__BB6_2648:
	popc.b32 	%r3761, %r15255;
	setp.lt.s32 	%p4170, %r15255, 0;
	setp.ne.s32 	%p4171, %r3761, 2;
	or.pred  	%p4172, %p4170, %p4171;
	@%p4172 bra 	$L__BB6_2652;
	clz.b32 	%r11473, %r15255;
	mov.b32 	%r11474, -2147483648;
	shr.u32 	%r3762, %r11474, %r11473;
	xor.b32  	%r11475, %r3762, %r15255;
	clz.b32 	%r11476, %r11475;
	sub.s32 	%r11477, 31, %r11476;
	mul.wide.u32 	%rd699, %r11477, 4;
	add.s64 	%rd282, %rd3, %rd699;
	ld.local.u32 	%r3763, [%rd282];
	and.b32  	%r11478, %r3763, %r3762;
	setp.eq.s32 	%p4173, %r11478, 0;
	@%p4173 bra 	$L__BB6_2651;
	or.b32  	%r15297, %r15255, %r15297;
	bra.uni 	$L__BB6_2652;
$L__BB6_2651:
	or.b32  	%r11479, %r3763, %r3762;
	st.local.u32 	[%rd282], %r11479;
$L__BB6_2652:
	popc.b32 	%r3766, %r15257;
	setp.lt.s32 	%p4174, %r15257, 0;
	setp.ne.s32 	%p4175, %r3766, 2;
	or.pred  	%p4176, %p4174, %p4175;
	@%p4176 bra 	$L__BB6_2656;
	clz.b32 	%r11480, %r15257;
	mov.b32 	%r11481, -2147483648;
	shr.u32 	%r3767, %r11481, %r11480;
	xor.b32  	%r11482, %r3767, %r15257;
	clz.b32 	%r11483, %r11482;
	sub.s32 	%r11484, 31, %r11483;
	mul.wide.u32 	%rd700, %r11484, 4;
	add.s64 	%rd283, %rd3, %rd700;
	ld.local.u32 	%r3768, [%rd283];
	and.b32  	%r11485, %r3768, %r3767;
	setp.eq.s32 	%p4177, %r11485, 0;
	@%p4177 bra 	$L__BB6_2655;
	or.b32  	%r15297, %r15257, %r15297;
	bra.uni 	$L__BB6_2656;
$L__BB6_2655:
	or.b32  	%r11486, %r3768, %r3767;
	st.local.u32 	[%rd283], %r11486;
$L__BB6_2656:
	popc.b32 	%r3771, %r15259;
	setp.lt.s32 	%p4178, %r15259, 0;
	setp.ne.s32 	%p4179, %r3771, 2;
	or.pred  	%p4180, %p4178, %p4179;
	@%p4180 bra 	$L__BB6_2660;
	clz.b32 	%r11487, %r15259;
	mov.b32 	%r11488, -2147483648;
	shr.u32 	%r3772, %r11488, %r11487;
	xor.b32  	%r11489, %r3772, %r15259;
	clz.b32 	%r11490, %r11489;
	sub.s32 	%r11491, 31, %r11490;
	mul.wide.u32 	%rd701, %r11491, 4;
	add.s64 	%rd284, %rd3, %rd701;
	ld.local.u32 	%r3773, [%rd284];
	and.b32  	%r11492, %r3773, %r3772;
	setp.eq.s32 	%p4181, %r11492, 0;
	@%p4181 bra 	$L__BB6_2659;
	or.b32  	%r15297, %r15259, %r15297;
	bra.uni 	$L__BB6_2660;
$L__BB6_2659:
	or.b32  	%r11493, %r3773, %r3772;
	st.local.u32 	[%rd284], %r11493;
$L__BB6_2660:
	popc.b32 	%r3776, %r15261;
	setp.lt.s32 	%p4182, %r15261, 0;
	setp.ne.s32 	%p4183, %r3776, 2;
	or.pred  	%p4184, %p4182, %p4183;
	@%p4184 bra 	$L__BB6_2664;
	clz.b32 	%r11494, %r15261;
	mov.b32 	%r11495, -2147483648;
	shr.u32 	%r3777, %r11495, %r11494;
	xor.b32  	%r11496, %r3777, %r15261;
	clz.b32 	%r11497, %r11496;
	sub.s32 	%r11498, 31, %r11497;
	mul.wide.u32 	%rd702, %r11498, 4;
	add.s64 	%rd285, %rd3, %rd702;
	ld.local.u32 	%r3778, [%rd285];
	and.b32  	%r11499, %r3778, %r3777;
	setp.eq.s32 	%p4185, %r11499, 0;
	@%p4185 bra 	$L__BB6_2663;
	or.b32  	%r15297, %r15261, %r15297;
	bra.uni 	$L__BB6_2664;
$L__BB6_2663:
	or.b32  	%r11500, %r3778, %r3777;
	st.local.u32 	[%rd285], %r11500;
$L__BB6_2664:
	popc.b32 	%r3781, %r15263;
	setp.lt.s32 	%p4186, %r15263, 0;
	setp.ne.s32 	%p4187, %r3781, 2;
	or.pred  	%p4188, %p4186, %p4187;
	@%p4188 bra 	$L__BB6_2668;
	clz.b32 	%r11501, %r15263;
	mov.b32 	%r11502, -2147483648;
	shr.u32 	%r3782, %r11502, %r11501;
	xor.b32  	%r11503, %r3782, %r15263;
	clz.b32 	%r11504, %r11503;
	sub.s32 	%r11505, 31, %r11504;
	mul.wide.u32 	%rd703, %r11505, 4;
	add.s64 	%rd286, %rd3, %rd703;
	ld.local.u32 	%r3783, [%rd286];
	and.b32  	%r11506, %r3783, %r3782;
	setp.eq.s32 	%p4189, %r11506, 0;
	@%p4189 bra 	$L__BB6_2667;
	or.b32  	%r15297, %r15263, %r15297;
	bra.uni 	$L__BB6_2668;
$L__BB6_2667:
	or.b32  	%r11507, %r3783, %r3782;
	st.local.u32 	[%rd286], %r11507;
$L__BB6_2668:
	popc.b32 	%r3786, %r15265;
	setp.lt.s32 	%p4190, %r15265, 0;
	setp.ne.s32 	%p4191, %r3786, 2;
	or.pred  	%p4192, %p4190, %p4191;
	@%p4192 bra 	$L__BB6_2672;
	clz.b32 	%r11508, %r15265;
	mov.b32 	%r11509, -2147483648;
	shr.u32 	%r3787, %r11509, %r11508;
	xor.b32  	%r11510, %r3787, %r15265;
	clz.b32 	%r11511, %r11510;
	sub.s32 	%r11512, 31, %r11511;
	mul.wide.u32 	%rd704, %r11512, 4;
	add.s64 	%rd287, %rd3, %rd704;
	ld.local.u32 	%r3788, [%rd287];
	and.b32  	%r11513, %r3788, %r3787;
	setp.eq.s32 	%p4193, %r11513, 0;
	@%p4193 bra 	$L__BB6_2671;
	or.b32  	%r15297, %r15265, %r15297;
	bra.uni 	$L__BB6_2672;
$L__BB6_2671:
	or.b32  	%r11514, %r3788, %r3787;
	st.local.u32 	[%rd287], %r11514;
$L__BB6_2672:
	popc.b32 	%r3791, %r15267;
	setp.lt.s32 	%p4194, %r15267, 0;
	setp.ne.s32 	%p4195, %r3791, 2;
	or.pred  	%p4196, %p4194, %p4195;
	@%p4196 bra 	$L__BB6_2676;
	clz.b32 	%r11515, %r15267;
	mov.b32 	%r11516, -2147483648;
	shr.u32 	%r3792, %r11516, %r11515;
	xor.b32  	%r11517, %r3792, %r15267;
	clz.b32 	%r11518, %r11517;
	sub.s32 	%r11519, 31, %r11518;
	mul.wide.u32 	%rd705, %r11519, 4;
	add.s64 	%rd288, %rd3, %rd705;
	ld.local.u32 	%r3793, [%rd288];
	and.b32  	%r11520, %r3793, %r3792;
	setp.eq.s32 	%p4197, %r11520, 0;
	@%p4197 bra 	$L__BB6_2675;
	or.b32  	%r15297, %r15267, %r15297;
	bra.uni 	$L__BB6_2676;
$L__BB6_2675:
	or.b32  	%r11521, %r3793, %r3792;
	st.local.u32 	[%rd288], %r11521;
$L__BB6_2676:
	popc.b32 	%r3796, %r15269;
	setp.lt.s32 	%p4198, %r15269, 0;
	setp.ne.s32 	%p4199, %r3796, 2;
	or.pred  	%p4200, %p4198, %p4199;
	@%p4200 bra 	$L__BB6_2680;
	clz.b32 	%r11522, %r15269;
	mov.b32 	%r11523, -2147483648;
	shr.u32 	%r3797, %r11523, %r11522;
	xor.b32  	%r11524, %r3797, %r15269;
	clz.b32 	%r11525, %r11524;
	sub.s32 	%r11526, 31, %r11525;
	mul.wide.u32 	%rd706, %r11526, 4;
	add.s64 	%rd289, %rd3, %rd706;
	ld.local.u32 	%r3798, [%rd289];
	and.b32  	%r11527, %r3798, %r3797;
	setp.eq.s32 	%p4201, %r11527, 0;
	@%p4201 bra 	$L__BB6_2679;
	or.b32  	%r15297, %r15269, %r15297;
	bra.uni 	$L__BB6_2680;
$L__BB6_2679:
	or.b32  	%r11528, %r3798, %r3797;
	st.local.u32 	[%rd289], %r11528;
$L__BB6_2680:
	popc.b32 	%r3801, %r15271;
	setp.lt.s32 	%p4202, %r15271, 0;
	setp.ne.s32 	%p4203, %r3801, 2;
	or.pred  	%p4204, %p4202, %p4203;
	@%p4204 bra 	$L__BB6_2684;
	clz.b32 	%r11529, %r15271;
	mov.b32 	%r11530, -2147483648;
	shr.u32 	%r3802, %r11530, %r11529;
	xor.b32  	%r11531, %r3802, %r15271;
	clz.b32 	%r11532, %r11531;
	sub.s32 	%r11533, 31, %r11532;
	mul.wide.u32 	%rd707, %r11533, 4;
	add.s64 	%rd290, %rd3, %rd707;
	ld.local.u32 	%r3803, [%rd290];
	and.b32  	%r11534, %r3803, %r3802;
	setp.eq.s32 	%p4205, %r11534, 0;
	@%p4205 bra 	$L__BB6_2683;
	or.b32  	%r15297, %r15271, %r15297;
	bra.uni 	$L__BB6_2684;
$L__BB6_2683:
	or.b32  	%r11535, %r3803, %r3802;
	st.local.u32 	[%rd290], %r11535;
$L__BB6_2684:
	popc.b32 	%r3806, %r15273;
	setp.lt.s32 	%p4206, %r15273, 0;
	setp.ne.s32 	%p4207, %r3806, 2;
	or.pred  	%p4208, %p4206, %p4207;
	@%p4208 bra 	$L__BB6_2688;
	clz.b32 	%r11536, %r15273;
	mov.b32 	%r11537, -2147483648;
	shr.u32 	%r3807, %r11537, %r11536;
	xor.b32  	%r11538, %r3807, %r15273;
	clz.b32 	%r11539, %r11538;
	sub.s32 	%r11540, 31, %r11539;
	mul.wide.u32 	%rd708, %r11540, 4;
	add.s64 	%rd291, %rd3, %rd708;
	ld.local.u32 	%r3808, [%rd291];
	and.b32  	%r11541, %r3808, %r3807;
	setp.eq.s32 	%p4209, %r11541, 0;
	@%p4209 bra 	$L__BB6_2687;
	or.b32  	%r15297, %r15273, %r15297;
	bra.uni 	$L__BB6_2688;
$L__BB6_2687:
	or.b32  	%r11542, %r3808, %r3807;
	st.local.u32 	[%rd291], %r11542;
$L__BB6_2688:
	popc.b32 	%r3811, %r15275;
	setp.lt.s32 	%p4210, %r15275, 0;
	setp.ne.s32 	%p4211, %r3811, 2;
	or.pred  	%p4212, %p4210, %p4211;
	@%p4212 bra 	$L__BB6_2692;
	clz.b32 	%r11543, %r15275;
	mov.b32 	%r11544, -2147483648;
	shr.u32 	%r3812, %r11544, %r11543;
	xor.b32  	%r11545, %r3812, %r15275;
	clz.b32 	%r11546, %r11545;
	sub.s32 	%r11547, 31, %r11546;
	mul.wide.u32 	%rd709, %r11547, 4;
	add.s64 	%rd292, %rd3, %rd709;
	ld.local.u32 	%r3813, [%rd292];
	and.b32  	%r11548, %r3813, %r3812;
	setp.eq.s32 	%p4213, %r11548, 0;
	@%p4213 bra 	$L__BB6_2691;
	or.b32  	%r15297, %r15275, %r15297;
	bra.uni 	$L__BB6_2692;
$L__BB6_2691:
	or.b32  	%r11549, %r3813, %r3812;
	st.local.u32 	[%rd292], %r11549;
$L__BB6_2692:
	popc.b32 	%r3816, %r15277;
	setp.lt.s32 	%p4214, %r15277, 0;
	setp.ne.s32 	%p4215, %r3816, 2;
	or.pred  	%p4216, %p4214, %p4215;
	@%p4216 bra 	$L__BB6_2696;
	clz.b32 	%r11550, %r15277;
	mov.b32 	%r11551, -2147483648;
	shr.u32 	%r3817, %r11551, %r11550;
	xor.b32  	%r11552, %r3817, %r15277;
	clz.b32 	%r11553, %r11552;
	sub.s32 	%r11554, 31, %r11553;
	mul.wide.u32 	%rd710, %r11554, 4;
	add.s64 	%rd293, %rd3, %rd710;
	ld.local.u32 	%r3818, [%rd293];
	and.b32  	%r11555, %r3818, %r3817;
	setp.eq.s32 	%p4217, %r11555, 0;
	@%p4217 bra 	$L__BB6_2695;
	or.b32  	%r15297, %r15277, %r15297;
	bra.uni 	$L__BB6_2696;
$L__BB6_2695:
	or.b32  	%r11556, %r3818, %r3817;
	st.local.u32 	[%rd293], %r11556;
$L__BB6_2696:
	popc.b32 	%r3821, %r15279;
	setp.lt.s32 	%p4218, %r15279, 0;
	setp.ne.s32 	%p4219, %r3821, 2;
	or.pred  	%p4220, %p4218, %p4219;
	@%p4220 bra 	$L__BB6_2700;
	clz.b32 	%r11557, %r15279;
	mov.b32 	%r11558, -2147483648;
	shr.u32 	%r3822, %r11558, %r11557;
	xor.b32  	%r11559, %r3822, %r15279;
	clz.b32 	%r11560, %r11559;
	sub.s32 	%r11561, 31, %r11560;
	mul.wide.u32 	%rd711, %r11561, 4;
	add.s64 	%rd294, %rd3, %rd711;
	ld.local.u32 	%r3823, [%rd294];
	and.b32  	%r11562, %r3823, %r3822;
	setp.eq.s32 	%p4221, %r11562, 0;
	@%p4221 bra 	$L__BB6_2699;
	or.b32  	%r15297, %r15279, %r15297;
	bra.uni 	$L__BB6_2700;
$L__BB6_2699:
	or.b32  	%r11563, %r3823, %r3822;
	st.local.u32 	[%rd294], %r11563;
$L__BB6_2700:
	popc.b32 	%r3826, %r15281;
	setp.lt.s32 	%p4222, %r15281, 0;
	setp.ne.s32 	%p4223, %r3826, 2;
	or.pred  	%p4224, %p4222, %p4223;
	@%p4224 bra 	$L__BB6_2704;
	clz.b32 	%r11564, %r15281;
	mov.b32 	%r11565, -2147483648;
	shr.u32 	%r3827, %r11565, %r11564;
	xor.b32  	%r11566, %r3827, %r15281;
	clz.b32 	%r11567, %r11566;
	sub.s32 	%r11568, 31, %r11567;
	mul.wide.u32 	%rd712, %r11568, 4;
	add.s64 	%rd295, %rd3, %rd712;
	ld.local.u32 	%r3828, [%rd295];
	and.b32  	%r11569, %r3828, %r3827;
	setp.eq.s32 	%p4225, %r11569, 0;
	@%p4225 bra 	$L__BB6_2703;
	or.b32  	%r15297, %r15281, %r15297;
	bra.uni 	$L__BB6_2704;
$L__BB6_2703:
	or.b32  	%r11570, %r3828, %r3827;
	st.local.u32 	[%rd295], %r11570;
$L__BB6_2704:
	popc.b32 	%r3831, %r15283;
	setp.lt.s32 	%p4226, %r15283, 0;
	setp.ne.s32 	%p4227, %r3831, 2;
	or.pred  	%p4228, %p4226, %p4227;
	@%p4228 bra 	$L__BB6_2708;
	clz.b32 	%r11571, %r15283;
	mov.b32 	%r11572, -2147483648;
	shr.u32 	%r3832, %r11572, %r11571;
	xor.b32  	%r11573, %r3832, %r15283;
	clz.b32 	%r11574, %r11573;
	sub.s32 	%r11575, 31, %r11574;
	mul.wide.u32 	%rd713, %r11575, 4;
	add.s64 	%rd296, %rd3, %rd713;
	ld.local.u32 	%r3833, [%rd296];
	and.b32  	%r11576, %r3833, %r3832;
	setp.eq.s32 	%p4229, %r11576, 0;
	@%p4229 bra 	$L__BB6_2707;
	or.b32  	%r15297, %r15283, %r15297;
	bra.uni 	$L__BB6_2708;
$L__BB6_2707:
	or.b32  	%r11577, %r3833, %r3832;
	st.local.u32 	[%rd296], %r11577;
$L__BB6_2708:
	popc.b32 	%r3836, %r15285;
	setp.lt.s32 	%p4230, %r15285, 0;
	setp.ne.s32 	%p4231, %r3836, 2;
	or.pred  	%p4232, %p4230, %p4231;
	@%p4232 bra 	$L__BB6_2712;
	clz.b32 	%r11578, %r15285;
	mov.b32 	%r11579, -2147483648;
	shr.u32 	%r3837, %r11579, %r11578;
	xor.b32  	%r11580, %r3837, %r15285;
	clz.b32 	%r11581, %r11580;
	sub.s32 	%r11582, 31, %r11581;
	mul.wide.u32 	%rd714, %r11582, 4;
	add.s64 	%rd297, %rd3, %rd714;
	ld.local.u32 	%r3838, [%rd297];
	and.b32  	%r11583, %r3838, %r3837;
	setp.eq.s32 	%p4233, %r11583, 0;
	@%p4233 bra 	$L__BB6_2711;
	or.b32  	%r15297, %r15285, %r15297;
	bra.uni 	$L__BB6_2712;
$L__BB6_2711:
	or.b32  	%r11584, %r3838, %r3837;
	st.local.u32 	[%rd297], %r11584;
$L__BB6_2712:
	popc.b32 	%r3841, %r15287;
	setp.lt.s32 	%p4234, %r15287, 0;
	setp.ne.s32 	%p4235, %r3841, 2;
	or.pred  	%p4236, %p4234, %p4235;
	@%p4236 bra 	$L__BB6_2716;
	clz.b32 	%r11585, %r15287;
	mov.b32 	%r11586, -2147483648;
	shr.u32 	%r3842, %r11586, %r11585;
	xor.b32  	%r11587, %r3842, %r15287;
	clz.b32 	%r11588, %r11587;
	sub.s32 	%r11589, 31, %r11588;
	mul.wide.u32 	%rd715, %r11589, 4;
	add.s64 	%rd298, %rd3, %rd715;
	ld.local.u32 	%r3843, [%rd298];
	and.b32  	%r11590, %r3843, %r3842;
	setp.eq.s32 	%p4237, %r11590, 0;
	@%p4237 bra 	$L__BB6_2715;
	or.b32  	%r15297, %r15287, %r15297;
	bra.uni 	$L__BB6_2716;
$L__BB6_2715:
	or.b32  	%r11591, %r3843, %r3842;
	st.local.u32 	[%rd298], %r11591;
$L__BB6_2716:
	popc.b32 	%r3846, %r15289;
	setp.lt.s32 	%p4238, %r15289, 0;
	setp.ne.s32 	%p4239, %r3846, 2;
	or.pred  	%p4240, %p4238, %p4239;
	@%p4240 bra 	$L__BB6_2720;
	clz.b32 	%r11592, %r15289;
	mov.b32 	%r11593, -2147483648;
	shr.u32 	%r3847, %r11593, %r11592;
	xor.b32  	%r11594, %r3847, %r15289;
	clz.b32 	%r11595, %r11594;
	sub.s32 	%r11596, 31, %r11595;
	mul.wide.u32 	%rd716, %r11596, 4;
	add.s64 	%rd299, %rd3, %rd716;
	ld.local.u32 	%r3848, [%rd299];
	and.b32  	%r11597, %r3848, %r3847;
	setp.eq.s32 	%p4241, %r11597, 0;
	@%p4241 bra 	$L__BB6_2719;
	or.b32  	%r15297, %r15289, %r15297;
	bra.uni 	$L__BB6_2720;
$L__BB6_2719:
	or.b32  	%r11598, %r3848, %r3847;
	st.local.u32 	[%rd299], %r11598;
$L__BB6_2720:
	popc.b32 	%r3851, %r15291;
	setp.lt.s32 	%p4242, %r15291, 0;
	setp.ne.s32 	%p4243, %r3851, 2;
	or.pred  	%p4244, %p4242, %p4243;
	@%p4244 bra 	$L__BB6_2724;
	clz.b32 	%r11599, %r15291;
	mov.b32 	%r11600, -2147483648;
	shr.u32 	%r3852, %r11600, %r11599;
	xor.b32  	%r11601, %r3852, %r15291;
	clz.b32 	%r11602, %r11601;
	sub.s32 	%r11603, 31, %r11602;
	mul.wide.u32 	%rd717, %r11603, 4;
	add.s64 	%rd300, %rd3, %rd717;
	ld.local.u32 	%r3853, [%rd300];
	and.b32  	%r11604, %r3853, %r3852;
	setp.eq.s32 	%p4245, %r11604, 0;
	@%p4245 bra 	$L__BB6_2723;
	or.b32  	%r15297, %r15291, %r15297;
	bra.uni 	$L__BB6_2724;
$L__BB6_2723:
	or.b32  	%r11605, %r3853, %r3852;
	st.local.u32 	[%rd300], %r11605;
$L__BB6_2724:
	popc.b32 	%r3856, %r15293;
	setp.lt.s32 	%p4246, %r15293, 0;
	setp.ne.s32 	%p4247, %r3856, 2;
	or.pred  	%p4248, %p4246, %p4247;
	@%p4248 bra 	$L__BB6_2728;
	clz.b32 	%r11606, %r15293;
	mov.b32 	%r11607, -2147483648;
	shr.u32 	%r3857, %r11607, %r11606;
	xor.b32  	%r11608, %r3857, %r15293;
	clz.b32 	%r11609, %r11608;
	sub.s32 	%r11610, 31, %r11609;
	mul.wide.u32 	%rd718, %r11610, 4;
	add.s64 	%rd301, %rd3, %rd718;
	ld.local.u32 	%r3858, [%rd301];
	and.b32  	%r11611, %r3858, %r3857;
	setp.eq.s32 	%p4249, %r11611, 0;
	@%p4249 bra 	$L__BB6_2727;
	or.b32  	%r15297, %r15293, %r15297;
	bra.uni 	$L__BB6_2728;
$L__BB6_2727:
	or.b32  	%r11612, %r3858, %r3857;
	st.local.u32 	[%rd301], %r11612;
$L__BB6_2728:
	popc.b32 	%r3861, %r15295;
	setp.lt.s32 	%p4250, %r15295, 0;
	setp.ne.s32 	%p4251, %r3861, 2;
	or.pred  	%p4252, %p4250, %p4251;
	@%p4252 bra 	$L__BB6_2730;
	clz.b32 	%r11613, %r15295;
	mov.b32 	%r11614, -2147483648;
	shr.u32 	%r11615, %r11614, %r11613;
	xor.b32  	%r11616, %r11615, %r15295;
	clz.b32 	%r11617, %r11616;
	sub.s32 	%r11618, 31, %r11617;
	mul.wide.u32 	%rd719, %r11618, 4;
	add.s64 	%rd720, %rd3, %rd719;
	ld.local.u32 	%r11619, [%rd720];
	and.b32  	%r11620, %r11619, %r11615;
	setp.eq.s32 	%p4253, %r11620, 0;
	selp.b32 	%r11621, 0, %r15295, %p4253;
	or.b32  	%r15297, %r15297, %r11621;
$L__BB6_2730:
	setp.eq.s32 	%p4254, %r15297, 0;
	mov.b32 	%r15323, 0;
	@%p4254 bra 	$L__BB6_2781;
	not.b32 	%r3864, %r15297;
	setp.gt.s32 	%p4255, %r15247, -1;
	setp.eq.s32 	%p4256, %r3742, 2;
	and.b32  	%r11625, %r15247, %r15297;
	setp.eq.s32 	%p4257, %r11625, %r15247;
	and.pred  	%p4258, %p4256, %p4257;
	mov.b32 	%r15323, 0;
	and.pred  	%p4259, %p4258, %p4255;
	@%p4259 bra 	$L__BB6_2733;
	and.b32  	%r11626, %r15247, %r3864;
	popc.b32 	%r11627, %r11626;
	setp.eq.s32 	%p4260, %r11627, 1;
	or.b32  	%r11628, %r11626, -2147483648;
	selp.b32 	%r11629, %r11628, %r11626, %p4260;
	st.local.u32 	[%rd277], %r11629;
	setp.ne.s32 	%p4261, %r15247, %r11629;
	selp.u32 	%r15323, 1, 0, %p4261;
$L__BB6_2733:
	setp.gt.s32 	%p4262, %r15249, -1;
	setp.eq.s32 	%p4263, %r3746, 2;
	and.b32  	%r11631, %r15249, %r15297;
	setp.eq.s32 	%p4264, %r11631, %r15249;
	and.pred  	%p4265, %p4263, %p4264;
	and.pred  	%p4266, %p4265, %p4262;
	@%p4266 bra 	$L__BB6_2735;
	and.b32  	%r11632, %r15249, %r3864;
	popc.b32 	%r11633, %r11632;
	setp.eq.s32 	%p4267, %r11633, 1;
	or.b32  	%r11634, %r11632, -2147483648;
	selp.b32 	%r11635, %r11634, %r11632, %p4267;
	st.local.u32 	[%rd277+500], %r11635;
	setp.ne.s32 	%p4268, %r15249, %r11635;
	selp.u32 	%r11636, 1, 0, %p4268;
	or.b32  	%r15323, %r15323, %r11636;
$L__BB6_2735:
	setp.gt.s32 	%p4269, %r15251, -1;
	setp.eq.s32 	%p4270, %r3751, 2;
	and.b32  	%r11638, %r15251, %r15297;
	setp.eq.s32 	%p4271, %r11638, %r15251;
	and.pred  	%p4272, %p4270, %p4271;
	and.pred  	%p4273, %p4272, %p4269;
	@%p4273 bra 	$L__BB6_2737;
	and.b32  	%r11639, %r15251, %r3864;
	popc.b32 	%r11640, %r11639;
	setp.eq.s32 	%p4274, %r11640, 1;
	or.b32  	%r11641, %r11639, -2147483648;
	selp.b32 	%r11642, %r11641, %r11639, %p4274;
	st.local.u32 	[%rd277+1000], %r11642;
	setp.ne.s32 	%p4275, %r15251, %r11642;
	selp.u32 	%r11643, 1, 0, %p4275;
	or.b32  	%r15323, %r15323, %r11643;
$L__BB6_2737:
	setp.gt.s32 	%p4276, %r15253, -1;
	setp.eq.s32 	%p4277, %r3756, 2;
	and.b32  	%r11645, %r15253, %r15297;
	setp.eq.s32 	%p4278, %r11645, %r15253;
	and.pred  	%p4279, %p4277, %p4278;
	and.pred  	%p4280, %p4279, %p4276;
	@%p4280 bra 	$L__BB6_2739;
	and.b32  	%r11646, %r15253, %r3864;
	popc.b32 	%r11647, %r11646;
	setp.eq.s32 	%p4281, %r11647, 1;
	or.b32  	%r11648, %r11646, -2147483648;
	selp.b32 	%r11649, %r11648, %r11646, %p4281;
	st.local.u32 	[%rd277+1500], %r11649;
	setp.ne.s32 	%p4282, %r15253, %r11649;
	selp.u32 	%r11650, 1, 0, %p4282;
	or.b32  	%r15323, %r15323, %r11650;
$L__BB6_2739:
	setp.gt.s32 	%p4283, %r15255, -1;
	setp.eq.s32 	%p4284, %r3761, 2;
	and.b32  	%r11652, %r15255, %r15297;
	setp.eq.s32 	%p4285, %r11652, %r15255;
	and.pred  	%p4286, %p4284, %p4285;
	and.pred  	%p4287, %p4286, %p4283;
	@%p4287 bra 	$L__BB6_2741;
	and.b32  	%r11653, %r15255, %r3864;
	popc.b32 	%r11654, %r11653;
	setp.eq.s32 	%p4288, %r11654, 1;
	or.b32  	%r11655, %r11653, -2147483648;
	selp.b32 	%r11656, %r11655, %r11653, %p4288;
	st.local.u32 	[%rd277+2000], %r11656;
	setp.ne.s32 	%p4289, %r15255, %r11656;
	selp.u32 	%r11657, 1, 0, %p4289;
	or.b32  	%r15323, %r15323, %r11657;
$L__BB6_2741:
	setp.gt.s32 	%p4290, %r15257, -1;
	setp.eq.s32 	%p4291, %r3766, 2;
	and.b32  	%r11659, %r15257, %r15297;
	setp.eq.s32 	%p4292, %r11659, %r15257;
	and.pred  	%p4293, %p4291, %p4292;
	and.pred  	%p4294, %p4293, %p4290;
	@%p4294 bra 	$L__BB6_2743;
	and.b32  	%r11660, %r15257, %r3864;
	popc.b32 	%r11661, %r11660;
	setp.eq.s32 	%p4295, %r11661, 1;
	or.b32  	%r11662, %r11660, -2147483648;
	selp.b32 	%r11663, %r11662, %r11660, %p4295;
	st.local.u32 	[%rd277+100], %r11663;
	setp.ne.s32 	%p4296, %r15257, %r11663;
	selp.u32 	%r11664, 1, 0, %p4296;
	or.b32  	%r15323, %r15323, %r11664;
$L__BB6_2743:
	setp.gt.s32 	%p4297, %r15259, -1;
	setp.eq.s32 	%p4298, %r3771, 2;
	and.b32  	%r11666, %r15259, %r15297;
	setp.eq.s32 	%p4299, %r11666, %r15259;
	and.pred  	%p4300, %p4298, %p4299;
	and.pred  	%p4301, %p4300, %p4297;
	@%p4301 bra 	$L__BB6_2745;
	and.b32  	%r11667, %r15259, %r3864;
	popc.b32 	%r11668, %r11667;
	setp.eq.s32 	%p4302, %r11668, 1;
	or.b32  	%r11669, %r11667, -2147483648;
	selp.b32 	%r11670, %r11669, %r11667, %p4302;
	st.local.u32 	[%rd277+600], %r11670;
	setp.ne.s32 	%p4303, %r15259, %r11670;
	selp.u32 	%r11671, 1, 0, %p4303;
	or.b32  	%r15323, %r15323, %r11671;
$L__BB6_2745:
	setp.gt.s32 	%p4304, %r15261, -1;
	setp.eq.s32 	%p4305, %r3776, 2;
	and.b32  	%r11673, %r15261, %r15297;
	setp.eq.s32 	%p4306, %r11673, %r15261;
	and.pred  	%p4307, %p4305, %p4306;
	and.pred  	%p4308, %p4307, %p4304;
	@%p4308 bra 	$L__BB6_2747;
	and.b32  	%r11674, %r15261, %r3864;
	popc.b32 	%r11675, %r11674;
	setp.eq.s32 	%p4309, %r11675, 1;
	or.b32  	%r11676, %r11674, -2147483648;
	selp.b32 	%r11677, %r11676, %r11674, %p4309;
	st.local.u32 	[%rd277+1100], %r11677;
	setp.ne.s32 	%p4310, %r15261, %r11677;
	selp.u32 	%r11678, 1, 0, %p4310;
	or.b32  	%r15323, %r15323, %r11678;
$L__BB6_2747:
	setp.gt.s32 	%p4311, %r15263, -1;
	setp.eq.s32 	%p4312, %r3781, 2;
	and.b32  	%r11680, %r15263, %r15297;
	setp.eq.s32 	%p4313, %r11680, %r15263;
	and.pred  	%p4314, %p4312, %p4313;
	and.pred  	%p4315, %p4314, %p4311;
	@%p4315 bra 	$L__BB6_2749;
	and.b32  	%r11681, %r15263, %r3864;
	popc.b32 	%r11682, %r11681;
	setp.eq.s32 	%p4316, %r11682, 1;
	or.b32  	%r11683, %r11681, -2147483648;
	selp.b32 	%r11684, %r11683, %r11681, %p4316;
	st.local.u32 	[%rd277+1600], %r11684;
	setp.ne.s32 	%p4317, %r15263, %r11684;
	selp.u32 	%r11685, 1, 0, %p4317;
	or.b32  	%r15323, %r15323, %r11685;
$L__BB6_2749:
	setp.gt.s32 	%p4318, %r15265, -1;
	setp.eq.s32 	%p4319, %r3786, 2;
	and.b32  	%r11687, %r15265, %r15297;
	setp.eq.s32 	%p4320, %r11687, %r15265;
	and.pred  	%p4321, %p4319, %p4320;
	and.pred  	%p4322, %p4321, %p4318;
	@%p4322 bra 	$L__BB6_2751;
	and.b32  	%r11688, %r15265, %r3864;
	popc.b32 	%r11689, %r11688;
	setp.eq.s32 	%p4323, %r11689, 1;
	or.b32  	%r11690, %r11688, -2147483648;
	selp.b32 	%r11691, %r11690, %r11688, %p4323;
	st.local.u32 	[%rd277+2100], %r11691;
	setp.ne.s32 	%p4324, %r15265, %r11691;
	selp.u32 	%r11692, 1, 0, %p4324;
	or.b32  	%r15323, %r15323, %r11692;
$L__BB6_2751:
	setp.gt.s32 	%p4325, %r15267, -1;
	setp.eq.s32 	%p4326, %r3791, 2;
	and.b32  	%r11694, %r15267, %r15297;
	setp.eq.s32 	%p4327, %r11694, %r15267;
	and.pred  	%p4328, %p4326, %p4327;
	and.pred  	%p4329, %p4328, %p4325;
	@%p4329 bra 	$L__BB6_2753;
	and.b32  	%r11695, %r15267, %r3864;
	popc.b32 	%r11696, %r11695;
	setp.eq.s32 	%p4330, %r11696, 1;
	or.b32  	%r11697, %r11695, -2147483648;
	selp.b32 	%r11698, %r11697, %r11695, %p4330;
	st.local.u32 	[%rd277+200], %r11698;
	setp.ne.s32 	%p4331, %r15267, %r11698;
	selp.u32 	%r11699, 1, 0, %p4331;
	or.b32  	%r15323, %r15323, %r11699;
$L__BB6_2753:
	setp.gt.s32 	%p4332, %r15269, -1;
	setp.eq.s32 	%p4333, %r3796, 2;
	and.b32  	%r11701, %r15269, %r15297;
	setp.eq.s32 	%p4334, %r11701, %r15269;
	and.pred  	%p4335, %p4333, %p4334;
	and.pred  	%p4336, %p4335, %p4332;
	@%p4336 bra 	$L__BB6_2755;
	and.b32  	%r11702, %r15269, %r3864;
	popc.b32 	%r11703, %r11702;
	setp.eq.s32 	%p4337, %r11703, 1;
	or.b32  	%r11704, %r11702, -2147483648;
	selp.b32 	%r11705, %r11704, %r11702, %p4337;
	st.local.u32 	[%rd277+700], %r11705;
	setp.ne.s32 	%p4338, %r15269, %r11705;
	selp.u32 	%r11706, 1, 0, %p4338;
	or.b32  	%r15323, %r15323, %r11706;
$L__BB6_2755:
	setp.gt.s32 	%p4339, %r15271, -1;
	setp.eq.s32 	%p4340, %r3801, 2;
	and.b32  	%r11708, %r15271, %r15297;
	setp.eq.s32 	%p4341, %r11708, %r15271;
	and.pred  	%p4342, %p4340, %p4341;
	and.pred  	%p4343, %p4342, %p4339;
	@%p4343 bra 	$L__BB6_2757;
	and.b32  	%r11709, %r15271, %r3864;
	popc.b32 	%r11710, %r11709;
	setp.eq.s32 	%p4344, %r11710, 1;
	or.b32  	%r11711, %r11709, -2147483648;
	selp.b32 	%r11712, %r11711, %r11709, %p4344;
	st.local.u32 	[%rd277+1200], %r11712;
	setp.ne.s32 	%p4345, %r15271, %r11712;
	selp.u32 	%r11713, 1, 0, %p4345;
	or.b32  	%r15323, %r15323, %r11713;
$L__BB6_2757:
	setp.gt.s32 	%p4346, %r15273, -1;
	setp.eq.s32 	%p4347, %r3806, 2;
	and.b32  	%r11715, %r15273, %r15297;
	setp.eq.s32 	%p4348, %r11715, %r15273;
	and.pred  	%p4349, %p4347, %p4348;
	and.pred  	%p4350, %p4349, %p4346;
	@%p4350 bra 	$L__BB6_2759;
	and.b32  	%r11716, %r15273, %r3864;
	popc.b32 	%r11717, %r11716;
	setp.eq.s32 	%p4351, %r11717, 1;
	or.b32  	%r11718, %r11716, -2147483648;
	selp.b32 	%r11719, %r11718, %r11716, %p4351;
	st.local.u32 	[%rd277+1700], %r11719;
	setp.ne.s32 	%p4352, %r15273, %r11719;
	selp.u32 	%r11720, 1, 0, %p4352;
	or.b32  	%r15323, %r15323, %r11720;
$L__BB6_2759:
	setp.gt.s32 	%p4353, %r15275, -1;
	setp.eq.s32 	%p4354, %r3811, 2;
	and.b32  	%r11722, %r15275, %r15297;
	setp.eq.s32 	%p4355, %r11722, %r15275;
	and.pred  	%p4356, %p4354, %p4355;
	and.pred  	%p4357, %p4356, %p4353;
	@%p4357 bra 	$L__BB6_2761;
	and.b32  	%r11723, %r15275, %r3864;
	popc.b32 	%r11724, %r11723;
	setp.eq.s32 	%p4358, %r11724, 1;
	or.b32  	%r11725, %r11723, -2147483648;
	selp.b32 	%r11726, %r11725, %r11723, %p4358;
	st.local.u32 	[%rd277+2200], %r11726;
	setp.ne.s32 	%p4359, %r15275, %r11726;
	selp.u32 	%r11727, 1, 0, %p4359;
	or.b32  	%r15323, %r15323, %r11727;
$L__BB6_2761:
	setp.gt.s32 	%p4360, %r15277, -1;
	setp.eq.s32 	%p4361, %r3816, 2;
	and.b32  	%r11729, %r15277, %r15297;
	setp.eq.s32 	%p4362, %r11729, %r15277;
	and.pred  	%p4363, %p4361, %p4362;
	and.pred  	%p4364, %p4363, %p4360;
	@%p4364 bra 	$L__BB6_2763;
	and.b32  	%r11730, %r15277, %r3864;
	popc.b32 	%r11731, %r11730;
	setp.eq.s32 	%p4365, %r11731, 1;
	or.b32  	%r11732, %r11730, -2147483648;
	selp.b32 	%r11733, %r11732, %r11730, %p4365;
	st.local.u32 	[%rd277+300], %r11733;
	setp.ne.s32 	%p4366, %r15277, %r11733;
	selp.u32 	%r11734, 1, 0, %p4366;
	or.b32  	%r15323, %r15323, %r11734;
$L__BB6_2763:
	setp.gt.s32 	%p4367, %r15279, -1;
	setp.eq.s32 	%p4368, %r3821, 2;
	and.b32  	%r11736, %r15279, %r15297;
	setp.eq.s32 	%p4369, %r11736, %r15279;
	and.pred  	%p4370, %p4368, %p4369;
	and.pred  	%p4371, %p4370, %p4367;
	@%p4371 bra 	$L__BB6_2765;
	and.b32  	%r11737, %r15279, %r3864;
	popc.b32 	%r11738, %r11737;
	setp.eq.s32 	%p4372, %r11738, 1;
	or.b32  	%r11739, %r11737, -2147483648;
	selp.b32 	%r11740, %r11739, %r11737, %p4372;
	st.local.u32 	[%rd277+800], %r11740;
	setp.ne.s32 	%p4373, %r15279, %r11740;
	selp.u32 	%r11741, 1, 0, %p4373;
	or.b32  	%r15323, %r15323, %r11741;
$L__BB6_2765:
	setp.gt.s32 	%p4374, %r15281, -1;
	setp.eq.s32 	%p4375, %r3826, 2;
	and.b32  	%r11743, %r15281, %r15297;
	setp.eq.s32 	%p4376, %r11743, %r15281;
	and.pred  	%p4377, %p4375, %p4376;
	and.pred  	%p4378, %p4377, %p4374;
	@%p4378 bra 	$L__BB6_2767;
	and.b32  	%r11744, %r15281, %r3864;
	popc.b32 	%r11745, %r11744;
	setp.eq.s32 	%p4379, %r11745, 1;
	or.b32  	%r11746, %r11744, -2147483648;
	selp.b32 	%r11747, %r11746, %r11744, %p4379;
	st.local.u32 	[%rd277+1300], %r11747;
	setp.ne.s32 	%p4380, %r15281, %r11747;
	selp.u32 	%r11748, 1, 0, %p4380;
	or.b32  	%r15323, %r15323, %r11748;
$L__BB6_2767:
	setp.gt.s32 	%p4381, %r15283, -1;
	setp.eq.s32 	%p4382, %r3831, 2;
	and.b32  	%r11750, %r15283, %r15297;
	setp.eq.s32 	%p4383, %r11750, %r15283;
	and.pred  	%p4384, %p4382, %p4383;
	and.pred  	%p4385, %p4384, %p4381;
	@%p4385 bra 	$L__BB6_2769;
	and.b32  	%r11751, %r15283, %r3864;
	popc.b32 	%r11752, %r11751;
	setp.eq.s32 	%p4386, %r11752, 1;
	or.b32  	%r11753, %r11751, -2147483648;
	selp.b32 	%r11754, %r11753, %r11751, %p4386;
	st.local.u32 	[%rd277+1800], %r11754;
	setp.ne.s32 	%p4387, %r15283, %r11754;
	selp.u32 	%r11755, 1, 0, %p4387;
	or.b32  	%r15323, %r15323, %r11755;
$L__BB6_2769:
	setp.gt.s32 	%p4388, %r15285, -1;
	setp.eq.s32 	%p4389, %r3836, 2;
	and.b32  	%r11757, %r15285, %r15297;
	setp.eq.s32 	%p4390, %r11757, %r15285;
	and.pred  	%p4391, %p4389, %p4390;
	and.pred  	%p4392, %p4391, %p4388;
	@%p4392 bra 	$L__BB6_2771;
	and.b32  	%r11758, %r15285, %r3864;
	popc.b32 	%r11759, %r11758;
	setp.eq.s32 	%p4393, %r11759, 1;
	or.b32  	%r11760, %r11758, -2147483648;
	selp.b32 	%r11761, %r11760, %r11758, %p4393;
	st.local.u32 	[%rd277+2300], %r11761;
	setp.ne.s32 	%p4394, %r15285, %r11761;
	selp.u32 	%r11762, 1, 0, %p4394;
	or.b32  	%r15323, %r15323, %r11762;
$L__BB6_2771:
	setp.gt.s32 	%p4395, %r15287, -1;
	setp.eq.s32 	%p4396, %r3841, 2;
	and.b32  	%r11764, %r15287, %r15297;
	setp.eq.s32 	%p4397, %r11764, %r15287;
	and.pred  	%p4398, %p4396, %p4397;
	and.pred  	%p4399, %p4398, %p4395;
	@%p4399 bra 	$L__BB6_2773;
	and.b32  	%r11765, %r15287, %r3864;
	popc.b32 	%r11766, %r11765;
	setp.eq.s32 	%p4400, %r11766, 1;
	or.b32  	%r11767, %r11765, -2147483648;
	selp.b32 	%r11768, %r11767, %r11765, %p4400;
	st.local.u32 	[%rd277+400], %r11768;
	setp.ne.s32 	%p4401, %r15287, %r11768;
	selp.u32 	%r11769, 1, 0, %p4401;
	or.b32  	%r15323, %r15323, %r11769;
$L__BB6_2773:
	setp.gt.s32 	%p4402, %r15289, -1;
	setp.eq.s32 	%p4403, %r3846, 2;
	and.b32  	%r11771, %r15289, %r15297;
	setp.eq.s32 	%p4404, %r11771, %r15289;
	and.pred  	%p4405, %p4403, %p4404;
	and.pred  	%p4406, %p4405, %p4402;
	@%p4406 bra 	$L__BB6_2775;
	and.b32  	%r11772, %r15289, %r3864;
	popc.b32 	%r11773, %r11772;
	setp.eq.s32 	%p4407, %r11773, 1;
	or.b32  	%r11774, %r11772, -2147483648;
	selp.b32 	%r11775, %r11774, %r11772, %p4407;
	st.local.u32 	[%rd277+900], %r11775;
	setp.ne.s32 	%p4408, %r15289, %r11775;
	selp.u32 	%r11776, 1, 0, %p4408;
	or.b32  	%r15323, %r15323, %r11776;
$L__BB6_2775:
	setp.gt.s32 	%p4409, %r15291, -1;
	setp.eq.s32 	%p4410, %r3851, 2;
	and.b32  	%r11778, %r15291, %r15297;
	setp.eq.s32 	%p4411, %r11778, %r15291;
	and.pred  	%p4412, %p4410, %p4411;
	and.pred  	%p4413, %p4412, %p4409;
	@%p4413 bra 	$L__BB6_2777;
	and.b32  	%r11779, %r15291, %r3864;
	popc.b32 	%r11780, %r11779;
	setp.eq.s32 	%p4414, %r11780, 1;
	or.b32  	%r11781, %r11779, -2147483648;
	selp.b32 	%r11782, %r11781, %r11779, %p4414;
	st.local.u32 	[%rd277+1400], %r11782;
	setp.ne.s32 	%p4415, %r15291, %r11782;
	selp.u32 	%r11783, 1, 0, %p4415;
	or.b32  	%r15323, %r15323, %r11783;
$L__BB6_2777:
	setp.gt.s32 	%p4416, %r15293, -1;
	setp.eq.s32 	%p4417, %r3856, 2;
	and.b32  	%r11785, %r15293, %r15297;
	setp.eq.s32 	%p4418, %r11785, %r15293;
	and.pred  	%p4419, %p4417, %p4418;
	and.pred  	%p4420, %p4419, %p4416;
	@%p4420 bra 	$L__BB6_2779;
	and.b32  	%r11786, %r15293, %r3864;
	popc.b32 	%r11787, %r11786;
	setp.eq.s32 	%p4421, %r11787, 1;
	or.b32  	%r11788, %r11786, -2147483648;
	selp.b32 	%r11789, %r11788, %r11786, %p4421;
	st.local.u32 	[%rd277+1900], %r11789;
	setp.ne.s32 	%p4422, %r15293, %r11789;
	selp.u32 	%r11790, 1, 0, %p4422;
	or.b32  	%r15323, %r15323, %r11790;
$L__BB6_2779:
	setp.gt.s32 	%p4423, %r15295, -1;
	setp.eq.s32 	%p4424, %r3861, 2;
	and.b32  	%r11792, %r15295, %r15297;
	setp.eq.s32 	%p4425, %r11792, %r15295;
	and.pred  	%p4426, %p4424, %p4425;
	and.pred  	%p4427, %p4426, %p4423;
	@%p4427 bra 	$L__BB6_2781;
	and.b32  	%r11793, %r15295, %r3864;
	popc.b32 	%r11794, %r11793;
	setp.eq.s32 	%p4428, %r11794, 1;
	or.b32  	%r11795, %r11793, -2147483648;
	selp.b32 	%r11796, %r11795, %r11793, %p4428;
	st.local.u32 	[%rd277+2400], %r11796;
	setp.ne.s32 	%p4429, %r15295, %r11796;
	selp.u32 	%r11797, 1, 0, %p4429;
	or.b32  	%r15323, %r15323, %r11797;
$L__BB6_2781:
	or.b32  	%r11798, %r15219, %r15323;
	or.b32  	%r15219, %r11798, %r15248;
	add.s32 	%r15220, %r15220, 1;
	setp.ne.s32 	%p4430, %r15220, 25;
	@%p4430 bra 	$L__BB6_2533;
	setp.eq.s32 	%p4431, %r15219, 3;
	@%p4431 bra 	$L__BB6_3790;
	mov.b32 	%r15347, 0;
$L__BB6_2784:
	mul.wide.u32 	%rd721, %r15347, 100;
	add.s64 	%rd882, %rd16, %rd721;
	mov.b32 	%r15349, 0;
$L__BB6_2785:
	mov.u32 	%r3919, %r15349;
	ld.local.u32 	%r15377, [%rd882+-208];
	min.s32 	%r11801, %r15377, 0;
	and.b32  	%r15352, %r11801, 2147483647;
	ld.local.u32 	%r15379, [%rd882+-108];
	setp.gt.s32 	%p4432, %r15379, -1;
	@%p4432 bra 	$L__BB6_2787;
	and.b32  	%r11802, %r15379, 2147483647;
	and.b32  	%r11803, %r15379, %r15352;
	setp.eq.s32 	%p4433, %r11803, 0;
	selp.b32 	%r11804, %r11802, -2147483648, %p4433;
	or.b32  	%r15352, %r11804, %r15352;
$L__BB6_2787:
	ld.local.u32 	%r15381, [%rd882+-8];
	setp.gt.s32 	%p4434, %r15381, -1;
	@%p4434 bra 	$L__BB6_2789;
	and.b32  	%r11805, %r15381, 2147483647;
	and.b32  	%r11806, %r11805, %r15352;
	setp.eq.s32 	%p4435, %r11806, 0;
	selp.b32 	%r11807, %r11805, -2147483648, %p4435;
	or.b32  	%r15352, %r11807, %r15352;
$L__BB6_2789:
	ld.local.u32 	%r15383, [%rd882+92];
	setp.gt.s32 	%p4436, %r15383, -1;
	@%p4436 bra 	$L__BB6_2791;
	and.b32  	%r11808, %r15383, 2147483647;
	and.b32  	%r11809, %r11808, %r15352;
	setp.eq.s32 	%p4437, %r11809, 0;
	selp.b32 	%r11810, %r11808, -2147483648, %p4437;
	or.b32  	%r15352, %r11810, %r15352;
$L__BB6_2791:
	ld.local.u32 	%r15385, [%rd882+192];
	setp.gt.s32 	%p4438, %r15385, -1;
	@%p4438 bra 	$L__BB6_2793;
	and.b32  	%r11811, %r15385, 2147483647;
	and.b32  	%r11812, %r11811, %r15352;
	setp.eq.s32 	%p4439, %r11812, 0;
	selp.b32 	%r11813, %r11811, -2147483648, %p4439;
	or.b32  	%r15352, %r11813, %r15352;
$L__BB6_2793:
	ld.local.u32 	%r15387, [%rd882+-204];
	setp.gt.s32 	%p4440, %r15387, -1;
	@%p4440 bra 	$L__BB6_2795;
	and.b32  	%r11814, %r15387, 2147483647;
	and.b32  	%r11815, %r11814, %r15352;
	setp.eq.s32 	%p4441, %r11815, 0;
	selp.b32 	%r11816, %r11814, -2147483648, %p4441;
	or.b32  	%r15352, %r11816, %r15352;
$L__BB6_2795:
	ld.local.u32 	%r15389, [%rd882+-104];
	setp.gt.s32 	%p4442, %r15389, -1;
	@%p4442 bra 	$L__BB6_2797;
	and.b32  	%r11817, %r15389, 2147483647;
	and.b32  	%r11818, %r11817, %r15352;
	setp.eq.s32 	%p4443, %r11818, 0;
	selp.b32 	%r11819, %r11817, -2147483648, %p4443;
	or.b32  	%r15352, %r11819, %r15352;
$L__BB6_2797:
	ld.local.u32 	%r15391, [%rd882+-4];
	setp.gt.s32 	%p4444, %r15391, -1;
	@%p4444 bra 	$L__BB6_2799;
	and.b32  	%r11820, %r15391, 2147483647;
	and.b32  	%r11821, %r11820, %r15352;
	setp.eq.s32 	%p4445, %r11821, 0;
	selp.b32 	%r11822, %r11820, -2147483648, %p4445;
	or.b32  	%r15352, %r11822, %r15352;
$L__BB6_2799:
	ld.local.u32 	%r15393, [%rd882+96];
	setp.gt.s32 	%p4446, %r15393, -1;
	@%p4446 bra 	$L__BB6_2801;
	and.b32  	%r11823, %r15393, 2147483647;
	and.b32  	%r11824, %r11823, %r15352;
	setp.eq.s32 	%p4447, %r11824, 0;
	selp.b32 	%r11825, %r11823, -2147483648, %p4447;
	or.b32  	%r15352, %r11825, %r15352;
$L__BB6_2801:
	ld.local.u32 	%r15395, [%rd882+196];
	setp.gt.s32 	%p4448, %r15395, -1;
	@%p4448 bra 	$L__BB6_2803;
	and.b32  	%r11826, %r15395, 2147483647;
	and.b32  	%r11827, %r11826, %r15352;
	setp.eq.s32 	%p4449, %r11827, 0;
	selp.b32 	%r11828, %r11826, -2147483648, %p4449;
	or.b32  	%r15352, %r11828, %r15352;
$L__BB6_2803:
	ld.local.u32 	%r15397, [%rd882+-200];
	setp.gt.s32 	%p4450, %r15397, -1;
	@%p4450 bra 	$L__BB6_2805;
	and.b32  	%r11829, %r15397, 2147483647;
	and.b32  	%r11830, %r11829, %r15352;
	setp.eq.s32 	%p4451, %r11830, 0;
	selp.b32 	%r11831, %r11829, -2147483648, %p4451;
	or.b32  	%r15352, %r11831, %r15352;
$L__BB6_2805:
	ld.local.u32 	%r15399, [%rd882+-100];
	setp.gt.s32 	%p4452, %r15399, -1;
	@%p4452 bra 	$L__BB6_2807;
	and.b32  	%r11832, %r15399, 2147483647;
	and.b32  	%r11833, %r11832, %r15352;
	setp.eq.s32 	%p4453, %r11833, 0;
	selp.b32 	%r11834, %r11832, -2147483648, %p4453;
	or.b32  	%r15352, %r11834, %r15352;
$L__BB6_2807:
	ld.local.u32 	%r15401, [%rd882];
	setp.gt.s32 	%p4454, %r15401, -1;
	@%p4454 bra 	$L__BB6_2809;
	and.b32  	%r11835, %r15401, 2147483647;
	and.b32  	%r11836, %r11835, %r15352;
	setp.eq.s32 	%p4455, %r11836, 0;
	selp.b32 	%r11837, %r11835, -2147483648, %p4455;
	or.b32  	%r15352, %r11837, %r15352;
$L__BB6_2809:
	ld.local.u32 	%r15403, [%rd882+100];
	setp.gt.s32 	%p4456, %r15403, -1;
	@%p4456 bra 	$L__BB6_2811;
	and.b32  	%r11838, %r15403, 2147483647;
	and.b32  	%r11839, %r11838, %r15352;
	setp.eq.s32 	%p4457, %r11839, 0;
	selp.b32 	%r11840, %r11838, -2147483648, %p4457;
	or.b32  	%r15352, %r11840, %r15352;
$L__BB6_2811:
	ld.local.u32 	%r15405, [%rd882+200];
	setp.gt.s32 	%p4458, %r15405, -1;
	@%p4458 bra 	$L__BB6_2813;
	and.b32  	%r11841, %r15405, 2147483647;
	and.b32  	%r11842, %r11841, %r15352;
	setp.eq.s32 	%p4459, %r11842, 0;
	selp.b32 	%r11843, %r11841, -2147483648, %p4459;
	or.b32  	%r15352, %r11843, %r15352;
$L__BB6_2813:
	ld.local.u32 	%r15407, [%rd882+-196];
	setp.gt.s32 	%p4460, %r15407, -1;
	@%p4460 bra 	$L__BB6_2815;
	and.b32  	%r11844, %r15407, 2147483647;
	and.b32  	%r11845, %r11844, %r15352;
	setp.eq.s32 	%p4461, %r11845, 0;
	selp.b32 	%r11846, %r11844, -2147483648, %p4461;
	or.b32  	%r15352, %r11846, %r15352;
$L__BB6_2815:
	ld.local.u32 	%r15409, [%rd882+-96];
	setp.gt.s32 	%p4462, %r15409, -1;
	@%p4462 bra 	$L__BB6_2817;
	and.b32  	%r11847, %r15409, 2147483647;
	and.b32  	%r11848, %r11847, %r15352;
	setp.eq.s32 	%p4463, %r11848, 0;
	selp.b32 	%r11849, %r11847, -2147483648, %p4463;
	or.b32  	%r15352, %r11849, %r15352;
$L__BB6_2817:
	ld.local.u32 	%r15411, [%rd882+4];
	setp.gt.s32 	%p4464, %r15411, -1;
	@%p4464 bra 	$L__BB6_2819;
	and.b32  	%r11850, %r15411, 2147483647;
	and.b32  	%r11851, %r11850, %r15352;
	setp.eq.s32 	%p4465, %r11851, 0;
	selp.b32 	%r11852, %r11850, -2147483648, %p4465;
	or.b32  	%r15352, %r11852, %r15352;
$L__BB6_2819:
	ld.local.u32 	%r15413, [%rd882+104];
	setp.gt.s32 	%p4466, %r15413, -1;
	@%p4466 bra 	$L__BB6_2821;
	and.b32  	%r11853, %r15413, 2147483647;
	and.b32  	%r11854, %r11853, %r15352;
	setp.eq.s32 	%p4467, %r11854, 0;
	selp.b32 	%r11855, %r11853, -2147483648, %p4467;
	or.b32  	%r15352, %r11855, %r15352;
$L__BB6_2821:
	ld.local.u32 	%r15415, [%rd882+204];
	setp.gt.s32 	%p4468, %r15415, -1;
	@%p4468 bra 	$L__BB6_2823;
	and.b32  	%r11856, %r15415, 2147483647;
	and.b32  	%r11857, %r11856, %r15352;
	setp.eq.s32 	%p4469, %r11857, 0;
	selp.b32 	%r11858, %r11856, -2147483648, %p4469;
	or.b32  	%r15352, %r11858, %r15352;
$L__BB6_2823:
	ld.local.u32 	%r15417, [%rd882+-192];
	setp.gt.s32 	%p4470, %r15417, -1;
	@%p4470 bra 	$L__BB6_2825;
	and.b32  	%r11859, %r15417, 2147483647;
	and.b32  	%r11860, %r11859, %r15352;
	setp.eq.s32 	%p4471, %r11860, 0;
	selp.b32 	%r11861, %r11859, -2147483648, %p4471;
	or.b32  	%r15352, %r11861, %r15352;
$L__BB6_2825:
	ld.local.u32 	%r15419, [%rd882+-92];
	setp.gt.s32 	%p4472, %r15419, -1;
	@%p4472 bra 	$L__BB6_2827;
	and.b32  	%r11862, %r15419, 2147483647;
	and.b32  	%r11863, %r11862, %r15352;
	setp.eq.s32 	%p4473, %r11863, 0;
	selp.b32 	%r11864, %r11862, -2147483648, %p4473;
	or.b32  	%r15352, %r11864, %r15352;
$L__BB6_2827:
	ld.local.u32 	%r15421, [%rd882+8];
	setp.gt.s32 	%p4474, %r15421, -1;
	@%p4474 bra 	$L__BB6_2829;
	and.b32  	%r11865, %r15421, 2147483647;
	and.b32  	%r11866, %r11865, %r15352;
	setp.eq.s32 	%p4475, %r11866, 0;
	selp.b32 	%r11867, %r11865, -2147483648, %p4475;
	or.b32  	%r15352, %r11867, %r15352;
$L__BB6_2829:
	ld.local.u32 	%r15423, [%rd882+108];
	setp.gt.s32 	%p4476, %r15423, -1;
	@%p4476 bra 	$L__BB6_2831;
	and.b32  	%r11868, %r15423, 2147483647;
	and.b32  	%r11869, %r11868, %r15352;
	setp.eq.s32 	%p4477, %r11869, 0;
	selp.b32 	%r11870, %r11868, -2147483648, %p4477;
	or.b32  	%r15352, %r11870, %r15352;
$L__BB6_2831:
	ld.local.u32 	%r15425, [%rd882+208];
	setp.gt.s32 	%p4478, %r15425, -1;
	@%p4478 bra 	$L__BB6_2833;
	and.b32  	%r11871, %r15425, 2147483647;
	and.b32  	%r11872, %r11871, %r15352;
	setp.eq.s32 	%p4479, %r11872, 0;
	selp.b32 	%r11873, %r11871, -2147483648, %p4479;
	or.b32  	%r15352, %r11873, %r15352;
$L__BB6_2833:
	setp.gt.s32 	%p4480, %r15352, -1;
	mov.b32 	%r15378, 0;
	@%p4480 bra 	$L__BB6_2835;
	mov.b32 	%r11876, 0;
	st.local.u32 	[%rd7], %r11876;
	ld.local.u32 	%r15377, [%rd882+-208];
	mov.b32 	%r15378, 3;
$L__BB6_2835:
	not.b32 	%r3998, %r15352;
	setp.lt.s32 	%p4481, %r15377, 0;
	@%p4481 bra 	$L__BB6_2837;
	and.b32  	%r11877, %r15377, %r3998;
	popc.b32 	%r11878, %r11877;
	setp.eq.s32 	%p4482, %r11878, 1;
	or.b32  	%r11879, %r11877, -2147483648;
	selp.b32 	%r3999, %r11879, %r11877, %p4482;
	st.local.u32 	[%rd882+-208], %r3999;
	setp.ne.s32 	%p4483, %r15377, %r3999;
	selp.u32 	%r11880, 1, 0, %p4483;
	or.b32  	%r15378, %r15378, %r11880;
	mov.u32 	%r15377, %r3999;
$L__BB6_2837:
	setp.lt.s32 	%p4484, %r15379, 0;
	@%p4484 bra 	$L__BB6_2839;
	and.b32  	%r11881, %r15379, %r3998;
	popc.b32 	%r11882, %r11881;
	setp.eq.s32 	%p4485, %r11882, 1;
	or.b32  	%r11883, %r11881, -2147483648;
	selp.b32 	%r4003, %r11883, %r11881, %p4485;
	st.local.u32 	[%rd882+-108], %r4003;
	setp.ne.s32 	%p4486, %r15379, %r4003;
	selp.u32 	%r11884, 1, 0, %p4486;
	or.b32  	%r15378, %r15378, %r11884;
	mov.u32 	%r15379, %r4003;
$L__BB6_2839:
	setp.lt.s32 	%p4487, %r15381, 0;
	@%p4487 bra 	$L__BB6_2841;
	and.b32  	%r11885, %r15381, %r3998;
	popc.b32 	%r11886, %r11885;
	setp.eq.s32 	%p4488, %r11886, 1;
	or.b32  	%r11887, %r11885, -2147483648;
	selp.b32 	%r4007, %r11887, %r11885, %p4488;
	st.local.u32 	[%rd882+-8], %r4007;
	setp.ne.s32 	%p4489, %r15381, %r4007;
	selp.u32 	%r11888, 1, 0, %p4489;
	or.b32  	%r15378, %r15378, %r11888;
	mov.u32 	%r15381, %r4007;
$L__BB6_2841:
	setp.lt.s32 	%p4490, %r15383, 0;
	@%p4490 bra 	$L__BB6_2843;
	and.b32  	%r11889, %r15383, %r3998;
	popc.b32 	%r11890, %r11889;
	setp.eq.s32 	%p4491, %r11890, 1;
	or.b32  	%r11891, %r11889, -2147483648;
	selp.b32 	%r4011, %r11891, %r11889, %p4491;
	st.local.u32 	[%rd882+92], %r4011;
	setp.ne.s32 	%p4492, %r15383, %r4011;
	selp.u32 	%r11892, 1, 0, %p4492;
	or.b32  	%r15378, %r15378, %r11892;
	mov.u32 	%r15383, %r4011;
$L__BB6_2843:
	setp.lt.s32 	%p4493, %r15385, 0;
	@%p4493 bra 	$L__BB6_2845;
	and.b32  	%r11893, %r15385, %r3998;
	popc.b32 	%r11894, %r11893;
	setp.eq.s32 	%p4494, %r11894, 1;
	or.b32  	%r11895, %r11893, -2147483648;
	selp.b32 	%r4015, %r11895, %r11893, %p4494;
	st.local.u32 	[%rd882+192], %r4015;
	setp.ne.s32 	%p4495, %r15385, %r4015;
	selp.u32 	%r11896, 1, 0, %p4495;
	or.b32  	%r15378, %r15378, %r11896;
	mov.u32 	%r15385, %r4015;
$L__BB6_2845:
	setp.lt.s32 	%p4496, %r15387, 0;
	@%p4496 bra 	$L__BB6_2847;
	and.b32  	%r11897, %r15387, %r3998;
	popc.b32 	%r11898, %r11897;
	setp.eq.s32 	%p4497, %r11898, 1;
	or.b32  	%r11899, %r11897, -2147483648;
	selp.b32 	%r4019, %r11899, %r11897, %p4497;
	st.local.u32 	[%rd882+-204], %r4019;
	setp.ne.s32 	%p4498, %r15387, %r4019;
	selp.u32 	%r11900, 1, 0, %p4498;
	or.b32  	%r15378, %r15378, %r11900;
	mov.u32 	%r15387, %r4019;
$L__BB6_2847:
	setp.lt.s32 	%p4499, %r15389, 0;
	@%p4499 bra 	$L__BB6_2849;
	and.b32  	%r11901, %r15389, %r3998;
	popc.b32 	%r11902, %r11901;
	setp.eq.s32 	%p4500, %r11902, 1;
	or.b32  	%r11903, %r11901, -2147483648;
	selp.b32 	%r4023, %r11903, %r11901, %p4500;
	st.local.u32 	[%rd882+-104], %r4023;
	setp.ne.s32 	%p4501, %r15389, %r4023;
	selp.u32 	%r11904, 1, 0, %p4501;
	or.b32  	%r15378, %r15378, %r11904;
	mov.u32 	%r15389, %r4023;
$L__BB6_2849:
	setp.lt.s32 	%p4502, %r15391, 0;
	@%p4502 bra 	$L__BB6_2851;
	and.b32  	%r11905, %r15391, %r3998;
	popc.b32 	%r11906, %r11905;
	setp.eq.s32 	%p4503, %r11906, 1;
	or.b32  	%r11907, %r11905, -2147483648;
	selp.b32 	%r4027, %r11907, %r11905, %p4503;
	st.local.u32 	[%rd882+-4], %r4027;
	setp.ne.s32 	%p4504, %r15391, %r4027;
	selp.u32 	%r11908, 1, 0, %p4504;
	or.b32  	%r15378, %r15378, %r11908;
	mov.u32 	%r15391, %r4027;
$L__BB6_2851:
	setp.lt.s32 	%p4505, %r15393, 0;
	@%p4505 bra 	$L__BB6_2853;
	and.b32  	%r11909, %r15393, %r3998;
	popc.b32 	%r11910, %r11909;
	setp.eq.s32 	%p4506, %r11910, 1;
	or.b32  	%r11911, %r11909, -2147483648;
	selp.b32 	%r4031, %r11911, %r11909, %p4506;
	st.local.u32 	[%rd882+96], %r4031;
	setp.ne.s32 	%p4507, %r15393, %r4031;
	selp.u32 	%r11912, 1, 0, %p4507;
	or.b32  	%r15378, %r15378, %r11912;
	mov.u32 	%r15393, %r4031;
$L__BB6_2853:
	setp.lt.s32 	%p4508, %r15395, 0;
	@%p4508 bra 	$L__BB6_2855;
	and.b32  	%r11913, %r15395, %r3998;
	popc.b32 	%r11914, %r11913;
	setp.eq.s32 	%p4509, %r11914, 1;
	or.b32  	%r11915, %r11913, -2147483648;
	selp.b32 	%r4035, %r11915, %r11913, %p4509;
	st.local.u32 	[%rd882+196], %r4035;
	setp.ne.s32 	%p4510, %r15395, %r4035;
	selp.u32 	%r11916, 1, 0, %p4510;
	or.b32  	%r15378, %r15378, %r11916;
	mov.u32 	%r15395, %r4035;
$L__BB6_2855:
	setp.lt.s32 	%p4511, %r15397, 0;
	@%p4511 bra 	$L__BB6_2857;
	and.b32  	%r11917, %r15397, %r3998;
	popc.b32 	%r11918, %r11917;
	setp.eq.s32 	%p4512, %r11918, 1;
	or.b32  	%r11919, %r11917, -2147483648;
	selp.b32 	%r4039, %r11919, %r11917, %p4512;
	st.local.u32 	[%rd882+-200], %r4039;
	setp.ne.s32 	%p4513, %r15397, %r4039;
	selp.u32 	%r11920, 1, 0, %p4513;
	or.b32  	%r15378, %r15378, %r11920;
	mov.u32 	%r15397, %r4039;
$L__BB6_2857:
	setp.lt.s32 	%p4514, %r15399, 0;
	@%p4514 bra 	$L__BB6_2859;
	and.b32  	%r11921, %r15399, %r3998;
	popc.b32 	%r11922, %r11921;
	setp.eq.s32 	%p4515, %r11922, 1;
	or.b32  	%r11923, %r11921, -2147483648;
	selp.b32 	%r4043, %r11923, %r11921, %p4515;
	st.local.u32 	[%rd882+-100], %r4043;
	setp.ne.s32 	%p4516, %r15399, %r4043;
	selp.u32 	%r11924, 1, 0, %p4516;
	or.b32  	%r15378, %r15378, %r11924;
	mov.u32 	%r15399, %r4043;
$L__BB6_2859:
	setp.lt.s32 	%p4517, %r15401, 0;
	@%p4517 bra 	$L__BB6_2861;
	and.b32  	%r11925, %r15401, %r3998;
	popc.b32 	%r11926, %r11925;
	setp.eq.s32 	%p4518, %r11926, 1;
	or.b32  	%r11927, %r11925, -2147483648;
	selp.b32 	%r4047, %r11927, %r11925, %p4518;
	st.local.u32 	[%rd882], %r4047;
	setp.ne.s32 	%p4519, %r15401, %r4047;
	selp.u32 	%r11928, 1, 0, %p4519;
	or.b32  	%r15378, %r15378, %r11928;
	mov.u32 	%r15401, %r4047;
$L__BB6_2861:
	setp.lt.s32 	%p4520, %r15403, 0;
	@%p4520 bra 	$L__BB6_2863;
	and.b32  	%r11929, %r15403, %r3998;
	popc.b32 	%r11930, %r11929;
	setp.eq.s32 	%p4521, %r11930, 1;
	or.b32  	%r11931, %r11929, -2147483648;
	selp.b32 	%r4051, %r11931, %r11929, %p4521;
	st.local.u32 	[%rd882+100], %r4051;
	setp.ne.s32 	%p4522, %r15403, %r4051;
	selp.u32 	%r11932, 1, 0, %p4522;
	or.b32  	%r15378, %r15378, %r11932;
	mov.u32 	%r15403, %r4051;
$L__BB6_2863:
	setp.lt.s32 	%p4523, %r15405, 0;
	@%p4523 bra 	$L__BB6_2865;
	and.b32  	%r11933, %r15405, %r3998;
	popc.b32 	%r11934, %r11933;
	setp.eq.s32 	%p4524, %r11934, 1;
	or.b32  	%r11935, %r11933, -2147483648;
	selp.b32 	%r4055, %r11935, %r11933, %p4524;
	st.local.u32 	[%rd882+200], %r4055;
	setp.ne.s32 	%p4525, %r15405, %r4055;
	selp.u32 	%r11936, 1, 0, %p4525;
	or.b32  	%r15378, %r15378, %r11936;
	mov.u32 	%r15405, %r4055;
$L__BB6_2865:
	setp.lt.s32 	%p4526, %r15407, 0;
	@%p4526 bra 	$L__BB6_2867;
	and.b32  	%r11937, %r15407, %r3998;
	popc.b32 	%r11938, %r11937;
	setp.eq.s32 	%p4527, %r11938, 1;
	or.b32  	%r11939, %r11937, -2147483648;
	selp.b32 	%r4059, %r11939, %r11937, %p4527;
	st.local.u32 	[%rd882+-196], %r4059;
	setp.ne.s32 	%p4528, %r15407, %r4059;
	selp.u32 	%r11940, 1, 0, %p4528;
	or.b32  	%r15378, %r15378, %r11940;
	mov.u32 	%r15407, %r4059;
$L__BB6_2867:
	setp.lt.s32 	%p4529, %r15409, 0;
	@%p4529 bra 	$L__BB6_2869;
	and.b32  	%r11941, %r15409, %r3998;
	popc.b32 	%r11942, %r11941;
	setp.eq.s32 	%p4530, %r11942, 1;
	or.b32  	%r11943, %r11941, -2147483648;
	selp.b32 	%r4063, %r11943, %r11941, %p4530;
	st.local.u32 	[%rd882+-96], %r4063;
	setp.ne.s32 	%p4531, %r15409, %r4063;
	selp.u32 	%r11944, 1, 0, %p4531;
	or.b32  	%r15378, %r15378, %r11944;
	mov.u32 	%r15409, %r4063;
$L__BB6_2869:
	setp.lt.s32 	%p4532, %r15411, 0;
	@%p4532 bra 	$L__BB6_2871;
	and.b32  	%r11945, %r15411, %r3998;
	popc.b32 	%r11946, %r11945;
	setp.eq.s32 	%p4533, %r11946, 1;
	or.b32  	%r11947, %r11945, -2147483648;
	selp.b32 	%r4067, %r11947, %r11945, %p4533;
	st.local.u32 	[%rd882+4], %r4067;
	setp.ne.s32 	%p4534, %r15411, %r4067;
	selp.u32 	%r11948, 1, 0, %p4534;
	or.b32  	%r15378, %r15378, %r11948;
	mov.u32 	%r15411, %r4067;
$L__BB6_2871:
	setp.lt.s32 	%p4535, %r15413, 0;
	@%p4535 bra 	$L__BB6_2873;
	and.b32  	%r11949, %r15413, %r3998;
	popc.b32 	%r11950, %r11949;
	setp.eq.s32 	%p4536, %r11950, 1;
	or.b32  	%r11951, %r11949, -2147483648;
	selp.b32 	%r4071, %r11951, %r11949, %p4536;
	st.local.u32 	[%rd882+104], %r4071;
	setp.ne.s32 	%p4537, %r15413, %r4071;
	selp.u32 	%r11952, 1, 0, %p4537;
	or.b32  	%r15378, %r15378, %r11952;
	mov.u32 	%r15413, %r4071;
$L__BB6_2873:
	setp.lt.s32 	%p4538, %r15415, 0;
	@%p4538 bra 	$L__BB6_2875;
	and.b32  	%r11953, %r15415, %r3998;
	popc.b32 	%r11954, %r11953;
	setp.eq.s32 	%p4539, %r11954, 1;
	or.b32  	%r11955, %r11953, -2147483648;
	selp.b32 	%r4075, %r11955, %r11953, %p4539;
	st.local.u32 	[%rd882+204], %r4075;
	setp.ne.s32 	%p4540, %r15415, %r4075;
	selp.u32 	%r11956, 1, 0, %p4540;
	or.b32  	%r15378, %r15378, %r11956;
	mov.u32 	%r15415, %r4075;
$L__BB6_2875:
	setp.lt.s32 	%p4541, %r15417, 0;
	@%p4541 bra 	$L__BB6_2877;
	and.b32  	%r11957, %r15417, %r3998;
	popc.b32 	%r11958, %r11957;
	setp.eq.s32 	%p4542, %r11958, 1;
	or.b32  	%r11959, %r11957, -2147483648;
	selp.b32 	%r4079, %r11959, %r11957, %p4542;
	st.local.u32 	[%rd882+-192], %r4079;
	setp.ne.s32 	%p4543, %r15417, %r4079;
	selp.u32 	%r11960, 1, 0, %p4543;
	or.b32  	%r15378, %r15378, %r11960;
	mov.u32 	%r15417, %r4079;
$L__BB6_2877:
	setp.lt.s32 	%p4544, %r15419, 0;
	@%p4544 bra 	$L__BB6_2879;
	and.b32  	%r11961, %r15419, %r3998;
	popc.b32 	%r11962, %r11961;
	setp.eq.s32 	%p4545, %r11962, 1;
	or.b32  	%r11963, %r11961, -2147483648;
	selp.b32 	%r4083, %r11963, %r11961, %p4545;
	st.local.u32 	[%rd882+-92], %r4083;
	setp.ne.s32 	%p4546, %r15419, %r4083;
	selp.u32 	%r11964, 1, 0, %p4546;
	or.b32  	%r15378, %r15378, %r11964;
	mov.u32 	%r15419, %r4083;
$L__BB6_2879:
	setp.lt.s32 	%p4547, %r15421, 0;
	@%p4547 bra 	$L__BB6_2881;
	and.b32  	%r11965, %r15421, %r3998;
	popc.b32 	%r11966, %r11965;
	setp.eq.s32 	%p4548, %r11966, 1;
	or.b32  	%r11967, %r11965, -2147483648;
	selp.b32 	%r4087, %r11967, %r11965, %p4548;
	st.local.u32 	[%rd882+8], %r4087;
	setp.ne.s32 	%p4549, %r15421, %r4087;
	selp.u32 	%r11968, 1, 0, %p4549;
	or.b32  	%r15378, %r15378, %r11968;
	mov.u32 	%r15421, %r4087;
$L__BB6_2881:
	setp.lt.s32 	%p4550, %r15423, 0;
	@%p4550 bra 	$L__BB6_2883;
	and.b32  	%r11969, %r15423, %r3998;
	popc.b32 	%r11970, %r11969;
	setp.eq.s32 	%p4551, %r11970, 1;
	or.b32  	%r11971, %r11969, -2147483648;
	selp.b32 	%r4091, %r11971, %r11969, %p4551;
	st.local.u32 	[%rd882+108], %r4091;
	setp.ne.s32 	%p4552, %r15423, %r4091;
	selp.u32 	%r11972, 1, 0, %p4552;
	or.b32  	%r15378, %r15378, %r11972;
	mov.u32 	%r15423, %r4091;
$L__BB6_2883:
	setp.lt.s32 	%p4553, %r15425, 0;
	@%p4553 bra 	$L__BB6_2885;
	and.b32  	%r11973, %r15425, %r3998;
	popc.b32 	%r11974, %r11973;
	setp.eq.s32 	%p4554, %r11974, 1;
	or.b32  	%r11975, %r11973, -2147483648;
	selp.b32 	%r4095, %r11975, %r11973, %p4554;
	st.local.u32 	[%rd882+208], %r4095;
	setp.ne.s32 	%p4555, %r15425, %r4095;
	selp.u32 	%r11976, 1, 0, %p4555;
	or.b32  	%r15378, %r15378, %r11976;
	mov.u32 	%r15425, %r4095;
$L__BB6_2885:
	mov.b32 	%r11977, 0;
	st.local.v4.u32 	[%rd2], {%r11977, %r11977, %r11977, %r11977};
	st.local.v4.u32 	[%rd2+16], {%r11977, %r11977, %r11977, %r11977};
	st.local.v4.u32 	[%rd2+32], {%r11977, %r11977, %r11977, %r11977};
	st.local.v4.u32 	[%rd2+48], {%r11977, %r11977, %r11977, %r11977};
	st.local.v4.u32 	[%rd2+64], {%r11977, %r11977, %r11977, %r11977};
	st.local.v4.u32 	[%rd2+80], {%r11977, %r11977, %r11977, %r11977};
	st.local.v4.u32 	[%rd2+96], {%r11977, %r11977, %r11977, %r11977};
	st.local.v4.u32 	[%rd2+112], {%r11977, %r11977, %r11977, %r11977};
	popc.b32 	%r4099, %r15377;
	setp.lt.s32 	%p4556, %r15377, 0;
	setp.ne.s32 	%p4557, %r4099, 2;
	or.pred  	%p4558, %p4556, %p4557;
	mov.u32 	%r15427, %r11977;
	@%p4558 bra 	$L__BB6_2888;
	clz.b32 	%r11978, %r15377;
	mov.b32 	%r11979, -2147483648;
	shr.u32 	%r4100, %r11979, %r11978;
	xor.b32  	%r11980, %r4100, %r15377;
	clz.b32 	%r11981, %r11980;
	sub.s32 	%r11982, 31, %r11981;
	mul.wide.u32 	%rd722, %r11982, 4;
	add.s64 	%rd304, %rd2, %rd722;
	ld.local.u32 	%r4101, [%rd304];
	and.b32  	%r11983, %r4101, %r4100;
	setp.ne.s32 	%p4559, %r11983, 0;
	mov.u32 	%r15427, %r15377;
	@%p4559 bra 	$L__BB6_2888;
	or.b32  	%r11985, %r4101, %r4100;
	st.local.u32 	[%rd304], %r11985;
	mov.u32 	%r15427, %r11977;
$L__BB6_2888:
	popc.b32 	%r4103, %r15379;
	setp.lt.s32 	%p4560, %r15379, 0;
	setp.ne.s32 	%p4561, %r4103, 2;
	or.pred  	%p4562, %p4560, %p4561;
	@%p4562 bra 	$L__BB6_2892;
	clz.b32 	%r11986, %r15379;
	mov.b32 	%r11987, -2147483648;
	shr.u32 	%r4104, %r11987, %r11986;
	xor.b32  	%r11988, %r4104, %r15379;
	clz.b32 	%r11989, %r11988;
	sub.s32 	%r11990, 31, %r11989;
	mul.wide.u32 	%rd723, %r11990, 4;
	add.s64 	%rd305, %rd2, %rd723;
	ld.local.u32 	%r4105, [%rd305];
	and.b32  	%r11991, %r4105, %r4104;
	setp.eq.s32 	%p4563, %r11991, 0;
	@%p4563 bra 	$L__BB6_2891;
	or.b32  	%r15427, %r15379, %r15427;
	bra.uni 	$L__BB6_2892;
$L__BB6_2891:
	or.b32  	%r11992, %r4105, %r4104;
	st.local.u32 	[%rd305], %r11992;
$L__BB6_2892:
	popc.b32 	%r4108, %r15381;
	setp.lt.s32 	%p4564, %r15381, 0;
	setp.ne.s32 	%p4565, %r4108, 2;
	or.pred  	%p4566, %p4564, %p4565;
	@%p4566 bra 	$L__BB6_2896;
	clz.b32 	%r11993, %r15381;
	mov.b32 	%r11994, -2147483648;
	shr.u32 	%r4109, %r11994, %r11993;
	xor.b32  	%r11995, %r4109, %r15381;
	clz.b32 	%r11996, %r11995;
	sub.s32 	%r11997, 31, %r11996;
	mul.wide.u32 	%rd724, %r11997, 4;
	add.s64 	%rd306, %rd2, %rd724;
	ld.local.u32 	%r4110, [%rd306];
	and.b32  	%r11998, %r4110, %r4109;
	setp.eq.s32 	%p4567, %r11998, 0;
	@%p4567 bra 	$L__BB6_2895;
	or.b32  	%r15427, %r15381, %r15427;
	bra.uni 	$L__BB6_2896;
$L__BB6_2895:
	or.b32  	%r11999, %r4110, %r4109;
	st.local.u32 	[%rd306], %r11999;
$L__BB6_2896:
	popc.b32 	%r4113, %r15383;
	setp.lt.s32 	%p4568, %r15383, 0;
	setp.ne.s32 	%p4569, %r4113, 2;
	or.pred  	%p4570, %p4568, %p4569;
	@%p4570 bra 	$L__BB6_2900;
	clz.b32 	%r12000, %r15383;
	mov.b32 	%r12001, -2147483648;
	shr.u32 	%r4114, %r12001, %r12000;
	xor.b32  	%r12002, %r4114, %r15383;
	clz.b32 	%r12003, %r12002;
	sub.s32 	%r12004, 31, %r12003;
	mul.wide.u32 	%rd725, %r12004, 4;
	add.s64 	%rd307, %rd2, %rd725;
	ld.local.u32 	%r4115, [%rd307];
	and.b32  	%r12005, %r4115, %r4114;
	setp.eq.s32 	%p4571, %r12005, 0;
	@%p4571 bra 	$L__BB6_2899;
	or.b32  	%r15427, %r15383, %r15427;
	bra.uni 	$L__BB6_2900;
$L__BB6_2899:
	or.b32  	%r12006, %r4115, %r4114;
	st.local.u32 	[%rd307], %r12006;
$L__BB6_2900:
	popc.b32 	%r4118, %r15385;
	setp.lt.s32 	%p4572, %r15385, 0;
	setp.ne.s32 	%p4573, %r4118, 2;
	or.pred  	%p4574, %p4572, %p4573;
	@%p4574 bra 	$L__BB6_2904;
	clz.b32 	%r12007, %r15385;
	mov.b32 	%r12008, -2147483648;
	shr.u32 	%r4119, %r12008, %r12007;
	xor.b32  	%r12009, %r4119, %r15385;
	clz.b32 	%r12010, %r12009;
	sub.s32 	%r12011, 31, %r12010;
	mul.wide.u32 	%rd726, %r12011, 4;
	add.s64 	%rd308, %rd2, %rd726;
	ld.local.u32 	%r4120, [%rd308];
	and.b32  	%r12012, %r4120, %r4119;
	setp.eq.s32 	%p4575, %r12012, 0;
	@%p4575 bra 	$L__BB6_2903;
	or.b32  	%r15427, %r15385, %r15427;
	bra.uni 	$L__BB6_2904;
$L__BB6_2903:
	or.b32  	%r12013, %r4120, %r4119;
	st.local.u32 	[%rd308], %r12013;
$L__BB6_2904:
	popc.b32 	%r4123, %r15387;
	setp.lt.s32 	%p4576, %r15387, 0;
	setp.ne.s32 	%p4577, %r4123, 2;
	or.pred  	%p4578, %p4576, %p4577;
	@%p4578 bra 	$L__BB6_2908;
	clz.b32 	%r12014, %r15387;
	mov.b32 	%r12015, -2147483648;
	shr.u32 	%r4124, %r12015, %r12014;
	xor.b32  	%r12016, %r4124, %r15387;
	clz.b32 	%r12017, %r12016;
	sub.s32 	%r12018, 31, %r12017;
	mul.wide.u32 	%rd727, %r12018, 4;
	add.s64 	%rd309, %rd2, %rd727;
	ld.local.u32 	%r4125, [%rd309];
	and.b32  	%r12019, %r4125, %r4124;
	setp.eq.s32 	%p4579, %r12019, 0;
	@%p4579 bra 	$L__BB6_2907;
	or.b32  	%r15427, %r15387, %r15427;
	bra.uni 	$L__BB6_2908;
$L__BB6_2907:
	or.b32  	%r12020, %r4125, %r4124;
	st.local.u32 	[%rd309], %r12020;
$L__BB6_2908:
	popc.b32 	%r4128, %r15389;
	setp.lt.s32 	%p4580, %r15389, 0;
	setp.ne.s32 	%p4581, %r4128, 2;
	or.pred  	%p4582, %p4580, %p4581;
	@%p4582 bra 	$L__BB6_2912;
	clz.b32 	%r12021, %r15389;
	mov.b32 	%r12022, -2147483648;
	shr.u32 	%r4129, %r12022, %r12021;
	xor.b32  	%r12023, %r4129, %r15389;
	clz.b32 	%r12024, %r12023;
	sub.s32 	%r12025, 31, %r12024;
	mul.wide.u32 	%rd728, %r12025, 4;
	add.s64 	%rd310, %rd2, %rd728;
	ld.local.u32 	%r4130, [%rd310];
	and.b32  	%r12026, %r4130, %r4129;
	setp.eq.s32 	%p4583, %r12026, 0;
	@%p4583 bra 	$L__BB6_2911;
	or.b32  	%r15427, %r15389, %r15427;
	bra.uni 	$L__BB6_2912;
$L__BB6_2911:
	or.b32  	%r12027, %r4130, %r4129;
	st.local.u32 	[%rd310], %r12027;
$L__BB6_2912:
	popc.b32 	%r4133, %r15391;
	setp.lt.s32 	%p4584, %r15391, 0;
	setp.ne.s32 	%p4585, %r4133, 2;
	or.pred  	%p4586, %p4584, %p4585;
	@%p4586 bra 	$L__BB6_2916;
	clz.b32 	%r12028, %r15391;
	mov.b32 	%r12029, -2147483648;
	shr.u32 	%r4134, %r12029, %r12028;
	xor.b32  	%r12030, %r4134, %r15391;
	clz.b32 	%r12031, %r12030;
	sub.s32 	%r12032, 31, %r12031;
	mul.wide.u32 	%rd729, %r12032, 4;
	add.s64 	%rd311, %rd2, %rd729;
	ld.local.u32 	%r4135, [%rd311];
	and.b32  	%r12033, %r4135, %r4134;
	setp.eq.s32 	%p4587, %r12033, 0;
	@%p4587 bra 	$L__BB6_2915;
	or.b32  	%r15427, %r15391, %r15427;
	bra.uni 	$L__BB6_2916;
$L__BB6_2915:
	or.b32  	%r12034, %r4135, %r4134;
	st.local.u32 	[%rd311], %r12034;
$L__BB6_2916:
	popc.b32 	%r4138, %r15393;
	setp.lt.s32 	%p4588, %r15393, 0;
	setp.ne.s32 	%p4589, %r4138, 2;
	or.pred  	%p4590, %p4588, %p4589;
	@%p4590 bra 	$L__BB6_2920;
	clz.b32 	%r12035, %r15393;
	mov.b32 	%r12036, -2147483648;
	shr.u32 	%r4139, %r12036, %r12035;
	xor.b32  	%r12037, %r4139, %r15393;
	clz.b32 	%r12038, %r12037;
	sub.s32 	%r12039, 31, %r12038;
	mul.wide.u32 	%rd730, %r12039, 4;
	add.s64 	%rd312, %rd2, %rd730;
	ld.local.u32 	%r4140, [%rd312];
	and.b32  	%r12040, %r4140, %r4139;
	setp.eq.s32 	%p4591, %r12040, 0;
	@%p4591 bra 	$L__BB6_2919;
	or.b32  	%r15427, %r15393, %r15427;
	bra.uni 	$L__BB6_2920;
$L__BB6_2919:
	or.b32  	%r12041, %r4140, %r4139;
	st.local.u32 	[%rd312], %r12041;
$L__BB6_2920:
	popc.b32 	%r4143, %r15395;
	setp.lt.s32 	%p4592, %r15395, 0;
	setp.ne.s32 	%p4593, %r4143, 2;
	or.pred  	%p4594, %p4592, %p4593;
	@%p4594 bra 	$L__BB6_2924;
	clz.b32 	%r12042, %r15395;
	mov.b32 	%r12043, -2147483648;
	shr.u32 	%r4144, %r12043, %r12042;
	xor.b32  	%r12044, %r4144, %r15395;
	clz.b32 	%r12045, %r12044;
	sub.s32 	%r12046, 31, %r12045;
	mul.wide.u32 	%rd731, %r12046, 4;
	add.s64 	%rd313, %rd2, %rd731;
	ld.local.u32 	%r4145, [%rd313];
	and.b32  	%r12047, %r4145, %r4144;
	setp.eq.s32 	%p4595, %r12047, 0;
	@%p4595 bra 	$L__BB6_2923;
	or.b32  	%r15427, %r15395, %r15427;
	bra.uni 	$L__BB6_2924;
$L__BB6_2923:
	or.b32  	%r12048, %r4145, %r4144;
	st.local.u32 	[%rd313], %r12048;
$L__BB6_2924:
	popc.b32 	%r4148, %r15397;
	setp.lt.s32 	%p4596, %r15397, 0;
	setp.ne.s32 	%p4597, %r4148, 2;
	or.pred  	%p4598, %p4596, %p4597;
	@%p4598 bra 	$L__BB6_2928;
	clz.b32 	%r12049, %r15397;
	mov.b32 	%r12050, -2147483648;
	shr.u32 	%r4149, %r12050, %r12049;
	xor.b32  	%r12051, %r4149, %r15397;
	clz.b32 	%r12052, %r12051;
	sub.s32 	%r12053, 31, %r12052;
	mul.wide.u32 	%rd732, %r12053, 4;
	add.s64 	%rd314, %rd2, %rd732;
	ld.local.u32 	%r4150, [%rd314];
	and.b32  	%r12054, %r4150, %r4149;
	setp.eq.s32 	%p4599, %r12054, 0;
	@%p4599 bra 	$L__BB6_2927;
	or.b32  	%r15427, %r15397, %r15427;
	bra.uni 	$L__BB6_2928;
$L__BB6_2927:
	or.b32  	%r12055, %r4150, %r4149;
	st.local.u32 	[%rd314], %r12055;
$L__BB6_2928:
	popc.b32 	%r4153, %r15399;
	setp.lt.s32 	%p4600, %r15399, 0;
	setp.ne.s32 	%p4601, %r4153, 2;
	or.pred  	%p4602, %p4600, %p4601;
	@%p4602 bra 	$L__BB6_2932;
	clz.b32 	%r12056, %r15399;
	mov.b32 	%r12057, -2147483648;
	shr.u32 	%r4154, %r12057, %r12056;
	xor.b32  	%r12058, %r4154, %r15399;
	clz.b32 	%r12059, %r12058;
	sub.s32 	%r12060, 31, %r12059;
	mul.wide.u32 	%rd733, %r12060, 4;
	add.s64 	%rd315, %rd2, %rd733;
	ld.local.u32 	%r4155, [%rd315];
	and.b32  	%r12061, %r4155, %r4154;
	setp.eq.s32 	%p4603, %r12061, 0;
	@%p4603 bra 	$L__BB6_2931;
	or.b32  	%r15427, %r15399, %r15427;
	bra.uni 	$L__BB6_2932;
$L__BB6_2931:
	or.b32  	%r12062, %r4155, %r4154;
	st.local.u32 	[%rd315], %r12062;
$L__BB6_2932:
	popc.b32 	%r4158, %r15401;
	setp.lt.s32 	%p4604, %r15401, 0;
	setp.ne.s32 	%p4605, %r4158, 2;
	or.pred  	%p4606, %p4604, %p4605;
	@%p4606 bra 	$L__BB6_2936;
	clz.b32 	%r12063, %r15401;
	mov.b32 	%r12064, -2147483648;
	shr.u32 	%r4159, %r12064, %r12063;
	xor.b32  	%r12065, %r4159, %r15401;
	clz.b32 	%r12066, %r12065;
	sub.s32 	%r12067, 31, %r12066;
	mul.wide.u32 	%rd734, %r12067, 4;
	add.s64 	%rd316, %rd2, %rd734;
	ld.local.u32 	%r4160, [%rd316];
	and.b32  	%r12068, %r4160, %r4159;
	setp.eq.s32 	%p4607, %r12068, 0;
	@%p4607 bra 	$L__BB6_2935;
	or.b32  	%r15427, %r15401, %r15427;
	bra.uni 	$L__BB6_2936;
$L__BB6_2935:
	or.b32  	%r12069, %r4160, %r4159;
	st.local.u32 	[%rd316], %r12069;
$L__BB6_2936:
	popc.b32 	%r4163, %r15403;
	setp.lt.s32 	%p4608, %r15403, 0;
	setp.ne.s32 	%p4609, %r4163, 2;
	or.pred  	%p4610, %p4608, %p4609;
	@%p4610 bra 	$L__BB6_2940;
	clz.b32 	%r12070, %r15403;
	mov.b32 	%r12071, -2147483648;
	shr.u32 	%r4164, %r12071, %r12070;
	xor.b32  	%r12072, %r4164, %r15403;
	clz.b32 	%r12073, %r12072;
	sub.s32 	%r12074, 31, %r12073;
	mul.wide.u32 	%rd735, %r12074, 4;
	add.s64 	%rd317, %rd2, %rd735;
	ld.local.u32 	%r4165, [%rd317];
	and.b32  	%r12075, %r4165, %r4164;
	setp.eq.s32 	%p4611, %r12075, 0;
	@%p4611 bra 	$L__BB6_2939;
	or.b32  	%r15427, %r15403, %r15427;
	bra.uni 	$L__BB6_2940;
$L__BB6_2939:
	or.b32  	%r12076, %r4165, %r4164;
	st.local.u32 	[%rd317], %r12076;
$L__BB6_2940:
	popc.b32 	%r4168, %r15405;
	setp.lt.s32 	%p4612, %r15405, 0;
	setp.ne.s32 	%p4613, %r4168, 2;
	or.pred  	%p4614, %p4612, %p4613;
	@%p4614 bra 	$L__BB6_2944;
	clz.b32 	%r12077, %r15405;
	mov.b32 	%r12078, -2147483648;
	shr.u32 	%r4169, %r12078, %r12077;
	xor.b32  	%r12079, %r4169, %r15405;
	clz.b32 	%r12080, %r12079;
	sub.s32 	%r12081, 31, %r12080;
	mul.wide.u32 	%rd736, %r12081, 4;
	add.s64 	%rd318, %rd2, %rd736;
	ld.local.u32 	%r4170, [%rd318];
	and.b32  	%r12082, %r4170, %r4169;
	setp.eq.s32 	%p4615, %r12082, 0;
	@%p4615 bra 	$L__BB6_2943;
	or.b32  	%r15427, %r15405, %r15427;
	bra.uni 	$L__BB6_2944;
$L__BB6_2943:
	or.b32  	%r12083, %r4170, %r4169;
	st.local.u32 	[%rd318], %r12083;
$L__BB6_2944:
	popc.b32 	%r4173, %r15407;
	setp.lt.s32 	%p4616, %r15407, 0;
	setp.ne.s32 	%p4617, %r4173, 2;
	or.pred  	%p4618, %p4616, %p4617;
	@%p4618 bra 	$L__BB6_2948;
	clz.b32 	%r12084, %r15407;
	mov.b32 	%r12085, -2147483648;
	shr.u32 	%r4174, %r12085, %r12084;
	xor.b32  	%r12086, %r4174, %r15407;
	clz.b32 	%r12087, %r12086;
	sub.s32 	%r12088, 31, %r12087;
	mul.wide.u32 	%rd737, %r12088, 4;
	add.s64 	%rd319, %rd2, %rd737;
	ld.local.u32 	%r4175, [%rd319];
	and.b32  	%r12089, %r4175, %r4174;
	setp.eq.s32 	%p4619, %r12089, 0;
	@%p4619 bra 	$L__BB6_2947;
	or.b32  	%r15427, %r15407, %r15427;
	bra.uni 	$L__BB6_2948;
$L__BB6_2947:
	or.b32  	%r12090, %r4175, %r4174;
	st.local.u32 	[%rd319], %r12090;
$L__BB6_2948:
	popc.b32 	%r4178, %r15409;
	setp.lt.s32 	%p4620, %r15409, 0;
	setp.ne.s32 	%p4621, %r4178, 2;
	or.pred  	%p4622, %p4620, %p4621;
	@%p4622 bra 	$L__BB6_2952;
	clz.b32 	%r12091, %r15409;
	mov.b32 	%r12092, -2147483648;
	shr.u32 	%r4179, %r12092, %r12091;
	xor.b32  	%r12093, %r4179, %r15409;
	clz.b32 	%r12094, %r12093;
	sub.s32 	%r12095, 31, %r12094;
	mul.wide.u32 	%rd738, %r12095, 4;
	add.s64 	%rd320, %rd2, %rd738;
	ld.local.u32 	%r4180, [%rd320];
	and.b32  	%r12096, %r4180, %r4179;
	setp.eq.s32 	%p4623, %r12096, 0;
	@%p4623 bra 	$L__BB6_2951;
	or.b32  	%r15427, %r15409, %r15427;
	bra.uni 	$L__BB6_2952;
$L__BB6_2951:
	or.b32  	%r12097, %r4180, %r4179;
	st.local.u32 	[%rd320], %r12097;
$L__BB6_2952:
	popc.b32 	%r4183, %r15411;
	setp.lt.s32 	%p4624, %r15411, 0;
	setp.ne.s32 	%p4625, %r4183, 2;
	or.pred  	%p4626, %p4624, %p4625;
	@%p4626 bra 	$L__BB6_2956;
	clz.b32 	%r12098, %r15411;
	mov.b32 	%r12099, -2147483648;
	shr.u32 	%r4184, %r12099, %r12098;
	xor.b32  	%r12100, %r4184, %r15411;
	clz.b32 	%r12101, %r12100;
	sub.s32 	%r12102, 31, %r12101;
	mul.wide.u32 	%rd739, %r12102, 4;
	add.s64 	%rd321, %rd2, %rd739;
	ld.local.u32 	%r4185, [%rd321];
	and.b32  	%r12103, %r4185, %r4184;
	setp.eq.s32 	%p4627, %r12103, 0;
	@%p4627 bra 	$L__BB6_2955;
	or.b32  	%r15427, %r15411, %r15427;
	bra.uni 	$L__BB6_2956;
$L__BB6_2955:
	or.b32  	%r12104, %r4185, %r4184;
	st.local.u32 	[%rd321], %r12104;
$L__BB6_2956:
	popc.b32 	%r4188, %r15413;
	setp.lt.s32 	%p4628, %r15413, 0;
	setp.ne.s32 	%p4629, %r4188, 2;
	or.pred  	%p4630, %p4628, %p4629;
	@%p4630 bra 	$L__BB6_2960;
	clz.b32 	%r12105, %r15413;
	mov.b32 	%r12106, -2147483648;
	shr.u32 	%r4189, %r12106, %r12105;
	xor.b32  	%r12107, %r4189, %r15413;
	clz.b32 	%r12108, %r12107;
	sub.s32 	%r12109, 31, %r12108;
	mul.wide.u32 	%rd740, %r12109, 4;
	add.s64 	%rd322, %rd2, %rd740;
	ld.local.u32 	%r4190, [%rd322];
	and.b32  	%r12110, %r4190, %r4189;
	setp.eq.s32 	%p4631, %r12110, 0;
	@%p4631 bra 	$L__BB6_2959;
	or.b32  	%r15427, %r15413, %r15427;
	bra.uni 	$L__BB6_2960;
$L__BB6_2959:
	or.b32  	%r12111, %r4190, %r4189;
	st.local.u32 	[%rd322], %r12111;
$L__BB6_2960:
	popc.b32 	%r4193, %r15415;
	setp.lt.s32 	%p4632, %r15415, 0;
	setp.ne.s32 	%p4633, %r4193, 2;
	or.pred  	%p4634, %p4632, %p4633;
	@%p4634 bra 	$L__BB6_2964;
	clz.b32 	%r12112, %r15415;
	mov.b32 	%r12113, -2147483648;
	shr.u32 	%r4194, %r12113, %r12112;
	xor.b32  	%r12114, %r4194, %r15415;
	clz.b32 	%r12115, %r12114;
	sub.s32 	%r12116, 31, %r12115;
	mul.wide.u32 	%rd741, %r12116, 4;
	add.s64 	%rd323, %rd2, %rd741;
	ld.local.u32 	%r4195, [%rd323];
	and.b32  	%r12117, %r4195, %r4194;
	setp.eq.s32 	%p4635, %r12117, 0;
	@%p4635 bra 	$L__BB6_2963;
	or.b32  	%r15427, %r15415, %r15427;
	bra.uni 	$L__BB6_2964;
$L__BB6_2963:
	or.b32  	%r12118, %r4195, %r4194;
	st.local.u32 	[%rd323], %r12118;
$L__BB6_2964:
	popc.b32 	%r4198, %r15417;
	setp.lt.s32 	%p4636, %r15417, 0;
	setp.ne.s32 	%p4637, %r4198, 2;
	or.pred  	%p4638, %p4636, %p4637;
	@%p4638 bra 	$L__BB6_2968;
	clz.b32 	%r12119, %r15417;
	mov.b32 	%r12120, -2147483648;
	shr.u32 	%r4199, %r12120, %r12119;
	xor.b32  	%r12121, %r4199, %r15417;
	clz.b32 	%r12122, %r12121;
	sub.s32 	%r12123, 31, %r12122;
	mul.wide.u32 	%rd742, %r12123, 4;
	add.s64 	%rd324, %rd2, %rd742;
	ld.local.u32 	%r4200, [%rd324];
	and.b32  	%r12124, %r4200, %r4199;
	setp.eq.s32 	%p4639, %r12124, 0;
	@%p4639 bra 	$L__BB6_2967;
	or.b32  	%r15427, %r15417, %r15427;
	bra.uni 	$L__BB6_2968;
$L__BB6_2967:
	or.b32  	%r12125, %r4200, %r4199;
	st.local.u32 	[%rd324], %r12125;
$L__BB6_2968:
	popc.b32 	%r4203, %r15419;
	setp.lt.s32 	%p4640, %r15419, 0;
	setp.ne.s32 	%p4641, %r4203, 2;
	or.pred  	%p4642, %p4640, %p4641;
	@%p4642 bra 	$L__BB6_2972;
	clz.b32 	%r12126, %r15419;
	mov.b32 	%r12127, -2147483648;
	shr.u32 	%r4204, %r12127, %r12126;
	xor.b32  	%r12128, %r4204, %r15419;
	clz.b32 	%r12129, %r12128;
	sub.s32 	%r12130, 31, %r12129;
	mul.wide.u32 	%rd743, %r12130, 4;
	add.s64 	%rd325, %rd2, %rd743;
	ld.local.u32 	%r4205, [%rd325];
	and.b32  	%r12131, %r4205, %r4204;
	setp.eq.s32 	%p4643, %r12131, 0;
	@%p4643 bra 	$L__BB6_2971;
	or.b32  	%r15427, %r15419, %r15427;
	bra.uni 	$L__BB6_2972;
$L__BB6_2971:
	or.b32  	%r12132, %r4205, %r4204;
	st.local.u32 	[%rd325], %r12132;
$L__BB6_2972:
	popc.b32 	%r4208, %r15421;
	setp.lt.s32 	%p4644, %r15421, 0;
	setp.ne.s32 	%p4645, %r4208, 2;
	or.pred  	%p4646, %p4644, %p4645;
	@%p4646 bra 	$L__BB6_2976;
	clz.b32 	%r12133, %r15421;
	mov.b32 	%r12134, -2147483648;
	shr.u32 	%r4209, %r12134, %r12133;
	xor.b32  	%r12135, %r4209, %r15421;
	clz.b32 	%r12136, %r12135;
	sub.s32 	%r12137, 31, %r12136;
	mul.wide.u32 	%rd744, %r12137, 4;
	add.s64 	%rd326, %rd2, %rd744;
	ld.local.u32 	%r4210, [%rd326];
	and.b32  	%r12138, %r4210, %r4209;
	setp.eq.s32 	%p4647, %r12138, 0;
	@%p4647 bra 	$L__BB6_2975;
	or.b32  	%r15427, %r15421, %r15427;
	bra.uni 	$L__BB6_2976;
$L__BB6_2975:
	or.b32  	%r12139, %r4210, %r4209;
	st.local.u32 	[%rd326], %r12139;
$L__BB6_2976:
	popc.b32 	%r4213, %r15423;
	setp.lt.s32 	%p4648, %r15423, 0;
	setp.ne.s32 	%p4649, %r4213, 2;
	or.pred  	%p4650, %p4648, %p4649;
	@%p4650 bra 	$L__BB6_2980;
	clz.b32 	%r12140, %r15423;
	mov.b32 	%r12141, -2147483648;
	shr.u32 	%r4214, %r12141, %r12140;
	xor.b32  	%r12142, %r4214, %r15423;
	clz.b32 	%r12143, %r12142;
	sub.s32 	%r12144, 31, %r12143;
	mul.wide.u32 	%rd745, %r12144, 4;
	add.s64 	%rd327, %rd2, %rd745;
	ld.local.u32 	%r4215, [%rd327];
	and.b32  	%r12145, %r4215, %r4214;
	setp.eq.s32 	%p4651, %r12145, 0;
	@%p4651 bra 	$L__BB6_2979;
	or.b32  	%r15427, %r15423, %r15427;
	bra.uni 	$L__BB6_2980;
$L__BB6_2979:
	or.b32  	%r12146, %r4215, %r4214;
	st.local.u32 	[%rd327], %r12146;
$L__BB6_2980:
	popc.b32 	%r4218, %r15425;
	setp.lt.s32 	%p4652, %r15425, 0;
	setp.ne.s32 	%p4653, %r4218, 2;
	or.pred  	%p4654, %p4652, %p4653;
	@%p4654 bra 	$L__BB6_2982;
	clz.b32 	%r12147, %r15425;
	mov.b32 	%r12148, -2147483648;
	shr.u32 	%r12149, %r12148, %r12147;
	xor.b32  	%r12150, %r12149, %r15425;
	clz.b32 	%r12151, %r12150;
	sub.s32 	%r12152, 31, %r12151;
	mul.wide.u32 	%rd746, %r12152, 4;
	add.s64 	%rd747, %rd2, %rd746;
	ld.local.u32 	%r12153, [%rd747];
	and.b32  	%r12154, %r12153, %r12149;
	setp.eq.s32 	%p4655, %r12154, 0;
	selp.b32 	%r12155, 0, %r15425, %p4655;
	or.b32  	%r15427, %r15427, %r12155;
$L__BB6_2982:
	setp.eq.s32 	%p4656, %r15427, 0;
	mov.b32 	%r15453, 0;
	@%p4656 bra 	$L__BB6_3033;
	not.b32 	%r4221, %r15427;
	setp.gt.s32 	%p4657, %r15377, -1;
	setp.eq.s32 	%p4658, %r4099, 2;
	and.b32  	%r12159, %r15377, %r15427;
	setp.eq.s32 	%p4659, %r12159, %r15377;
	and.pred  	%p4660, %p4658, %p4659;
	mov.b32 	%r15453, 0;
	and.pred  	%p4661, %p4660, %p4657;
	@%p4661 bra 	$L__BB6_2985;
	and.b32  	%r12160, %r15377, %r4221;
	popc.b32 	%r12161, %r12160;
	setp.eq.s32 	%p4662, %r12161, 1;
	or.b32  	%r12162, %r12160, -2147483648;
	selp.b32 	%r12163, %r12162, %r12160, %p4662;
	st.local.u32 	[%rd882+-208], %r12163;
	setp.ne.s32 	%p4663, %r15377, %r12163;
	selp.u32 	%r15453, 1, 0, %p4663;
$L__BB6_2985:
	setp.gt.s32 	%p4664, %r15379, -1;
	setp.eq.s32 	%p4665, %r4103, 2;
	and.b32  	%r12165, %r15379, %r15427;
	setp.eq.s32 	%p4666, %r12165, %r15379;
	and.pred  	%p4667, %p4665, %p4666;
	and.pred  	%p4668, %p4667, %p4664;
	@%p4668 bra 	$L__BB6_2987;
	and.b32  	%r12166, %r15379, %r4221;
	popc.b32 	%r12167, %r12166;
	setp.eq.s32 	%p4669, %r12167, 1;
	or.b32  	%r12168, %r12166, -2147483648;
	selp.b32 	%r12169, %r12168, %r12166, %p4669;
	st.local.u32 	[%rd882+-108], %r12169;
	setp.ne.s32 	%p4670, %r15379, %r12169;
	selp.u32 	%r12170, 1, 0, %p4670;
	or.b32  	%r15453, %r15453, %r12170;
$L__BB6_2987:
	setp.gt.s32 	%p4671, %r15381, -1;
	setp.eq.s32 	%p4672, %r4108, 2;
	and.b32  	%r12172, %r15381, %r15427;
	setp.eq.s32 	%p4673, %r12172, %r15381;
	and.pred  	%p4674, %p4672, %p4673;
	and.pred  	%p4675, %p4674, %p4671;
	@%p4675 bra 	$L__BB6_2989;
	and.b32  	%r12173, %r15381, %r4221;
	popc.b32 	%r12174, %r12173;
	setp.eq.s32 	%p4676, %r12174, 1;
	or.b32  	%r12175, %r12173, -2147483648;
	selp.b32 	%r12176, %r12175, %r12173, %p4676;
	st.local.u32 	[%rd882+-8], %r12176;
	setp.ne.s32 	%p4677, %r15381, %r12176;
	selp.u32 	%r12177, 1, 0, %p4677;
	or.b32  	%r15453, %r15453, %r12177;
$L__BB6_2989:
	setp.gt.s32 	%p4678, %r15383, -1;
	setp.eq.s32 	%p4679, %r4113, 2;
	and.b32  	%r12179, %r15383, %r15427;
	setp.eq.s32 	%p4680, %r12179, %r15383;
	and.pred  	%p4681, %p4679, %p4680;
	and.pred  	%p4682, %p4681, %p4678;
	@%p4682 bra 	$L__BB6_2991;
	and.b32  	%r12180, %r15383, %r4221;
	popc.b32 	%r12181, %r12180;
	setp.eq.s32 	%p4683, %r12181, 1;
	or.b32  	%r12182, %r12180, -2147483648;
	selp.b32 	%r12183, %r12182, %r12180, %p4683;
	st.local.u32 	[%rd882+92], %r12183;
	setp.ne.s32 	%p4684, %r15383, %r12183;
	selp.u32 	%r12184, 1, 0, %p4684;
	or.b32  	%r15453, %r15453, %r12184;
$L__BB6_2991:
	setp.gt.s32 	%p4685, %r15385, -1;
	setp.eq.s32 	%p4686, %r4118, 2;
	and.b32  	%r12186, %r15385, %r15427;
	setp.eq.s32 	%p4687, %r12186, %r15385;
	and.pred  	%p4688, %p4686, %p4687;
	and.pred  	%p4689, %p4688, %p4685;
	@%p4689 bra 	$L__BB6_2993;
	and.b32  	%r12187, %r15385, %r4221;
	popc.b32 	%r12188, %r12187;
	setp.eq.s32 	%p4690, %r12188, 1;
	or.b32  	%r12189, %r12187, -2147483648;
	selp.b32 	%r12190, %r12189, %r12187, %p4690;
	st.local.u32 	[%rd882+192], %r12190;
	setp.ne.s32 	%p4691, %r15385, %r12190;
	selp.u32 	%r12191, 1, 0, %p4691;
	or.b32  	%r15453, %r15453, %r12191;
$L__BB6_2993:
	setp.gt.s32 	%p4692, %r15387, -1;
	setp.eq.s32 	%p4693, %r4123, 2;
	and.b32  	%r12193, %r15387, %r15427;
	setp.eq.s32 	%p4694, %r12193, %r15387;
	and.pred  	%p4695, %p4693, %p4694;
	and.pred  	%p4696, %p4695, %p4692;
	@%p4696 bra 	$L__BB6_2995;
	and.b32  	%r12194, %r15387, %r4221;
	popc.b32 	%r12195, %r12194;
	setp.eq.s32 	%p4697, %r12195, 1;
	or.b32  	%r12196, %r12194, -2147483648;
	selp.b32 	%r12197, %r12196, %r12194, %p4697;
	st.local.u32 	[%rd882+-204], %r12197;
	setp.ne.s32 	%p4698, %r15387, %r12197;
	selp.u32 	%r12198, 1, 0, %p4698;
	or.b32  	%r15453, %r15453, %r12198;
$L__BB6_2995:
	setp.gt.s32 	%p4699, %r15389, -1;
	setp.eq.s32 	%p4700, %r4128, 2;
	and.b32  	%r12200, %r15389, %r15427;
	setp.eq.s32 	%p4701, %r12200, %r15389;
	and.pred  	%p4702, %p4700, %p4701;
	and.pred  	%p4703, %p4702, %p4699;
	@%p4703 bra 	$L__BB6_2997;
	and.b32  	%r12201, %r15389, %r4221;
	popc.b32 	%r12202, %r12201;
	setp.eq.s32 	%p4704, %r12202, 1;
	or.b32  	%r12203, %r12201, -2147483648;
	selp.b32 	%r12204, %r12203, %r12201, %p4704;
	st.local.u32 	[%rd882+-104], %r12204;
	setp.ne.s32 	%p4705, %r15389, %r12204;
	selp.u32 	%r12205, 1, 0, %p4705;
	or.b32  	%r15453, %r15453, %r12205;
$L__BB6_2997:
	setp.gt.s32 	%p4706, %r15391, -1;
	setp.eq.s32 	%p4707, %r4133, 2;
	and.b32  	%r12207, %r15391, %r15427;
	setp.eq.s32 	%p4708, %r12207, %r15391;
	and.pred  	%p4709, %p4707, %p4708;
	and.pred  	%p4710, %p4709, %p4706;
	@%p4710 bra 	$L__BB6_2999;
	and.b32  	%r12208, %r15391, %r4221;
	popc.b32 	%r12209, %r12208;
	setp.eq.s32 	%p4711, %r12209, 1;
	or.b32  	%r12210, %r12208, -2147483648;
	selp.b32 	%r12211, %r12210, %r12208, %p4711;
	st.local.u32 	[%rd882+-4], %r12211;
	setp.ne.s32 	%p4712, %r15391, %r12211;
	selp.u32 	%r12212, 1, 0, %p4712;
	or.b32  	%r15453, %r15453, %r12212;
$L__BB6_2999:
	setp.gt.s32 	%p4713, %r15393, -1;
	setp.eq.s32 	%p4714, %r4138, 2;
	and.b32  	%r12214, %r15393, %r15427;
	setp.eq.s32 	%p4715, %r12214, %r15393;
	and.pred  	%p4716, %p4714, %p4715;
	and.pred  	%p4717, %p4716, %p4713;
	@%p4717 bra 	$L__BB6_3001;
	and.b32  	%r12215, %r15393, %r4221;
	popc.b32 	%r12216, %r12215;
	setp.eq.s32 	%p4718, %r12216, 1;
	or.b32  	%r12217, %r12215, -2147483648;
	selp.b32 	%r12218, %r12217, %r12215, %p4718;
	st.local.u32 	[%rd882+96], %r12218;
	setp.ne.s32 	%p4719, %r15393, %r12218;
	selp.u32 	%r12219, 1, 0, %p4719;
	or.b32  	%r15453, %r15453, %r12219;
$L__BB6_3001:
	setp.gt.s32 	%p4720, %r15395, -1;
	setp.eq.s32 	%p4721, %r4143, 2;
	and.b32  	%r12221, %r15395, %r15427;
	setp.eq.s32 	%p4722, %r12221, %r15395;
	and.pred  	%p4723, %p4721, %p4722;
	and.pred  	%p4724, %p4723, %p4720;
	@%p4724 bra 	$L__BB6_3003;
	and.b32  	%r12222, %r15395, %r4221;
	popc.b32 	%r12223, %r12222;
	setp.eq.s32 	%p4725, %r12223, 1;
	or.b32  	%r12224, %r12222, -2147483648;
	selp.b32 	%r12225, %r12224, %r12222, %p4725;
	st.local.u32 	[%rd882+196], %r12225;
	setp.ne.s32 	%p4726, %r15395, %r12225;
	selp.u32 	%r12226, 1, 0, %p4726;
	or.b32  	%r15453, %r15453, %r12226;
$L__BB6_3003:
	setp.gt.s32 	%p4727, %r15397, -1;
	setp.eq.s32 	%p4728, %r4148, 2;
	and.b32  	%r12228, %r15397, %r15427;
	setp.eq.s32 	%p4729, %r12228, %r15397;
	and.pred  	%p4730, %p4728, %p4729;
	and.pred  	%p4731, %p4730, %p4727;
	@%p4731 bra 	$L__BB6_3005;
	and.b32  	%r12229, %r15397, %r4221;
	popc.b32 	%r12230, %r12229;
	setp.eq.s32 	%p4732, %r12230, 1;
	or.b32  	%r12231, %r12229, -2147483648;
	selp.b32 	%r12232, %r12231, %r12229, %p4732;
	st.local.u32 	[%rd882+-200], %r12232;
	setp.ne.s32 	%p4733, %r15397, %r12232;
	selp.u32 	%r12233, 1, 0, %p4733;
	or.b32  	%r15453, %r15453, %r12233;
$L__BB6_3005:
	setp.gt.s32 	%p4734, %r15399, -1;
	setp.eq.s32 	%p4735, %r4153, 2;
	and.b32  	%r12235, %r15399, %r15427;
	setp.eq.s32 	%p4736, %r12235, %r15399;
	and.pred  	%p4737, %p4735, %p4736;
	and.pred  	%p4738, %p4737, %p4734;
	@%p4738 bra 	$L__BB6_3007;
	and.b32  	%r12236, %r15399, %r4221;
	popc.b32 	%r12237, %r12236;
	setp.eq.s32 	%p4739, %r12237, 1;
	or.b32  	%r12238, %r12236, -2147483648;
	selp.b32 	%r12239, %r12238, %r12236, %p4739;
	st.local.u32 	[%rd882+-100], %r12239;
	setp.ne.s32 	%p4740, %r15399, %r12239;
	selp.u32 	%r12240, 1, 0, %p4740;
	or.b32  	%r15453, %r15453, %r12240;
$L__BB6_3007:
	setp.gt.s32 	%p4741, %r15401, -1;
	setp.eq.s32 	%p4742, %r4158, 2;
	and.b32  	%r12242, %r15401, %r15427;
	setp.eq.s32 	%p4743, %r12242, %r15401;
	and.pred  	%p4744, %p4742, %p4743;
	and.pred  	%p4745, %p4744, %p4741;
	@%p4745 bra 	$L__BB6_3009;
	and.b32  	%r12243, %r15401, %r4221;
	popc.b32 	%r12244, %r12243;
	setp.eq.s32 	%p4746, %r12244, 1;
	or.b32  	%r12245, %r12243, -2147483648;
	selp.b32 	%r12246, %r12245, %r12243, %p4746;
	st.local.u32 	[%rd882], %r12246;
	setp.ne.s32 	%p4747, %r15401, %r12246;
	selp.u32 	%r12247, 1, 0, %p4747;
	or.b32  	%r15453, %r15453, %r12247;
$L__BB6_3009:
	setp.gt.s32 	%p4748, %r15403, -1;
	setp.eq.s32 	%p4749, %r4163, 2;
	and.b32  	%r12249, %r15403, %r15427;
	setp.eq.s32 	%p4750, %r12249, %r15403;
	and.pred  	%p4751, %p4749, %p4750;
	and.pred  	%p4752, %p4751, %p4748;
	@%p4752 bra 	$L__BB6_3011;
	and.b32  	%r12250, %r15403, %r4221;
	popc.b32 	%r12251, %r12250;
	setp.eq.s32 	%p4753, %r12251, 1;
	or.b32  	%r12252, %r12250, -2147483648;
	selp.b32 	%r12253, %r12252, %r12250, %p4753;
	st.local.u32 	[%rd882+100], %r12253;
	setp.ne.s32 	%p4754, %r15403, %r12253;
	selp.u32 	%r12254, 1, 0, %p4754;
	or.b32  	%r15453, %r15453, %r12254;
$L__BB6_3011:
	setp.gt.s32 	%p4755, %r15405, -1;
	setp.eq.s32 	%p4756, %r4168, 2;
	and.b32  	%r12256, %r15405, %r15427;
	setp.eq.s32 	%p4757, %r12256, %r15405;
	and.pred  	%p4758, %p4756, %p4757;
	and.pred  	%p4759, %p4758, %p4755;
	@%p4759 bra 	$L__BB6_3013;
	and.b32  	%r12257, %r15405, %r4221;
	popc.b32 	%r12258, %r12257;
	setp.eq.s32 	%p4760, %r12258, 1;
	or.b32  	%r12259, %r12257, -2147483648;
	selp.b32 	%r12260, %r12259, %r12257, %p4760;
	st.local.u32 	[%rd882+200], %r12260;
	setp.ne.s32 	%p4761, %r15405, %r12260;
	selp.u32 	%r12261, 1, 0, %p4761;
	or.b32  	%r15453, %r15453, %r12261;
$L__BB6_3013:
	setp.gt.s32 	%p4762, %r15407, -1;
	setp.eq.s32 	%p4763, %r4173, 2;
	and.b32  	%r12263, %r15407, %r15427;
	setp.eq.s32 	%p4764, %r12263, %r15407;
	and.pred  	%p4765, %p4763, %p4764;
	and.pred  	%p4766, %p4765, %p4762;
	@%p4766 bra 	$L__BB6_3015;
	and.b32  	%r12264, %r15407, %r4221;
	popc.b32 	%r12265, %r12264;
	setp.eq.s32 	%p4767, %r12265, 1;
	or.b32  	%r12266, %r12264, -2147483648;
	selp.b32 	%r12267, %r12266, %r12264, %p4767;
	st.local.u32 	[%rd882+-196], %r12267;
	setp.ne.s32 	%p4768, %r15407, %r12267;
	selp.u32 	%r12268, 1, 0, %p4768;
	or.b32  	%r15453, %r15453, %r12268;
$L__BB6_3015:
	setp.gt.s32 	%p4769, %r15409, -1;
	setp.eq.s32 	%p4770, %r4178, 2;
	and.b32  	%r12270, %r15409, %r15427;
	setp.eq.s32 	%p4771, %r12270, %r15409;
	and.pred  	%p4772, %p4770, %p4771;
	and.pred  	%p4773, %p4772, %p4769;
	@%p4773 bra 	$L__BB6_3017;
	and.b32  	%r12271, %r15409, %r4221;
	popc.b32 	%r12272, %r12271;
	setp.eq.s32 	%p4774, %r12272, 1;
	or.b32  	%r12273, %r12271, -2147483648;
	selp.b32 	%r12274, %r12273, %r12271, %p4774;
	st.local.u32 	[%rd882+-96], %r12274;
	setp.ne.s32 	%p4775, %r15409, %r12274;
	selp.u32 	%r12275, 1, 0, %p4775;
	or.b32  	%r15453, %r15453, %r12275;
$L__BB6_3017:
	setp.gt.s32 	%p4776, %r15411, -1;
	setp.eq.s32 	%p4777, %r4183, 2;
	and.b32  	%r12277, %r15411, %r15427;
	setp.eq.s32 	%p4778, %r12277, %r15411;
	and.pred  	%p4779, %p4777, %p4778;
	and.pred  	%p4780, %p4779, %p4776;
	@%p4780 bra 	$L__BB6_3019;
	and.b32  	%r12278, %r15411, %r4221;
	popc.b32 	%r12279, %r12278;
	setp.eq.s32 	%p4781, %r12279, 1;
	or.b32  	%r12280, %r12278, -2147483648;
	selp.b32 	%r12281, %r12280, %r12278, %p4781;
	st.local.u32 	[%rd882+4], %r12281;
	setp.ne.s32 	%p4782, %r15411, %r12281;
	selp.u32 	%r12282, 1, 0, %p4782;
	or.b32  	%r15453, %r15453, %r12282;
$L__BB6_3019:
	setp.gt.s32 	%p4783, %r15413, -1;
	setp.eq.s32 	%p4784, %r4188, 2;
	and.b32  	%r12284, %r15413, %r15427;
	setp.eq.s32 	%p4785, %r12284, %r15413;
	and.pred  	%p4786, %p4784, %p4785;
	and.pred  	%p4787, %p4786, %p4783;
	@%p4787 bra 	$L__BB6_3021;
	and.b32  	%r12285, %r15413, %r4221;
	popc.b32 	%r12286, %r12285;
	setp.eq.s32 	%p4788, %r12286, 1;
	or.b32  	%r12287, %r12285, -2147483648;
	selp.b32 	%r12288, %r12287, %r12285, %p4788;
	st.local.u32 	[%rd882+104], %r12288;
	setp.ne.s32 	%p4789, %r15413, %r12288;
	selp.u32 	%r12289, 1, 0, %p4789;
	or.b32  	%r15453, %r15453, %r12289;
$L__BB6_3021:
	setp.gt.s32 	%p4790, %r15415, -1;
	setp.eq.s32 	%p4791, %r4193, 2;
	and.b32  	%r12291, %r15415, %r15427;
	setp.eq.s32 	%p4792, %r12291, %r15415;
	and.pred  	%p4793, %p4791, %p4792;
	and.pred  	%p4794, %p4793, %p4790;
	@%p4794 bra 	$L__BB6_3023;
	and.b32  	%r12292, %r15415, %r4221;
	popc.b32 	%r12293, %r12292;
	setp.eq.s32 	%p4795, %r12293, 1;
	or.b32  	%r12294, %r12292, -2147483648;
	selp.b32 	%r12295, %r12294, %r12292, %p4795;
	st.local.u32 	[%rd882+204], %r12295;
	setp.ne.s32 	%p4796, %r15415, %r12295;
	selp.u32 	%r12296, 1, 0, %p4796;
	or.b32  	%r15453, %r15453, %r12296;
$L__BB6_3023:
	setp.gt.s32 	%p4797, %r15417, -1;
	setp.eq.s32 	%p4798, %r4198, 2;
	and.b32  	%r12298, %r15417, %r15427;
	setp.eq.s32 	%p4799, %r12298, %r15417;
	and.pred  	%p4800, %p4798, %p4799;
	and.pred  	%p4801, %p4800, %p4797;
	@%p4801 bra 	$L__BB6_3025;
	and.b32  	%r12299, %r15417, %r4221;
	popc.b32 	%r12300, %r12299;
	setp.eq.s32 	%p4802, %r12300, 1;
	or.b32  	%r12301, %r12299, -2147483648;
	selp.b32 	%r12302, %r12301, %r12299, %p4802;
	st.local.u32 	[%rd882+-192], %r12302;
	setp.ne.s32 	%p4803, %r15417, %r12302;
	selp.u32 	%r12303, 1, 0, %p4803;
	or.b32  	%r15453, %r15453, %r12303;
$L__BB6_3025:
	setp.gt.s32 	%p4804, %r15419, -1;
	setp.eq.s32 	%p4805, %r4203, 2;
	and.b32  	%r12305, %r15419, %r15427;
	setp.eq.s32 	%p4806, %r12305, %r15419;
	and.pred  	%p4807, %p4805, %p4806;
	and.pred  	%p4808, %p4807, %p4804;
	@%p4808 bra 	$L__BB6_3027;
	and.b32  	%r12306, %r15419, %r4221;
	popc.b32 	%r12307, %r12306;
	setp.eq.s32 	%p4809, %r12307, 1;
	or.b32  	%r12308, %r12306, -2147483648;
	selp.b32 	%r12309, %r12308, %r12306, %p4809;
	st.local.u32 	[%rd882+-92], %r12309;
	setp.ne.s32 	%p4810, %r15419, %r12309;
	selp.u32 	%r12310, 1, 0, %p4810;
	or.b32  	%r15453, %r15453, %r12310;
$L__BB6_3027:
	setp.gt.s32 	%p4811, %r15421, -1;
	setp.eq.s32 	%p4812, %r4208, 2;
	and.b32  	%r12312, %r15421, %r15427;
	setp.eq.s32 	%p4813, %r12312, %r15421;
	and.pred  	%p4814, %p4812, %p4813;
	and.pred  	%p4815, %p4814, %p4811;
	@%p4815 bra 	$L__BB6_3029;
	and.b32  	%r12313, %r15421, %r4221;
	popc.b32 	%r12314, %r12313;
	setp.eq.s32 	%p4816, %r12314, 1;
	or.b32  	%r12315, %r12313, -2147483648;
	selp.b32 	%r12316, %r12315, %r12313, %p4816;
	st.local.u32 	[%rd882+8], %r12316;
	setp.ne.s32 	%p4817, %r15421, %r12316;
	selp.u32 	%r12317, 1, 0, %p4817;
	or.b32  	%r15453, %r15453, %r12317;
$L__BB6_3029:
	setp.gt.s32 	%p4818, %r15423, -1;
	setp.eq.s32 	%p4819, %r4213, 2;
	and.b32  	%r12319, %r15423, %r15427;
	setp.eq.s32 	%p4820, %r12319, %r15423;
	and.pred  	%p4821, %p4819, %p4820;
	and.pred  	%p4822, %p4821, %p4818;
	@%p4822 bra 	$L__BB6_3031;
	and.b32  	%r12320, %r15423, %r4221;
	popc.b32 	%r12321, %r12320;
	setp.eq.s32 	%p4823, %r12321, 1;
	or.b32  	%r12322, %r12320, -2147483648;
	selp.b32 	%r12323, %r12322, %r12320, %p4823;
	st.local.u32 	[%rd882+108], %r12323;
	setp.ne.s32 	%p4824, %r15423, %r12323;
	selp.u32 	%r12324, 1, 0, %p4824;
	or.b32  	%r15453, %r15453, %r12324;
$L__BB6_3031:
	setp.gt.s32 	%p4825, %r15425, -1;
	setp.eq.s32 	%p4826, %r4218, 2;
	and.b32  	%r12326, %r15425, %r15427;
	setp.eq.s32 	%p4827, %r12326, %r15425;
	and.pred  	%p4828, %p4826, %p4827;
	and.pred  	%p4829, %p4828, %p4825;
	@%p4829 bra 	$L__BB6_3033;
	and.b32  	%r12327, %r15425, %r4221;
	popc.b32 	%r12328, %r12327;
	setp.eq.s32 	%p4830, %r12328, 1;
	or.b32  	%r12329, %r12327, -2147483648;
	selp.b32 	%r12330, %r12329, %r12327, %p4830;
	st.local.u32 	[%rd882+208], %r12330;
	setp.ne.s32 	%p4831, %r15425, %r12330;
	selp.u32 	%r12331, 1, 0, %p4831;
	or.b32  	%r15453, %r15453, %r12331;
$L__BB6_3033:
	or.b32  	%r12332, %r15219, %r15453;
	or.b32  	%r15219, %r12332, %r15378;
	add.s32 	%r15349, %r3919, 5;
	add.s64 	%rd882, %rd882, 20;
	setp.lt.u32 	%p4832, %r3919, 20;
	@%p4832 bra 	$L__BB6_2785;
	add.s32 	%r4274, %r15347, 5;
	setp.lt.u32 	%p4833, %r15347, 20;
	mov.u32 	%r15347, %r4274;
	@%p4833 bra 	$L__BB6_2784;
	setp.eq.s32 	%p4834, %r15219, 3;
	@%p4834 bra 	$L__BB6_3790;
	mov.b32 	%r15605, 0;
	mov.u32 	%r15478, %r15605;
$L__BB6_3037:
	ld.local.u32 	%r15505, [%rd883+-48];
	min.s32 	%r12334, %r15505, 0;
	and.b32  	%r15480, %r12334, 2147483647;
	ld.local.u32 	%r15507, [%rd883+-28];
	setp.gt.s32 	%p4835, %r15507, -1;
	@%p4835 bra 	$L__BB6_3039;
	and.b32  	%r12335, %r15507, 2147483647;
	and.b32  	%r12336, %r15507, %r15480;
	setp.eq.s32 	%p4836, %r12336, 0;
	selp.b32 	%r12337, %r12335, -2147483648, %p4836;
	or.b32  	%r15480, %r12337, %r15480;
$L__BB6_3039:
	ld.local.u32 	%r15509, [%rd883+-8];
	setp.gt.s32 	%p4837, %r15509, -1;
	@%p4837 bra 	$L__BB6_3041;
	and.b32  	%r12338, %r15509, 2147483647;
	and.b32  	%r12339, %r12338, %r15480;
	setp.eq.s32 	%p4838, %r12339, 0;
	selp.b32 	%r12340, %r12338, -2147483648, %p4838;
	or.b32  	%r15480, %r12340, %r15480;
$L__BB6_3041:
	ld.local.u32 	%r15511, [%rd883+12];
	setp.gt.s32 	%p4839, %r15511, -1;
	@%p4839 bra 	$L__BB6_3043;
	and.b32  	%r12341, %r15511, 2147483647;
	and.b32  	%r12342, %r12341, %r15480;
	setp.eq.s32 	%p4840, %r12342, 0;
	selp.b32 	%r12343, %r12341, -2147483648, %p4840;
	or.b32  	%r15480, %r12343, %r15480;
$L__BB6_3043:
	ld.local.u32 	%r15513, [%rd883+32];
	setp.gt.s32 	%p4841, %r15513, -1;
	@%p4841 bra 	$L__BB6_3045;
	and.b32  	%r12344, %r15513, 2147483647;
	and.b32  	%r12345, %r12344, %r15480;
	setp.eq.s32 	%p4842, %r12345, 0;
	selp.b32 	%r12346, %r12344, -2147483648, %p4842;
	or.b32  	%r15480, %r12346, %r15480;
$L__BB6_3045:
	ld.local.u32 	%r15515, [%rd883+-44];
	setp.gt.s32 	%p4843, %r15515, -1;
	@%p4843 bra 	$L__BB6_3047;
	and.b32  	%r12347, %r15515, 2147483647;
	and.b32  	%r12348, %r12347, %r15480;
	setp.eq.s32 	%p4844, %r12348, 0;
	selp.b32 	%r12349, %r12347, -2147483648, %p4844;
	or.b32  	%r15480, %r12349, %r15480;
$L__BB6_3047:
	ld.local.u32 	%r15517, [%rd883+-24];
	setp.gt.s32 	%p4845, %r15517, -1;
	@%p4845 bra 	$L__BB6_3049;
	and.b32  	%r12350, %r15517, 2147483647;
	and.b32  	%r12351, %r12350, %r15480;
	setp.eq.s32 	%p4846, %r12351, 0;
	selp.b32 	%r12352, %r12350, -2147483648, %p4846;
	or.b32  	%r15480, %r12352, %r15480;
$L__BB6_3049:
	ld.local.u32 	%r15519, [%rd883+-4];
	setp.gt.s32 	%p4847, %r15519, -1;
	@%p4847 bra 	$L__BB6_3051;
	and.b32  	%r12353, %r15519, 2147483647;
	and.b32  	%r12354, %r12353, %r15480;
	setp.eq.s32 	%p4848, %r12354, 0;
	selp.b32 	%r12355, %r12353, -2147483648, %p4848;
	or.b32  	%r15480, %r12355, %r15480;
$L__BB6_3051:
	ld.local.u32 	%r15521, [%rd883+16];
	setp.gt.s32 	%p4849, %r15521, -1;
	@%p4849 bra 	$L__BB6_3053;
	and.b32  	%r12356, %r15521, 2147483647;
	and.b32  	%r12357, %r12356, %r15480;
	setp.eq.s32 	%p4850, %r12357, 0;
	selp.b32 	%r12358, %r12356, -2147483648, %p4850;
	or.b32  	%r15480, %r12358, %r15480;
$L__BB6_3053:
	ld.local.u32 	%r15523, [%rd883+36];
	setp.gt.s32 	%p4851, %r15523, -1;
	@%p4851 bra 	$L__BB6_3055;
	and.b32  	%r12359, %r15523, 2147483647;
	and.b32  	%r12360, %r12359, %r15480;
	setp.eq.s32 	%p4852, %r12360, 0;
	selp.b32 	%r12361, %r12359, -2147483648, %p4852;
	or.b32  	%r15480, %r12361, %r15480;
$L__BB6_3055:
	ld.local.u32 	%r15525, [%rd883+-40];
	setp.gt.s32 	%p4853, %r15525, -1;
	@%p4853 bra 	$L__BB6_3057;
	and.b32  	%r12362, %r15525, 2147483647;
	and.b32  	%r12363, %r12362, %r15480;
	setp.eq.s32 	%p4854, %r12363, 0;
	selp.b32 	%r12364, %r12362, -2147483648, %p4854;
	or.b32  	%r15480, %r12364, %r15480;
$L__BB6_3057:
	ld.local.u32 	%r15527, [%rd883+-20];
	setp.gt.s32 	%p4855, %r15527, -1;
	@%p4855 bra 	$L__BB6_3059;
	and.b32  	%r12365, %r15527, 2147483647;
	and.b32  	%r12366, %r12365, %r15480;
	setp.eq.s32 	%p4856, %r12366, 0;
	selp.b32 	%r12367, %r12365, -2147483648, %p4856;
	or.b32  	%r15480, %r12367, %r15480;
$L__BB6_3059:
	ld.local.u32 	%r15529, [%rd883];
	setp.gt.s32 	%p4857, %r15529, -1;
	@%p4857 bra 	$L__BB6_3061;
	and.b32  	%r12368, %r15529, 2147483647;
	and.b32  	%r12369, %r12368, %r15480;
	setp.eq.s32 	%p4858, %r12369, 0;
	selp.b32 	%r12370, %r12368, -2147483648, %p4858;
	or.b32  	%r15480, %r12370, %r15480;
$L__BB6_3061:
	ld.local.u32 	%r15531, [%rd883+20];
	setp.gt.s32 	%p4859, %r15531, -1;
	@%p4859 bra 	$L__BB6_3063;
	and.b32  	%r12371, %r15531, 2147483647;
	and.b32  	%r12372, %r12371, %r15480;
	setp.eq.s32 	%p4860, %r12372, 0;
	selp.b32 	%r12373, %r12371, -2147483648, %p4860;
	or.b32  	%r15480, %r12373, %r15480;
$L__BB6_3063:
	ld.local.u32 	%r15533, [%rd883+40];
	setp.gt.s32 	%p4861, %r15533, -1;
	@%p4861 bra 	$L__BB6_3065;
	and.b32  	%r12374, %r15533, 2147483647;
	and.b32  	%r12375, %r12374, %r15480;
	setp.eq.s32 	%p4862, %r12375, 0;
	selp.b32 	%r12376, %r12374, -2147483648, %p4862;
	or.b32  	%r15480, %r12376, %r15480;
$L__BB6_3065:
	ld.local.u32 	%r15535, [%rd883+-36];
	setp.gt.s32 	%p4863, %r15535, -1;
	@%p4863 bra 	$L__BB6_3067;
	and.b32  	%r12377, %r15535, 2147483647;
	and.b32  	%r12378, %r12377, %r15480;
	setp.eq.s32 	%p4864, %r12378, 0;
	selp.b32 	%r12379, %r12377, -2147483648, %p4864;
	or.b32  	%r15480, %r12379, %r15480;
$L__BB6_3067:
	ld.local.u32 	%r15537, [%rd883+-16];
	setp.gt.s32 	%p4865, %r15537, -1;
	@%p4865 bra 	$L__BB6_3069;
	and.b32  	%r12380, %r15537, 2147483647;
	and.b32  	%r12381, %r12380, %r15480;
	setp.eq.s32 	%p4866, %r12381, 0;
	selp.b32 	%r12382, %r12380, -2147483648, %p4866;
	or.b32  	%r15480, %r12382, %r15480;
$L__BB6_3069:
	ld.local.u32 	%r15539, [%rd883+4];
	setp.gt.s32 	%p4867, %r15539, -1;
	@%p4867 bra 	$L__BB6_3071;
	and.b32  	%r12383, %r15539, 2147483647;
	and.b32  	%r12384, %r12383, %r15480;
	setp.eq.s32 	%p4868, %r12384, 0;
	selp.b32 	%r12385, %r12383, -2147483648, %p4868;
	or.b32  	%r15480, %r12385, %r15480;
$L__BB6_3071:
	ld.local.u32 	%r15541, [%rd883+24];
	setp.gt.s32 	%p4869, %r15541, -1;
	@%p4869 bra 	$L__BB6_3073;
	and.b32  	%r12386, %r15541, 2147483647;
	and.b32  	%r12387, %r12386, %r15480;
	setp.eq.s32 	%p4870, %r12387, 0;
	selp.b32 	%r12388, %r12386, -2147483648, %p4870;
	or.b32  	%r15480, %r12388, %r15480;
$L__BB6_3073:
	ld.local.u32 	%r15543, [%rd883+44];
	setp.gt.s32 	%p4871, %r15543, -1;
	@%p4871 bra 	$L__BB6_3075;
	and.b32  	%r12389, %r15543, 2147483647;
	and.b32  	%r12390, %r12389, %r15480;
	setp.eq.s32 	%p4872, %r12390, 0;
	selp.b32 	%r12391, %r12389, -2147483648, %p4872;
	or.b32  	%r15480, %r12391, %r15480;
$L__BB6_3075:
	ld.local.u32 	%r15545, [%rd883+-32];
	setp.gt.s32 	%p4873, %r15545, -1;
	@%p4873 bra 	$L__BB6_3077;
	and.b32  	%r12392, %r15545, 2147483647;
	and.b32  	%r12393, %r12392, %r15480;
	setp.eq.s32 	%p4874, %r12393, 0;
	selp.b32 	%r12394, %r12392, -2147483648, %p4874;
	or.b32  	%r15480, %r12394, %r15480;
$L__BB6_3077:
	ld.local.u32 	%r15547, [%rd883+-12];
	setp.gt.s32 	%p4875, %r15547, -1;
	@%p4875 bra 	$L__BB6_3079;
	and.b32  	%r12395, %r15547, 2147483647;
	and.b32  	%r12396, %r12395, %r15480;
	setp.eq.s32 	%p4876, %r12396, 0;
	selp.b32 	%r12397, %r12395, -2147483648, %p4876;
	or.b32  	%r15480, %r12397, %r15480;
$L__BB6_3079:
	ld.local.u32 	%r15549, [%rd883+8];
	setp.gt.s32 	%p4877, %r15549, -1;
	@%p4877 bra 	$L__BB6_3081;
	and.b32  	%r12398, %r15549, 2147483647;
	and.b32  	%r12399, %r12398, %r15480;
	setp.eq.s32 	%p4878, %r12399, 0;
	selp.b32 	%r12400, %r12398, -2147483648, %p4878;
	or.b32  	%r15480, %r12400, %r15480;
$L__BB6_3081:
	ld.local.u32 	%r15551, [%rd883+28];
	setp.gt.s32 	%p4879, %r15551, -1;
	@%p4879 bra 	$L__BB6_3083;
	and.b32  	%r12401, %r15551, 2147483647;
	and.b32  	%r12402, %r12401, %r15480;
	setp.eq.s32 	%p4880, %r12402, 0;
	selp.b32 	%r12403, %r12401, -2147483648, %p4880;
	or.b32  	%r15480, %r12403, %r15480;
$L__BB6_3083:
	ld.local.u32 	%r15553, [%rd883+48];
	setp.gt.s32 	%p4881, %r15553, -1;
	@%p4881 bra 	$L__BB6_3085;
	and.b32  	%r12404, %r15553, 2147483647;
	and.b32  	%r12405, %r12404, %r15480;
	setp.eq.s32 	%p4882, %r12405, 0;
	selp.b32 	%r12406, %r12404, -2147483648, %p4882;
	or.b32  	%r15480, %r12406, %r15480;
$L__BB6_3085:
	setp.gt.s32 	%p4883, %r15480, -1;
	mov.b32 	%r15506, 0;
	@%p4883 bra 	$L__BB6_3087;
	mov.b32 	%r12409, 0;
	st.local.u32 	[%rd7], %r12409;
	ld.local.u32 	%r15505, [%rd883+-48];
	mov.b32 	%r15506, 3;
$L__BB6_3087:
	not.b32 	%r4354, %r15480;
	setp.lt.s32 	%p4884, %r15505, 0;
	@%p4884 bra 	$L__BB6_3089;
	and.b32  	%r12410, %r15505, %r4354;
	popc.b32 	%r12411, %r12410;
	setp.eq.s32 	%p4885, %r12411, 1;
	or.b32  	%r12412, %r12410, -2147483648;
	selp.b32 	%r4355, %r12412, %r12410, %p4885;
	st.local.u32 	[%rd883+-48], %r4355;
	setp.ne.s32 	%p4886, %r15505, %r4355;
	selp.u32 	%r12413, 1, 0, %p4886;
	or.b32  	%r15506, %r15506, %r12413;
	mov.u32 	%r15505, %r4355;
$L__BB6_3089:
	setp.lt.s32 	%p4887, %r15507, 0;
	@%p4887 bra 	$L__BB6_3091;
	and.b32  	%r12414, %r15507, %r4354;
	popc.b32 	%r12415, %r12414;
	setp.eq.s32 	%p4888, %r12415, 1;
	or.b32  	%r12416, %r12414, -2147483648;
	selp.b32 	%r4359, %r12416, %r12414, %p4888;
	st.local.u32 	[%rd883+-28], %r4359;
	setp.ne.s32 	%p4889, %r15507, %r4359;
	selp.u32 	%r12417, 1, 0, %p4889;
	or.b32  	%r15506, %r15506, %r12417;
	mov.u32 	%r15507, %r4359;
$L__BB6_3091:
	setp.lt.s32 	%p4890, %r15509, 0;
	@%p4890 bra 	$L__BB6_3093;
	and.b32  	%r12418, %r15509, %r4354;
	popc.b32 	%r12419, %r12418;
	setp.eq.s32 	%p4891, %r12419, 1;
	or.b32  	%r12420, %r12418, -2147483648;
	selp.b32 	%r4363, %r12420, %r12418, %p4891;
	st.local.u32 	[%rd883+-8], %r4363;
	setp.ne.s32 	%p4892, %r15509, %r4363;
	selp.u32 	%r12421, 1, 0, %p4892;
	or.b32  	%r15506, %r15506, %r12421;
	mov.u32 	%r15509, %r4363;
$L__BB6_3093:
	setp.lt.s32 	%p4893, %r15511, 0;
	@%p4893 bra 	$L__BB6_3095;
	and.b32  	%r12422, %r15511, %r4354;
	popc.b32 	%r12423, %r12422;
	setp.eq.s32 	%p4894, %r12423, 1;
	or.b32  	%r12424, %r12422, -2147483648;
	selp.b32 	%r4367, %r12424, %r12422, %p4894;
	st.local.u32 	[%rd883+12], %r4367;
	setp.ne.s32 	%p4895, %r15511, %r4367;
	selp.u32 	%r12425, 1, 0, %p4895;
	or.b32  	%r15506, %r15506, %r12425;
	mov.u32 	%r15511, %r4367;
$L__BB6_3095:
	setp.lt.s32 	%p4896, %r15513, 0;
	@%p4896 bra 	$L__BB6_3097;
	and.b32  	%r12426, %r15513, %r4354;
	popc.b32 	%r12427, %r12426;
	setp.eq.s32 	%p4897, %r12427, 1;
	or.b32  	%r12428, %r12426, -2147483648;
	selp.b32 	%r4371, %r12428, %r12426, %p4897;
	st.local.u32 	[%rd883+32], %r4371;
	setp.ne.s32 	%p4898, %r15513, %r4371;
	selp.u32 	%r12429, 1, 0, %p4898;
	or.b32  	%r15506, %r15506, %r12429;
	mov.u32 	%r15513, %r4371;
$L__BB6_3097:
	setp.lt.s32 	%p4899, %r15515, 0;
	@%p4899 bra 	$L__BB6_3099;
	and.b32  	%r12430, %r15515, %r4354;
	popc.b32 	%r12431, %r12430;
	setp.eq.s32 	%p4900, %r12431, 1;
	or.b32  	%r12432, %r12430, -2147483648;
	selp.b32 	%r4375, %r12432, %r12430, %p4900;
	st.local.u32 	[%rd883+-44], %r4375;
	setp.ne.s32 	%p4901, %r15515, %r4375;
	selp.u32 	%r12433, 1, 0, %p4901;
	or.b32  	%r15506, %r15506, %r12433;
	mov.u32 	%r15515, %r4375;
$L__BB6_3099:
	setp.lt.s32 	%p4902, %r15517, 0;
	@%p4902 bra 	$L__BB6_3101;
	and.b32  	%r12434, %r15517, %r4354;
	popc.b32 	%r12435, %r12434;
	setp.eq.s32 	%p4903, %r12435, 1;
	or.b32  	%r12436, %r12434, -2147483648;
	selp.b32 	%r4379, %r12436, %r12434, %p4903;
	st.local.u32 	[%rd883+-24], %r4379;
	setp.ne.s32 	%p4904, %r15517, %r4379;
	selp.u32 	%r12437, 1, 0, %p4904;
	or.b32  	%r15506, %r15506, %r12437;
	mov.u32 	%r15517, %r4379;
$L__BB6_3101:
	setp.lt.s32 	%p4905, %r15519, 0;
	@%p4905 bra 	$L__BB6_3103;
	and.b32  	%r12438, %r15519, %r4354;
	popc.b32 	%r12439, %r12438;
	setp.eq.s32 	%p4906, %r12439, 1;
	or.b32  	%r12440, %r12438, -2147483648;
	selp.b32 	%r4383, %r12440, %r12438, %p4906;
	st.local.u32 	[%rd883+-4], %r4383;
	setp.ne.s32 	%p4907, %r15519, %r4383;
	selp.u32 	%r12441, 1, 0, %p4907;
	or.b32  	%r15506, %r15506, %r12441;
	mov.u32 	%r15519, %r4383;
$L__BB6_3103:
	setp.lt.s32 	%p4908, %r15521, 0;
	@%p4908 bra 	$L__BB6_3105;
	and.b32  	%r12442, %r15521, %r4354;
	popc.b32 	%r12443, %r12442;
	setp.eq.s32 	%p4909, %r12443, 1;
	or.b32  	%r12444, %r12442, -2147483648;
	selp.b32 	%r4387, %r12444, %r12442, %p4909;
	st.local.u32 	[%rd883+16], %r4387;
	setp.ne.s32 	%p4910, %r15521, %r4387;
	selp.u32 	%r12445, 1, 0, %p4910;
	or.b32  	%r15506, %r15506, %r12445;
	mov.u32 	%r15521, %r4387;
$L__BB6_3105:
	setp.lt.s32 	%p4911, %r15523, 0;
	@%p4911 bra 	$L__BB6_3107;
	and.b32  	%r12446, %r15523, %r4354;
	popc.b32 	%r12447, %r12446;
	setp.eq.s32 	%p4912, %r12447, 1;
	or.b32  	%r12448, %r12446, -2147483648;
	selp.b32 	%r4391, %r12448, %r12446, %p4912;
	st.local.u32 	[%rd883+36], %r4391;
	setp.ne.s32 	%p4913, %r15523, %r4391;
	selp.u32 	%r12449, 1, 0, %p4913;
	or.b32  	%r15506, %r15506, %r12449;
	mov.u32 	%r15523, %r4391;
$L__BB6_3107:
	setp.lt.s32 	%p4914, %r15525, 0;
	@%p4914 bra 	$L__BB6_3109;
	and.b32  	%r12450, %r15525, %r4354;
	popc.b32 	%r12451, %r12450;
	setp.eq.s32 	%p4915, %r12451, 1;
	or.b32  	%r12452, %r12450, -2147483648;
	selp.b32 	%r4395, %r12452, %r12450, %p4915;
	st.local.u32 	[%rd883+-40], %r4395;
	setp.ne.s32 	%p4916, %r15525, %r4395;
	selp.u32 	%r12453, 1, 0, %p4916;
	or.b32  	%r15506, %r15506, %r12453;
	mov.u32 	%r15525, %r4395;
$L__BB6_3109:
	setp.lt.s32 	%p4917, %r15527, 0;
	@%p4917 bra 	$L__BB6_3111;
	and.b32  	%r12454, %r15527, %r4354;
	popc.b32 	%r12455, %r12454;
	setp.eq.s32 	%p4918, %r12455, 1;
	or.b32  	%r12456, %r12454, -2147483648;
	selp.b32 	%r4399, %r12456, %r12454, %p4918;
	st.local.u32 	[%rd883+-20], %r4399;
	setp.ne.s32 	%p4919, %r15527, %r4399;
	selp.u32 	%r12457, 1, 0, %p4919;
	or.b32  	%r15506, %r15506, %r12457;
	mov.u32 	%r15527, %r4399;
$L__BB6_3111:
	setp.lt.s32 	%p4920, %r15529, 0;
	@%p4920 bra 	$L__BB6_3113;
	and.b32  	%r12458, %r15529, %r4354;
	popc.b32 	%r12459, %r12458;
	setp.eq.s32 	%p4921, %r12459, 1;
	or.b32  	%r12460, %r12458, -2147483648;
	selp.b32 	%r4403, %r12460, %r12458, %p4921;
	st.local.u32 	[%rd883], %r4403;
	setp.ne.s32 	%p4922, %r15529, %r4403;
	selp.u32 	%r12461, 1, 0, %p4922;
	or.b32  	%r15506, %r15506, %r12461;
	mov.u32 	%r15529, %r4403;
$L__BB6_3113:
	setp.lt.s32 	%p4923, %r15531, 0;
	@%p4923 bra 	$L__BB6_3115;
	and.b32  	%r12462, %r15531, %r4354;
	popc.b32 	%r12463, %r12462;
	setp.eq.s32 	%p4924, %r12463, 1;
	or.b32  	%r12464, %r12462, -2147483648;
	selp.b32 	%r4407, %r12464, %r12462, %p4924;
	st.local.u32 	[%rd883+20], %r4407;
	setp.ne.s32 	%p4925, %r15531, %r4407;
	selp.u32 	%r12465, 1, 0, %p4925;
	or.b32  	%r15506, %r15506, %r12465;
	mov.u32 	%r15531, %r4407;
$L__BB6_3115:
	setp.lt.s32 	%p4926, %r15533, 0;
	@%p4926 bra 	$L__BB6_3117;
	and.b32  	%r12466, %r15533, %r4354;
	popc.b32 	%r12467, %r12466;
	setp.eq.s32 	%p4927, %r12467, 1;
	or.b32  	%r12468, %r12466, -2147483648;
	selp.b32 	%r4411, %r12468, %r12466, %p4927;
	st.local.u32 	[%rd883+40], %r4411;
	setp.ne.s32 	%p4928, %r15533, %r4411;
	selp.u32 	%r12469, 1, 0, %p4928;
	or.b32  	%r15506, %r15506, %r12469;
	mov.u32 	%r15533, %r4411;
$L__BB6_3117:
	setp.lt.s32 	%p4929, %r15535, 0;
	@%p4929 bra 	$L__BB6_3119;
	and.b32  	%r12470, %r15535, %r4354;
	popc.b32 	%r12471, %r12470;
	setp.eq.s32 	%p4930, %r12471, 1;
	or.b32  	%r12472, %r12470, -2147483648;
	selp.b32 	%r4415, %r12472, %r12470, %p4930;
	st.local.u32 	[%rd883+-36], %r4415;
	setp.ne.s32 	%p4931, %r15535, %r4415;
	selp.u32 	%r12473, 1, 0, %p4931;
	or.b32  	%r15506, %r15506, %r12473;
	mov.u32 	%r15535, %r4415;
$L__BB6_3119:
	setp.lt.s32 	%p4932, %r15537, 0;
	@%p4932 bra 	$L__BB6_3121;
	and.b32  	%r12474, %r15537, %r4354;
	popc.b32 	%r12475, %r12474;
	setp.eq.s32 	%p4933, %r12475, 1;
	or.b32  	%r12476, %r12474, -2147483648;
	selp.b32 	%r4419, %r12476, %r12474, %p4933;
	st.local.u32 	[%rd883+-16], %r4419;
	setp.ne.s32 	%p4934, %r15537, %r4419;
	selp.u32 	%r12477, 1, 0, %p4934;
	or.b32  	%r15506, %r15506, %r12477;
	mov.u32 	%r15537, %r4419;
$L__BB6_3121:
	setp.lt.s32 	%p4935, %r15539, 0;
	@%p4935 bra 	$L__BB6_3123;
	and.b32  	%r12478, %r15539, %r4354;
	popc.b32 	%r12479, %r12478;
	setp.eq.s32 	%p4936, %r12479, 1;
	or.b32  	%r12480, %r12478, -2147483648;
	selp.b32 	%r4423, %r12480, %r12478, %p4936;
	st.local.u32 	[%rd883+4], %r4423;
	setp.ne.s32 	%p4937, %r15539, %r4423;
	selp.u32 	%r12481, 1, 0, %p4937;
	or.b32  	%r15506, %r15506, %r12481;
	mov.u32 	%r15539, %r4423;
$L__BB6_3123:
	setp.lt.s32 	%p4938, %r15541, 0;
	@%p4938 bra 	$L__BB6_3125;
	and.b32  	%r12482, %r15541, %r4354;
	popc.b32 	%r12483, %r12482;
	setp.eq.s32 	%p4939, %r12483, 1;
	or.b32  	%r12484, %r12482, -2147483648;
	selp.b32 	%r4427, %r12484, %r12482, %p4939;
	st.local.u32 	[%rd883+24], %r4427;
	setp.ne.s32 	%p4940, %r15541, %r4427;
	selp.u32 	%r12485, 1, 0, %p4940;
	or.b32  	%r15506, %r15506, %r12485;
	mov.u32 	%r15541, %r4427;
$L__BB6_3125:
	setp.lt.s32 	%p4941, %r15543, 0;
	@%p4941 bra 	$L__BB6_3127;
	and.b32  	%r12486, %r15543, %r4354;
	popc.b32 	%r12487, %r12486;
	setp.eq.s32 	%p4942, %r12487, 1;
	or.b32  	%r12488, %r12486, -2147483648;
	selp.b32 	%r4431, %r12488, %r12486, %p4942;
	st.local.u32 	[%rd883+44], %r4431;
	setp.ne.s32 	%p4943, %r15543, %r4431;
	selp.u32 	%r12489, 1, 0, %p4943;
	or.b32  	%r15506, %r15506, %r12489;
	mov.u32 	%r15543, %r4431;
$L__BB6_3127:
	setp.lt.s32 	%p4944, %r15545, 0;
	@%p4944 bra 	$L__BB6_3129;
	and.b32  	%r12490, %r15545, %r4354;
	popc.b32 	%r12491, %r12490;
	setp.eq.s32 	%p4945, %r12491, 1;
	or.b32  	%r12492, %r12490, -2147483648;
	selp.b32 	%r4435, %r12492, %r12490, %p4945;
	st.local.u32 	[%rd883+-32], %r4435;
	setp.ne.s32 	%p4946, %r15545, %r4435;
	selp.u32 	%r12493, 1, 0, %p4946;
	or.b32  	%r15506, %r15506, %r12493;
	mov.u32 	%r15545, %r4435;
$L__BB6_3129:
	setp.lt.s32 	%p4947, %r15547, 0;
	@%p4947 bra 	$L__BB6_3131;
	and.b32  	%r12494, %r15547, %r4354;
	popc.b32 	%r12495, %r12494;
	setp.eq.s32 	%p4948, %r12495, 1;
	or.b32  	%r12496, %r12494, -2147483648;
	selp.b32 	%r4439, %r12496, %r12494, %p4948;
	st.local.u32 	[%rd883+-12], %r4439;
	setp.ne.s32 	%p4949, %r15547, %r4439;
	selp.u32 	%r12497, 1, 0, %p4949;
	or.b32  	%r15506, %r15506, %r12497;
	mov.u32 	%r15547, %r4439;
$L__BB6_3131:
	setp.lt.s32 	%p4950, %r15549, 0;
	@%p4950 bra 	$L__BB6_3133;
	and.b32  	%r12498, %r15549, %r4354;
	popc.b32 	%r12499, %r12498;
	setp.eq.s32 	%p4951, %r12499, 1;
	or.b32  	%r12500, %r12498, -2147483648;
	selp.b32 	%r4443, %r12500, %r12498, %p4951;
	st.local.u32 	[%rd883+8], %r4443;
	setp.ne.s32 	%p4952, %r15549, %r4443;
	selp.u32 	%r12501, 1, 0, %p4952;
	or.b32  	%r15506, %r15506, %r12501;
	mov.u32 	%r15549, %r4443;
$L__BB6_3133:
	setp.lt.s32 	%p4953, %r15551, 0;
	@%p4953 bra 	$L__BB6_3135;
	and.b32  	%r12502, %r15551, %r4354;
	popc.b32 	%r12503, %r12502;
	setp.eq.s32 	%p4954, %r12503, 1;
	or.b32  	%r12504, %r12502, -2147483648;
	selp.b32 	%r4447, %r12504, %r12502, %p4954;
	st.local.u32 	[%rd883+28], %r4447;
	setp.ne.s32 	%p4955, %r15551, %r4447;
	selp.u32 	%r12505, 1, 0, %p4955;
	or.b32  	%r15506, %r15506, %r12505;
	mov.u32 	%r15551, %r4447;
$L__BB6_3135:
	setp.lt.s32 	%p4956, %r15553, 0;
	@%p4956 bra 	$L__BB6_3137;
	and.b32  	%r12506, %r15553, %r4354;
	popc.b32 	%r12507, %r12506;
	setp.eq.s32 	%p4957, %r12507, 1;
	or.b32  	%r12508, %r12506, -2147483648;
	selp.b32 	%r4451, %r12508, %r12506, %p4957;
	st.local.u32 	[%rd883+48], %r4451;
	setp.ne.s32 	%p4958, %r15553, %r4451;
	selp.u32 	%r12509, 1, 0, %p4958;
	or.b32  	%r15506, %r15506, %r12509;
	mov.u32 	%r15553, %r4451;
$L__BB6_3137:
	mov.b32 	%r12510, 0;
	st.local.v4.u32 	[%rd4], {%r12510, %r12510, %r12510, %r12510};
	st.local.v4.u32 	[%rd4+16], {%r12510, %r12510, %r12510, %r12510};
	st.local.v4.u32 	[%rd4+32], {%r12510, %r12510, %r12510, %r12510};
	st.local.v4.u32 	[%rd4+48], {%r12510, %r12510, %r12510, %r12510};
	st.local.v4.u32 	[%rd4+64], {%r12510, %r12510, %r12510, %r12510};
	st.local.v4.u32 	[%rd4+80], {%r12510, %r12510, %r12510, %r12510};
	st.local.v4.u32 	[%rd4+96], {%r12510, %r12510, %r12510, %r12510};
	st.local.v4.u32 	[%rd4+112], {%r12510, %r12510, %r12510, %r12510};
	popc.b32 	%r4455, %r15505;
	setp.lt.s32 	%p4959, %r15505, 0;
	setp.ne.s32 	%p4960, %r4455, 2;
	or.pred  	%p4961, %p4959, %p4960;
	mov.u32 	%r15555, %r12510;
	@%p4961 bra 	$L__BB6_3140;
	clz.b32 	%r12511, %r15505;
	mov.b32 	%r12512, -2147483648;
	shr.u32 	%r4456, %r12512, %r12511;
	xor.b32  	%r12513, %r4456, %r15505;
	clz.b32 	%r12514, %r12513;
	sub.s32 	%r12515, 31, %r12514;
	mul.wide.u32 	%rd748, %r12515, 4;
	add.s64 	%rd330, %rd4, %rd748;
	ld.local.u32 	%r4457, [%rd330];
	and.b32  	%r12516, %r4457, %r4456;
	setp.ne.s32 	%p4962, %r12516, 0;
	mov.u32 	%r15555, %r15505;
	@%p4962 bra 	$L__BB6_3140;
	or.b32  	%r12518, %r4457, %r4456;
	st.local.u32 	[%rd330], %r12518;
	mov.u32 	%r15555, %r12510;
$L__BB6_3140:
	popc.b32 	%r4459, %r15507;
	setp.lt.s32 	%p4963, %r15507, 0;
	setp.ne.s32 	%p4964, %r4459, 2;
	or.pred  	%p4965, %p4963, %p4964;
	@%p4965 bra 	$L__BB6_3144;
	clz.b32 	%r12519, %r15507;
	mov.b32 	%r12520, -2147483648;
	shr.u32 	%r4460, %r12520, %r12519;
	xor.b32  	%r12521, %r4460, %r15507;
	clz.b32 	%r12522, %r12521;
	sub.s32 	%r12523, 31, %r12522;
	mul.wide.u32 	%rd749, %r12523, 4;
	add.s64 	%rd331, %rd4, %rd749;
	ld.local.u32 	%r4461, [%rd331];
	and.b32  	%r12524, %r4461, %r4460;
	setp.eq.s32 	%p4966, %r12524, 0;
	@%p4966 bra 	$L__BB6_3143;
	or.b32  	%r15555, %r15507, %r15555;
	bra.uni 	$L__BB6_3144;
$L__BB6_3143:
	or.b32  	%r12525, %r4461, %r4460;
	st.local.u32 	[%rd331], %r12525;
$L__BB6_3144:
	popc.b32 	%r4464, %r15509;
	setp.lt.s32 	%p4967, %r15509, 0;
	setp.ne.s32 	%p4968, %r4464, 2;
	or.pred  	%p4969, %p4967, %p4968;
	@%p4969 bra 	$L__BB6_3148;
	clz.b32 	%r12526, %r15509;
	mov.b32 	%r12527, -2147483648;
	shr.u32 	%r4465, %r12527, %r12526;
	xor.b32  	%r12528, %r4465, %r15509;
	clz.b32 	%r12529, %r12528;
	sub.s32 	%r12530, 31, %r12529;
	mul.wide.u32 	%rd750, %r12530, 4;
	add.s64 	%rd332, %rd4, %rd750;
	ld.local.u32 	%r4466, [%rd332];
	and.b32  	%r12531, %r4466, %r4465;
	setp.eq.s32 	%p4970, %r12531, 0;
	@%p4970 bra 	$L__BB6_3147;
	or.b32  	%r15555, %r15509, %r15555;
	bra.uni 	$L__BB6_3148;
$L__BB6_3147:
	or.b32  	%r12532, %r4466, %r4465;
	st.local.u32 	[%rd332], %r12532;
$L__BB6_3148:
	popc.b32 	%r4469, %r15511;
	setp.lt.s32 	%p4971, %r15511, 0;
	setp.ne.s32 	%p4972, %r4469, 2;
	or.pred  	%p4973, %p4971, %p4972;
	@%p4973 bra 	$L__BB6_3152;
	clz.b32 	%r12533, %r15511;
	mov.b32 	%r12534, -2147483648;
	shr.u32 	%r4470, %r12534, %r12533;
	xor.b32  	%r12535, %r4470, %r15511;
	clz.b32 	%r12536, %r12535;
	sub.s32 	%r12537, 31, %r12536;
	mul.wide.u32 	%rd751, %r12537, 4;
	add.s64 	%rd333, %rd4, %rd751;
	ld.local.u32 	%r4471, [%rd333];
	and.b32  	%r12538, %r4471, %r4470;
	setp.eq.s32 	%p4974, %r12538, 0;
	@%p4974 bra 	$L__BB6_3151;
	or.b32  	%r15555, %r15511, %r15555;
	bra.uni 	$L__BB6_3152;
$L__BB6_3151:
	or.b32  	%r12539, %r4471, %r4470;
	st.local.u32 	[%rd333], %r12539;
$L__BB6_3152:
	popc.b32 	%r4474, %r15513;
	setp.lt.s32 	%p4975, %r15513, 0;
	setp.ne.s32 	%p4976, %r4474, 2;
	or.pred  	%p4977, %p4975, %p4976;
	@%p4977 bra 	$L__BB6_3156;
	clz.b32 	%r12540, %r15513;
	mov.b32 	%r12541, -2147483648;
	shr.u32 	%r4475, %r12541, %r12540;
	xor.b32  	%r12542, %r4475, %r15513;
	clz.b32 	%r12543, %r12542;
	sub.s32 	%r12544, 31, %r12543;
	mul.wide.u32 	%rd752, %r12544, 4;
	add.s64 	%rd334, %rd4, %rd752;
	ld.local.u32 	%r4476, [%rd334];
	and.b32  	%r12545, %r4476, %r4475;
	setp.eq.s32 	%p4978, %r12545, 0;
	@%p4978 bra 	$L__BB6_3155;
	or.b32  	%r15555, %r15513, %r15555;
	bra.uni 	$L__BB6_3156;
$L__BB6_3155:
	or.b32  	%r12546, %r4476, %r4475;
	st.local.u32 	[%rd334], %r12546;
$L__BB6_3156:
	popc.b32 	%r4479, %r15515;
	setp.lt.s32 	%p4979, %r15515, 0;
	setp.ne.s32 	%p4980, %r4479, 2;
	or.pred  	%p4981, %p4979, %p4980;
	@%p4981 bra 	$L__BB6_3160;
	clz.b32 	%r12547, %r15515;
	mov.b32 	%r12548, -2147483648;
	shr.u32 	%r4480, %r12548, %r12547;
	xor.b32  	%r12549, %r4480, %r15515;
	clz.b32 	%r12550, %r12549;
	sub.s32 	%r12551, 31, %r12550;
	mul.wide.u32 	%rd753, %r12551, 4;
	add.s64 	%rd335, %rd4, %rd753;
	ld.local.u32 	%r4481, [%rd335];
	and.b32  	%r12552, %r4481, %r4480;
	setp.eq.s32 	%p4982, %r12552, 0;
	@%p4982 bra 	$L__BB6_3159;
	or.b32  	%r15555, %r15515, %r15555;
	bra.uni 	$L__BB6_3160;
$L__BB6_3159:
	or.b32  	%r12553, %r4481, %r4480;
	st.local.u32 	[%rd335], %r12553;
$L__BB6_3160:
	popc.b32 	%r4484, %r15517;
	setp.lt.s32 	%p4983, %r15517, 0;
	setp.ne.s32 	%p4984, %r4484, 2;
	or.pred  	%p4985, %p4983, %p4984;
	@%p4985 bra 	$L__BB6_3164;
	clz.b32 	%r12554, %r15517;
	mov.b32 	%r12555, -2147483648;
	shr.u32 	%r4485, %r12555, %r12554;
	xor.b32  	%r12556, %r4485, %r15517;
	clz.b32 	%r12557, %r12556;
	sub.s32 	%r12558, 31, %r12557;
	mul.wide.u32 	%rd754, %r12558, 4;
	add.s64 	%rd336, %rd4, %rd754;
	ld.local.u32 	%r4486, [%rd336];
	and.b32  	%r12559, %r4486, %r4485;
	setp.eq.s32 	%p4986, %r12559, 0;
	@%p4986 bra 	$L__BB6_3163;
	or.b32  	%r15555, %r15517, %r15555;
	bra.uni 	$L__BB6_3164;
$L__BB6_3163:
	or.b32  	%r12560, %r4486, %r4485;
	st.local.u32 	[%rd336], %r12560;
$L__BB6_3164:
	popc.b32 	%r4489, %r15519;
	setp.lt.s32 	%p4987, %r15519, 0;
	setp.ne.s32 	%p4988, %r4489, 2;
	or.pred  	%p4989, %p4987, %p4988;
	@%p4989 bra 	$L__BB6_3168;
	clz.b32 	%r12561, %r15519;
	mov.b32 	%r12562, -2147483648;
	shr.u32 	%r4490, %r12562, %r12561;
	xor.b32  	%r12563, %r4490, %r15519;
	clz.b32 	%r12564, %r12563;
	sub.s32 	%r12565, 31, %r12564;
	mul.wide.u32 	%rd755, %r12565, 4;
	add.s64 	%rd337, %rd4, %rd755;
	ld.local.u32 	%r4491, [%rd337];
	and.b32  	%r12566, %r4491, %r4490;
	setp.eq.s32 	%p4990, %r12566, 0;
	@%p4990 bra 	$L__BB6_3167;
	or.b32  	%r15555, %r15519, %r15555;
	bra.uni 	$L__BB6_3168;
$L__BB6_3167:
	or.b32  	%r12567, %r4491, %r4490;
	st.local.u32 	[%rd337], %r12567;
$L__BB6_3168:
	popc.b32 	%r4494, %r15521;
	setp.lt.s32 	%p4991, %r15521, 0;
	setp.ne.s32 	%p4992, %r4494, 2;
	or.pred  	%p4993, %p4991, %p4992;
	@%p4993 bra 	$L__BB6_3172;
	clz.b32 	%r12568, %r15521;
	mov.b32 	%r12569, -2147483648;
	shr.u32 	%r4495, %r12569, %r12568;
	xor.b32  	%r12570, %r4495, %r15521;
	clz.b32 	%r12571, %r12570;
	sub.s32 	%r12572, 31, %r12571;
	mul.wide.u32 	%rd756, %r12572, 4;
	add.s64 	%rd338, %rd4, %rd756;
	ld.local.u32 	%r4496, [%rd338];
	and.b32  	%r12573, %r4496, %r4495;
	setp.eq.s32 	%p4994, %r12573, 0;
	@%p4994 bra 	$L__BB6_3171;
	or.b32  	%r15555, %r15521, %r15555;
	bra.uni 	$L__BB6_3172;
$L__BB6_3171:
	or.b32  	%r12574, %r4496, %r4495;
	st.local.u32 	[%rd338], %r12574;
$L__BB6_3172:
	popc.b32 	%r4499, %r15523;
	setp.lt.s32 	%p4995, %r15523, 0;
	setp.ne.s32 	%p4996, %r4499, 2;
	or.pred  	%p4997, %p4995, %p4996;
	@%p4997 bra 	$L__BB6_3176;
	clz.b32 	%r12575, %r15523;
	mov.b32 	%r12576, -2147483648;
	shr.u32 	%r4500, %r12576, %r12575;
	xor.b32  	%r12577, %r4500, %r15523;
	clz.b32 	%r12578, %r12577;
	sub.s32 	%r12579, 31, %r12578;
	mul.wide.u32 	%rd757, %r12579, 4;
	add.s64 	%rd339, %rd4, %rd757;
	ld.local.u32 	%r4501, [%rd339];
	and.b32  	%r12580, %r4501, %r4500;
	setp.eq.s32 	%p4998, %r12580, 0;
	@%p4998 bra 	$L__BB6_3175;
	or.b32  	%r15555, %r15523, %r15555;
	bra.uni 	$L__BB6_3176;
$L__BB6_3175:
	or.b32  	%r12581, %r4501, %r4500;
	st.local.u32 	[%rd339], %r12581;
$L__BB6_3176:
	popc.b32 	%r4504, %r15525;
	setp.lt.s32 	%p4999, %r15525, 0;
	setp.ne.s32 	%p5000, %r4504, 2;
	or.pred  	%p5001, %p4999, %p5000;
	@%p5001 bra 	$L__BB6_3180;
	clz.b32 	%r12582, %r15525;
	mov.b32 	%r12583, -2147483648;
	shr.u32 	%r4505, %r12583, %r12582;
	xor.b32  	%r12584, %r4505, %r15525;
	clz.b32 	%r12585, %r12584;
	sub.s32 	%r12586, 31, %r12585;
	mul.wide.u32 	%rd758, %r12586, 4;
	add.s64 	%rd340, %rd4, %rd758;
	ld.local.u32 	%r4506, [%rd340];
	and.b32  	%r12587, %r4506, %r4505;
	setp.eq.s32 	%p5002, %r12587, 0;
	@%p5002 bra 	$L__BB6_3179;
	or.b32  	%r15555, %r15525, %r15555;
	bra.uni 	$L__BB6_3180;
$L__BB6_3179:
	or.b32  	%r12588, %r4506, %r4505;
	st.local.u32 	[%rd340], %r12588;
$L__BB6_3180:
	popc.b32 	%r4509, %r15527;
	setp.lt.s32 	%p5003, %r15527, 0;
	setp.ne.s32 	%p5004, %r4509, 2;
	or.pred  	%p5005, %p5003, %p5004;
	@%p5005 bra 	$L__BB6_3184;
	clz.b32 	%r12589, %r15527;
	mov.b32 	%r12590, -2147483648;
	shr.u32 	%r4510, %r12590, %r12589;
	xor.b32  	%r12591, %r4510, %r15527;
	clz.b32 	%r12592, %r12591;
	sub.s32 	%r12593, 31, %r12592;
	mul.wide.u32 	%rd759, %r12593, 4;
	add.s64 	%rd341, %rd4, %rd759;
	ld.local.u32 	%r4511, [%rd341];
	and.b32  	%r12594, %r4511, %r4510;
	setp.eq.s32 	%p5006, %r12594, 0;
	@%p5006 bra 	$L__BB6_3183;
	or.b32  	%r15555, %r15527, %r15555;
	bra.uni 	$L__BB6_3184;
$L__BB6_3183:
	or.b32  	%r12595, %r4511, %r4510;
	st.local.u32 	[%rd341], %r12595;
$L__BB6_3184:
	popc.b32 	%r4514, %r15529;
	setp.lt.s32 	%p5007, %r15529, 0;
	setp.ne.s32 	%p5008, %r4514, 2;
	or.pred  	%p5009, %p5007, %p5008;
	@%p5009 bra 	$L__BB6_3188;
	clz.b32 	%r12596, %r15529;
	mov.b32 	%r12597, -2147483648;
	shr.u32 	%r4515, %r12597, %r12596;
	xor.b32  	%r12598, %r4515, %r15529;
	clz.b32 	%r12599, %r12598;
	sub.s32 	%r12600, 31, %r12599;
	mul.wide.u32 	%rd760, %r12600, 4;
	add.s64 	%rd342, %rd4, %rd760;
	ld.local.u32 	%r4516, [%rd342];
	and.b32  	%r12601, %r4516, %r4515;
	setp.eq.s32 	%p5010, %r12601, 0;
	@%p5010 bra 	$L__BB6_3187;
	or.b32  	%r15555, %r15529, %r15555;
	bra.uni 	$L__BB6_3188;
$L__BB6_3187:
	or.b32  	%r12602, %r4516, %r4515;
	st.local.u32 	[%rd342], %r12602;
$L__BB6_3188:
	popc.b32 	%r4519, %r15531;
	setp.lt.s32 	%p5011, %r15531, 0;
	setp.ne.s32 	%p5012, %r4519, 2;
	or.pred  	%p5013, %p5011, %p5012;
	@%p5013 bra 	$L__BB6_3192;
	clz.b32 	%r12603, %r15531;
	mov.b32 	%r12604, -2147483648;
	shr.u32 	%r4520, %r12604, %r12603;
	xor.b32  	%r12605, %r4520, %r15531;
	clz.b32 	%r12606, %r12605;
	sub.s32 	%r12607, 31, %r12606;
	mul.wide.u32 	%rd761, %r12607, 4;
	add.s64 	%rd343, %rd4, %rd761;
	ld.local.u32 	%r4521, [%rd343];
	and.b32  	%r12608, %r4521, %r4520;
	setp.eq.s32 	%p5014, %r12608, 0;
	@%p5014 bra 	$L__BB6_3191;
	or.b32  	%r15555, %r15531, %r15555;
	bra.uni 	$L__BB6_3192;
$L__BB6_3191:
	or.b32  	%r12609, %r4521, %r4520;
	st.local.u32 	[%rd343], %r12609;
$L__BB6_3192:
	popc.b32 	%r4524, %r15533;
	setp.lt.s32 	%p5015, %r15533, 0;
	setp.ne.s32 	%p5016, %r4524, 2;
	or.pred  	%p5017, %p5015, %p5016;
	@%p5017 bra 	$L__BB6_3196;
	clz.b32 	%r12610, %r15533;
	mov.b32 	%r12611, -2147483648;
	shr.u32 	%r4525, %r12611, %r12610;
	xor.b32  	%r12612, %r4525, %r15533;
	clz.b32 	%r12613, %r12612;
	sub.s32 	%r12614, 31, %r12613;
	mul.wide.u32 	%rd762, %r12614, 4;
	add.s64 	%rd344, %rd4, %rd762;
	ld.local.u32 	%r4526, [%rd344];
	and.b32  	%r12615, %r4526, %r4525;
	setp.eq.s32 	%p5018, %r12615, 0;
	@%p5018 bra 	$L__BB6_3195;
	or.b32  	%r15555, %r15533, %r15555;
	bra.uni 	$L__BB6_3196;
$L__BB6_3195:
	or.b32  	%r12616, %r4526, %r4525;
	st.local.u32 	[%rd344], %r12616;
$L__BB6_3196:
	popc.b32 	%r4529, %r15535;
	setp.lt.s32 	%p5019, %r15535, 0;
	setp.ne.s32 	%p5020, %r4529, 2;
	or.pred  	%p5021, %p5019, %p5020;
	@%p5021 bra 	$L__BB6_3200;
	clz.b32 	%r12617, %r15535;
	mov.b32 	%r12618, -2147483648;
	shr.u32 	%r4530, %r12618, %r12617;
	xor.b32  	%r12619, %r4530, %r15535;
	clz.b32 	%r12620, %r12619;
	sub.s32 	%r12621, 31, %r12620;
	mul.wide.u32 	%rd763, %r12621, 4;
	add.s64 	%rd345, %rd4, %rd763;
	ld.local.u32 	%r4531, [%rd345];
	and.b32  	%r12622, %r4531, %r4530;
	setp.eq.s32 	%p5022, %r12622, 0;
	@%p5022 bra 	$L__BB6_3199;
	or.b32  	%r15555, %r15535, %r15555;
	bra.uni 	$L__BB6_3200;
$L__BB6_3199:
	or.b32  	%r12623, %r4531, %r4530;
	st.local.u32 	[%rd345], %r12623;
$L__BB6_3200:
	popc.b32 	%r4534, %r15537;
	setp.lt.s32 	%p5023, %r15537, 0;
	setp.ne.s32 	%p5024, %r4534, 2;
	or.pred  	%p5025, %p5023, %p5024;
	@%p5025 bra 	$L__BB6_3204;
	clz.b32 	%r12624, %r15537;
	mov.b32 	%r12625, -2147483648;
	shr.u32 	%r4535, %r12625, %r12624;
	xor.b32  	%r12626, %r4535, %r15537;
	clz.b32 	%r12627, %r12626;
	sub.s32 	%r12628, 31, %r12627;
	mul.wide.u32 	%rd764, %r12628, 4;
	add.s64 	%rd346, %rd4, %rd764;
	ld.local.u32 	%r4536, [%rd346];
	and.b32  	%r12629, %r4536, %r4535;
	setp.eq.s32 	%p5026, %r12629, 0;
	@%p5026 bra 	$L__BB6_3203;
	or.b32  	%r15555, %r15537, %r15555;
	bra.uni 	$L__BB6_3204;
$L__BB6_3203:
	or.b32  	%r12630, %r4536, %r4535;
	st.local.u32 	[%rd346], %r12630;
$L__BB6_3204:
	popc.b32 	%r4539, %r15539;
	setp.lt.s32 	%p5027, %r15539, 0;
	setp.ne.s32 	%p5028, %r4539, 2;
	or.pred  	%p5029, %p5027, %p5028;
	@%p5029 bra 	$L__BB6_3208;
	clz.b32 	%r12631, %r15539;
	mov.b32 	%r12632, -2147483648;
	shr.u32 	%r4540, %r12632, %r12631;
	xor.b32  	%r12633, %r4540, %r15539;
	clz.b32 	%r12634, %r12633;
	sub.s32 	%r12635, 31, %r12634;
	mul.wide.u32 	%rd765, %r12635, 4;
	add.s64 	%rd347, %rd4, %rd765;
	ld.local.u32 	%r4541, [%rd347];
	and.b32  	%r12636, %r4541, %r4540;
	setp.eq.s32 	%p5030, %r12636, 0;
	@%p5030 bra 	$L__BB6_3207;
	or.b32  	%r15555, %r15539, %r15555;
	bra.uni 	$L__BB6_3208;
$L__BB6_3207:
	or.b32  	%r12637, %r4541, %r4540;
	st.local.u32 	[%rd347], %r12637;
$L__BB6_3208:
	popc.b32 	%r4544, %r15541;
	setp.lt.s32 	%p5031, %r15541, 0;
	setp.ne.s32 	%p5032, %r4544, 2;
	or.pred  	%p5033, %p5031, %p5032;
	@%p5033 bra 	$L__BB6_3212;
	clz.b32 	%r12638, %r15541;
	mov.b32 	%r12639, -2147483648;
	shr.u32 	%r4545, %r12639, %r12638;
	xor.b32  	%r12640, %r4545, %r15541;
	clz.b32 	%r12641, %r12640;
	sub.s32 	%r12642, 31, %r12641;
	mul.wide.u32 	%rd766, %r12642, 4;
	add.s64 	%rd348, %rd4, %rd766;
	ld.local.u32 	%r4546, [%rd348];
	and.b32  	%r12643, %r4546, %r4545;
	setp.eq.s32 	%p5034, %r12643, 0;
	@%p5034 bra 	$L__BB6_3211;
	or.b32  	%r15555, %r15541, %r15555;
	bra.uni 	$L__BB6_3212;
$L__BB6_3211:
	or.b32  	%r12644, %r4546, %r4545;
	st.local.u32 	[%rd348], %r12644;
$L__BB6_3212:
	popc.b32 	%r4549, %r15543;
	setp.lt.s32 	%p5035, %r15543, 0;
	setp.ne.s32 	%p5036, %r4549, 2;
	or.pred  	%p5037, %p5035, %p5036;
	@%p5037 bra 	$L__BB6_3216;
	clz.b32 	%r12645, %r15543;
	mov.b32 	%r12646, -2147483648;
	shr.u32 	%r4550, %r12646, %r12645;
	xor.b32  	%r12647, %r4550, %r15543;
	clz.b32 	%r12648, %r12647;
	sub.s32 	%r12649, 31, %r12648;
	mul.wide.u32 	%rd767, %r12649, 4;
	add.s64 	%rd349, %rd4, %rd767;
	ld.local.u32 	%r4551, [%rd349];
	and.b32  	%r12650, %r4551, %r4550;
	setp.eq.s32 	%p5038, %r12650, 0;
	@%p5038 bra 	$L__BB6_3215;
	or.b32  	%r15555, %r15543, %r15555;
	bra.uni 	$L__BB6_3216;
$L__BB6_3215:
	or.b32  	%r12651, %r4551, %r4550;
	st.local.u32 	[%rd349], %r12651;
$L__BB6_3216:
	popc.b32 	%r4554, %r15545;
	setp.lt.s32 	%p5039, %r15545, 0;
	setp.ne.s32 	%p5040, %r4554, 2;
	or.pred  	%p5041, %p5039, %p5040;
	@%p5041 bra 	$L__BB6_3220;
	clz.b32 	%r12652, %r15545;
	mov.b32 	%r12653, -2147483648;
	shr.u32 	%r4555, %r12653, %r12652;
	xor.b32  	%r12654, %r4555, %r15545;
	clz.b32 	%r12655, %r12654;
	sub.s32 	%r12656, 31, %r12655;
	mul.wide.u32 	%rd768, %r12656, 4;
	add.s64 	%rd350, %rd4, %rd768;
	ld.local.u32 	%r4556, [%rd350];
	and.b32  	%r12657, %r4556, %r4555;
	setp.eq.s32 	%p5042, %r12657, 0;
	@%p5042 bra 	$L__BB6_3219;
	or.b32  	%r15555, %r15545, %r15555;
	bra.uni 	$L__BB6_3220;
$L__BB6_3219:
	or.b32  	%r12658, %r4556, %r4555;
	st.local.u32 	[%rd350], %r12658;
$L__BB6_3220:
	popc.b32 	%r4559, %r15547;
	setp.lt.s32 	%p5043, %r15547, 0;
	setp.ne.s32 	%p5044, %r4559, 2;
	or.pred  	%p5045, %p5043, %p5044;
	@%p5045 bra 	$L__BB6_3224;
	clz.b32 	%r12659, %r15547;
	mov.b32 	%r12660, -2147483648;
	shr.u32 	%r4560, %r12660, %r12659;
	xor.b32  	%r12661, %r4560, %r15547;
	clz.b32 	%r12662, %r12661;
	sub.s32 	%r12663, 31, %r12662;
	mul.wide.u32 	%rd769, %r12663, 4;
	add.s64 	%rd351, %rd4, %rd769;
	ld.local.u32 	%r4561, [%rd351];
	and.b32  	%r12664, %r4561, %r4560;
	setp.eq.s32 	%p5046, %r12664, 0;
	@%p5046 bra 	$L__BB6_3223;
	or.b32  	%r15555, %r15547, %r15555;
	bra.uni 	$L__BB6_3224;
$L__BB6_3223:
	or.b32  	%r12665, %r4561, %r4560;
	st.local.u32 	[%rd351], %r12665;
$L__BB6_3224:
	popc.b32 	%r4564, %r15549;
	setp.lt.s32 	%p5047, %r15549, 0;
	setp.ne.s32 	%p5048, %r4564, 2;
	or.pred  	%p5049, %p5047, %p5048;
	@%p5049 bra 	$L__BB6_3228;
	clz.b32 	%r12666, %r15549;
	mov.b32 	%r12667, -2147483648;
	shr.u32 	%r4565, %r12667, %r12666;
	xor.b32  	%r12668, %r4565, %r15549;
	clz.b32 	%r12669, %r12668;
	sub.s32 	%r12670, 31, %r12669;
	mul.wide.u32 	%rd770, %r12670, 4;
	add.s64 	%rd352, %rd4, %rd770;
	ld.local.u32 	%r4566, [%rd352];
	and.b32  	%r12671, %r4566, %r4565;
	setp.eq.s32 	%p5050, %r12671, 0;
	@%p5050 bra 	$L__BB6_3227;
	or.b32  	%r15555, %r15549, %r15555;
	bra.uni 	$L__BB6_3228;
$L__BB6_3227:
	or.b32  	%r12672, %r4566, %r4565;
	st.local.u32 	[%rd352], %r12672;
$L__BB6_3228:
	popc.b32 	%r4569, %r15551;
	setp.lt.s32 	%p5051, %r15551, 0;
	setp.ne.s32 	%p5052, %r4569, 2;
	or.pred  	%p5053, %p5051, %p5052;
	@%p5053 bra 	$L__BB6_3232;
	clz.b32 	%r12673, %r15551;
	mov.b32 	%r12674, -2147483648;
	shr.u32 	%r4570, %r12674, %r12673;
	xor.b32  	%r12675, %r4570, %r15551;
	clz.b32 	%r12676, %r12675;
	sub.s32 	%r12677, 31, %r12676;
	mul.wide.u32 	%rd771, %r12677, 4;
	add.s64 	%rd353, %rd4, %rd771;
	ld.local.u32 	%r4571, [%rd353];
	and.b32  	%r12678, %r4571, %r4570;
	setp.eq.s32 	%p5054, %r12678, 0;
	@%p5054 bra 	$L__BB6_3231;
	or.b32  	%r15555, %r15551, %r15555;
	bra.uni 	$L__BB6_3232;
$L__BB6_3231:
	or.b32  	%r12679, %r4571, %r4570;
	st.local.u32 	[%rd353], %r12679;
$L__BB6_3232:
	popc.b32 	%r4574, %r15553;
	setp.lt.s32 	%p5055, %r15553, 0;
	setp.ne.s32 	%p5056, %r4574, 2;
	or.pred  	%p5057, %p5055, %p5056;
	@%p5057 bra 	$L__BB6_3234;
	clz.b32 	%r12680, %r15553;
	mov.b32 	%r12681, -2147483648;
	shr.u32 	%r12682, %r12681, %r12680;
	xor.b32  	%r12683, %r12682, %r15553;
	clz.b32 	%r12684, %r12683;
	sub.s32 	%r12685, 31, %r12684;
	mul.wide.u32 	%rd772, %r12685, 4;
	add.s64 	%rd773, %rd4, %rd772;
	ld.local.u32 	%r12686, [%rd773];
	and.b32  	%r12687, %r12686, %r12682;
	setp.eq.s32 	%p5058, %r12687, 0;
	selp.b32 	%r12688, 0, %r15553, %p5058;
	or.b32  	%r15555, %r15555, %r12688;
$L__BB6_3234:
	setp.eq.s32 	%p5059, %r15555, 0;
	mov.b32 	%r15581, 0;
	@%p5059 bra 	$L__BB6_3285;
	not.b32 	%r4577, %r15555;
	setp.gt.s32 	%p5060, %r15505, -1;
	setp.eq.s32 	%p5061, %r4455, 2;
	and.b32  	%r12692, %r15505, %r15555;
	setp.eq.s32 	%p5062, %r12692, %r15505;
	and.pred  	%p5063, %p5061, %p5062;
	mov.b32 	%r15581, 0;
	and.pred  	%p5064, %p5063, %p5060;
	@%p5064 bra 	$L__BB6_3237;
	and.b32  	%r12693, %r15505, %r4577;
	popc.b32 	%r12694, %r12693;
	setp.eq.s32 	%p5065, %r12694, 1;
	or.b32  	%r12695, %r12693, -2147483648;
	selp.b32 	%r12696, %r12695, %r12693, %p5065;
	st.local.u32 	[%rd883+-48], %r12696;
	setp.ne.s32 	%p5066, %r15505, %r12696;
	selp.u32 	%r15581, 1, 0, %p5066;
$L__BB6_3237:
	setp.gt.s32 	%p5067, %r15507, -1;
	setp.eq.s32 	%p5068, %r4459, 2;
	and.b32  	%r12698, %r15507, %r15555;
	setp.eq.s32 	%p5069, %r12698, %r15507;
	and.pred  	%p5070, %p5068, %p5069;
	and.pred  	%p5071, %p5070, %p5067;
	@%p5071 bra 	$L__BB6_3239;
	and.b32  	%r12699, %r15507, %r4577;
	popc.b32 	%r12700, %r12699;
	setp.eq.s32 	%p5072, %r12700, 1;
	or.b32  	%r12701, %r12699, -2147483648;
	selp.b32 	%r12702, %r12701, %r12699, %p5072;
	st.local.u32 	[%rd883+-28], %r12702;
	setp.ne.s32 	%p5073, %r15507, %r12702;
	selp.u32 	%r12703, 1, 0, %p5073;
	or.b32  	%r15581, %r15581, %r12703;
$L__BB6_3239:
	setp.gt.s32 	%p5074, %r15509, -1;
	setp.eq.s32 	%p5075, %r4464, 2;
	and.b32  	%r12705, %r15509, %r15555;
	setp.eq.s32 	%p5076, %r12705, %r15509;
	and.pred  	%p5077, %p5075, %p5076;
	and.pred  	%p5078, %p5077, %p5074;
	@%p5078 bra 	$L__BB6_3241;
	and.b32  	%r12706, %r15509, %r4577;
	popc.b32 	%r12707, %r12706;
	setp.eq.s32 	%p5079, %r12707, 1;
	or.b32  	%r12708, %r12706, -2147483648;
	selp.b32 	%r12709, %r12708, %r12706, %p5079;
	st.local.u32 	[%rd883+-8], %r12709;
	setp.ne.s32 	%p5080, %r15509, %r12709;
	selp.u32 	%r12710, 1, 0, %p5080;
	or.b32  	%r15581, %r15581, %r12710;
$L__BB6_3241:
	setp.gt.s32 	%p5081, %r15511, -1;
	setp.eq.s32 	%p5082, %r4469, 2;
	and.b32  	%r12712, %r15511, %r15555;
	setp.eq.s32 	%p5083, %r12712, %r15511;
	and.pred  	%p5084, %p5082, %p5083;
	and.pred  	%p5085, %p5084, %p5081;
	@%p5085 bra 	$L__BB6_3243;
	and.b32  	%r12713, %r15511, %r4577;
	popc.b32 	%r12714, %r12713;
	setp.eq.s32 	%p5086, %r12714, 1;
	or.b32  	%r12715, %r12713, -2147483648;
	selp.b32 	%r12716, %r12715, %r12713, %p5086;
	st.local.u32 	[%rd883+12], %r12716;
	setp.ne.s32 	%p5087, %r15511, %r12716;
	selp.u32 	%r12717, 1, 0, %p5087;
	or.b32  	%r15581, %r15581, %r12717;
$L__BB6_3243:
	setp.gt.s32 	%p5088, %r15513, -1;
	setp.eq.s32 	%p5089, %r4474, 2;
	and.b32  	%r12719, %r15513, %r15555;
	setp.eq.s32 	%p5090, %r12719, %r15513;
	and.pred  	%p5091, %p5089, %p5090;
	and.pred  	%p5092, %p5091, %p5088;
	@%p5092 bra 	$L__BB6_3245;
	and.b32  	%r12720, %r15513, %r4577;
	popc.b32 	%r12721, %r12720;
	setp.eq.s32 	%p5093, %r12721, 1;
	or.b32  	%r12722, %r12720, -2147483648;
	selp.b32 	%r12723, %r12722, %r12720, %p5093;
	st.local.u32 	[%rd883+32], %r12723;
	setp.ne.s32 	%p5094, %r15513, %r12723;
	selp.u32 	%r12724, 1, 0, %p5094;
	or.b32  	%r15581, %r15581, %r12724;
$L__BB6_3245:
	setp.gt.s32 	%p5095, %r15515, -1;
	setp.eq.s32 	%p5096, %r4479, 2;
	and.b32  	%r12726, %r15515, %r15555;
	setp.eq.s32 	%p5097, %r12726, %r15515;
	and.pred  	%p5098, %p5096, %p5097;
	and.pred  	%p5099, %p5098, %p5095;
	@%p5099 bra 	$L__BB6_3247;
	and.b32  	%r12727, %r15515, %r4577;
	popc.b32 	%r12728, %r12727;
	setp.eq.s32 	%p5100, %r12728, 1;
	or.b32  	%r12729, %r12727, -2147483648;
	selp.b32 	%r12730, %r12729, %r12727, %p5100;
	st.local.u32 	[%rd883+-44], %r12730;
	setp.ne.s32 	%p5101, %r15515, %r12730;
	selp.u32 	%r12731, 1, 0, %p5101;
	or.b32  	%r15581, %r15581, %r12731;
$L__BB6_3247:
	setp.gt.s32 	%p5102, %r15517, -1;
	setp.eq.s32 	%p5103, %r4484, 2;
	and.b32  	%r12733, %r15517, %r15555;
	setp.eq.s32 	%p5104, %r12733, %r15517;
	and.pred  	%p5105, %p5103, %p5104;
	and.pred  	%p5106, %p5105, %p5102;
	@%p5106 bra 	$L__BB6_3249;
	and.b32  	%r12734, %r15517, %r4577;
	popc.b32 	%r12735, %r12734;
	setp.eq.s32 	%p5107, %r12735, 1;
	or.b32  	%r12736, %r12734, -2147483648;
	selp.b32 	%r12737, %r12736, %r12734, %p5107;
	st.local.u32 	[%rd883+-24], %r12737;
	setp.ne.s32 	%p5108, %r15517, %r12737;
	selp.u32 	%r12738, 1, 0, %p5108;
	or.b32  	%r15581, %r15581, %r12738;
$L__BB6_3249:
	setp.gt.s32 	%p5109, %r15519, -1;
	setp.eq.s32 	%p5110, %r4489, 2;
	and.b32  	%r12740, %r15519, %r15555;
	setp.eq.s32 	%p5111, %r12740, %r15519;
	and.pred  	%p5112, %p5110, %p5111;
	and.pred  	%p5113, %p5112, %p5109;
	@%p5113 bra 	$L__BB6_3251;
	and.b32  	%r12741, %r15519, %r4577;
	popc.b32 	%r12742, %r12741;
	setp.eq.s32 	%p5114, %r12742, 1;
	or.b32  	%r12743, %r12741, -2147483648;
	selp.b32 	%r12744, %r12743, %r12741, %p5114;
	st.local.u32 	[%rd883+-4], %r12744;
	setp.ne.s32 	%p5115, %r15519, %r12744;
	selp.u32 	%r12745, 1, 0, %p5115;
	or.b32  	%r15581, %r15581, %r12745;
$L__BB6_3251:
	setp.gt.s32 	%p5116, %r15521, -1;
	setp.eq.s32 	%p5117, %r4494, 2;
	and.b32  	%r12747, %r15521, %r15555;
	setp.eq.s32 	%p5118, %r12747, %r15521;
	and.pred  	%p5119, %p5117, %p5118;
	and.pred  	%p5120, %p5119, %p5116;
	@%p5120 bra 	$L__BB6_3253;
	and.b32  	%r12748, %r15521, %r4577;
	popc.b32 	%r12749, %r12748;
	setp.eq.s32 	%p5121, %r12749, 1;
	or.b32  	%r12750, %r12748, -2147483648;
	selp.b32 	%r12751, %r12750, %r12748, %p5121;
	st.local.u32 	[%rd883+16], %r12751;
	setp.ne.s32 	%p5122, %r15521, %r12751;
	selp.u32 	%r12752, 1, 0, %p5122;
	or.b32  	%r15581, %r15581, %r12752;
$L__BB6_3253:
	setp.gt.s32 	%p5123, %r15523, -1;
	setp.eq.s32 	%p5124, %r4499, 2;
	and.b32  	%r12754, %r15523, %r15555;
	setp.eq.s32 	%p5125, %r12754, %r15523;
	and.pred  	%p5126, %p5124, %p5125;
	and.pred  	%p5127, %p5126, %p5123;
	@%p5127 bra 	$L__BB6_3255;
	and.b32  	%r12755, %r15523, %r4577;
	popc.b32 	%r12756, %r12755;
	setp.eq.s32 	%p5128, %r12756, 1;
	or.b32  	%r12757, %r12755, -2147483648;
	selp.b32 	%r12758, %r12757, %r12755, %p5128;
	st.local.u32 	[%rd883+36], %r12758;
	setp.ne.s32 	%p5129, %r15523, %r12758;
	selp.u32 	%r12759, 1, 0, %p5129;
	or.b32  	%r15581, %r15581, %r12759;
$L__BB6_3255:
	setp.gt.s32 	%p5130, %r15525, -1;
	setp.eq.s32 	%p5131, %r4504, 2;
	and.b32  	%r12761, %r15525, %r15555;
	setp.eq.s32 	%p5132, %r12761, %r15525;
	and.pred  	%p5133, %p5131, %p5132;
	and.pred  	%p5134, %p5133, %p5130;
	@%p5134 bra 	$L__BB6_3257;
	and.b32  	%r12762, %r15525, %r4577;
	popc.b32 	%r12763, %r12762;
	setp.eq.s32 	%p5135, %r12763, 1;
	or.b32  	%r12764, %r12762, -2147483648;
	selp.b32 	%r12765, %r12764, %r12762, %p5135;
	st.local.u32 	[%rd883+-40], %r12765;
	setp.ne.s32 	%p5136, %r15525, %r12765;
	selp.u32 	%r12766, 1, 0, %p5136;
	or.b32  	%r15581, %r15581, %r12766;
$L__BB6_3257:
	setp.gt.s32 	%p5137, %r15527, -1;
	setp.eq.s32 	%p5138, %r4509, 2;
	and.b32  	%r12768, %r15527, %r15555;
	setp.eq.s32 	%p5139, %r12768, %r15527;
	and.pred  	%p5140, %p5138, %p5139;
	and.pred  	%p5141, %p5140, %p5137;
	@%p5141 bra 	$L__BB6_3259;
	and.b32  	%r12769, %r15527, %r4577;
	popc.b32 	%r12770, %r12769;
	setp.eq.s32 	%p5142, %r12770, 1;
	or.b32  	%r12771, %r12769, -2147483648;
	selp.b32 	%r12772, %r12771, %r12769, %p5142;
	st.local.u32 	[%rd883+-20], %r12772;
	setp.ne.s32 	%p5143, %r15527, %r12772;
	selp.u32 	%r12773, 1, 0, %p5143;
	or.b32  	%r15581, %r15581, %r12773;
$L__BB6_3259:
	setp.gt.s32 	%p5144, %r15529, -1;
	setp.eq.s32 	%p5145, %r4514, 2;
	and.b32  	%r12775, %r15529, %r15555;
	setp.eq.s32 	%p5146, %r12775, %r15529;
	and.pred  	%p5147, %p5145, %p5146;
	and.pred  	%p5148, %p5147, %p5144;
	@%p5148 bra 	$L__BB6_3261;
	and.b32  	%r12776, %r15529, %r4577;
	popc.b32 	%r12777, %r12776;
	setp.eq.s32 	%p5149, %r12777, 1;
	or.b32  	%r12778, %r12776, -2147483648;
	selp.b32 	%r12779, %r12778, %r12776, %p5149;
	st.local.u32 	[%rd883], %r12779;
	setp.ne.s32 	%p5150, %r15529, %r12779;
	selp.u32 	%r12780, 1, 0, %p5150;
	or.b32  	%r15581, %r15581, %r12780;
$L__BB6_3261:
	setp.gt.s32 	%p5151, %r15531, -1;
	setp.eq.s32 	%p5152, %r4519, 2;
	and.b32  	%r12782, %r15531, %r15555;
	setp.eq.s32 	%p5153, %r12782, %r15531;
	and.pred  	%p5154, %p5152, %p5153;
	and.pred  	%p5155, %p5154, %p5151;
	@%p5155 bra 	$L__BB6_3263;
	and.b32  	%r12783, %r15531, %r4577;
	popc.b32 	%r12784, %r12783;
	setp.eq.s32 	%p5156, %r12784, 1;
	or.b32  	%r12785, %r12783, -2147483648;
	selp.b32 	%r12786, %r12785, %r12783, %p5156;
	st.local.u32 	[%rd883+20], %r12786;
	setp.ne.s32 	%p5157, %r15531, %r12786;
	selp.u32 	%r12787, 1, 0, %p5157;
	or.b32  	%r15581, %r15581, %r12787;
$L__BB6_3263:
	setp.gt.s32 	%p5158, %r15533, -1;
	setp.eq.s32 	%p5159, %r4524, 2;
	and.b32  	%r12789, %r15533, %r15555;
	setp.eq.s32 	%p5160, %r12789, %r15533;
	and.pred  	%p5161, %p5159, %p5160;
	and.pred  	%p5162, %p5161, %p5158;
	@%p5162 bra 	$L__BB6_3265;
	and.b32  	%r12790, %r15533, %r4577;
	popc.b32 	%r12791, %r12790;
	setp.eq.s32 	%p5163, %r12791, 1;
	or.b32  	%r12792, %r12790, -2147483648;
	selp.b32 	%r12793, %r12792, %r12790, %p5163;
	st.local.u32 	[%rd883+40], %r12793;
	setp.ne.s32 	%p5164, %r15533, %r12793;
	selp.u32 	%r12794, 1, 0, %p5164;
	or.b32  	%r15581, %r15581, %r12794;
$L__BB6_3265:
	setp.gt.s32 	%p5165, %r15535, -1;
	setp.eq.s32 	%p5166, %r4529, 2;
	and.b32  	%r12796, %r15535, %r15555;
	setp.eq.s32 	%p5167, %r12796, %r15535;
	and.pred  	%p5168, %p5166, %p5167;
	and.pred  	%p5169, %p5168, %p5165;
	@%p5169 bra 	$L__BB6_3267;
	and.b32  	%r12797, %r15535, %r4577;
	popc.b32 	%r12798, %r12797;
	setp.eq.s32 	%p5170, %r12798, 1;
	or.b32  	%r12799, %r12797, -2147483648;
	selp.b32 	%r12800, %r12799, %r12797, %p5170;
	st.local.u32 	[%rd883+-36], %r12800;
	setp.ne.s32 	%p5171, %r15535, %r12800;
	selp.u32 	%r12801, 1, 0, %p5171;
	or.b32  	%r15581, %r15581, %r12801;
$L__BB6_3267:
	setp.gt.s32 	%p5172, %r15537, -1;
	setp.eq.s32 	%p5173, %r4534, 2;
	and.b32  	%r12803, %r15537, %r15555;
	setp.eq.s32 	%p5174, %r12803, %r15537;
	and.pred  	%p5175, %p5173, %p5174;
	and.pred  	%p5176, %p5175, %p5172;
	@%p5176 bra 	$L__BB6_3269;
	and.b32  	%r12804, %r15537, %r4577;
	popc.b32 	%r12805, %r12804;
	setp.eq.s32 	%p5177, %r12805, 1;
	or.b32  	%r12806, %r12804, -2147483648;
	selp.b32 	%r12807, %r12806, %r12804, %p5177;
	st.local.u32 	[%rd883+-16], %r12807;
	setp.ne.s32 	%p5178, %r15537, %r12807;
	selp.u32 	%r12808, 1, 0, %p5178;
	or.b32  	%r15581, %r15581, %r12808;
$L__BB6_3269:
	setp.gt.s32 	%p5179, %r15539, -1;
	setp.eq.s32 	%p5180, %r4539, 2;
	and.b32  	%r12810, %r15539, %r15555;
	setp.eq.s32 	%p5181, %r12810, %r15539;
	and.pred  	%p5182, %p5180, %p5181;
	and.pred  	%p5183, %p5182, %p5179;
	@%p5183 bra 	$L__BB6_3271;
	and.b32  	%r12811, %r15539, %r4577;
	popc.b32 	%r12812, %r12811;
	setp.eq.s32 	%p5184, %r12812, 1;
	or.b32  	%r12813, %r12811, -2147483648;
	selp.b32 	%r12814, %r12813, %r12811, %p5184;
	st.local.u32 	[%rd883+4], %r12814;
	setp.ne.s32 	%p5185, %r15539, %r12814;
	selp.u32 	%r12815, 1, 0, %p5185;
	or.b32  	%r15581, %r15581, %r12815;
$L__BB6_3271:
	setp.gt.s32 	%p5186, %r15541, -1;
	setp.eq.s32 	%p5187, %r4544, 2;
	and.b32  	%r12817, %r15541, %r15555;
	setp.eq.s32 	%p5188, %r12817, %r15541;
	and.pred  	%p5189, %p5187, %p5188;
	and.pred  	%p5190, %p5189, %p5186;
	@%p5190 bra 	$L__BB6_3273;
	and.b32  	%r12818, %r15541, %r4577;
	popc.b32 	%r12819, %r12818;
	setp.eq.s32 	%p5191, %r12819, 1;
	or.b32  	%r12820, %r12818, -2147483648;
	selp.b32 	%r12821, %r12820, %r12818, %p5191;
	st.local.u32 	[%rd883+24], %r12821;
	setp.ne.s32 	%p5192, %r15541, %r12821;
	selp.u32 	%r12822, 1, 0, %p5192;
	or.b32  	%r15581, %r15581, %r12822;
$L__BB6_3273:
	setp.gt.s32 	%p5193, %r15543, -1;
	setp.eq.s32 	%p5194, %r4549, 2;
	and.b32  	%r12824, %r15543, %r15555;
	setp.eq.s32 	%p5195, %r12824, %r15543;
	and.pred  	%p5196, %p5194, %p5195;
	and.pred  	%p5197, %p5196, %p5193;
	@%p5197 bra 	$L__BB6_3275;
	and.b32  	%r12825, %r15543, %r4577;
	popc.b32 	%r12826, %r12825;
	setp.eq.s32 	%p5198, %r12826, 1;
	or.b32  	%r12827, %r12825, -2147483648;
	selp.b32 	%r12828, %r12827, %r12825, %p5198;
	st.local.u32 	[%rd883+44], %r12828;
	setp.ne.s32 	%p5199, %r15543, %r12828;
	selp.u32 	%r12829, 1, 0, %p5199;
	or.b32  	%r15581, %r15581, %r12829;
$L__BB6_3275:
	setp.gt.s32 	%p5200, %r15545, -1;
	setp.eq.s32 	%p5201, %r4554, 2;
	and.b32  	%r12831, %r15545, %r15555;
	setp.eq.s32 	%p5202, %r12831, %r15545;
	and.pred  	%p5203, %p5201, %p5202;
	and.pred  	%p5204, %p5203, %p5200;
	@%p5204 bra 	$L__BB6_3277;
	and.b32  	%r12832, %r15545, %r4577;
	popc.b32 	%r12833, %r12832;
	setp.eq.s32 	%p5205, %r12833, 1;
	or.b32  	%r12834, %r12832, -2147483648;
	selp.b32 	%r12835, %r12834, %r12832, %p5205;
	st.local.u32 	[%rd883+-32], %r12835;
	setp.ne.s32 	%p5206, %r15545, %r12835;
	selp.u32 	%r12836, 1, 0, %p5206;
	or.b32  	%r15581, %r15581, %r12836;
$L__BB6_3277:
	setp.gt.s32 	%p5207, %r15547, -1;
	setp.eq.s32 	%p5208, %r4559, 2;
	and.b32  	%r12838, %r15547, %r15555;
	setp.eq.s32 	%p5209, %r12838, %r15547;
	and.pred  	%p5210, %p5208, %p5209;
	and.pred  	%p5211, %p5210, %p5207;
	@%p5211 bra 	$L__BB6_3279;
	and.b32  	%r12839, %r15547, %r4577;
	popc.b32 	%r12840, %r12839;
	setp.eq.s32 	%p5212, %r12840, 1;
	or.b32  	%r12841, %r12839, -2147483648;
	selp.b32 	%r12842, %r12841, %r12839, %p5212;
	st.local.u32 	[%rd883+-12], %r12842;
	setp.ne.s32 	%p5213, %r15547, %r12842;
	selp.u32 	%r12843, 1, 0, %p5213;
	or.b32  	%r15581, %r15581, %r12843;
$L__BB6_3279:
	setp.gt.s32 	%p5214, %r15549, -1;
	setp.eq.s32 	%p5215, %r4564, 2;
	and.b32  	%r12845, %r15549, %r15555;
	setp.eq.s32 	%p5216, %r12845, %r15549;
	and.pred  	%p5217, %p5215, %p5216;
	and.pred  	%p5218, %p5217, %p5214;
	@%p5218 bra 	$L__BB6_3281;
	and.b32  	%r12846, %r15549, %r4577;
	popc.b32 	%r12847, %r12846;
	setp.eq.s32 	%p5219, %r12847, 1;
	or.b32  	%r12848, %r12846, -2147483648;
	selp.b32 	%r12849, %r12848, %r12846, %p5219;
	st.local.u32 	[%rd883+8], %r12849;
	setp.ne.s32 	%p5220, %r15549, %r12849;
	selp.u32 	%r12850, 1, 0, %p5220;
	or.b32  	%r15581, %r15581, %r12850;
$L__BB6_3281:
	setp.gt.s32 	%p5221, %r15551, -1;
	setp.eq.s32 	%p5222, %r4569, 2;
	and.b32  	%r12852, %r15551, %r15555;
	setp.eq.s32 	%p5223, %r12852, %r15551;
	and.pred  	%p5224, %p5222, %p5223;
	and.pred  	%p5225, %p5224, %p5221;
	@%p5225 bra 	$L__BB6_3283;
	and.b32  	%r12853, %r15551, %r4577;
	popc.b32 	%r12854, %r12853;
	setp.eq.s32 	%p5226, %r12854, 1;
	or.b32  	%r12855, %r12853, -2147483648;
	selp.b32 	%r12856, %r12855, %r12853, %p5226;
	st.local.u32 	[%rd883+28], %r12856;
	setp.ne.s32 	%p5227, %r15551, %r12856;
	selp.u32 	%r12857, 1, 0, %p5227;
	or.b32  	%r15581, %r15581, %r12857;
$L__BB6_3283:
	setp.gt.s32 	%p5228, %r15553, -1;
	setp.eq.s32 	%p5229, %r4574, 2;
	and.b32  	%r12859, %r15553, %r15555;
	setp.eq.s32 	%p5230, %r12859, %r15553;
	and.pred  	%p5231, %p5229, %p5230;
	and.pred  	%p5232, %p5231, %p5228;
	@%p5232 bra 	$L__BB6_3285;
	and.b32  	%r12860, %r15553, %r4577;
	popc.b32 	%r12861, %r12860;
	setp.eq.s32 	%p5233, %r12861, 1;
	or.b32  	%r12862, %r12860, -2147483648;
	selp.b32 	%r12863, %r12862, %r12860, %p5233;
	st.local.u32 	[%rd883+48], %r12863;
	setp.ne.s32 	%p5234, %r15553, %r12863;
	selp.u32 	%r12864, 1, 0, %p5234;
	or.b32  	%r15581, %r15581, %r12864;
$L__BB6_3285:
	or.b32  	%r12865, %r15605, %r15581;
	or.b32  	%r15605, %r12865, %r15506;
	add.s32 	%r15478, %r15478, 1;
	add.s64 	%rd883, %rd883, 100;
	setp.ne.s32 	%p5235, %r15478, 25;
	@%p5235 bra 	$L__BB6_3037;
	setp.eq.s32 	%p5236, %r15605, 3;
	@%p5236 bra 	$L__BB6_3790;
	mov.b32 	%r15606, 0;
$L__BB6_3288:
	mul.wide.u32 	%rd774, %r15606, 4;
	add.s64 	%rd355, %rd7, %rd774;
	ld.local.u32 	%r15633, [%rd355];
	min.s32 	%r12867, %r15633, 0;
	and.b32  	%r15608, %r12867, 2147483647;
	ld.local.u32 	%r15635, [%rd355+500];
	setp.gt.s32 	%p5237, %r15635, -1;
	@%p5237 bra 	$L__BB6_3290;
	and.b32  	%r12868, %r15635, 2147483647;
	and.b32  	%r12869, %r15635, %r15608;
	setp.eq.s32 	%p5238, %r12869, 0;
	selp.b32 	%r12870, %r12868, -2147483648, %p5238;
	or.b32  	%r15608, %r12870, %r15608;
$L__BB6_3290:
	ld.local.u32 	%r15637, [%rd355+1000];
	setp.gt.s32 	%p5239, %r15637, -1;
	@%p5239 bra 	$L__BB6_3292;
	and.b32  	%r12871, %r15637, 2147483647;
	and.b32  	%r12872, %r12871, %r15608;
	setp.eq.s32 	%p5240, %r12872, 0;
	selp.b32 	%r12873, %r12871, -2147483648, %p5240;
	or.b32  	%r15608, %r12873, %r15608;
$L__BB6_3292:
	ld.local.u32 	%r15639, [%rd355+1500];
	setp.gt.s32 	%p5241, %r15639, -1;
	@%p5241 bra 	$L__BB6_3294;
	and.b32  	%r12874, %r15639, 2147483647;
	and.b32  	%r12875, %r12874, %r15608;
	setp.eq.s32 	%p5242, %r12875, 0;
	selp.b32 	%r12876, %r12874, -2147483648, %p5242;
	or.b32  	%r15608, %r12876, %r15608;
$L__BB6_3294:
	ld.local.u32 	%r15641, [%rd355+2000];
	setp.gt.s32 	%p5243, %r15641, -1;
	@%p5243 bra 	$L__BB6_3296;
	and.b32  	%r12877, %r15641, 2147483647;
	and.b32  	%r12878, %r12877, %r15608;
	setp.eq.s32 	%p5244, %r12878, 0;
	selp.b32 	%r12879, %r12877, -2147483648, %p5244;
	or.b32  	%r15608, %r12879, %r15608;
$L__BB6_3296:
	ld.local.u32 	%r15643, [%rd355+100];
	setp.gt.s32 	%p5245, %r15643, -1;
	@%p5245 bra 	$L__BB6_3298;
	and.b32  	%r12880, %r15643, 2147483647;
	and.b32  	%r12881, %r12880, %r15608;
	setp.eq.s32 	%p5246, %r12881, 0;
	selp.b32 	%r12882, %r12880, -2147483648, %p5246;
	or.b32  	%r15608, %r12882, %r15608;
$L__BB6_3298:
	ld.local.u32 	%r15645, [%rd355+600];
	setp.gt.s32 	%p5247, %r15645, -1;
	@%p5247 bra 	$L__BB6_3300;
	and.b32  	%r12883, %r15645, 2147483647;
	and.b32  	%r12884, %r12883, %r15608;
	setp.eq.s32 	%p5248, %r12884, 0;
	selp.b32 	%r12885, %r12883, -2147483648, %p5248;
	or.b32  	%r15608, %r12885, %r15608;
$L__BB6_3300:
	ld.local.u32 	%r15647, [%rd355+1100];
	setp.gt.s32 	%p5249, %r15647, -1;
	@%p5249 bra 	$L__BB6_3302;
	and.b32  	%r12886, %r15647, 2147483647;
	and.b32  	%r12887, %r12886, %r15608;
	setp.eq.s32 	%p5250, %r12887, 0;
	selp.b32 	%r12888, %r12886, -2147483648, %p5250;
	or.b32  	%r15608, %r12888, %r15608;
$L__BB6_3302:
	ld.local.u32 	%r15649, [%rd355+1600];
	setp.gt.s32 	%p5251, %r15649, -1;
	@%p5251 bra 	$L__BB6_3304;
	and.b32  	%r12889, %r15649, 2147483647;
	and.b32  	%r12890, %r12889, %r15608;
	setp.eq.s32 	%p5252, %r12890, 0;
	selp.b32 	%r12891, %r12889, -2147483648, %p5252;
	or.b32  	%r15608, %r12891, %r15608;
$L__BB6_3304:
	ld.local.u32 	%r15651, [%rd355+2100];
	setp.gt.s32 	%p5253, %r15651, -1;
	@%p5253 bra 	$L__BB6_3306;
	and.b32  	%r12892, %r15651, 2147483647;
	and.b32  	%r12893, %r12892, %r15608;
	setp.eq.s32 	%p5254, %r12893, 0;
	selp.b32 	%r12894, %r12892, -2147483648, %p5254;
	or.b32  	%r15608, %r12894, %r15608;
$L__BB6_3306:
	ld.local.u32 	%r15653, [%rd355+200];
	setp.gt.s32 	%p5255, %r15653, -1;
	@%p5255 bra 	$L__BB6_3308;
	and.b32  	%r12895, %r15653, 2147483647;
	and.b32  	%r12896, %r12895, %r15608;
	setp.eq.s32 	%p5256, %r12896, 0;
	selp.b32 	%r12897, %r12895, -2147483648, %p5256;
	or.b32  	%r15608, %r12897, %r15608;
$L__BB6_3308:
	ld.local.u32 	%r15655, [%rd355+700];
	setp.gt.s32 	%p5257, %r15655, -1;
	@%p5257 bra 	$L__BB6_3310;
	and.b32  	%r12898, %r15655, 2147483647;
	and.b32  	%r12899, %r12898, %r15608;
	setp.eq.s32 	%p5258, %r12899, 0;
	selp.b32 	%r12900, %r12898, -2147483648, %p5258;
	or.b32  	%r15608, %r12900, %r15608;
$L__BB6_3310:
	ld.local.u32 	%r15657, [%rd355+1200];
	setp.gt.s32 	%p5259, %r15657, -1;
	@%p5259 bra 	$L__BB6_3312;
	and.b32  	%r12901, %r15657, 2147483647;
	and.b32  	%r12902, %r12901, %r15608;
	setp.eq.s32 	%p5260, %r12902, 0;
	selp.b32 	%r12903, %r12901, -2147483648, %p5260;
	or.b32  	%r15608, %r12903, %r15608;
$L__BB6_3312:
	ld.local.u32 	%r15659, [%rd355+1700];
	setp.gt.s32 	%p5261, %r15659, -1;
	@%p5261 bra 	$L__BB6_3314;
	and.b32  	%r12904, %r15659, 2147483647;
	and.b32  	%r12905, %r12904, %r15608;
	setp.eq.s32 	%p5262, %r12905, 0;
	selp.b32 	%r12906, %r12904, -2147483648, %p5262;
	or.b32  	%r15608, %r12906, %r15608;
$L__BB6_3314:
	ld.local.u32 	%r15661, [%rd355+2200];
	setp.gt.s32 	%p5263, %r15661, -1;
	@%p5263 bra 	$L__BB6_3316;
	and.b32  	%r12907, %r15661, 2147483647;
	and.b32  	%r12908, %r12907, %r15608;
	setp.eq.s32 	%p5264, %r12908, 0;
	selp.b32 	%r12909, %r12907, -2147483648, %p5264;
	or.b32  	%r15608, %r12909, %r15608;
$L__BB6_3316:
	ld.local.u32 	%r15663, [%rd355+300];
	setp.gt.s32 	%p5265, %r15663, -1;
	@%p5265 bra 	$L__BB6_3318;
	and.b32  	%r12910, %r15663, 2147483647;
	and.b32  	%r12911, %r12910, %r15608;
	setp.eq.s32 	%p5266, %r12911, 0;
	selp.b32 	%r12912, %r12910, -2147483648, %p5266;
	or.b32  	%r15608, %r12912, %r15608;
$L__BB6_3318:
	ld.local.u32 	%r15665, [%rd355+800];
	setp.gt.s32 	%p5267, %r15665, -1;
	@%p5267 bra 	$L__BB6_3320;
	and.b32  	%r12913, %r15665, 2147483647;
	and.b32  	%r12914, %r12913, %r15608;
	setp.eq.s32 	%p5268, %r12914, 0;
	selp.b32 	%r12915, %r12913, -2147483648, %p5268;
	or.b32  	%r15608, %r12915, %r15608;
$L__BB6_3320:
	ld.local.u32 	%r15667, [%rd355+1300];
	setp.gt.s32 	%p5269, %r15667, -1;
	@%p5269 bra 	$L__BB6_3322;
	and.b32  	%r12916, %r15667, 2147483647;
	and.b32  	%r12917, %r12916, %r15608;
	setp.eq.s32 	%p5270, %r12917, 0;
	selp.b32 	%r12918, %r12916, -2147483648, %p5270;
	or.b32  	%r15608, %r12918, %r15608;
$L__BB6_3322:
	ld.local.u32 	%r15669, [%rd355+1800];
	setp.gt.s32 	%p5271, %r15669, -1;
	@%p5271 bra 	$L__BB6_3324;
	and.b32  	%r12919, %r15669, 2147483647;
	and.b32  	%r12920, %r12919, %r15608;
	setp.eq.s32 	%p5272, %r12920, 0;
	selp.b32 	%r12921, %r12919, -2147483648, %p5272;
	or.b32  	%r15608, %r12921, %r15608;
$L__BB6_3324:
	ld.local.u32 	%r15671, [%rd355+2300];
	setp.gt.s32 	%p5273, %r15671, -1;
	@%p5273 bra 	$L__BB6_3326;
	and.b32  	%r12922, %r15671, 2147483647;
	and.b32  	%r12923, %r12922, %r15608;
	setp.eq.s32 	%p5274, %r12923, 0;
	selp.b32 	%r12924, %r12922, -2147483648, %p5274;
	or.b32  	%r15608, %r12924, %r15608;
$L__BB6_3326:
	ld.local.u32 	%r15673, [%rd355+400];
	setp.gt.s32 	%p5275, %r15673, -1;
	@%p5275 bra 	$L__BB6_3328;
	and.b32  	%r12925, %r15673, 2147483647;
	and.b32  	%r12926, %r12925, %r15608;
	setp.eq.s32 	%p5276, %r12926, 0;
	selp.b32 	%r12927, %r12925, -2147483648, %p5276;
	or.b32  	%r15608, %r12927, %r15608;
$L__BB6_3328:
	ld.local.u32 	%r15675, [%rd355+900];
	setp.gt.s32 	%p5277, %r15675, -1;
	@%p5277 bra 	$L__BB6_3330;
	and.b32  	%r12928, %r15675, 2147483647;
	and.b32  	%r12929, %r12928, %r15608;
	setp.eq.s32 	%p5278, %r12929, 0;
	selp.b32 	%r12930, %r12928, -2147483648, %p5278;
	or.b32  	%r15608, %r12930, %r15608;
$L__BB6_3330:
	ld.local.u32 	%r15677, [%rd355+1400];
	setp.gt.s32 	%p5279, %r15677, -1;
	@%p5279 bra 	$L__BB6_3332;
	and.b32  	%r12931, %r15677, 2147483647;
	and.b32  	%r12932, %r12931, %r15608;
	setp.eq.s32 	%p5280, %r12932, 0;
	selp.b32 	%r12933, %r12931, -2147483648, %p5280;
	or.b32  	%r15608, %r12933, %r15608;
$L__BB6_3332:
	ld.local.u32 	%r15679, [%rd355+1900];
	setp.gt.s32 	%p5281, %r15679, -1;
	@%p5281 bra 	$L__BB6_3334;
	and.b32  	%r12934, %r15679, 2147483647;
	and.b32  	%r12935, %r12934, %r15608;
	setp.eq.s32 	%p5282, %r12935, 0;
	selp.b32 	%r12936, %r12934, -2147483648, %p5282;
	or.b32  	%r15608, %r12936, %r15608;
$L__BB6_3334:
	ld.local.u32 	%r15681, [%rd355+2400];
	setp.gt.s32 	%p5283, %r15681, -1;
	@%p5283 bra 	$L__BB6_3336;
	and.b32  	%r12937, %r15681, 2147483647;
	and.b32  	%r12938, %r12937, %r15608;
	setp.eq.s32 	%p5284, %r12938, 0;
	selp.b32 	%r12939, %r12937, -2147483648, %p5284;
	or.b32  	%r15608, %r12939, %r15608;
$L__BB6_3336:
	setp.gt.s32 	%p5285, %r15608, -1;
	mov.b32 	%r15634, 0;
	@%p5285 bra 	$L__BB6_3338;
	mov.b32 	%r12942, 0;
	st.local.u32 	[%rd7], %r12942;
	ld.local.u32 	%r15633, [%rd355];
	mov.b32 	%r15634, 3;
$L__BB6_3338:
	not.b32 	%r4709, %r15608;
	setp.lt.s32 	%p5286, %r15633, 0;
	@%p5286 bra 	$L__BB6_3340;
	and.b32  	%r12943, %r15633, %r4709;
	popc.b32 	%r12944, %r12943;
	setp.eq.s32 	%p5287, %r12944, 1;
	or.b32  	%r12945, %r12943, -2147483648;
	selp.b32 	%r4710, %r12945, %r12943, %p5287;
	st.local.u32 	[%rd355], %r4710;
	setp.ne.s32 	%p5288, %r15633, %r4710;
	selp.u32 	%r12946, 1, 0, %p5288;
	or.b32  	%r15634, %r15634, %r12946;
	mov.u32 	%r15633, %r4710;
$L__BB6_3340:
	setp.lt.s32 	%p5289, %r15635, 0;
	@%p5289 bra 	$L__BB6_3342;
	and.b32  	%r12947, %r15635, %r4709;
	popc.b32 	%r12948, %r12947;
	setp.eq.s32 	%p5290, %r12948, 1;
	or.b32  	%r12949, %r12947, -2147483648;
	selp.b32 	%r4714, %r12949, %r12947, %p5290;
	st.local.u32 	[%rd355+500], %r4714;
	setp.ne.s32 	%p5291, %r15635, %r4714;
	selp.u32 	%r12950, 1, 0, %p5291;
	or.b32  	%r15634, %r15634, %r12950;
	mov.u32 	%r15635, %r4714;
$L__BB6_3342:
	setp.lt.s32 	%p5292, %r15637, 0;
	@%p5292 bra 	$L__BB6_3344;
	and.b32  	%r12951, %r15637, %r4709;
	popc.b32 	%r12952, %r12951;
	setp.eq.s32 	%p5293, %r12952, 1;
	or.b32  	%r12953, %r12951, -2147483648;
	selp.b32 	%r4718, %r12953, %r12951, %p5293;
	st.local.u32 	[%rd355+1000], %r4718;
	setp.ne.s32 	%p5294, %r15637, %r4718;
	selp.u32 	%r12954, 1, 0, %p5294;
	or.b32  	%r15634, %r15634, %r12954;
	mov.u32 	%r15637, %r4718;
$L__BB6_3344:
	setp.lt.s32 	%p5295, %r15639, 0;
	@%p5295 bra 	$L__BB6_3346;
	and.b32  	%r12955, %r15639, %r4709;
	popc.b32 	%r12956, %r12955;
	setp.eq.s32 	%p5296, %r12956, 1;
	or.b32  	%r12957, %r12955, -2147483648;
	selp.b32 	%r4722, %r12957, %r12955, %p5296;
	st.local.u32 	[%rd355+1500], %r4722;
	setp.ne.s32 	%p5297, %r15639, %r4722;
	selp.u32 	%r12958, 1, 0, %p5297;
	or.b32  	%r15634, %r15634, %r12958;
	mov.u32 	%r15639, %r4722;
$L__BB6_3346:
	setp.lt.s32 	%p5298, %r15641, 0;
	@%p5298 bra 	$L__BB6_3348;
	and.b32  	%r12959, %r15641, %r4709;
	popc.b32 	%r12960, %r12959;
	setp.eq.s32 	%p5299, %r12960, 1;
	or.b32  	%r12961, %r12959, -2147483648;
	selp.b32 	%r4726, %r12961, %r12959, %p5299;
	st.local.u32 	[%rd355+2000], %r4726;
	setp.ne.s32 	%p5300, %r15641, %r4726;
	selp.u32 	%r12962, 1, 0, %p5300;
	or.b32  	%r15634, %r15634, %r12962;
	mov.u32 	%r15641, %r4726;
$L__BB6_3348:
	setp.lt.s32 	%p5301, %r15643, 0;
	@%p5301 bra 	$L__BB6_3350;
	and.b32  	%r12963, %r15643, %r4709;
	popc.b32 	%r12964, %r12963;
	setp.eq.s32 	%p5302, %r12964, 1;
	or.b32  	%r12965, %r12963, -2147483648;
	selp.b32 	%r4730, %r12965, %r12963, %p5302;
	st.local.u32 	[%rd355+100], %r4730;
	setp.ne.s32 	%p5303, %r15643, %r4730;
	selp.u32 	%r12966, 1, 0, %p5303;
	or.b32  	%r15634, %r15634, %r12966;
	mov.u32 	%r15643, %r4730;
$L__BB6_3350:
	setp.lt.s32 	%p5304, %r15645, 0;
	@%p5304 bra 	$L__BB6_3352;
	and.b32  	%r12967, %r15645, %r4709;
	popc.b32 	%r12968, %r12967;
	setp.eq.s32 	%p5305, %r12968, 1;
	or.b32  	%r12969, %r12967, -2147483648;
	selp.b32 	%r4734, %r12969, %r12967, %p5305;
	st.local.u32 	[%rd355+600], %r4734;
	setp.ne.s32 	%p5306, %r15645, %r4734;
	selp.u32 	%r12970, 1, 0, %p5306;
	or.b32  	%r15634, %r15634, %r12970;
	mov.u32 	%r15645, %r4734;
$L__BB6_3352:
	setp.lt.s32 	%p5307, %r15647, 0;
	@%p5307 bra 	$L__BB6_3354;
	and.b32  	%r12971, %r15647, %r4709;
	popc.b32 	%r12972, %r12971;
	setp.eq.s32 	%p5308, %r12972, 1;
	or.b32  	%r12973, %r12971, -2147483648;
	selp.b32 	%r4738, %r12973, %r12971, %p5308;
	st.local.u32 	[%rd355+1100], %r4738;
	setp.ne.s32 	%p5309, %r15647, %r4738;
	selp.u32 	%r12974, 1, 0, %p5309;
	or.b32  	%r15634, %r15634, %r12974;
	mov.u32 	%r15647, %r4738;
$L__BB6_3354:
	setp.lt.s32 	%p5310, %r15649, 0;
	@%p5310 bra 	$L__BB6_3356;
	and.b32  	%r12975, %r15649, %r4709;
	popc.b32 	%r12976, %r12975;
	setp.eq.s32 	%p5311, %r12976, 1;
	or.b32  	%r12977, %r12975, -2147483648;
	selp.b32 	%r4742, %r12977, %r12975, %p5311;
	st.local.u32 	[%rd355+1600], %r4742;
	setp.ne.s32 	%p5312, %r15649, %r4742;
	selp.u32 	%r12978, 1, 0, %p5312;
	or.b32  	%r15634, %r15634, %r12978;
	mov.u32 	%r15649, %r4742;
$L__BB6_3356:
	setp.lt.s32 	%p5313, %r15651, 0;
	@%p5313 bra 	$L__BB6_3358;
	and.b32  	%r12979, %r15651, %r4709;
	popc.b32 	%r12980, %r12979;
	setp.eq.s32 	%p5314, %r12980, 1;
	or.b32  	%r12981, %r12979, -2147483648;
	selp.b32 	%r4746, %r12981, %r12979, %p5314;
	st.local.u32 	[%rd355+2100], %r4746;
	setp.ne.s32 	%p5315, %r15651, %r4746;
	selp.u32 	%r12982, 1, 0, %p5315;
	or.b32  	%r15634, %r15634, %r12982;
	mov.u32 	%r15651, %r4746;
$L__BB6_3358:
	setp.lt.s32 	%p5316, %r15653, 0;
	@%p5316 bra 	$L__BB6_3360;
	and.b32  	%r12983, %r15653, %r4709;
	popc.b32 	%r12984, %r12983;
	setp.eq.s32 	%p5317, %r12984, 1;
	or.b32  	%r12985, %r12983, -2147483648;
	selp.b32 	%r4750, %r12985, %r12983, %p5317;
	st.local.u32 	[%rd355+200], %r4750;
	setp.ne.s32 	%p5318, %r15653, %r4750;
	selp.u32 	%r12986, 1, 0, %p5318;
	or.b32  	%r15634, %r15634, %r12986;
	mov.u32 	%r15653, %r4750;
$L__BB6_3360:
	setp.lt.s32 	%p5319, %r15655, 0;
	@%p5319 bra 	$L__BB6_3362;
	and.b32  	%r12987, %r15655, %r4709;
	popc.b32 	%r12988, %r12987;
	setp.eq.s32 	%p5320, %r12988, 1;
	or.b32  	%r12989, %r12987, -2147483648;
	selp.b32 	%r4754, %r12989, %r12987, %p5320;
	st.local.u32 	[%rd355+700], %r4754;
	setp.ne.s32 	%p5321, %r15655, %r4754;
	selp.u32 	%r12990, 1, 0, %p5321;
	or.b32  	%r15634, %r15634, %r12990;
	mov.u32 	%r15655, %r4754;
$L__BB6_3362:
	setp.lt.s32 	%p5322, %r15657, 0;
	@%p5322 bra 	$L__BB6_3364;
	and.b32  	%r12991, %r15657, %r4709;
	popc.b32 	%r12992, %r12991;
	setp.eq.s32 	%p5323, %r12992, 1;
	or.b32  	%r12993, %r12991, -2147483648;
	selp.b32 	%r4758, %r12993, %r12991, %p5323;
	st.local.u32 	[%rd355+1200], %r4758;
	setp.ne.s32 	%p5324, %r15657, %r4758;
	selp.u32 	%r12994, 1, 0, %p5324;
	or.b32  	%r15634, %r15634, %r12994;
	mov.u32 	%r15657, %r4758;
$L__BB6_3364:
	setp.lt.s32 	%p5325, %r15659, 0;
	@%p5325 bra 	$L__BB6_3366;
	and.b32  	%r12995, %r15659, %r4709;
	popc.b32 	%r12996, %r12995;
	setp.eq.s32 	%p5326, %r12996, 1;
	or.b32  	%r12997, %r12995, -2147483648;
	selp.b32 	%r4762, %r12997, %r12995, %p5326;
	st.local.u32 	[%rd355+1700], %r4762;
	setp.ne.s32 	%p5327, %r15659, %r4762;
	selp.u32 	%r12998, 1, 0, %p5327;
	or.b32  	%r15634, %r15634, %r12998;
	mov.u32 	%r15659, %r4762;
$L__BB6_3366:
	setp.lt.s32 	%p5328, %r15661, 0;
	@%p5328 bra 	$L__BB6_3368;
	and.b32  	%r12999, %r15661, %r4709;
	popc.b32 	%r13000, %r12999;
	setp.eq.s32 	%p5329, %r13000, 1;
	or.b32  	%r13001, %r12999, -2147483648;
	selp.b32 	%r4766, %r13001, %r12999, %p5329;
	st.local.u32 	[%rd355+2200], %r4766;
	setp.ne.s32 	%p5330, %r15661, %r4766;
	selp.u32 	%r13002, 1, 0, %p5330;
	or.b32  	%r15634, %r15634, %r13002;
	mov.u32 	%r15661, %r4766;
$L__BB6_3368:
	setp.lt.s32 	%p5331, %r15663, 0;
	@%p5331 bra 	$L__BB6_3370;
	and.b32  	%r13003, %r15663, %r4709;
	popc.b32 	%r13004, %r13003;
	setp.eq.s32 	%p5332, %r13004, 1;
	or.b32  	%r13005, %r13003, -2147483648;
	selp.b32 	%r4770, %r13005, %r13003, %p5332;
	st.local.u32 	[%rd355+300], %r4770;
	setp.ne.s32 	%p5333, %r15663, %r4770;
	selp.u32 	%r13006, 1, 0, %p5333;
	or.b32  	%r15634, %r15634, %r13006;
	mov.u32 	%r15663, %r4770;
$L__BB6_3370:
	setp.lt.s32 	%p5334, %r15665, 0;
	@%p5334 bra 	$L__BB6_3372;
	and.b32  	%r13007, %r15665, %r4709;
	popc.b32 	%r13008, %r13007;
	setp.eq.s32 	%p5335, %r13008, 1;
	or.b32  	%r13009, %r13007, -2147483648;
	selp.b32 	%r4774, %r13009, %r13007, %p5335;
	st.local.u32 	[%rd355+800], %r4774;
	setp.ne.s32 	%p5336, %r15665, %r4774;
	selp.u32 	%r13010, 1, 0, %p5336;
	or.b32  	%r15634, %r15634, %r13010;
	mov.u32 	%r15665, %r4774;
$L__BB6_3372:
	setp.lt.s32 	%p5337, %r15667, 0;
	@%p5337 bra 	$L__BB6_3374;
	and.b32  	%r13011, %r15667, %r4709;
	popc.b32 	%r13012, %r13011;
	setp.eq.s32 	%p5338, %r13012, 1;
	or.b32  	%r13013, %r13011, -2147483648;
	selp.b32 	%r4778, %r13013, %r13011, %p5338;
	st.local.u32 	[%rd355+1300], %r4778;
	setp.ne.s32 	%p5339, %r15667, %r4778;
	selp.u32 	%r13014, 1, 0, %p5339;
	or.b32  	%r15634, %r15634, %r13014;
	mov.u32 	%r15667, %r4778;
$L__BB6_3374:
	setp.lt.s32 	%p5340, %r15669, 0;
	@%p5340 bra 	$L__BB6_3376;
	and.b32  	%r13015, %r15669, %r4709;
	popc.b32 	%r13016, %r13015;
	setp.eq.s32 	%p5341, %r13016, 1;
	or.b32  	%r13017, %r13015, -2147483648;
	selp.b32 	%r4782, %r13017, %r13015, %p5341;
	st.local.u32 	[%rd355+1800], %r4782;
	setp.ne.s32 	%p5342, %r15669, %r4782;
	selp.u32 	%r13018, 1, 0, %p5342;
	or.b32  	%r15634, %r15634, %r13018;
	mov.u32 	%r15669, %r4782;
$L__BB6_3376:
	setp.lt.s32 	%p5343, %r15671, 0;
	@%p5343 bra 	$L__BB6_3378;
	and.b32  	%r13019, %r15671, %r4709;
	popc.b32 	%r13020, %r13019;
	setp.eq.s32 	%p5344, %r13020, 1;
	or.b32  	%r13021, %r13019, -2147483648;
	selp.b32 	%r4786, %r13021, %r13019, %p5344;
	st.local.u32 	[%rd355+2300], %r4786;
	setp.ne.s32 	%p5345, %r15671, %r4786;
	selp.u32 	%r13022, 1, 0, %p5345;
	or.b32  	%r15634, %r15634, %r13022;
	mov.u32 	%r15671, %r4786;
$L__BB6_3378:
	setp.lt.s32 	%p5346, %r15673, 0;
	@%p5346 bra 	$L__BB6_3380;
	and.b32  	%r13023, %r15673, %r4709;
	popc.b32 	%r13024, %r13023;
	setp.eq.s32 	%p5347, %r13024, 1;
	or.b32  	%r13025, %r13023, -2147483648;
	selp.b32 	%r4790, %r13025, %r13023, %p5347;
	st.local.u32 	[%rd355+400], %r4790;
	setp.ne.s32 	%p5348, %r15673, %r4790;
	selp.u32 	%r13026, 1, 0, %p5348;
	or.b32  	%r15634, %r15634, %r13026;
	mov.u32 	%r15673, %r4790;
$L__BB6_3380:
	setp.lt.s32 	%p5349, %r15675, 0;
	@%p5349 bra 	$L__BB6_3382;
	and.b32  	%r13027, %r15675, %r4709;
	popc.b32 	%r13028, %r13027;
	setp.eq.s32 	%p5350, %r13028, 1;
	or.b32  	%r13029, %r13027, -2147483648;
	selp.b32 	%r4794, %r13029, %r13027, %p5350;
	st.local.u32 	[%rd355+900], %r4794;
	setp.ne.s32 	%p5351, %r15675, %r4794;
	selp.u32 	%r13030, 1, 0, %p5351;
	or.b32  	%r15634, %r15634, %r13030;
	mov.u32 	%r15675, %r4794;
$L__BB6_3382:
	setp.lt.s32 	%p5352, %r15677, 0;
	@%p5352 bra 	$L__BB6_3384;
	and.b32  	%r13031, %r15677, %r4709;
	popc.b32 	%r13032, %r13031;
	setp.eq.s32 	%p5353, %r13032, 1;
	or.b32  	%r13033, %r13031, -2147483648;
	selp.b32 	%r4798, %r13033, %r13031, %p5353;
	st.local.u32 	[%rd355+1400], %r4798;
	setp.ne.s32 	%p5354, %r15677, %r4798;
	selp.u32 	%r13034, 1, 0, %p5354;
	or.b32  	%r15634, %r15634, %r13034;
	mov.u32 	%r15677, %r4798;
$L__BB6_3384:
	setp.lt.s32 	%p5355, %r15679, 0;
	@%p5355 bra 	$L__BB6_3386;
	and.b32  	%r13035, %r15679, %r4709;
	popc.b32 	%r13036, %r13035;
	setp.eq.s32 	%p5356, %r13036, 1;
	or.b32  	%r13037, %r13035, -2147483648;
	selp.b32 	%r4802, %r13037, %r13035, %p5356;
	st.local.u32 	[%rd355+1900], %r4802;
	setp.ne.s32 	%p5357, %r15679, %r4802;
	selp.u32 	%r13038, 1, 0, %p5357;
	or.b32  	%r15634, %r15634, %r13038;
	mov.u32 	%r15679, %r4802;
$L__BB6_3386:
	setp.lt.s32 	%p5358, %r15681, 0;
	@%p5358 bra 	$L__BB6_3388;
	and.b32  	%r13039, %r15681, %r4709;
	popc.b32 	%r13040, %r13039;
	setp.eq.s32 	%p5359, %r13040, 1;
	or.b32  	%r13041, %r13039, -2147483648;
	selp.b32 	%r4806, %r13041, %r13039, %p5359;
	st.local.u32 	[%rd355+2400], %r4806;
	setp.ne.s32 	%p5360, %r15681, %r4806;
	selp.u32 	%r13042, 1, 0, %p5360;
	or.b32  	%r15634, %r15634, %r13042;
	mov.u32 	%r15681, %r4806;
$L__BB6_3388:
	mov.b32 	%r13043, 0;
	st.local.v4.u32 	[%rd3], {%r13043, %r13043, %r13043, %r13043};
	st.local.v4.u32 	[%rd3+16], {%r13043, %r13043, %r13043, %r13043};
	st.local.v4.u32 	[%rd3+32], {%r13043, %r13043, %r13043, %r13043};
	st.local.v4.u32 	[%rd3+48], {%r13043, %r13043, %r13043, %r13043};
	st.local.v4.u32 	[%rd3+64], {%r13043, %r13043, %r13043, %r13043};
	st.local.v4.u32 	[%rd3+80], {%r13043, %r13043, %r13043, %r13043};
	st.local.v4.u32 	[%rd3+96], {%r13043, %r13043, %r13043, %r13043};
	st.local.v4.u32 	[%rd3+112], {%r13043, %r13043, %r13043, %r13043};
	popc.b32 	%r4810, %r15633;
	setp.lt.s32 	%p5361, %r15633, 0;
	setp.ne.s32 	%p5362, %r4810, 2;
	or.pred  	%p5363, %p5361, %p5362;
	mov.u32 	%r15683, %r13043;
	@%p5363 bra 	$L__BB6_3391;
	clz.b32 	%r13044, %r15633;
	mov.b32 	%r13045, -2147483648;
	shr.u32 	%r4811, %r13045, %r13044;
	xor.b32  	%r13046, %r4811, %r15633;
	clz.b32 	%r13047, %r13046;
	sub.s32 	%r13048, 31, %r13047;
	mul.wide.u32 	%rd775, %r13048, 4;
	add.s64 	%rd356, %rd3, %rd775;
	ld.local.u32 	%r4812, [%rd356];
	and.b32  	%r13049, %r4812, %r4811;
	setp.ne.s32 	%p5364, %r13049, 0;
	mov.u32 	%r15683, %r15633;
	@%p5364 bra 	$L__BB6_3391;
	or.b32  	%r13051, %r4812, %r4811;
	st.local.u32 	[%rd356], %r13051;
	mov.u32 	%r15683, %r13043;
$L__BB6_3391:
	popc.b32 	%r4814, %r15635;
	setp.lt.s32 	%p5365, %r15635, 0;
	setp.ne.s32 	%p5366, %r4814, 2;
	or.pred  	%p5367, %p5365, %p5366;
	@%p5367 bra 	$L__BB6_3395;
	clz.b32 	%r13052, %r15635;
	mov.b32 	%r13053, -2147483648;
	shr.u32 	%r4815, %r13053, %r13052;
	xor.b32  	%r13054, %r4815, %r15635;
	clz.b32 	%r13055, %r13054;
	sub.s32 	%r13056, 31, %r13055;
	mul.wide.u32 	%rd776, %r13056, 4;
	add.s64 	%rd357, %rd3, %rd776;
	ld.local.u32 	%r4816, [%rd357];
	and.b32  	%r13057, %r4816, %r4815;
	setp.eq.s32 	%p5368, %r13057, 0;
	@%p5368 bra 	$L__BB6_3394;
	or.b32  	%r15683, %r15635, %r15683;
	bra.uni 	$L__BB6_3395;
$L__BB6_3394:
	or.b32  	%r13058, %r4816, %r4815;
	st.local.u32 	[%rd357], %r13058;
$L__BB6_3395:
	popc.b32 	%r4819, %r15637;
	setp.lt.s32 	%p5369, %r15637, 0;
	setp.ne.s32 	%p5370, %r4819, 2;
	or.pred  	%p5371, %p5369, %p5370;
	@%p5371 bra 	$L__BB6_3399;
	clz.b32 	%r13059, %r15637;
	mov.b32 	%r13060, -2147483648;
	shr.u32 	%r4820, %r13060, %r13059;
	xor.b32  	%r13061, %r4820, %r15637;
	clz.b32 	%r13062, %r13061;
	sub.s32 	%r13063, 31, %r13062;
	mul.wide.u32 	%rd777, %r13063, 4;
	add.s64 	%rd358, %rd3, %rd777;
	ld.local.u32 	%r4821, [%rd358];
	and.b32  	%r13064, %r4821, %r4820;
	setp.eq.s32 	%p5372, %r13064, 0;
	@%p5372 bra 	$L__BB6_3398;
	or.b32  	%r15683, %r15637, %r15683;
	bra.uni 	$L__BB6_3399;
$L__BB6_3398:
	or.b32  	%r13065, %r4821, %r4820;
	st.local.u32 	[%rd358], %r13065;
$L__BB6_3399:
	popc.b32 	%r4824, %r15639;
	setp.lt.s32 	%p5373, %r15639, 0;
	setp.ne.s32 	%p5374, %r4824, 2;
	or.pred  	%p5375, %p5373, %p5374;
	@%p5375 bra 	$L__BB6_3403;
	clz.b32 	%r13066, %r15639;
	mov.b32 	%r13067, -2147483648;
	shr.u32 	%r4825, %r13067, %r13066;
	xor.b32  	%r13068, %r4825, %r15639;
	clz.b32 	%r13069, %r13068;
	sub.s32 	%r13070, 31, %r13069;
	mul.wide.u32 	%rd778, %r13070, 4;
	add.s64 	%rd359, %rd3, %rd778;
	ld.local.u32 	%r4826, [%rd359];
	and.b32  	%r13071, %r4826, %r4825;
	setp.eq.s32 	%p5376, %r13071, 0;
	@%p5376 bra 	$L__BB6_3402;
	or.b32  	%r15683, %r15639, %r15683;
	bra.uni 	$L__BB6_3403;
$L__BB6_3402:
	or.b32  	%r13072, %r4826, %r4825;
	st.local.u32 	[%rd359], %r13072;
$L__BB6_3403:
	popc.b32 	%r4829, %r15641;
	setp.lt.s32 	%p5377, %r15641, 0;
	setp.ne.s32 	%p5378, %r4829, 2;
	or.pred  	%p5379, %p5377, %p5378;
	@%p5379 bra 	$L__BB6_3407;
	clz.b32 	%r13073, %r15641;
	mov.b32 	%r13074, -2147483648;
	shr.u32 	%r4830, %r13074, %r13073;
	xor.b32  	%r13075, %r4830, %r15641;
	clz.b32 	%r13076, %r13075;
	sub.s32 	%r13077, 31, %r13076;
	mul.wide.u32 	%rd779, %r13077, 4;
	add.s64 	%rd360, %rd3, %rd779;
	ld.local.u32 	%r4831, [%rd360];
	and.b32  	%r13078, %r4831, %r4830;
	setp.eq.s32 	%p5380, %r13078, 0;
	@%p5380 bra 	$L__BB6_3406;
	or.b32  	%r15683, %r15641, %r15683;
	bra.uni 	$L__BB6_3407;
$L__BB6_3406:
	or.b32  	%r13079, %r4831, %r4830;
	st.local.u32 	[%rd360], %r13079;
$L__BB6_3407:
	popc.b32 	%r4834, %r15643;
	setp.lt.s32 	%p5381, %r15643, 0;
	setp.ne.s32 	%p5382, %r4834, 2;
	or.pred  	%p5383, %p5381, %p5382;
	@%p5383 bra 	$L__BB6_3411;
	clz.b32 	%r13080, %r15643;
	mov.b32 	%r13081, -2147483648;
	shr.u32 	%r4835, %r13081, %r13080;
	xor.b32  	%r13082, %r4835, %r15643;
	clz.b32 	%r13083, %r13082;
	sub.s32 	%r13084, 31, %r13083;
	mul.wide.u32 	%rd780, %r13084, 4;
	add.s64 	%rd361, %rd3, %rd780;
	ld.local.u32 	%r4836, [%rd361];
	and.b32  	%r13085, %r4836, %r4835;
	setp.eq.s32 	%p5384, %r13085, 0;
	@%p5384 bra 	$L__BB6_3410;
	or.b32  	%r15683, %r15643, %r15683;
	bra.uni 	$L__BB6_3411;
$L__BB6_3410:
	or.b32  	%r13086, %r4836, %r4835;
	st.local.u32 	[%rd361], %r13086;
$L__BB6_3411:
	popc.b32 	%r4839, %r15645;
	setp.lt.s32 	%p5385, %r15645, 0;
	setp.ne.s32 	%p5386, %r4839, 2;
	or.pred  	%p5387, %p5385, %p5386;
	@%p5387 bra 	$L__BB6_3415;
	clz.b32 	%r13087, %r15645;
	mov.b32 	%r13088, -2147483648;
	shr.u32 	%r4840, %r13088, %r13087;
	xor.b32  	%r13089, %r4840, %r15645;
	clz.b32 	%r13090, %r13089;
	sub.s32 	%r13091, 31, %r13090;
	mul.wide.u32 	%rd781, %r13091, 4;
	add.s64 	%rd362, %rd3, %rd781;
	ld.local.u32 	%r4841, [%rd362];
	and.b32  	%r13092, %r4841, %r4840;
	setp.eq.s32 	%p5388, %r13092, 0;
	@%p5388 bra 	$L__BB6_3414;
	or.b32  	%r15683, %r15645, %r15683;
	bra.uni 	$L__BB6_3415;
$L__BB6_3414:
	or.b32  	%r13093, %r4841, %r4840;
	st.local.u32 	[%rd362], %r13093;
$L__BB6_3415:
	popc.b32 	%r4844, %r15647;
	setp.lt.s32 	%p5389, %r15647, 0;
	setp.ne.s32 	%p5390, %r4844, 2;
	or.pred  	%p5391, %p5389, %p5390;
	@%p5391 bra 	$L__BB6_3419;
	clz.b32 	%r13094, %r15647;
	mov.b32 	%r13095, -2147483648;
	shr.u32 	%r4845, %r13095, %r13094;
	xor.b32  	%r13096, %r4845, %r15647;
	clz.b32 	%r13097, %r13096;
	sub.s32 	%r13098, 31, %r13097;
	mul.wide.u32 	%rd782, %r13098, 4;
	add.s64 	%rd363, %rd3, %rd782;
	ld.local.u32 	%r4846, [%rd363];
	and.b32  	%r13099, %r4846, %r4845;
	setp.eq.s32 	%p5392, %r13099, 0;
	@%p5392 bra 	$L__BB6_3418;
	or.b32  	%r15683, %r15647, %r15683;
	bra.uni 	$L__BB6_3419;
$L__BB6_3418:
	or.b32  	%r13100, %r4846, %r4845;
	st.local.u32 	[%rd363], %r13100;
$L__BB6_3419:
	popc.b32 	%r4849, %r15649;
	setp.lt.s32 	%p5393, %r15649, 0;
	setp.ne.s32 	%p5394, %r4849, 2;
	or.pred  	%p5395, %p5393, %p5394;
	@%p5395 bra 	$L__BB6_3423;
	clz.b32 	%r13101, %r15649;
	mov.b32 	%r13102, -2147483648;
	shr.u32 	%r4850, %r13102, %r13101;
	xor.b32  	%r13103, %r4850, %r15649;
	clz.b32 	%r13104, %r13103;
	sub.s32 	%r13105, 31, %r13104;
	mul.wide.u32 	%rd783, %r13105, 4;
	add.s64 	%rd364, %rd3, %rd783;
	ld.local.u32 	%r4851, [%rd364];
	and.b32  	%r13106, %r4851, %r4850;
	setp.eq.s32 	%p5396, %r13106, 0;
	@%p5396 bra 	$L__BB6_3422;
	or.b32  	%r15683, %r15649, %r15683;
	bra.uni 	$L__BB6_3423;
$L__BB6_3422:
	or.b32  	%r13107, %r4851, %r4850;
	st.local.u32 	[%rd364], %r13107;
$L__BB6_3423:
	popc.b32 	%r4854, %r15651;
	setp.lt.s32 	%p5397, %r15651, 0;
	setp.ne.s32 	%p5398, %r4854, 2;
	or.pred  	%p5399, %p5397, %p5398;
	@%p5399 bra 	$L__BB6_3427;
	clz.b32 	%r13108, %r15651;
	mov.b32 	%r13109, -2147483648;
	shr.u32 	%r4855, %r13109, %r13108;
	xor.b32  	%r13110, %r4855, %r15651;
	clz.b32 	%r13111, %r13110;
	sub.s32 	%r13112, 31, %r13111;
	mul.wide.u32 	%rd784, %r13112, 4;
	add.s64 	%rd365, %rd3, %rd784;
	ld.local.u32 	%r4856, [%rd365];
	and.b32  	%r13113, %r4856, %r4855;
	setp.eq.s32 	%p5400, %r13113, 0;
	@%p5400 bra 	$L__BB6_3426;
	or.b32  	%r15683, %r15651, %r15683;
	bra.uni 	$L__BB6_3427;
$L__BB6_3426:
	or.b32  	%r13114, %r4856, %r4855;
	st.local.u32 	[%rd365], %r13114;
$L__BB6_3427:
	popc.b32 	%r4859, %r15653;
	setp.lt.s32 	%p5401, %r15653, 0;
	setp.ne.s32 	%p5402, %r4859, 2;
	or.pred  	%p5403, %p5401, %p5402;
	@%p5403 bra 	$L__BB6_3431;
	clz.b32 	%r13115, %r15653;
	mov.b32 	%r13116, -2147483648;
	shr.u32 	%r4860, %r13116, %r13115;
	xor.b32  	%r13117, %r4860, %r15653;
	clz.b32 	%r13118, %r13117;
	sub.s32 	%r13119, 31, %r13118;
	mul.wide.u32 	%rd785, %r13119, 4;
	add.s64 	%rd366, %rd3, %rd785;
	ld.local.u32 	%r4861, [%rd366];
	and.b32  	%r13120, %r4861, %r4860;
	setp.eq.s32 	%p5404, %r13120, 0;
	@%p5404 bra 	$L__BB6_3430;
	or.b32  	%r15683, %r15653, %r15683;
	bra.uni 	$L__BB6_3431;
$L__BB6_3430:
	or.b32  	%r13121, %r4861, %r4860;
	st.local.u32 	[%rd366], %r13121;
$L__BB6_3431:
	popc.b32 	%r4864, %r15655;
	setp.lt.s32 	%p5405, %r15655, 0;
	setp.ne.s32 	%p5406, %r4864, 2;
	or.pred  	%p5407, %p5405, %p5406;
	@%p5407 bra 	$L__BB6_3435;
	clz.b32 	%r13122, %r15655;
	mov.b32 	%r13123, -2147483648;
	shr.u32 	%r4865, %r13123, %r13122;
	xor.b32  	%r13124, %r4865, %r15655;
	clz.b32 	%r13125, %r13124;
	sub.s32 	%r13126, 31, %r13125;
	mul.wide.u32 	%rd786, %r13126, 4;
	add.s64 	%rd367, %rd3, %rd786;
	ld.local.u32 	%r4866, [%rd367];
	and.b32  	%r13127, %r4866, %r4865;
	setp.eq.s32 	%p5408, %r13127, 0;
	@%p5408 bra 	$L__BB6_3434;
	or.b32  	%r15683, %r15655, %r15683;
	bra.uni 	$L__BB6_3435;
$L__BB6_3434:
	or.b32  	%r13128, %r4866, %r4865;
	st.local.u32 	[%rd367], %r13128;
$L__BB6_3435:
	popc.b32 	%r4869, %r15657;
	setp.lt.s32 	%p5409, %r15657, 0;
	setp.ne.s32 	%p5410, %r4869, 2;
	or.pred  	%p5411, %p5409, %p5410;
	@%p5411 bra 	$L__BB6_3439;
	clz.b32 	%r13129, %r15657;
	mov.b32 	%r13130, -2147483648;
	shr.u32 	%r4870, %r13130, %r13129;
	xor.b32  	%r13131, %r4870, %r15657;
	clz.b32 	%r13132, %r13131;
	sub.s32 	%r13133, 31, %r13132;
	mul.wide.u32 	%rd787, %r13133, 4;
	add.s64 	%rd368, %rd3, %rd787;
	ld.local.u32 	%r4871, [%rd368];
	and.b32  	%r13134, %r4871, %r4870;
	setp.eq.s32 	%p5412, %r13134, 0;
	@%p5412 bra 	$L__BB6_3438;
	or.b32  	%r15683, %r15657, %r15683;
	bra.uni 	$L__BB6_3439;
$L__BB6_3438:
	or.b32  	%r13135, %r4871, %r4870;
	st.local.u32 	[%rd368], %r13135;
$L__BB6_3439:
	popc.b32 	%r4874, %r15659;
	setp.lt.s32 	%p5413, %r15659, 0;
	setp.ne.s32 	%p5414, %r4874, 2;
	or.pred  	%p5415, %p5413, %p5414;
	@%p5415 bra 	$L__BB6_3443;
	clz.b32 	%r13136, %r15659;
	mov.b32 	%r13137, -2147483648;
	shr.u32 	%r4875, %r13137, %r13136;
	xor.b32  	%r13138, %r4875, %r15659;
	clz.b32 	%r13139, %r13138;
	sub.s32 	%r13140, 31, %r13139;
	mul.wide.u32 	%rd788, %r13140, 4;
	add.s64 	%rd369, %rd3, %rd788;
	ld.local.u32 	%r4876, [%rd369];
	and.b32  	%r13141, %r4876, %r4875;
	setp.eq.s32 	%p5416, %r13141, 0;
	@%p5416 bra 	$L__BB6_3442;
	or.b32  	%r15683, %r15659, %r15683;
	bra.uni 	$L__BB6_3443;
$L__BB6_3442:
	or.b32  	%r13142, %r4876, %r4875;
	st.local.u32 	[%rd369], %r13142;
$L__BB6_3443:
	popc.b32 	%r4879, %r15661;
	setp.lt.s32 	%p5417, %r15661, 0;
	setp.ne.s32 	%p5418, %r4879, 2;
	or.pred  	%p5419, %p5417, %p5418;
	@%p5419 bra 	$L__BB6_3447;
	clz.b32 	%r13143, %r15661;
	mov.b32 	%r13144, -2147483648;
	shr.u32 	%r4880, %r13144, %r13143;
	xor.b32  	%r13145, %r4880, %r15661;
	clz.b32 	%r13146, %r13145;
	sub.s32 	%r13147, 31, %r13146;
	mul.wide.u32 	%rd789, %r13147, 4;
	add.s64 	%rd370, %rd3, %rd789;
	ld.local.u32 	%r4881, [%rd370];
	and.b32  	%r13148, %r4881, %r4880;
	setp.eq.s32 	%p5420, %r13148, 0;
	@%p5420 bra 	$L__BB6_3446;
	or.b32  	%r15683, %r15661, %r15683;
	bra.uni 	$L__BB6_3447;
$L__BB6_3446:
	or.b32  	%r13149, %r4881, %r4880;
	st.local.u32 	[%rd370], %r13149;
$L__BB6_3447:
	popc.b32 	%r4884, %r15663;
	setp.lt.s32 	%p5421, %r15663, 0;
	setp.ne.s32 	%p5422, %r4884, 2;
	or.pred  	%p5423, %p5421, %p5422;
	@%p5423 bra 	$L__BB6_3451;
	clz.b32 	%r13150, %r15663;
	mov.b32 	%r13151, -2147483648;
	shr.u32 	%r4885, %r13151, %r13150;
	xor.b32  	%r13152, %r4885, %r15663;
	clz.b32 	%r13153, %r13152;
	sub.s32 	%r13154, 31, %r13153;
	mul.wide.u32 	%rd790, %r13154, 4;
	add.s64 	%rd371, %rd3, %rd790;
	ld.local.u32 	%r4886, [%rd371];
	and.b32  	%r13155, %r4886, %r4885;
	setp.eq.s32 	%p5424, %r13155, 0;
	@%p5424 bra 	$L__BB6_3450;
	or.b32  	%r15683, %r15663, %r15683;
	bra.uni 	$L__BB6_3451;
$L__BB6_3450:
	or.b32  	%r13156, %r4886, %r4885;
	st.local.u32 	[%rd371], %r13156;
$L__BB6_3451:
	popc.b32 	%r4889, %r15665;
	setp.lt.s32 	%p5425, %r15665, 0;
	setp.ne.s32 	%p5426, %r4889, 2;
	or.pred  	%p5427, %p5425, %p5426;
	@%p5427 bra 	$L__BB6_3455;
	clz.b32 	%r13157, %r15665;
	mov.b32 	%r13158, -2147483648;
	shr.u32 	%r4890, %r13158, %r13157;
	xor.b32  	%r13159, %r4890, %r15665;
	clz.b32 	%r13160, %r13159;
	sub.s32 	%r13161, 31, %r13160;
	mul.wide.u32 	%rd791, %r13161, 4;
	add.s64 	%rd372, %rd3, %rd791;
	ld.local.u32 	%r4891, [%rd372];
	and.b32  	%r13162, %r4891, %r4890;
	setp.eq.s32 	%p5428, %r13162, 0;
	@%p5428 bra 	$L__BB6_3454;
	or.b32  	%r15683, %r15665, %r15683;
	bra.uni 	$L__BB6_3455;
$L__BB6_3454:
	or.b32  	%r13163, %r4891, %r4890;
	st.local.u32 	[%rd372], %r13163;
$L__BB6_3455:
	popc.b32 	%r4894, %r15667;
	setp.lt.s32 	%p5429, %r15667, 0;
	setp.ne.s32 	%p5430, %r4894, 2;
	or.pred  	%p5431, %p5429, %p5430;
	@%p5431 bra 	$L__BB6_3459;
	clz.b32 	%r13164, %r15667;
	mov.b32 	%r13165, -2147483648;
	shr.u32 	%r4895, %r13165, %r13164;
	xor.b32  	%r13166, %r4895, %r15667;
	clz.b32 	%r13167, %r13166;
	sub.s32 	%r13168, 31, %r13167;
	mul.wide.u32 	%rd792, %r13168, 4;
	add.s64 	%rd373, %rd3, %rd792;
	ld.local.u32 	%r4896, [%rd373];
	and.b32  	%r13169, %r4896, %r4895;
	setp.eq.s32 	%p5432, %r13169, 0;
	@%p5432 bra 	$L__BB6_3458;
	or.b32  	%r15683, %r15667, %r15683;
	bra.uni 	$L__BB6_3459;
$L__BB6_3458:
	or.b32  	%r13170, %r4896, %r4895;
	st.local.u32 	[%rd373], %r13170;
$L__BB6_3459:
	popc.b32 	%r4899, %r15669;
	setp.lt.s32 	%p5433, %r15669, 0;
	setp.ne.s32 	%p5434, %r4899, 2;
	or.pred  	%p5435, %p5433, %p5434;
	@%p5435 bra 	$L__BB6_3463;
	clz.b32 	%r13171, %r15669;
	mov.b32 	%r13172, -2147483648;
	shr.u32 	%r4900, %r13172, %r13171;
	xor.b32  	%r13173, %r4900, %r15669;
	clz.b32 	%r13174, %r13173;
	sub.s32 	%r13175, 31, %r13174;
	mul.wide.u32 	%rd793, %r13175, 4;
	add.s64 	%rd374, %rd3, %rd793;
	ld.local.u32 	%r4901, [%rd374];
	and.b32  	%r13176, %r4901, %r4900;
	setp.eq.s32 	%p5436, %r13176, 0;
	@%p5436 bra 	$L__BB6_3462;
	or.b32  	%r15683, %r15669, %r15683;
	bra.uni 	$L__BB6_3463;
$L__BB6_3462:
	or.b32  	%r13177, %r4901, %r4900;
	st.local.u32 	[%rd374], %r13177;
$L__BB6_3463:
	popc.b32 	%r4904, %r15671;
	setp.lt.s32 	%p5437, %r15671, 0;
	setp.ne.s32 	%p5438, %r4904, 2;
	or.pred  	%p5439, %p5437, %p5438;
	@%p5439 bra 	$L__BB6_3467;
	clz.b32 	%r13178, %r15671;
	mov.b32 	%r13179, -2147483648;
	shr.u32 	%r4905, %r13179, %r13178;
	xor.b32  	%r13180, %r4905, %r15671;
	clz.b32 	%r13181, %r13180;
	sub.s32 	%r13182, 31, %r13181;
	mul.wide.u32 	%rd794, %r13182, 4;
	add.s64 	%rd375, %rd3, %rd794;
	ld.local.u32 	%r4906, [%rd375];
	and.b32  	%r13183, %r4906, %r4905;
	setp.eq.s32 	%p5440, %r13183, 0;
	@%p5440 bra 	$L__BB6_3466;
	or.b32  	%r15683, %r15671, %r15683;
	bra.uni 	$L__BB6_3467;
$L__BB6_3466:
	or.b32  	%r13184, %r4906, %r4905;
	st.local.u32 	[%rd375], %r13184;
$L__BB6_3467:
	popc.b32 	%r4909, %r15673;
	setp.lt.s32 	%p5441, %r15673, 0;
	setp.ne.s32 	%p5442, %r4909, 2;
	or.pred  	%p5443, %p5441, %p5442;
	@%p5443 bra 	$L__BB6_3471;
	clz.b32 	%r13185, %r15673;
	mov.b32 	%r13186, -2147483648;
	shr.u32 	%r4910, %r13186, %r13185;
	xor.b32  	%r13187, %r4910, %r15673;
	clz.b32 	%r13188, %r13187;
	sub.s32 	%r13189, 31, %r13188;
	mul.wide.u32 	%rd795, %r13189, 4;
	add.s64 	%rd376, %rd3, %rd795;
	ld.local.u32 	%r4911, [%rd376];
	and.b32  	%r13190, %r4911, %r4910;
	setp.eq.s32 	%p5444, %r13190, 0;
	@%p5444 bra 	$L__BB6_3470;
	or.b32  	%r15683, %r15673, %r15683;
	bra.uni 	$L__BB6_3471;
$L__BB6_3470:
	or.b32  	%r13191, %r4911, %r4910;
	st.local.u32 	[%rd376], %r13191;
$L__BB6_3471:
	popc.b32 	%r4914, %r15675;
	setp.lt.s32 	%p5445, %r15675, 0;
	setp.ne.s32 	%p5446, %r4914, 2;
	or.pred  	%p5447, %p5445, %p5446;
	@%p5447 bra 	$L__BB6_3475;
	clz.b32 	%r13192, %r15675;
	mov.b32 	%r13193, -2147483648;
	shr.u32 	%r4915, %r13193, %r13192;
	xor.b32  	%r13194, %r4915, %r15675;
	clz.b32 	%r13195, %r13194;
	sub.s32 	%r13196, 31, %r13195;
	mul.wide.u32 	%rd796, %r13196, 4;
	add.s64 	%rd377, %rd3, %rd796;
	ld.local.u32 	%r4916, [%rd377];
	and.b32  	%r13197, %r4916, %r4915;
	setp.eq.s32 	%p5448, %r13197, 0;
	@%p5448 bra 	$L__BB6_3474;
	or.b32  	%r15683, %r15675, %r15683;
	bra.uni 	$L__BB6_3475;
$L__BB6_3474:
	or.b32  	%r13198, %r4916, %r4915;
	st.local.u32 	[%rd377], %r13198;
$L__BB6_3475:
	popc.b32 	%r4919, %r15677;
	setp.lt.s32 	%p5449, %r15677, 0;
	setp.ne.s32 	%p5450, %r4919, 2;
	or.pred  	%p5451, %p5449, %p5450;
	@%p5451 bra 	$L__BB6_3479;
	clz.b32 	%r13199, %r15677;
	mov.b32 	%r13200, -2147483648;
	shr.u32 	%r4920, %r13200, %r13199;
	xor.b32  	%r13201, %r4920, %r15677;
	clz.b32 	%r13202, %r13201;
	sub.s32 	%r13203, 31, %r13202;
	mul.wide.u32 	%rd797, %r13203, 4;
	add.s64 	%rd378, %rd3, %rd797;
	ld.local.u32 	%r4921, [%rd378];
	and.b32  	%r13204, %r4921, %r4920;
	setp.eq.s32 	%p5452, %r13204, 0;
	@%p5452 bra 	$L__BB6_3478;
	or.b32  	%r15683, %r15677, %r15683;
	bra.uni 	$L__BB6_3479;
$L__BB6_3478:
	or.b32  	%r13205, %r4921, %r4920;
	st.local.u32 	[%rd378], %r13205;
$L__BB6_3479:
	popc.b32 	%r4924, %r15679;
	setp.lt.s32 	%p5453, %r15679, 0;
	setp.ne.s32 	%p5454, %r4924, 2;
	or.pred  	%p5455, %p5453, %p5454;
	@%p5455 bra 	$L__BB6_3483;
	clz.b32 	%r13206, %r15679;
	mov.b32 	%r13207, -2147483648;
	shr.u32 	%r4925, %r13207, %r13206;
	xor.b32  	%r13208, %r4925, %r15679;
	clz.b32 	%r13209, %r13208;
	sub.s32 	%r13210, 31, %r13209;
	mul.wide.u32 	%rd798, %r13210, 4;
	add.s64 	%rd379, %rd3, %rd798;
	ld.local.u32 	%r4926, [%rd379];
	and.b32  	%r13211, %r4926, %r4925;
	setp.eq.s32 	%p5456, %r13211, 0;
	@%p5456 bra 	$L__BB6_3482;
	or.b32  	%r15683, %r15679, %r15683;
	bra.uni 	$L__BB6_3483;
$L__BB6_3482:
	or.b32  	%r13212, %r4926, %r4925;
	st.local.u32 	[%rd379], %r13212;
$L__BB6_3483:
	popc.b32 	%r4929, %r15681;
	setp.lt.s32 	%p5457, %r15681, 0;
	setp.ne.s32 	%p5458, %r4929, 2;
	or.pred  	%p5459, %p5457, %p5458;
	@%p5459 bra 	$L__BB6_3485;
	clz.b32 	%r13213, %r15681;
	mov.b32 	%r13214, -2147483648;
	shr.u32 	%r13215, %r13214, %r13213;
	xor.b32  	%r13216, %r13215, %r15681;
	clz.b32 	%r13217, %r13216;
	sub.s32 	%r13218, 31, %r13217;
	mul.wide.u32 	%rd799, %r13218, 4;
	add.s64 	%rd800, %rd3, %rd799;
	ld.local.u32 	%r13219, [%rd800];
	and.b32  	%r13220, %r13219, %r13215;
	setp.eq.s32 	%p5460, %r13220, 0;
	selp.b32 	%r13221, 0, %r15681, %p5460;
	or.b32  	%r15683, %r15683, %r13221;
$L__BB6_3485:
	setp.eq.s32 	%p5461, %r15683, 0;
	mov.b32 	%r15709, 0;
	@%p5461 bra 	$L__BB6_3536;
	not.b32 	%r4932, %r15683;
	setp.gt.s32 	%p5462, %r15633, -1;
	setp.eq.s32 	%p5463, %r4810, 2;
	and.b32  	%r13225, %r15633, %r15683;
	setp.eq.s32 	%p5464, %r13225, %r15633;
	and.pred  	%p5465, %p5463, %p5464;
	mov.b32 	%r15709, 0;
	and.pred  	%p5466, %p5465, %p5462;
	@%p5466 bra 	$L__BB6_3488;
	and.b32  	%r13226, %r15633, %r4932;
	popc.b32 	%r13227, %r13226;
	setp.eq.s32 	%p5467, %r13227, 1;
	or.b32  	%r13228, %r13226, -2147483648;
	selp.b32 	%r13229, %r13228, %r13226, %p5467;
	st.local.u32 	[%rd355], %r13229;
	setp.ne.s32 	%p5468, %r15633, %r13229;
	selp.u32 	%r15709, 1, 0, %p5468;
$L__BB6_3488:
	setp.gt.s32 	%p5469, %r15635, -1;
	setp.eq.s32 	%p5470, %r4814, 2;
	and.b32  	%r13231, %r15635, %r15683;
	setp.eq.s32 	%p5471, %r13231, %r15635;
	and.pred  	%p5472, %p5470, %p5471;
	and.pred  	%p5473, %p5472, %p5469;
	@%p5473 bra 	$L__BB6_3490;
	and.b32  	%r13232, %r15635, %r4932;
	popc.b32 	%r13233, %r13232;
	setp.eq.s32 	%p5474, %r13233, 1;
	or.b32  	%r13234, %r13232, -2147483648;
	selp.b32 	%r13235, %r13234, %r13232, %p5474;
	st.local.u32 	[%rd355+500], %r13235;
	setp.ne.s32 	%p5475, %r15635, %r13235;
	selp.u32 	%r13236, 1, 0, %p5475;
	or.b32  	%r15709, %r15709, %r13236;
$L__BB6_3490:
	setp.gt.s32 	%p5476, %r15637, -1;
	setp.eq.s32 	%p5477, %r4819, 2;
	and.b32  	%r13238, %r15637, %r15683;
	setp.eq.s32 	%p5478, %r13238, %r15637;
	and.pred  	%p5479, %p5477, %p5478;
	and.pred  	%p5480, %p5479, %p5476;
	@%p5480 bra 	$L__BB6_3492;
	and.b32  	%r13239, %r15637, %r4932;
	popc.b32 	%r13240, %r13239;
	setp.eq.s32 	%p5481, %r13240, 1;
	or.b32  	%r13241, %r13239, -2147483648;
	selp.b32 	%r13242, %r13241, %r13239, %p5481;
	st.local.u32 	[%rd355+1000], %r13242;
	setp.ne.s32 	%p5482, %r15637, %r13242;
	selp.u32 	%r13243, 1, 0, %p5482;
	or.b32  	%r15709, %r15709, %r13243;
$L__BB6_3492:
	setp.gt.s32 	%p5483, %r15639, -1;
	setp.eq.s32 	%p5484, %r4824, 2;
	and.b32  	%r13245, %r15639, %r15683;
	setp.eq.s32 	%p5485, %r13245, %r15639;
	and.pred  	%p5486, %p5484, %p5485;
	and.pred  	%p5487, %p5486, %p5483;
	@%p5487 bra 	$L__BB6_3494;
	and.b32  	%r13246, %r15639, %r4932;
	popc.b32 	%r13247, %r13246;
	setp.eq.s32 	%p5488, %r13247, 1;
	or.b32  	%r13248, %r13246, -2147483648;
	selp.b32 	%r13249, %r13248, %r13246, %p5488;
	st.local.u32 	[%rd355+1500], %r13249;
	setp.ne.s32 	%p5489, %r15639, %r13249;
	selp.u32 	%r13250, 1, 0, %p5489;
	or.b32  	%r15709, %r15709, %r13250;
$L__BB6_3494:
	setp.gt.s32 	%p5490, %r15641, -1;
	setp.eq.s32 	%p5491, %r4829, 2;
	and.b32  	%r13252, %r15641, %r15683;
	setp.eq.s32 	%p5492, %r13252, %r15641;
	and.pred  	%p5493, %p5491, %p5492;
	and.pred  	%p5494, %p5493, %p5490;
	@%p5494 bra 	$L__BB6_3496;
	and.b32  	%r13253, %r15641, %r4932;
	popc.b32 	%r13254, %r13253;
	setp.eq.s32 	%p5495, %r13254, 1;
	or.b32  	%r13255, %r13253, -2147483648;
	selp.b32 	%r13256, %r13255, %r13253, %p5495;
	st.local.u32 	[%rd355+2000], %r13256;
	setp.ne.s32 	%p5496, %r15641, %r13256;
	selp.u32 	%r13257, 1, 0, %p5496;
	or.b32  	%r15709, %r15709, %r13257;
$L__BB6_3496:
	setp.gt.s32 	%p5497, %r15643, -1;
	setp.eq.s32 	%p5498, %r4834, 2;
	and.b32  	%r13259, %r15643, %r15683;
	setp.eq.s32 	%p5499, %r13259, %r15643;
	and.pred  	%p5500, %p5498, %p5499;
	and.pred  	%p5501, %p5500, %p5497;
	@%p5501 bra 	$L__BB6_3498;
	and.b32  	%r13260, %r15643, %r4932;
	popc.b32 	%r13261, %r13260;
	setp.eq.s32 	%p5502, %r13261, 1;
	or.b32  	%r13262, %r13260, -2147483648;
	selp.b32 	%r13263, %r13262, %r13260, %p5502;
	st.local.u32 	[%rd355+100], %r13263;
	setp.ne.s32 	%p5503, %r15643, %r13263;
	selp.u32 	%r13264, 1, 0, %p5503;
	or.b32  	%r15709, %r15709, %r13264;
$L__BB6_3498:
	setp.gt.s32 	%p5504, %r15645, -1;
	setp.eq.s32 	%p5505, %r4839, 2;
	and.b32  	%r13266, %r15645, %r15683;
	setp.eq.s32 	%p5506, %r13266, %r15645;
	and.pred  	%p5507, %p5505, %p5506;
	and.pred  	%p5508, %p5507, %p5504;
	@%p5508 bra 	$L__BB6_3500;
	and.b32  	%r13267, %r15645, %r4932;
	popc.b32 	%r13268, %r13267;
	setp.eq.s32 	%p5509, %r13268, 1;
	or.b32  	%r13269, %r13267, -2147483648;
	selp.b32 	%r13270, %r13269, %r13267, %p5509;
	st.local.u32 	[%rd355+600], %r13270;
	setp.ne.s32 	%p5510, %r15645, %r13270;
	selp.u32 	%r13271, 1, 0, %p5510;
	or.b32  	%r15709, %r15709, %r13271;
$L__BB6_3500:
	setp.gt.s32 	%p5511, %r15647, -1;
	setp.eq.s32 	%p5512, %r4844, 2;
	and.b32  	%r13273, %r15647, %r15683;
	setp.eq.s32 	%p5513, %r13273, %r15647;
	and.pred  	%p5514, %p5512, %p5513;
	and.pred  	%p5515, %p5514, %p5511;
	@%p5515 bra 	$L__BB6_3502;
	and.b32  	%r13274, %r15647, %r4932;
	popc.b32 	%r13275, %r13274;
	setp.eq.s32 	%p5516, %r13275, 1;
	or.b32  	%r13276, %r13274, -2147483648;
	selp.b32 	%r13277, %r13276, %r13274, %p5516;
	st.local.u32 	[%rd355+1100], %r13277;
	setp.ne.s32 	%p5517, %r15647, %r13277;
	selp.u32 	%r13278, 1, 0, %p5517;
	or.b32  	%r15709, %r15709, %r13278;
$L__BB6_3502:
	setp.gt.s32 	%p5518, %r15649, -1;
	setp.eq.s32 	%p5519, %r4849, 2;
	and.b32  	%r13280, %r15649, %r15683;
	setp.eq.s32 	%p5520, %r13280, %r15649;
	and.pred  	%p5521, %p5519, %p5520;
	and.pred  	%p5522, %p5521, %p5518;
	@%p5522 bra 	$L__BB6_3504;
	and.b32  	%r13281, %r15649, %r4932;
	popc.b32 	%r13282, %r13281;
	setp.eq.s32 	%p5523, %r13282, 1;
	or.b32  	%r13283, %r13281, -2147483648;
	selp.b32 	%r13284, %r13283, %r13281, %p5523;
	st.local.u32 	[%rd355+1600], %r13284;
	setp.ne.s32 	%p5524, %r15649, %r13284;
	selp.u32 	%r13285, 1, 0, %p5524;
	or.b32  	%r15709, %r15709, %r13285;
$L__BB6_3504:
	setp.gt.s32 	%p5525, %r15651, -1;
	setp.eq.s32 	%p5526, %r4854, 2;
	and.b32  	%r13287, %r15651, %r15683;
	setp.eq.s32 	%p5527, %r13287, %r15651;
	and.pred  	%p5528, %p5526, %p5527;
	and.pred  	%p5529, %p5528, %p5525;
	@%p5529 bra 	$L__BB6_3506;
	and.b32  	%r13288, %r15651, %r4932;
	popc.b32 	%r13289, %r13288;
	setp.eq.s32 	%p5530, %r13289, 1;
	or.b32  	%r13290, %r13288, -2147483648;
	selp.b32 	%r13291, %r13290, %r13288, %p5530;
	st.local.u32 	[%rd355+2100], %r13291;
	setp.ne.s32 	%p5531, %r15651, %r13291;
	selp.u32 	%r13292, 1, 0, %p5531;
	or.b32  	%r15709, %r15709, %r13292;
$L__BB6_3506:
	setp.gt.s32 	%p5532, %r15653, -1;
	setp.eq.s32 	%p5533, %r4859, 2;
	and.b32  	%r13294, %r15653, %r15683;
	setp.eq.s32 	%p5534, %r13294, %r15653;
	and.pred  	%p5535, %p5533, %p5534;
	and.pred  	%p5536, %p5535, %p5532;
	@%p5536 bra 	$L__BB6_3508;
	and.b32  	%r13295, %r15653, %r4932;
	popc.b32 	%r13296, %r13295;
	setp.eq.s32 	%p5537, %r13296, 1;
	or.b32  	%r13297, %r13295, -2147483648;
	selp.b32 	%r13298, %r13297, %r13295, %p5537;
	st.local.u32 	[%rd355+200], %r13298;
	setp.ne.s32 	%p5538, %r15653, %r13298;
	selp.u32 	%r13299, 1, 0, %p5538;
	or.b32  	%r15709, %r15709, %r13299;
$L__BB6_3508:
	setp.gt.s32 	%p5539, %r15655, -1;
	setp.eq.s32 	%p5540, %r4864, 2;
	and.b32  	%r13301, %r15655, %r15683;
	setp.eq.s32 	%p5541, %r13301, %r15655;
	and.pred  	%p5542, %p5540, %p5541;
	and.pred  	%p5543, %p5542, %p5539;
	@%p5543 bra 	$L__BB6_3510;
	and.b32  	%r13302, %r15655, %r4932;
	popc.b32 	%r13303, %r13302;
	setp.eq.s32 	%p5544, %r13303, 1;
	or.b32  	%r13304, %r13302, -2147483648;
	selp.b32 	%r13305, %r13304, %r13302, %p5544;
	st.local.u32 	[%rd355+700], %r13305;
	setp.ne.s32 	%p5545, %r15655, %r13305;
	selp.u32 	%r13306, 1, 0, %p5545;
	or.b32  	%r15709, %r15709, %r13306;
$L__BB6_3510:
	setp.gt.s32 	%p5546, %r15657, -1;
	setp.eq.s32 	%p5547, %r4869, 2;
	and.b32  	%r13308, %r15657, %r15683;
	setp.eq.s32 	%p5548, %r13308, %r15657;
	and.pred  	%p5549, %p5547, %p5548;
	and.pred  	%p5550, %p5549, %p5546;
	@%p5550 bra 	$L__BB6_3512;
	and.b32  	%r13309, %r15657, %r4932;
	popc.b32 	%r13310, %r13309;
	setp.eq.s32 	%p5551, %r13310, 1;
	or.b32  	%r13311, %r13309, -2147483648;
	selp.b32 	%r13312, %r13311, %r13309, %p5551;
	st.local.u32 	[%rd355+1200], %r13312;
	setp.ne.s32 	%p5552, %r15657, %r13312;
	selp.u32 	%r13313, 1, 0, %p5552;
	or.b32  	%r15709, %r15709, %r13313;
$L__BB6_3512:
	setp.gt.s32 	%p5553, %r15659, -1;
	setp.eq.s32 	%p5554, %r4874, 2;
	and.b32  	%r13315, %r15659, %r15683;
	setp.eq.s32 	%p5555, %r13315, %r15659;
	and.pred  	%p5556, %p5554, %p5555;
	and.pred  	%p5557, %p5556, %p5553;
	@%p5557 bra 	$L__BB6_3514;
	and.b32  	%r13316, %r15659, %r4932;
	popc.b32 	%r13317, %r13316;
	setp.eq.s32 	%p5558, %r13317, 1;
	or.b32  	%r13318, %r13316, -2147483648;
	selp.b32 	%r13319, %r13318, %r13316, %p5558;
	st.local.u32 	[%rd355+1700], %r13319;
	setp.ne.s32 	%p5559, %r15659, %r13319;
	selp.u32 	%r13320, 1, 0, %p5559;
	or.b32  	%r15709, %r15709, %r13320;
$L__BB6_3514:
	setp.gt.s32 	%p5560, %r15661, -1;
	setp.eq.s32 	%p5561, %r4879, 2;
	and.b32  	%r13322, %r15661, %r15683;
	setp.eq.s32 	%p5562, %r13322, %r15661;
	and.pred  	%p5563, %p5561, %p5562;
	and.pred  	%p5564, %p5563, %p5560;
	@%p5564 bra 	$L__BB6_3516;
	and.b32  	%r13323, %r15661, %r4932;
	popc.b32 	%r13324, %r13323;
	setp.eq.s32 	%p5565, %r13324, 1;
	or.b32  	%r13325, %r13323, -2147483648;
	selp.b32 	%r13326, %r13325, %r13323, %p5565;
	st.local.u32 	[%rd355+2200], %r13326;
	setp.ne.s32 	%p5566, %r15661, %r13326;
	selp.u32 	%r13327, 1, 0, %p5566;
	or.b32  	%r15709, %r15709, %r13327;
$L__BB6_3516:
	setp.gt.s32 	%p5567, %r15663, -1;
	setp.eq.s32 	%p5568, %r4884, 2;
	and.b32  	%r13329, %r15663, %r15683;
	setp.eq.s32 	%p5569, %r13329, %r15663;
	and.pred  	%p5570, %p5568, %p5569;
	and.pred  	%p5571, %p5570, %p5567;
	@%p5571 bra 	$L__BB6_3518;
	and.b32  	%r13330, %r15663, %r4932;
	popc.b32 	%r13331, %r13330;
	setp.eq.s32 	%p5572, %r13331, 1;
	or.b32  	%r13332, %r13330, -2147483648;
	selp.b32 	%r13333, %r13332, %r13330, %p5572;
	st.local.u32 	[%rd355+300], %r13333;
	setp.ne.s32 	%p5573, %r15663, %r13333;
	selp.u32 	%r13334, 1, 0, %p5573;
	or.b32  	%r15709, %r15709, %r13334;
$L__BB6_3518:
	setp.gt.s32 	%p5574, %r15665, -1;
	setp.eq.s32 	%p5575, %r4889, 2;
	and.b32  	%r13336, %r15665, %r15683;
	setp.eq.s32 	%p5576, %r13336, %r15665;
	and.pred  	%p5577, %p5575, %p5576;
	and.pred  	%p5578, %p5577, %p5574;
	@%p5578 bra 	$L__BB6_3520;
	and.b32  	%r13337, %r15665, %r4932;
	popc.b32 	%r13338, %r13337;
	setp.eq.s32 	%p5579, %r13338, 1;
	or.b32  	%r13339, %r13337, -2147483648;
	selp.b32 	%r13340, %r13339, %r13337, %p5579;
	st.local.u32 	[%rd355+800], %r13340;
	setp.ne.s32 	%p5580, %r15665, %r13340;
	selp.u32 	%r13341, 1, 0, %p5580;
	or.b32  	%r15709, %r15709, %r13341;
$L__BB6_3520:
	setp.gt.s32 	%p5581, %r15667, -1;
	setp.eq.s32 	%p5582, %r4894, 2;
	and.b32  	%r13343, %r15667, %r15683;
	setp.eq.s32 	%p5583, %r13343, %r15667;
	and.pred  	%p5584, %p5582, %p5583;
	and.pred  	%p5585, %p5584, %p5581;
	@%p5585 bra 	$L__BB6_3522;
	and.b32  	%r13344, %r15667, %r4932;
	popc.b32 	%r13345, %r13344;
	setp.eq.s32 	%p5586, %r13345, 1;
	or.b32  	%r13346, %r13344, -2147483648;
	selp.b32 	%r13347, %r13346, %r13344, %p5586;
	st.local.u32 	[%rd355+1300], %r13347;
	setp.ne.s32 	%p5587, %r15667, %r13347;
	selp.u32 	%r13348, 1, 0, %p5587;
	or.b32  	%r15709, %r15709, %r13348;
$L__BB6_3522:
	setp.gt.s32 	%p5588, %r15669, -1;
	setp.eq.s32 	%p5589, %r4899, 2;
	and.b32  	%r13350, %r15669, %r15683;
	setp.eq.s32 	%p5590, %r13350, %r15669;
	and.pred  	%p5591, %p5589, %p5590;
	and.pred  	%p5592, %p5591, %p5588;
	@%p5592 bra 	$L__BB6_3524;
	and.b32  	%r13351, %r15669, %r4932;
	popc.b32 	%r13352, %r13351;
	setp.eq.s32 	%p5593, %r13352, 1;
	or.b32  	%r13353, %r13351, -2147483648;
	selp.b32 	%r13354, %r13353, %r13351, %p5593;
	st.local.u32 	[%rd355+1800], %r13354;
	setp.ne.s32 	%p5594, %r15669, %r13354;
	selp.u32 	%r13355, 1, 0, %p5594;
	or.b32  	%r15709, %r15709, %r13355;
$L__BB6_3524:
	setp.gt.s32 	%p5595, %r15671, -1;
	setp.eq.s32 	%p5596, %r4904, 2;
	and.b32  	%r13357, %r15671, %r15683;
	setp.eq.s32 	%p5597, %r13357, %r15671;
	and.pred  	%p5598, %p5596, %p5597;
	and.pred  	%p5599, %p5598, %p5595;
	@%p5599 bra 	$L__BB6_3526;
	and.b32  	%r13358, %r15671, %r4932;
	popc.b32 	%r13359, %r13358;
	setp.eq.s32 	%p5600, %r13359, 1;
	or.b32  	%r13360, %r13358, -2147483648;
	selp.b32 	%r13361, %r13360, %r13358, %p5600;
	st.local.u32 	[%rd355+2300], %r13361;
	setp.ne.s32 	%p5601, %r15671, %r13361;
	selp.u32 	%r13362, 1, 0, %p5601;
	or.b32  	%r15709, %r15709, %r13362;
$L__BB6_3526:
	setp.gt.s32 	%p5602, %r15673, -1;
	setp.eq.s32 	%p5603, %r4909, 2;
	and.b32  	%r13364, %r15673, %r15683;
	setp.eq.s32 	%p5604, %r13364, %r15673;
	and.pred  	%p5605, %p5603, %p5604;
	and.pred  	%p5606, %p5605, %p5602;
	@%p5606 bra 	$L__BB6_3528;
	and.b32  	%r13365, %r15673, %r4932;
	popc.b32 	%r13366, %r13365;
	setp.eq.s32 	%p5607, %r13366, 1;
	or.b32  	%r13367, %r13365, -2147483648;
	selp.b32 	%r13368, %r13367, %r13365, %p5607;
	st.local.u32 	[%rd355+400], %r13368;
	setp.ne.s32 	%p5608, %r15673, %r13368;
	selp.u32 	%r13369, 1, 0, %p5608;
	or.b32  	%r15709, %r15709, %r13369;
$L__BB6_3528:
	setp.gt.s32 	%p5609, %r15675, -1;
	setp.eq.s32 	%p5610, %r4914, 2;
	and.b32  	%r13371, %r15675, %r15683;
	setp.eq.s32 	%p5611, %r13371, %r15675;
	and.pred  	%p5612, %p5610, %p5611;
	and.pred  	%p5613, %p5612, %p5609;
	@%p5613 bra 	$L__BB6_3530;
	and.b32  	%r13372, %r15675, %r4932;
	popc.b32 	%r13373, %r13372;
	setp.eq.s32 	%p5614, %r13373, 1;
	or.b32  	%r13374, %r13372, -2147483648;
	selp.b32 	%r13375, %r13374, %r13372, %p5614;
	st.local.u32 	[%rd355+900], %r13375;
	setp.ne.s32 	%p5615, %r15675, %r13375;
	selp.u32 	%r13376, 1, 0, %p5615;
	or.b32  	%r15709, %r15709, %r13376;
$L__BB6_3530:
	setp.gt.s32 	%p5616, %r15677, -1;
	setp.eq.s32 	%p5617, %r4919, 2;
	and.b32  	%r13378, %r15677, %r15683;
	setp.eq.s32 	%p5618, %r13378, %r15677;
	and.pred  	%p5619, %p5617, %p5618;
	and.pred  	%p5620, %p5619, %p5616;
	@%p5620 bra 	$L__BB6_3532;
	and.b32  	%r13379, %r15677, %r4932;
	popc.b32 	%r13380, %r13379;
	setp.eq.s32 	%p5621, %r13380, 1;
	or.b32  	%r13381, %r13379, -2147483648;
	selp.b32 	%r13382, %r13381, %r13379, %p5621;
	st.local.u32 	[%rd355+1400], %r13382;
	setp.ne.s32 	%p5622, %r15677, %r13382;
	selp.u32 	%r13383, 1, 0, %p5622;
	or.b32  	%r15709, %r15709, %r13383;
$L__BB6_3532:
	setp.gt.s32 	%p5623, %r15679, -1;
	setp.eq.s32 	%p5624, %r4924, 2;
	and.b32  	%r13385, %r15679, %r15683;
	setp.eq.s32 	%p5625, %r13385, %r15679;
	and.pred  	%p5626, %p5624, %p5625;
	and.pred  	%p5627, %p5626, %p5623;
	@%p5627 bra 	$L__BB6_3534;
	and.b32  	%r13386, %r15679, %r4932;
	popc.b32 	%r13387, %r13386;
	setp.eq.s32 	%p5628, %r13387, 1;
	or.b32  	%r13388, %r13386, -2147483648;
	selp.b32 	%r13389, %r13388, %r13386, %p5628;
	st.local.u32 	[%rd355+1900], %r13389;
	setp.ne.s32 	%p5629, %r15679, %r13389;
	selp.u32 	%r13390, 1, 0, %p5629;
	or.b32  	%r15709, %r15709, %r13390;
$L__BB6_3534:
	setp.gt.s32 	%p5630, %r15681, -1;
	setp.eq.s32 	%p5631, %r4929, 2;
	and.b32  	%r13392, %r15681, %r15683;
	setp.eq.s32 	%p5632, %r13392, %r15681;
	and.pred  	%p5633, %p5631, %p5632;
	and.pred  	%p5634, %p5633, %p5630;
	@%p5634 bra 	$L__BB6_3536;
	and.b32  	%r13393, %r15681, %r4932;
	popc.b32 	%r13394, %r13393;
	setp.eq.s32 	%p5635, %r13394, 1;
	or.b32  	%r13395, %r13393, -2147483648;
	selp.b32 	%r13396, %r13395, %r13393, %p5635;
	st.local.u32 	[%rd355+2400], %r13396;
	setp.ne.s32 	%p5636, %r15681, %r13396;
	selp.u32 	%r13397, 1, 0, %p5636;
	or.b32  	%r15709, %r15709, %r13397;
$L__BB6_3536:
	or.b32  	%r13398, %r15605, %r15709;
	or.b32  	%r15605, %r13398, %r15634;
	add.s32 	%r15606, %r15606, 1;
	setp.ne.s32 	%p5637, %r15606, 25;
	@%p5637 bra 	$L__BB6_3288;
	setp.eq.s32 	%p5638, %r15605, 3;
	@%p5638 bra 	$L__BB6_3790;
	mov.b32 	%r15733, 0;
$L__BB6_3539:
	mul.wide.u32 	%rd801, %r15733, 100;
	add.s64 	%rd884, %rd16, %rd801;
	mov.b32 	%r15734, 0;
$L__BB6_3540:
	mov.u32 	%r4986, %r15734;
	ld.local.u32 	%r15760, [%rd884+-208];
	min.s32 	%r13401, %r15760, 0;
	and.b32  	%r15736, %r13401, 2147483647;
	ld.local.u32 	%r15761, [%rd884+-108];
	setp.gt.s32 	%p5639, %r15761, -1;
	@%p5639 bra 	$L__BB6_3542;
	and.b32  	%r13402, %r15761, 2147483647;
	and.b32  	%r13403, %r15761, %r15736;
	setp.eq.s32 	%p5640, %r13403, 0;
	selp.b32 	%r13404, %r13402, -2147483648, %p5640;
	or.b32  	%r15736, %r13404, %r15736;
$L__BB6_3542:
	ld.local.u32 	%r15762, [%rd884+-8];
	setp.gt.s32 	%p5641, %r15762, -1;
	@%p5641 bra 	$L__BB6_3544;
	and.b32  	%r13405, %r15762, 2147483647;
	and.b32  	%r13406, %r13405, %r15736;
	setp.eq.s32 	%p5642, %r13406, 0;
	selp.b32 	%r13407, %r13405, -2147483648, %p5642;
	or.b32  	%r15736, %r13407, %r15736;
$L__BB6_3544:
	ld.local.u32 	%r15763, [%rd884+92];
	setp.gt.s32 	%p5643, %r15763, -1;
	@%p5643 bra 	$L__BB6_3546;
	and.b32  	%r13408, %r15763, 2147483647;
	and.b32  	%r13409, %r13408, %r15736;
	setp.eq.s32 	%p5644, %r13409, 0;
	selp.b32 	%r13410, %r13408, -2147483648, %p5644;
	or.b32  	%r15736, %r13410, %r15736;
$L__BB6_3546:
	ld.local.u32 	%r15764, [%rd884+192];
	setp.gt.s32 	%p5645, %r15764, -1;
	@%p5645 bra 	$L__BB6_3548;
	and.b32  	%r13411, %r15764, 2147483647;
	and.b32  	%r13412, %r13411, %r15736;
	setp.eq.s32 	%p5646, %r13412, 0;
	selp.b32 	%r13413, %r13411, -2147483648, %p5646;
	or.b32  	%r15736, %r13413, %r15736;
$L__BB6_3548:
	ld.local.u32 	%r15765, [%rd884+-204];
	setp.gt.s32 	%p5647, %r15765, -1;
	@%p5647 bra 	$L__BB6_3550;
	and.b32  	%r13414, %r15765, 2147483647;
	and.b32  	%r13415, %r13414, %r15736;
	setp.eq.s32 	%p5648, %r13415, 0;
	selp.b32 	%r13416, %r13414, -2147483648, %p5648;
	or.b32  	%r15736, %r13416, %r15736;
$L__BB6_3550:
	ld.local.u32 	%r15766, [%rd884+-104];
	setp.gt.s32 	%p5649, %r15766, -1;
	@%p5649 bra 	$L__BB6_3552;
	and.b32  	%r13417, %r15766, 2147483647;
	and.b32  	%r13418, %r13417, %r15736;
	setp.eq.s32 	%p5650, %r13418, 0;
	selp.b32 	%r13419, %r13417, -2147483648, %p5650;
	or.b32  	%r15736, %r13419, %r15736;
$L__BB6_3552:
	ld.local.u32 	%r15767, [%rd884+-4];
	setp.gt.s32 	%p5651, %r15767, -1;
	@%p5651 bra 	$L__BB6_3554;
	and.b32  	%r13420, %r15767, 2147483647;
	and.b32  	%r13421, %r13420, %r15736;
	setp.eq.s32 	%p5652, %r13421, 0;
	selp.b32 	%r13422, %r13420, -2147483648, %p5652;
	or.b32  	%r15736, %r13422, %r15736;
$L__BB6_3554:
	ld.local.u32 	%r15768, [%rd884+96];
	setp.gt.s32 	%p5653, %r15768, -1;
	@%p5653 bra 	$L__BB6_3556;
	and.b32  	%r13423, %r15768, 2147483647;
	and.b32  	%r13424, %r13423, %r15736;
	setp.eq.s32 	%p5654, %r13424, 0;
	selp.b32 	%r13425, %r13423, -2147483648, %p5654;
	or.b32  	%r15736, %r13425, %r15736;
$L__BB6_3556:
	ld.local.u32 	%r15769, [%rd884+196];
	setp.gt.s32 	%p5655, %r15769, -1;
	@%p5655 bra 	$L__BB6_3558;
	and.b32  	%r13426, %r15769, 2147483647;
	and.b32  	%r13427, %r13426, %r15736;
	setp.eq.s32 	%p5656, %r13427, 0;
	selp.b32 	%r13428, %r13426, -2147483648, %p5656;
	or.b32  	%r15736, %r13428, %r15736;
$L__BB6_3558:
	ld.local.u32 	%r15770, [%rd884+-200];
	setp.gt.s32 	%p5657, %r15770, -1;
	@%p5657 bra 	$L__BB6_3560;
	and.b32  	%r13429, %r15770, 2147483647;
	and.b32  	%r13430, %r13429, %r15736;
	setp.eq.s32 	%p5658, %r13430, 0;
	selp.b32 	%r13431, %r13429, -2147483648, %p5658;
	or.b32  	%r15736, %r13431, %r15736;
$L__BB6_3560:
	ld.local.u32 	%r15771, [%rd884+-100];
	setp.gt.s32 	%p5659, %r15771, -1;
	@%p5659 bra 	$L__BB6_3562;
	and.b32  	%r13432, %r15771, 2147483647;
	and.b32  	%r13433, %r13432, %r15736;
	setp.eq.s32 	%p5660, %r13433, 0;
	selp.b32 	%r13434, %r13432, -2147483648, %p5660;
	or.b32  	%r15736, %r13434, %r15736;
$L__BB6_3562:
	ld.local.u32 	%r15772, [%rd884];
	setp.gt.s32 	%p5661, %r15772, -1;
	@%p5661 bra 	$L__BB6_3564;
	and.b32  	%r13435, %r15772, 2147483647;
	and.b32  	%r13436, %r13435, %r15736;
	setp.eq.s32 	%p5662, %r13436, 0;
	selp.b32 	%r13437, %r13435, -2147483648, %p5662;
	or.b32  	%r15736, %r13437, %r15736;
$L__BB6_3564:
	ld.local.u32 	%r15773, [%rd884+100];
	setp.gt.s32 	%p5663, %r15773, -1;
	@%p5663 bra 	$L__BB6_3566;
	and.b32  	%r13438, %r15773, 2147483647;
	and.b32  	%r13439, %r13438, %r15736;
	setp.eq.s32 	%p5664, %r13439, 0;
	selp.b32 	%r13440, %r13438, -2147483648, %p5664;
	or.b32  	%r15736, %r13440, %r15736;
$L__BB6_3566:
	ld.local.u32 	%r15774, [%rd884+200];
	setp.gt.s32 	%p5665, %r15774, -1;
	@%p5665 bra 	$L__BB6_3568;
	and.b32  	%r13441, %r15774, 2147483647;
	and.b32  	%r13442, %r13441, %r15736;
	setp.eq.s32 	%p5666, %r13442, 0;
	selp.b32 	%r13443, %r13441, -2147483648, %p5666;
	or.b32  	%r15736, %r13443, %r15736;
$L__BB6_3568:
	ld.local.u32 	%r15775, [%rd884+-196];
	setp.gt.s32 	%p5667, %r15775, -1;
	@%p5667 bra 	$L__BB6_3570;
	and.b32  	%r13444, %r15775, 2147483647;
	and.b32  	%r13445, %r13444, %r15736;
	setp.eq.s32 	%p5668, %r13445, 0;
	selp.b32 	%r13446, %r13444, -2147483648, %p5668;
	or.b32  	%r15736, %r13446, %r15736;
$L__BB6_3570:
	ld.local.u32 	%r15776, [%rd884+-96];
	setp.gt.s32 	%p5669, %r15776, -1;
	@%p5669 bra 	$L__BB6_3572;
	and.b32  	%r13447, %r15776, 2147483647;
	and.b32  	%r13448, %r13447, %r15736;
	setp.eq.s32 	%p5670, %r13448, 0;
	selp.b32 	%r13449, %r13447, -2147483648, %p5670;
	or.b32  	%r15736, %r13449, %r15736;
$L__BB6_3572:
	ld.local.u32 	%r15777, [%rd884+4];
	setp.gt.s32 	%p5671, %r15777, -1;
	@%p5671 bra 	$L__BB6_3574;
	and.b32  	%r13450, %r15777, 2147483647;
	and.b32  	%r13451, %r13450, %r15736;
	setp.eq.s32 	%p5672, %r13451, 0;
	selp.b32 	%r13452, %r13450, -2147483648, %p5672;
	or.b32  	%r15736, %r13452, %r15736;
$L__BB6_3574:
	ld.local.u32 	%r15778, [%rd884+104];
	setp.gt.s32 	%p5673, %r15778, -1;
	@%p5673 bra 	$L__BB6_3576;
	and.b32  	%r13453, %r15778, 2147483647;
	and.b32  	%r13454, %r13453, %r15736;
	setp.eq.s32 	%p5674, %r13454, 0;
	selp.b32 	%r13455, %r13453, -2147483648, %p5674;
	or.b32  	%r15736, %r13455, %r15736;
$L__BB6_3576:
	ld.local.u32 	%r15779, [%rd884+204];
	setp.gt.s32 	%p5675, %r15779, -1;
	@%p5675 bra 	$L__BB6_3578;
	and.b32  	%r13456, %r15779, 2147483647;
	and.b32  	%r13457, %r13456, %r15736;
	setp.eq.s32 	%p5676, %r13457, 0;
	selp.b32 	%r13458, %r13456, -2147483648, %p5676;
	or.b32  	%r15736, %r13458, %r15736;
$L__BB6_3578:
	ld.local.u32 	%r15780, [%rd884+-192];
	setp.gt.s32 	%p5677, %r15780, -1;
	@%p5677 bra 	$L__BB6_3580;
	and.b32  	%r13459, %r15780, 2147483647;
	and.b32  	%r13460, %r13459, %r15736;
	setp.eq.s32 	%p5678, %r13460, 0;
	selp.b32 	%r13461, %r13459, -2147483648, %p5678;
	or.b32  	%r15736, %r13461, %r15736;
$L__BB6_3580:
	ld.local.u32 	%r15781, [%rd884+-92];
	setp.gt.s32 	%p5679, %r15781, -1;
	@%p5679 bra 	$L__BB6_3582;
	and.b32  	%r13462, %r15781, 2147483647;
	and.b32  	%r13463, %r13462, %r15736;
	setp.eq.s32 	%p5680, %r13463, 0;
	selp.b32 	%r13464, %r13462, -2147483648, %p5680;
	or.b32  	%r15736, %r13464, %r15736;
$L__BB6_3582:
	ld.local.u32 	%r15782, [%rd884+8];
	setp.gt.s32 	%p5681, %r15782, -1;
	@%p5681 bra 	$L__BB6_3584;
	and.b32  	%r13465, %r15782, 2147483647;
	and.b32  	%r13466, %r13465, %r15736;
	setp.eq.s32 	%p5682, %r13466, 0;
	selp.b32 	%r13467, %r13465, -2147483648, %p5682;
	or.b32  	%r15736, %r13467, %r15736;
$L__BB6_3584:
	ld.local.u32 	%r15783, [%rd884+108];
	setp.gt.s32 	%p5683, %r15783, -1;
	@%p5683 bra 	$L__BB6_3586;
	and.b32  	%r13468, %r15783, 2147483647;
	and.b32  	%r13469, %r13468, %r15736;
	setp.eq.s32 	%p5684, %r13469, 0;
	selp.b32 	%r13470, %r13468, -2147483648, %p5684;
	or.b32  	%r15736, %r13470, %r15736;
$L__BB6_3586:
	ld.local.u32 	%r15784, [%rd884+208];
	setp.gt.s32 	%p5685, %r15784, -1;
	@%p5685 bra 	$L__BB6_3588;
	and.b32  	%r13471, %r15784, 2147483647;
	and.b32  	%r13472, %r13471, %r15736;
	setp.eq.s32 	%p5686, %r13472, 0;
	selp.b32 	%r13473, %r13471, -2147483648, %p5686;
	or.b32  	%r15736, %r13473, %r15736;
$L__BB6_3588:
	setp.gt.s32 	%p5687, %r15736, -1;
	@%p5687 bra 	$L__BB6_3590;
	mov.b32 	%r13474, 0;
	st.local.u32 	[%rd7], %r13474;
	ld.local.u32 	%r15760, [%rd884+-208];
$L__BB6_3590:
	not.b32 	%r5063, %r15736;
	setp.lt.s32 	%p5688, %r15760, 0;
	@%p5688 bra 	$L__BB6_3592;
	and.b32  	%r13475, %r15760, %r5063;
	popc.b32 	%r13476, %r13475;
	setp.eq.s32 	%p5689, %r13476, 1;
	or.b32  	%r13477, %r13475, -2147483648;
	selp.b32 	%r15760, %r13477, %r13475, %p5689;
	st.local.u32 	[%rd884+-208], %r15760;
$L__BB6_3592:
	setp.lt.s32 	%p5690, %r15761, 0;
	@%p5690 bra 	$L__BB6_3594;
	and.b32  	%r13478, %r15761, %r5063;
	popc.b32 	%r13479, %r13478;
	setp.eq.s32 	%p5691, %r13479, 1;
	or.b32  	%r13480, %r13478, -2147483648;
	selp.b32 	%r15761, %r13480, %r13478, %p5691;
	st.local.u32 	[%rd884+-108], %r15761;
$L__BB6_3594:
	setp.lt.s32 	%p5692, %r15762, 0;
	@%p5692 bra 	$L__BB6_3596;
	and.b32  	%r13481, %r15762, %r5063;
	popc.b32 	%r13482, %r13481;
	setp.eq.s32 	%p5693, %r13482, 1;
	or.b32  	%r13483, %r13481, -2147483648;
	selp.b32 	%r15762, %r13483, %r13481, %p5693;
	st.local.u32 	[%rd884+-8], %r15762;
$L__BB6_3596:
	setp.lt.s32 	%p5694, %r15763, 0;
	@%p5694 bra 	$L__BB6_3598;
	and.b32  	%r13484, %r15763, %r5063;
	popc.b32 	%r13485, %r13484;
	setp.eq.s32 	%p5695, %r13485, 1;
	or.b32  	%r13486, %r13484, -2147483648;
	selp.b32 	%r15763, %r13486, %r13484, %p5695;
	st.local.u32 	[%rd884+92], %r15763;
$L__BB6_3598:
	setp.lt.s32 	%p5696, %r15764, 0;
	@%p5696 bra 	$L__BB6_3600;
	and.b32  	%r13487, %r15764, %r5063;
	popc.b32 	%r13488, %r13487;
	setp.eq.s32 	%p5697, %r13488, 1;
	or.b32  	%r13489, %r13487, -2147483648;
	selp.b32 	%r15764, %r13489, %r13487, %p5697;
	st.local.u32 	[%rd884+192], %r15764;
$L__BB6_3600:
	setp.lt.s32 	%p5698, %r15765, 0;
	@%p5698 bra 	$L__BB6_3602;
	and.b32  	%r13490, %r15765, %r5063;
	popc.b32 	%r13491, %r13490;
	setp.eq.s32 	%p5699, %r13491, 1;
	or.b32  	%r13492, %r13490, -2147483648;
	selp.b32 	%r15765, %r13492, %r13490, %p5699;
	st.local.u32 	[%rd884+-204], %r15765;
$L__BB6_3602:
	setp.lt.s32 	%p5700, %r15766, 0;
	@%p5700 bra 	$L__BB6_3604;
	and.b32  	%r13493, %r15766, %r5063;
	popc.b32 	%r13494, %r13493;
	setp.eq.s32 	%p5701, %r13494, 1;
	or.b32  	%r13495, %r13493, -2147483648;
	selp.b32 	%r15766, %r13495, %r13493, %p5701;
	st.local.u32 	[%rd884+-104], %r15766;
$L__BB6_3604:
	setp.lt.s32 	%p5702, %r15767, 0;
	@%p5702 bra 	$L__BB6_3606;
	and.b32  	%r13496, %r15767, %r5063;
	popc.b32 	%r13497, %r13496;
	setp.eq.s32 	%p5703, %r13497, 1;
	or.b32  	%r13498, %r13496, -2147483648;
	selp.b32 	%r15767, %r13498, %r13496, %p5703;
	st.local.u32 	[%rd884+-4], %r15767;
$L__BB6_3606:
	setp.lt.s32 	%p5704, %r15768, 0;
	@%p5704 bra 	$L__BB6_3608;
	and.b32  	%r13499, %r15768, %r5063;
	popc.b32 	%r13500, %r13499;
	setp.eq.s32 	%p5705, %r13500, 1;
	or.b32  	%r13501, %r13499, -2147483648;
	selp.b32 	%r15768, %r13501, %r13499, %p5705;
	st.local.u32 	[%rd884+96], %r15768;
$L__BB6_3608:
	setp.lt.s32 	%p5706, %r15769, 0;
	@%p5706 bra 	$L__BB6_3610;
	and.b32  	%r13502, %r15769, %r5063;
	popc.b32 	%r13503, %r13502;
	setp.eq.s32 	%p5707, %r13503, 1;
	or.b32  	%r13504, %r13502, -2147483648;
	selp.b32 	%r15769, %r13504, %r13502, %p5707;
	st.local.u32 	[%rd884+196], %r15769;
$L__BB6_3610:
	setp.lt.s32 	%p5708, %r15770, 0;
	@%p5708 bra 	$L__BB6_3612;
	and.b32  	%r13505, %r15770, %r5063;
	popc.b32 	%r13506, %r13505;
	setp.eq.s32 	%p5709, %r13506, 1;
	or.b32  	%r13507, %r13505, -2147483648;
	selp.b32 	%r15770, %r13507, %r13505, %p5709;
	st.local.u32 	[%rd884+-200], %r15770;
$L__BB6_3612:
	setp.lt.s32 	%p5710, %r15771, 0;
	@%p5710 bra 	$L__BB6_3614;
	and.b32  	%r13508, %r15771, %r5063;
	popc.b32 	%r13509, %r13508;
	setp.eq.s32 	%p5711, %r13509, 1;
	or.b32  	%r13510, %r13508, -2147483648;
	selp.b32 	%r15771, %r13510, %r13508, %p5711;
	st.local.u32 	[%rd884+-100], %r15771;
$L__BB6_3614:
	setp.lt.s32 	%p5712, %r15772, 0;
	@%p5712 bra 	$L__BB6_3616;
	and.b32  	%r13511, %r15772, %r5063;
	popc.b32 	%r13512, %r13511;
	setp.eq.s32 	%p5713, %r13512, 1;
	or.b32  	%r13513, %r13511, -2147483648;
	selp.b32 	%r15772, %r13513, %r13511, %p5713;
	st.local.u32 	[%rd884], %r15772;
$L__BB6_3616:
	setp.lt.s32 	%p5714, %r15773, 0;
	@%p5714 bra 	$L__BB6_3618;
	and.b32  	%r13514, %r15773, %r5063;
	popc.b32 	%r13515, %r13514;
	setp.eq.s32 	%p5715, %r13515, 1;
	or.b32  	%r13516, %r13514, -2147483648;
	selp.b32 	%r15773, %r13516, %r13514, %p5715;
	st.local.u32 	[%rd884+100], %r15773;
$L__BB6_3618:
	setp.lt.s32 	%p5716, %r15774, 0;
	@%p5716 bra 	$L__BB6_3620;
	and.b32  	%r13517, %r15774, %r5063;
	popc.b32 	%r13518, %r13517;
	setp.eq.s32 	%p5717, %r13518, 1;
	or.b32  	%r13519, %r13517, -2147483648;
	selp.b32 	%r15774, %r13519, %r13517, %p5717;
	st.local.u32 	[%rd884+200], %r15774;
$L__BB6_3620:
	setp.lt.s32 	%p5718, %r15775, 0;
	@%p5718 bra 	$L__BB6_3622;
	and.b32  	%r13520, %r15775, %r5063;
	popc.b32 	%r13521, %r13520;
	setp.eq.s32 	%p5719, %r13521, 1;
	or.b32  	%r13522, %r13520, -2147483648;
	selp.b32 	%r15775, %r13522, %r13520, %p5719;
	st.local.u32 	[%rd884+-196], %r15775;
$L__BB6_3622:
	setp.lt.s32 	%p5720, %r15776, 0;
	@%p5720 bra 	$L__BB6_3624;
	and.b32  	%r13523, %r15776, %r5063;
	popc.b32 	%r13524, %r13523;
	setp.eq.s32 	%p5721, %r13524, 1;
	or.b32  	%r13525, %r13523, -2147483648;
	selp.b32 	%r15776, %r13525, %r13523, %p5721;
	st.local.u32 	[%rd884+-96], %r15776;
$L__BB6_3624:
	setp.lt.s32 	%p5722, %r15777, 0;
	@%p5722 bra 	$L__BB6_3626;
	and.b32  	%r13526, %r15777, %r5063;
	popc.b32 	%r13527, %r13526;
	setp.eq.s32 	%p5723, %r13527, 1;
	or.b32  	%r13528, %r13526, -2147483648;
	selp.b32 	%r15777, %r13528, %r13526, %p5723;
	st.local.u32 	[%rd884+4], %r15777;
$L__BB6_3626:
	setp.lt.s32 	%p5724, %r15778, 0;
	@%p5724 bra 	$L__BB6_3628;
	and.b32  	%r13529, %r15778, %r5063;
	popc.b32 	%r13530, %r13529;
	setp.eq.s32 	%p5725, %r13530, 1;
	or.b32  	%r13531, %r13529, -2147483648;
	selp.b32 	%r15778, %r13531, %r13529, %p5725;
	st.local.u32 	[%rd884+104], %r15778;
$L__BB6_3628:
	setp.lt.s32 	%p5726, %r15779, 0;
	@%p5726 bra 	$L__BB6_3630;
	and.b32  	%r13532, %r15779, %r5063;
	popc.b32 	%r13533, %r13532;
	setp.eq.s32 	%p5727, %r13533, 1;
	or.b32  	%r13534, %r13532, -2147483648;
	selp.b32 	%r15779, %r13534, %r13532, %p5727;
	st.local.u32 	[%rd884+204], %r15779;
$L__BB6_3630:
	setp.lt.s32 	%p5728, %r15780, 0;
	@%p5728 bra 	$L__BB6_3632;
	and.b32  	%r13535, %r15780, %r5063;
	popc.b32 	%r13536, %r13535;
	setp.eq.s32 	%p5729, %r13536, 1;
	or.b32  	%r13537, %r13535, -2147483648;
	selp.b32 	%r15780, %r13537, %r13535, %p5729;
	st.local.u32 	[%rd884+-192], %r15780;
$L__BB6_3632:
	setp.lt.s32 	%p5730, %r15781, 0;
	@%p5730 bra 	$L__BB6_3634;
	and.b32  	%r13538, %r15781, %r5063;
	popc.b32 	%r13539, %r13538;
	setp.eq.s32 	%p5731, %r13539, 1;
	or.b32  	%r13540, %r13538, -2147483648;
	selp.b32 	%r15781, %r13540, %r13538, %p5731;
	st.local.u32 	[%rd884+-92], %r15781;
$L__BB6_3634:
	setp.lt.s32 	%p5732, %r15782, 0;
	@%p5732 bra 	$L__BB6_3636;
	and.b32  	%r13541, %r15782, %r5063;
	popc.b32 	%r13542, %r13541;
	setp.eq.s32 	%p5733, %r13542, 1;
	or.b32  	%r13543, %r13541, -2147483648;
	selp.b32 	%r15782, %r13543, %r13541, %p5733;
	st.local.u32 	[%rd884+8], %r15782;
$L__BB6_3636:
	setp.lt.s32 	%p5734, %r15783, 0;
	@%p5734 bra 	$L__BB6_3638;
	and.b32  	%r13544, %r15783, %r5063;
	popc.b32 	%r13545, %r13544;
	setp.eq.s32 	%p5735, %r13545, 1;
	or.b32  	%r13546, %r13544, -2147483648;
	selp.b32 	%r15783, %r13546, %r13544, %p5735;
	st.local.u32 	[%rd884+108], %r15783;
$L__BB6_3638:
	setp.lt.s32 	%p5736, %r15784, 0;
	@%p5736 bra 	$L__BB6_3640;
	and.b32  	%r13547, %r15784, %r5063;
	popc.b32 	%r13548, %r13547;
	setp.eq.s32 	%p5737, %r13548, 1;
	or.b32  	%r13549, %r13547, -2147483648;
	selp.b32 	%r15784, %r13549, %r13547, %p5737;
	st.local.u32 	[%rd884+208], %r15784;
$L__BB6_3640:
	mov.b32 	%r13550, 0;
	st.local.v4.u32 	[%rd2], {%r13550, %r13550, %r13550, %r13550};
	st.local.v4.u32 	[%rd2+16], {%r13550, %r13550, %r13550, %r13550};
	st.local.v4.u32 	[%rd2+32], {%r13550, %r13550, %r13550, %r13550};
	st.local.v4.u32 	[%rd2+48], {%r13550, %r13550, %r13550, %r13550};
	st.local.v4.u32 	[%rd2+64], {%r13550, %r13550, %r13550, %r13550};
	st.local.v4.u32 	[%rd2+80], {%r13550, %r13550, %r13550, %r13550};
	st.local.v4.u32 	[%rd2+96], {%r13550, %r13550, %r13550, %r13550};
	st.local.v4.u32 	[%rd2+112], {%r13550, %r13550, %r13550, %r13550};
	popc.b32 	%r5114, %r15760;
	setp.lt.s32 	%p5738, %r15760, 0;
	setp.ne.s32 	%p5739, %r5114, 2;
	or.pred  	%p5740, %p5738, %p5739;
	mov.u32 	%r15785, %r13550;
	@%p5740 bra 	$L__BB6_3643;
	clz.b32 	%r13551, %r15760;
	mov.b32 	%r13552, -2147483648;
	shr.u32 	%r5115, %r13552, %r13551;
	xor.b32  	%r13553, %r5115, %r15760;
	clz.b32 	%r13554, %r13553;
	sub.s32 	%r13555, 31, %r13554;
	mul.wide.u32 	%rd802, %r13555, 4;
	add.s64 	%rd382, %rd2, %rd802;
	ld.local.u32 	%r5116, [%rd382];
	and.b32  	%r13556, %r5116, %r5115;
	setp.ne.s32 	%p5741, %r13556, 0;
	mov.u32 	%r15785, %r15760;
	@%p5741 bra 	$L__BB6_3643;
	or.b32  	%r13558, %r5116, %r5115;
	st.local.u32 	[%rd382], %r13558;
	mov.u32 	%r15785, %r13550;
$L__BB6_3643:
	popc.b32 	%r5118, %r15761;
	setp.lt.s32 	%p5742, %r15761, 0;
	setp.ne.s32 	%p5743, %r5118, 2;
	or.pred  	%p5744, %p5742, %p5743;
	@%p5744 bra 	$L__BB6_3647;
	clz.b32 	%r13559, %r15761;
	mov.b32 	%r13560, -2147483648;
	shr.u32 	%r5119, %r13560, %r13559;
	xor.b32  	%r13561, %r5119, %r15761;
	clz.b32 	%r13562, %r13561;
	sub.s32 	%r13563, 31, %r13562;
	mul.wide.u32 	%rd803, %r13563, 4;
	add.s64 	%rd383, %rd2, %rd803;
	ld.local.u32 	%r5120, [%rd383];
	and.b32  	%r13564, %r5120, %r5119;
	setp.eq.s32 	%p5745, %r13564, 0;
	@%p5745 bra 	$L__BB6_3646;
	or.b32  	%r15785, %r15761, %r15785;
	bra.uni 	$L__BB6_3647;
$L__BB6_3646:
	or.b32  	%r13565, %r5120, %r5119;
	st.local.u32 	[%rd383], %r13565;
$L__BB6_3647:
	popc.b32 	%r5123, %r15762;
	setp.lt.s32 	%p5746, %r15762, 0;
	setp.ne.s32 	%p5747, %r5123, 2;
	or.pred  	%p5748, %p5746, %p5747;
	@%p5748 bra 	$L__BB6_3651;
	clz.b32 	%r13566, %r15762;
	mov.b32 	%r13567, -2147483648;
	shr.u32 	%r5124, %r13567, %r13566;
	xor.b32  	%r13568, %r5124, %r15762;
	clz.b32 	%r13569, %r13568;
	sub.s32 	%r13570, 31, %r13569;
	mul.wide.u32 	%rd804, %r13570, 4;
	add.s64 	%rd384, %rd2, %rd804;
	ld.local.u32 	%r5125, [%rd384];
	and.b32  	%r13571, %r5125, %r5124;
	setp.eq.s32 	%p5749, %r13571, 0;
	@%p5749 bra 	$L__BB6_3650;
	or.b32  	%r15785, %r15762, %r15785;
	bra.uni 	$L__BB6_3651;
$L__BB6_3650:
	or.b32  	%r13572, %r5125, %r5124;
	st.local.u32 	[%rd384], %r13572;
$L__BB6_3651:
	popc.b32 	%r5128, %r15763;
	setp.lt.s32 	%p5750, %r15763, 0;
	setp.ne.s32 	%p5751, %r5128, 2;
	or.pred  	%p5752, %p5750, %p5751;
	@%p5752 bra 	$L__BB6_3655;
	clz.b32 	%r13573, %r15763;
	mov.b32 	%r13574, -2147483648;
	shr.u32 	%r5129, %r13574, %r13573;
	xor.b32  	%r13575, %r5129, %r15763;
	clz.b32 	%r13576, %r13575;
	sub.s32 	%r13577, 31, %r13576;
	mul.wide.u32 	%rd805, %r13577, 4;
	add.s64 	%rd385, %rd2, %rd805;
	ld.local.u32 	%r5130, [%rd385];
	and.b32  	%r13578, %r5130, %r5129;
	setp.eq.s32 	%p5753, %r13578, 0;
	@%p5753 bra 	$L__BB6_3654;
	or.b32  	%r15785, %r15763, %r15785;
	bra.uni 	$L__BB6_3655;
$L__BB6_3654:
	or.b32  	%r13579, %r5130, %r5129;
	st.local.u32 	[%rd385], %r13579;
$L__BB6_3655:
	popc.b32 	%r5133, %r15764;
	setp.lt.s32 	%p5754, %r15764, 0;
	setp.ne.s32 	%p5755, %r5133, 2;
	or.pred  	%p5756, %p5754, %p5755;
	@%p5756 bra 	$L__BB6_3659;
	clz.b32 	%r13580, %r15764;
	mov.b32 	%r13581, -2147483648;
	shr.u32 	%r5134, %r13581, %r13580;
	xor.b32  	%r13582, %r5134, %r15764;
	clz.b32 	%r13583, %r13582;
	sub.s32 	%r13584, 31, %r13583;
	mul.wide.u32 	%rd806, %r13584, 4;
	add.s64 	%rd386, %rd2, %rd806;
	ld.local.u32 	%r5135, [%rd386];
	and.b32  	%r13585, %r5135, %r5134;
	setp.eq.s32 	%p5757, %r13585, 0;
	@%p5757 bra 	$L__BB6_3658;
	or.b32  	%r15785, %r15764, %r15785;
	bra.uni 	$L__BB6_3659;
$L__BB6_3658:
	or.b32  	%r13586, %r5135, %r5134;
	st.local.u32 	[%rd386], %r13586;
$L__BB6_3659:
	popc.b32 	%r5138, %r15765;
	setp.lt.s32 	%p5758, %r15765, 0;
	setp.ne.s32 	%p5759, %r5138, 2;
	or.pred  	%p5760, %p5758, %p5759;
	@%p5760 bra 	$L__BB6_3663;
	clz.b32 	%r13587, %r15765;
	mov.b32 	%r13588, -2147483648;
	shr.u32 	%r5139, %r13588, %r13587;
	xor.b32  	%r13589, %r5139, %r15765;
	clz.b32 	%r13590, %r13589;
	sub.s32 	%r13591, 31, %r13590;
	mul.wide.u32 	%rd807, %r13591, 4;
	add.s64 	%rd387, %rd2, %rd807;
	ld.local.u32 	%r5140, [%rd387];
	and.b32  	%r13592, %r5140, %r5139;
	setp.eq.s32 	%p5761, %r13592, 0;
	@%p5761 bra 	$L__BB6_3662;
	or.b32  	%r15785, %r15765, %r15785;
	bra.uni 	$L__BB6_3663;
$L__BB6_3662:
	or.b32  	%r13593, %r5140, %r5139;
	st.local.u32 	[%rd387], %r13593;
$L__BB6_3663:
	popc.b32 	%r5143, %r15766;
	setp.lt.s32 	%p5762, %r15766, 0;
	setp.ne.s32 	%p5763, %r5143, 2;
	or.pred  	%p5764, %p5762, %p5763;
	@%p5764 bra 	$L__BB6_3667;
	clz.b32 	%r13594, %r15766;
	mov.b32 	%r13595, -2147483648;
	shr.u32 	%r5144, %r13595, %r13594;
	xor.b32  	%r13596, %r5144, %r15766;
	clz.b32 	%r13597, %r13596;
	sub.s32 	%r13598, 31, %r13597;
	mul.wide.u32 	%rd808, %r13598, 4;
	add.s64 	%rd388, %rd2, %rd808;
	ld.local.u32 	%r5145, [%rd388];
	and.b32  	%r13599, %r5145, %r5144;
	setp.eq.s32 	%p5765, %r13599, 0;
	@%p5765 bra 	$L__BB6_3666;
	or.b32  	%r15785, %r15766, %r15785;
	bra.uni 	$L__BB6_3667;
$L__BB6_3666:
	or.b32  	%r13600, %r5145, %r5144;
	st.local.u32 	[%rd388], %r13600;
$L__BB6_3667:
	popc.b32 	%r5148, %r15767;
	setp.lt.s32 	%p5766, %r15767, 0;
	setp.ne.s32 	%p5767, %r5148, 2;
	or.pred  	%p5768, %p5766, %p5767;
	@%p5768 bra 	$L__BB6_3671;
	clz.b32 	%r13601, %r15767;
	mov.b32 	%r13602, -2147483648;
	shr.u32 	%r5149, %r13602, %r13601;
	xor.b32  	%r13603, %r5149, %r15767;
	clz.b32 	%r13604, %r13603;
	sub.s32 	%r13605, 31, %r13604;
	mul.wide.u32 	%rd809, %r13605, 4;
	add.s64 	%rd389, %rd2, %rd809;
	ld.local.u32 	%r5150, [%rd389];
	and.b32  	%r13606, %r5150, %r5149;
	setp.eq.s32 	%p5769, %r13606, 0;
	@%p5769 bra 	$L__BB6_3670;
	or.b32  	%r15785, %r15767, %r15785;
	bra.uni 	$L__BB6_3671;
$L__BB6_3670:
	or.b32  	%r13607, %r5150, %r5149;
	st.local.u32 	[%rd389], %r13607;
$L__BB6_3671:
	popc.b32 	%r5153, %r15768;
	setp.lt.s32 	%p5770, %r15768, 0;
	setp.ne.s32 	%p5771, %r5153, 2;
	or.pred  	%p5772, %p5770, %p5771;
	@%p5772 bra 	$L__BB6_3675;
	clz.b32 	%r13608, %r15768;
	mov.b32 	%r13609, -2147483648;
	shr.u32 	%r5154, %r13609, %r13608;
	xor.b32  	%r13610, %r5154, %r15768;
	clz.b32 	%r13611, %r13610;
	sub.s32 	%r13612, 31, %r13611;
	mul.wide.u32 	%rd810, %r13612, 4;
	add.s64 	%rd390, %rd2, %rd810;
	ld.local.u32 	%r5155, [%rd390];
	and.b32  	%r13613, %r5155, %r5154;
	setp.eq.s32 	%p5773, %r13613, 0;
	@%p5773 bra 	$L__BB6_3674;
	or.b32  	%r15785, %r15768, %r15785;
	bra.uni 	$L__BB6_3675;
$L__BB6_3674:
	or.b32  	%r13614, %r5155, %r5154;
	st.local.u32 	[%rd390], %r13614;
$L__BB6_3675:
	popc.b32 	%r5158, %r15769;
	setp.lt.s32 	%p5774, %r15769, 0;
	setp.ne.s32 	%p5775, %r5158, 2;
	or.pred  	%p5776, %p5774, %p5775;
	@%p5776 bra 	$L__BB6_3679;
	clz.b32 	%r13615, %r15769;
	mov.b32 	%r13616, -2147483648;
	shr.u32 	%r5159, %r13616, %r13615;
	xor.b32  	%r13617, %r5159, %r15769;
	clz.b32 	%r13618, %r13617;
	sub.s32 	%r13619, 31, %r13618;
	mul.wide.u32 	%rd811, %r13619, 4;
	add.s64 	%rd391, %rd2, %rd811;
	ld.local.u32 	%r5160, [%rd391];
	and.b32  	%r13620, %r5160, %r5159;
	setp.eq.s32 	%p5777, %r13620, 0;
	@%p5777 bra 	$L__BB6_3678;
	or.b32  	%r15785, %r15769, %r15785;
	bra.uni 	$L__BB6_3679;
$L__BB6_3678:
	or.b32  	%r13621, %r5160, %r5159;
	st.local.u32 	[%rd391], %r13621;
$L__BB6_3679:
	popc.b32 	%r5163, %r15770;
	setp.lt.s32 	%p5778, %r15770, 0;
	setp.ne.s32 	%p5779, %r5163, 2;
	or.pred  	%p5780, %p5778, %p5779;
	@%p5780 bra 	$L__BB6_3683;
	clz.b32 	%r13622, %r15770;
	mov.b32 	%r13623, -2147483648;
	shr.u32 	%r5164, %r13623, %r13622;
	xor.b32  	%r13624, %r5164, %r15770;
	clz.b32 	%r13625, %r13624;
	sub.s32 	%r13626, 31, %r13625;
	mul.wide.u32 	%rd812, %r13626, 4;
	add.s64 	%rd392, %rd2, %rd812;
	ld.local.u32 	%r5165, [%rd392];
	and.b32  	%r13627, %r5165, %r5164;
	setp.eq.s32 	%p5781, %r13627, 0;
	@%p5781 bra 	$L__BB6_3682;
	or.b32  	%r15785, %r15770, %r15785;
	bra.uni 	$L__BB6_3683;
$L__BB6_3682:
	or.b32  	%r13628, %r5165, %r5164;
	st.local.u32 	[%rd392], %r13628;
$L__BB6_3683:
	popc.b32 	%r5168, %r15771;
	setp.lt.s32 	%p5782, %r15771, 0;
	setp.ne.s32 	%p5783, %r5168, 2;
	or.pred  	%p5784, %p5782, %p5783;
	@%p5784 bra 	$L__BB6_3687;
	clz.b32 	%r13629, %r15771;
	mov.b32 	%r13630, -2147483648;
	shr.u32 	%r5169, %r13630, %r13629;
	xor.b32  	%r13631, %r5169, %r15771;
	clz.b32 	%r13632, %r13631;
	sub.s32 	%r13633, 31, %r13632;
	mul.wide.u32 	%rd813, %r13633, 4;
	add.s64 	%rd393, %rd2, %rd813;
	ld.local.u32 	%r5170, [%rd393];
	and.b32  	%r13634, %r5170, %r5169;
	setp.eq.s32 	%p5785, %r13634, 0;
	@%p5785 bra 	$L__BB6_3686;
	or.b32  	%r15785, %r15771, %r15785;
	bra.uni 	$L__BB6_3687;
$L__BB6_3686:
	or.b32  	%r13635, %r5170, %r5169;
	st.local.u32 	[%rd393], %r13635;
$L__BB6_3687:
	popc.b32 	%r5173, %r15772;
	setp.lt.s32 	%p5786, %r15772, 0;
	setp.ne.s32 	%p5787, %r5173, 2;
	or.pred  	%p5788, %p5786, %p5787;
	@%p5788 bra 	$L__BB6_3691;
	clz.b32 	%r13636, %r15772;
	mov.b32 	%r13637, -2147483648;
	shr.u32 	%r5174, %r13637, %r13636;
	xor.b32  	%r13638, %r5174, %r15772;
	clz.b32 	%r13639, %r13638;
	sub.s32 	%r13640, 31, %r13639;
	mul.wide.u32 	%rd814, %r13640, 4;
	add.s64 	%rd394, %rd2, %rd814;
	ld.local.u32 	%r5175, [%rd394];
	and.b32  	%r13641, %r5175, %r5174;
	setp.eq.s32 	%p5789, %r13641, 0;
	@%p5789 bra 	$L__BB6_3690;
	or.b32  	%r15785, %r15772, %r15785;
	bra.uni 	$L__BB6_3691;
$L__BB6_3690:
	or.b32  	%r13642, %r5175, %r5174;
	st.local.u32 	[%rd394], %r13642;
$L__BB6_3691:
	popc.b32 	%r5178, %r15773;
	setp.lt.s32 	%p5790, %r15773, 0;
	setp.ne.s32 	%p5791, %r5178, 2;
	or.pred  	%p5792, %p5790, %p5791;
	@%p5792 bra 	$L__BB6_3695;
	clz.b32 	%r13643, %r15773;
	mov.b32 	%r13644, -2147483648;
	shr.u32 	%r5179, %r13644, %r13643;
	xor.b32  	%r13645, %r5179, %r15773;
	clz.b32 	%r13646, %r13645;
	sub.s32 	%r13647, 31, %r13646;
	mul.wide.u32 	%rd815, %r13647, 4;
	add.s64 	%rd395, %rd2, %rd815;
	ld.local.u32 	%r5180, [%rd395];
	and.b32  	%r13648, %r5180, %r5179;
	setp.eq.s32 	%p5793, %r13648, 0;
	@%p5793 bra 	$L__BB6_3694;
	or.b32  	%r15785, %r15773, %r15785;
	bra.uni 	$L__BB6_3695;
$L__BB6_3694:
	or.b32  	%r13649, %r5180, %r5179;
	st.local.u32 	[%rd395], %r13649;
$L__BB6_3695:
	popc.b32 	%r5183, %r15774;
	setp.lt.s32 	%p5794, %r15774, 0;
	setp.ne.s32 	%p5795, %r5183, 2;
	or.pred  	%p5796, %p5794, %p5795;
	@%p5796 bra 	$L__BB6_3699;
	clz.b32 	%r13650, %r15774;
	mov.b32 	%r13651, -2147483648;
	shr.u32 	%r5184, %r13651, %r13650;
	xor.b32  	%r13652, %r5184, %r15774;
	clz.b32 	%r13653, %r13652;
	sub.s32 	%r13654, 31, %r13653;
	mul.wide.u32 	%rd816, %r13654, 4;
	add.s64 	%rd396, %rd2, %rd816;
	ld.local.u32 	%r5185, [%rd396];
	and.b32  	%r13655, %r5185, %r5184;
	setp.eq.s32 	%p5797, %r13655, 0;
	@%p5797 bra 	$L__BB6_3698;
	or.b32  	%r15785, %r15774, %r15785;
	bra.uni 	$L__BB6_3699;
$L__BB6_3698:
	or.b32  	%r13656, %r5185, %r5184;
	st.local.u32 	[%rd396], %r13656;
$L__BB6_3699:
	popc.b32 	%r5188, %r15775;
	setp.lt.s32 	%p5798, %r15775, 0;
	setp.ne.s32 	%p5799, %r5188, 2;
	or.pred  	%p5800, %p5798, %p5799;
	@%p5800 bra 	$L__BB6_3703;
	clz.b32 	%r13657, %r15775;
	mov.b32 	%r13658, -2147483648;
	shr.u32 	%r5189, %r13658, %r13657;
	xor.b32  	%r13659, %r5189, %r15775;
	clz.b32 	%r13660, %r13659;
	sub.s32 	%r13661, 31, %r13660;
	mul.wide.u32 	%rd817, %r13661, 4;
	add.s64 	%rd397, %rd2, %rd817;
	ld.local.u32 	%r5190, [%rd397];
	and.b32  	%r13662, %r5190, %r5189;
	setp.eq.s32 	%p5801, %r13662, 0;
	@%p5801 bra 	$L__BB6_3702;
	or.b32  	%r15785, %r15775, %r15785;
	bra.uni 	$L__BB6_3703;
$L__BB6_3702:
	or.b32  	%r13663, %r5190, %r5189;
	st.local.u32 	[%rd397], %r13663;
$L__BB6_3703:
	popc.b32 	%r5193, %r15776;
	setp.lt.s32 	%p5802, %r15776, 0;
	setp.ne.s32 	%p5803, %r5193, 2;
	or.pred  	%p5804, %p5802, %p5803;
	@%p5804 bra 	$L__BB6_3707;
	clz.b32 	%r13664, %r15776;
	mov.b32 	%r13665, -2147483648;
	shr.u32 	%r5194, %r13665, %r13664;
	xor.b32  	%r13666, %r5194, %r15776;
	clz.b32 	%r13667, %r13666;
	sub.s32 	%r13668, 31, %r13667;
	mul.wide.u32 	%rd818, %r13668, 4;
	add.s64 	%rd398, %rd2, %rd818;
	ld.local.u32 	%r5195, [%rd398];
	and.b32  	%r13669, %r5195, %r5194;
	setp.eq.s32 	%p5805, %r13669, 0;
	@%p5805 bra 	$L__BB6_3706;
	or.b32  	%r15785, %r15776, %r15785;
	bra.uni 	$L__BB6_3707;
$L__BB6_3706:
	or.b32  	%r13670, %r5195, %r5194;
	st.local.u32 	[%rd398], %r13670;
$L__BB6_3707:
	popc.b32 	%r5198, %r15777;
	setp.lt.s32 	%p5806, %r15777, 0;
	setp.ne.s32 	%p5807, %r5198, 2;
	or.pred  	%p5808, %p5806, %p5807;
	@%p5808 bra 	$L__BB6_3711;
	clz.b32 	%r13671, %r15777;
	mov.b32 	%r13672, -2147483648;
	shr.u32 	%r5199, %r13672, %r13671;
	xor.b32  	%r13673, %r5199, %r15777;
	clz.b32 	%r13674, %r13673;
	sub.s32 	%r13675, 31, %r13674;
	mul.wide.u32 	%rd819, %r13675, 4;
	add.s64 	%rd399, %rd2, %rd819;
	ld.local.u32 	%r5200, [%rd399];
	and.b32  	%r13676, %r5200, %r5199;
	setp.eq.s32 	%p5809, %r13676, 0;
	@%p5809 bra 	$L__BB6_3710;
	or.b32  	%r15785, %r15777, %r15785;
	bra.uni 	$L__BB6_3711;
$L__BB6_3710:
	or.b32  	%r13677, %r5200, %r5199;
	st.local.u32 	[%rd399], %r13677;
$L__BB6_3711:
	popc.b32 	%r5203, %r15778;
	setp.lt.s32 	%p5810, %r15778, 0;
	setp.ne.s32 	%p5811, %r5203, 2;
	or.pred  	%p5812, %p5810, %p5811;
	@%p5812 bra 	$L__BB6_3715;
	clz.b32 	%r13678, %r15778;
	mov.b32 	%r13679, -2147483648;
	shr.u32 	%r5204, %r13679, %r13678;
	xor.b32  	%r13680, %r5204, %r15778;
	clz.b32 	%r13681, %r13680;
	sub.s32 	%r13682, 31, %r13681;
	mul.wide.u32 	%rd820, %r13682, 4;
	add.s64 	%rd400, %rd2, %rd820;
	ld.local.u32 	%r5205, [%rd400];
	and.b32  	%r13683, %r5205, %r5204;
	setp.eq.s32 	%p5813, %r13683, 0;
	@%p5813 bra 	$L__BB6_3714;
	or.b32  	%r15785, %r15778, %r15785;
	bra.uni 	$L__BB6_3715;
$L__BB6_3714:
	or.b32  	%r13684, %r5205, %r5204;
	st.local.u32 	[%rd400], %r13684;
$L__BB6_3715:
	popc.b32 	%r5208, %r15779;
	setp.lt.s32 	%p5814, %r15779, 0;
	setp.ne.s32 	%p5815, %r5208, 2;
	or.pred  	%p5816, %p5814, %p5815;
	@%p5816 bra 	$L__BB6_3719;
	clz.b32 	%r13685, %r15779;
	mov.b32 	%r13686, -2147483648;
	shr.u32 	%r5209, %r13686, %r13685;
	xor.b32  	%r13687, %r5209, %r15779;
	clz.b32 	%r13688, %r13687;
	sub.s32 	%r13689, 31, %r13688;
	mul.wide.u32 	%rd821, %r13689, 4;
	add.s64 	%rd401, %rd2, %rd821;
	ld.local.u32 	%r5210, [%rd401];
	and.b32  	%r13690, %r5210, %r5209;
	setp.eq.s32 	%p5817, %r13690, 0;
	@%p5817 bra 	$L__BB6_3718;
	or.b32  	%r15785, %r15779, %r15785;
	bra.uni 	$L__BB6_3719;
$L__BB6_3718:
	or.b32  	%r13691, %r5210, %r5209;
	st.local.u32 	[%rd401], %r13691;
$L__BB6_3719:
	popc.b32 	%r5213, %r15780;
	setp.lt.s32 	%p5818, %r15780, 0;
	setp.ne.s32 	%p5819, %r5213, 2;
	or.pred  	%p5820, %p5818, %p5819;
	@%p5820 bra 	$L__BB6_3723;
	clz.b32 	%r13692, %r15780;
	mov.b32 	%r13693, -2147483648;
	shr.u32 	%r5214, %r13693, %r13692;
	xor.b32  	%r13694, %r5214, %r15780;
	clz.b32 	%r13695, %r13694;
	sub.s32 	%r13696, 31, %r13695;
	mul.wide.u32 	%rd822, %r13696, 4;
	add.s64 	%rd402, %rd2, %rd822;
	ld.local.u32 	%r5215, [%rd402];
	and.b32  	%r13697, %r5215, %r5214;
	setp.eq.s32 	%p5821, %r13697, 0;
	@%p5821 bra 	$L__BB6_3722;
	or.b32  	%r15785, %r15780, %r15785;
	bra.uni 	$L__BB6_3723;
$L__BB6_3722:
	or.b32  	%r13698, %r5215, %r5214;
	st.local.u32 	[%rd402], %r13698;
$L__BB6_3723:
	popc.b32 	%r5218, %r15781;
	setp.lt.s32 	%p5822, %r15781, 0;
	setp.ne.s32 	%p5823, %r5218, 2;
	or.pred  	%p5824, %p5822, %p5823;
	@%p5824 bra 	$L__BB6_3727;
	clz.b32 	%r13699, %r15781;
	mov.b32 	%r13700, -2147483648;
	shr.u32 	%r5219, %r13700, %r13699;
	xor.b32  	%r13701, %r5219, %r15781;
	clz.b32 	%r13702, %r13701;
	sub.s32 	%r13703, 31, %r13702;
	mul.wide.u32 	%rd823, %r13703, 4;
	add.s64 	%rd403, %rd2, %rd823;
	ld.local.u32 	%r5220, [%rd403];
	and.b32  	%r13704, %r5220, %r5219;
	setp.eq.s32 	%p5825, %r13704, 0;
	@%p5825 bra 	$L__BB6_3726;
	or.b32  	%r15785, %r15781, %r15785;
	bra.uni 	$L__BB6_3727;
$L__BB6_3726:
	or.b32  	%r13705, %r5220, %r5219;
	st.local.u32 	[%rd403], %r13705;
$L__BB6_3727:
	popc.b32 	%r5223, %r15782;
	setp.lt.s32 	%p5826, %r15782, 0;
	setp.ne.s32 	%p5827, %r5223, 2;
	or.pred  	%p5828, %p5826, %p5827;
	@%p5828 bra 	$L__BB6_3731;
	clz.b32 	%r13706, %r15782;
	mov.b32 	%r13707, -2147483648;
	shr.u32 	%r5224, %r13707, %r13706;
	xor.b32  	%r13708, %r5224, %r15782;
	clz.b32 	%r13709, %r13708;
	sub.s32 	%r13710, 31, %r13709;
	mul.wide.u32 	%rd824, %r13710, 4;
	add.s64 	%rd404, %rd2, %rd824;
	ld.local.u32 	%r5225, [%rd404];
	and.b32  	%r13711, %r5225, %r5224;
	setp.eq.s32 	%p5829, %r13711, 0;
	@%p5829 bra 	$L__BB6_3730;
	or.b32  	%r15785, %r15782, %r15785;
	bra.uni 	$L__BB6_3731;
$L__BB6_3730:
	or.b32  	%r13712, %r5225, %r5224;
	st.local.u32 	[%rd404], %r13712;
$L__BB6_3731:
	popc.b32 	%r5228, %r15783;
	setp.lt.s32 	%p5830, %r15783, 0;
	setp.ne.s32 	%p5831, %r5228, 2;
	or.pred  	%p5832, %p5830, %p5831;
	@%p5832 bra 	$L__BB6_3735;
	clz.b32 	%r13713, %r15783;
	mov.b32 	%r13714, -2147483648;
	shr.u32 	%r5229, %r13714, %r13713;
	xor.b32  	%r13715, %r5229, %r15783;
	clz.b32 	%r13716, %r13715;
	sub.s32 	%r13717, 31, %r13716;
	mul.wide.u32 	%rd825, %r13717, 4;
	add.s64 	%rd405, %rd2, %rd825;
	ld.local.u32 	%r5230, [%rd405];
	and.b32  	%r13718, %r5230, %r5229;
	setp.eq.s32 	%p5833, %r13718, 0;
	@%p5833 bra 	$L__BB6_3734;
	or.b32  	%r15785, %r15783, %r15785;
	bra.uni 	$L__BB6_3735;
$L__BB6_3734:
	or.b32  	%r13719, %r5230, %r5229;
	st.local.u32 	[%rd405], %r13719;
$L__BB6_3735:
	popc.b32 	%r5233, %r15784;
	setp.lt.s32 	%p5834, %r15784, 0;
	setp.ne.s32 	%p5835, %r5233, 2;
	or.pred  	%p5836, %p5834, %p5835;
	@%p5836 bra 	$L__BB6_3737;
	clz.b32 	%r13720, %r15784;
	mov.b32 	%r13721, -2147483648;
	shr.u32 	%r13722, %r13721, %r13720;
	xor.b32  	%r13723, %r13722, %r15784;
	clz.b32 	%r13724, %r13723;
	sub.s32 	%r13725, 31, %r13724;
	mul.wide.u32 	%rd826, %r13725, 4;
	add.s64 	%rd827, %rd2, %rd826;
	ld.local.u32 	%r13726, [%rd827];
	and.b32  	%r13727, %r13726, %r13722;
	setp.eq.s32 	%p5837, %r13727, 0;
	selp.b32 	%r13728, 0, %r15784, %p5837;
	or.b32  	%r15785, %r15785, %r13728;
$L__BB6_3737:
	setp.eq.s32 	%p5838, %r15785, 0;
	@%p5838 bra 	$L__BB6_3788;
	not.b32 	%r5236, %r15785;
	setp.gt.s32 	%p5839, %r15760, -1;
	setp.eq.s32 	%p5840, %r5114, 2;
	and.b32  	%r13730, %r15760, %r15785;
	setp.eq.s32 	%p5841, %r13730, %r15760;
	and.pred  	%p5842, %p5840, %p5841;
	and.pred  	%p5843, %p5842, %p5839;
	@%p5843 bra 	$L__BB6_3740;
	and.b32  	%r13731, %r15760, %r5236;
	popc.b32 	%r13732, %r13731;
	setp.eq.s32 	%p5844, %r13732, 1;
	or.b32  	%r13733, %r13731, -2147483648;
	selp.b32 	%r13734, %r13733, %r13731, %p5844;
	st.local.u32 	[%rd884+-208], %r13734;
$L__BB6_3740:
	setp.gt.s32 	%p5845, %r15761, -1;
	setp.eq.s32 	%p5846, %r5118, 2;
	and.b32  	%r13736, %r15761, %r15785;
	setp.eq.s32 	%p5847, %r13736, %r15761;
	and.pred  	%p5848, %p5846, %p5847;
	and.pred  	%p5849, %p5848, %p5845;
	@%p5849 bra 	$L__BB6_3742;
	and.b32  	%r13737, %r15761, %r5236;
	popc.b32 	%r13738, %r13737;
	setp.eq.s32 	%p5850, %r13738, 1;
	or.b32  	%r13739, %r13737, -2147483648;
	selp.b32 	%r13740, %r13739, %r13737, %p5850;
	st.local.u32 	[%rd884+-108], %r13740;
$L__BB6_3742:
	setp.gt.s32 	%p5851, %r15762, -1;
	setp.eq.s32 	%p5852, %r5123, 2;
	and.b32  	%r13742, %r15762, %r15785;
	setp.eq.s32 	%p5853, %r13742, %r15762;
	and.pred  	%p5854, %p5852, %p5853;
	and.pred  	%p5855, %p5854, %p5851;
	@%p5855 bra 	$L__BB6_3744;
	and.b32  	%r13743, %r15762, %r5236;
	popc.b32 	%r13744, %r13743;
	setp.eq.s32 	%p5856, %r13744, 1;
	or.b32  	%r13745, %r13743, -2147483648;
	selp.b32 	%r13746, %r13745, %r13743, %p5856;
	st.local.u32 	[%rd884+-8], %r13746;
$L__BB6_3744:
	setp.gt.s32 	%p5857, %r15763, -1;
	setp.eq.s32 	%p5858, %r5128, 2;
	and.b32  	%r13748, %r15763, %r15785;
	setp.eq.s32 	%p5859, %r13748, %r15763;
	and.pred  	%p5860, %p5858, %p5859;
	and.pred  	%p5861, %p5860, %p5857;
	@%p5861 bra 	$L__BB6_3746;
	and.b32  	%r13749, %r15763, %r5236;
	popc.b32 	%r13750, %r13749;
	setp.eq.s32 	%p5862, %r13750, 1;
	or.b32  	%r13751, %r13749, -2147483648;
	selp.b32 	%r13752, %r13751, %r13749, %p5862;
	st.local.u32 	[%rd884+92], %r13752;
$L__BB6_3746:
	setp.gt.s32 	%p5863, %r15764, -1;
	setp.eq.s32 	%p5864, %r5133, 2;
	and.b32  	%r13754, %r15764, %r15785;
	setp.eq.s32 	%p5865, %r13754, %r15764;
	and.pred  	%p5866, %p5864, %p5865;
	and.pred  	%p5867, %p5866, %p5863;
	@%p5867 bra 	$L__BB6_3748;
	and.b32  	%r13755, %r15764, %r5236;
	popc.b32 	%r13756, %r13755;
	setp.eq.s32 	%p5868, %r13756, 1;
	or.b32  	%r13757, %r13755, -2147483648;
	selp.b32 	%r13758, %r13757, %r13755, %p5868;
	st.local.u32 	[%rd884+192], %r13758;
$L__BB6_3748:
	setp.gt.s32 	%p5869, %r15765, -1;
	setp.eq.s32 	%p5870, %r5138, 2;
	and.b32  	%r13760, %r15765, %r15785;
	setp.eq.s32 	%p5871, %r13760, %r15765;
	and.pred  	%p5872, %p5870, %p5871;
	and.pred  	%p5873, %p5872, %p5869;
	@%p5873 bra 	$L__BB6_3750;
	and.b32  	%r13761, %r15765, %r5236;
	popc.b32 	%r13762, %r13761;
	setp.eq.s32 	%p5874, %r13762, 1;
	or.b32  	%r13763, %r13761, -2147483648;
	selp.b32 	%r13764, %r13763, %r13761, %p5874;
	st.local.u32 	[%rd884+-204], %r13764;
$L__BB6_3750:
	setp.gt.s32 	%p5875, %r15766, -1;
	setp.eq.s32 	%p5876, %r5143, 2;
	and.b32  	%r13766, %r15766, %r15785;
	setp.eq.s32 	%p5877, %r13766, %r15766;
	and.pred  	%p5878, %p5876, %p5877;
	and.pred  	%p5879, %p5878, %p5875;
	@%p5879 bra 	$L__BB6_3752;
	and.b32  	%r13767, %r15766, %r5236;
	popc.b32 	%r13768, %r13767;
	setp.eq.s32 	%p5880, %r13768, 1;
	or.b32  	%r13769, %r13767, -2147483648;
	selp.b32 	%r13770, %r13769, %r13767, %p5880;
	st.local.u32 	[%rd884+-104], %r13770;
$L__BB6_3752:
	setp.gt.s32 	%p5881, %r15767, -1;
	setp.eq.s32 	%p5882, %r5148, 2;
	and.b32  	%r13772, %r15767, %r15785;
	setp.eq.s32 	%p5883, %r13772, %r15767;
	and.pred  	%p5884, %p5882, %p5883;
	and.pred  	%p5885, %p5884, %p5881;
	@%p5885 bra 	$L__BB6_3754;
	and.b32  	%r13773, %r15767, %r5236;
	popc.b32 	%r13774, %r13773;
	setp.eq.s32 	%p5886, %r13774, 1;
	or.b32  	%r13775, %r13773, -2147483648;
	selp.b32 	%r13776, %r13775, %r13773, %p5886;
	st.local.u32 	[%rd884+-4], %r13776;
$L__BB6_3754:
	setp.gt.s32 	%p5887, %r15768, -1;
	setp.eq.s32 	%p5888, %r5153, 2;
	and.b32  	%r13778, %r15768, %r15785;
	setp.eq.s32 	%p5889, %r13778, %r15768;
	and.pred  	%p5890, %p5888, %p5889;
	and.pred  	%p5891, %p5890, %p5887;
	@%p5891 bra 	$L__BB6_3756;
	and.b32  	%r13779, %r15768, %r5236;
	popc.b32 	%r13780, %r13779;
	setp.eq.s32 	%p5892, %r13780, 1;
	or.b32  	%r13781, %r13779, -2147483648;
	selp.b32 	%r13782, %r13781, %r13779, %p5892;
	st.local.u32 	[%rd884+96], %r13782;
$L__BB6_3756:
	setp.gt.s32 	%p5893, %r15769, -1;
	setp.eq.s32 	%p5894, %r5158, 2;
	and.b32  	%r13784, %r15769, %r15785;
	setp.eq.s32 	%p5895, %r13784, %r15769;
	and.pred  	%p5896, %p5894, %p5895;
	and.pred  	%p5897, %p5896, %p5893;
	@%p5897 bra 	$L__BB6_3758;
	and.b32  	%r13785, %r15769, %r5236;
	popc.b32 	%r13786, %r13785;
	setp.eq.s32 	%p5898, %r13786, 1;
	or.b32  	%r13787, %r13785, -2147483648;
	selp.b32 	%r13788, %r13787, %r13785, %p5898;
	st.local.u32 	[%rd884+196], %r13788;
$L__BB6_3758:
	setp.gt.s32 	%p5899, %r15770, -1;
	setp.eq.s32 	%p5900, %r5163, 2;
	and.b32  	%r13790, %r15770, %r15785;
	setp.eq.s32 	%p5901, %r13790, %r15770;
	and.pred  	%p5902, %p5900, %p5901;
	and.pred  	%p5903, %p5902, %p5899;
	@%p5903 bra 	$L__BB6_3760;
	and.b32  	%r13791, %r15770, %r5236;
	popc.b32 	%r13792, %r13791;
	setp.eq.s32 	%p5904, %r13792, 1;
	or.b32  	%r13793, %r13791, -2147483648;
	selp.b32 	%r13794, %r13793, %r13791, %p5904;
	st.local.u32 	[%rd884+-200], %r13794;
$L__BB6_3760:
	setp.gt.s32 	%p5905, %r15771, -1;
	setp.eq.s32 	%p5906, %r5168, 2;
	and.b32  	%r13796, %r15771, %r15785;
	setp.eq.s32 	%p5907, %r13796, %r15771;
	and.pred  	%p5908, %p5906, %p5907;
	and.pred  	%p5909, %p5908, %p5905;
	@%p5909 bra 	$L__BB6_3762;
	and.b32  	%r13797, %r15771, %r5236;
	popc.b32 	%r13798, %r13797;
	setp.eq.s32 	%p5910, %r13798, 1;
	or.b32  	%r13799, %r13797, -2147483648;
	selp.b32 	%r13800, %r13799, %r13797, %p5910;
	st.local.u32 	[%rd884+-100], %r13800;
$L__BB6_3762:
	setp.gt.s32 	%p5911, %r15772, -1;
	setp.eq.s32 	%p5912, %r5173, 2;
	and.b32  	%r13802, %r15772, %r15785;
	setp.eq.s32 	%p5913, %r13802, %r15772;
	and.pred  	%p5914, %p5912, %p5913;
	and.pred  	%p5915, %p5914, %p5911;
	@%p5915 bra 	$L__BB6_3764;
	and.b32  	%r13803, %r15772, %r5236;
	popc.b32 	%r13804, %r13803;
	setp.eq.s32 	%p5916, %r13804, 1;
	or.b32  	%r13805, %r13803, -2147483648;
	selp.b32 	%r13806, %r13805, %r13803, %p5916;
	st.local.u32 	[%rd884], %r13806;
$L__BB6_3764:
	setp.gt.s32 	%p5917, %r15773, -1;
	setp.eq.s32 	%p5918, %r5178, 2;
	and.b32  	%r13808, %r15773, %r15785;
	setp.eq.s32 	%p5919, %r13808, %r15773;
	and.pred  	%p5920, %p5918, %p5919;
	and.pred  	%p5921, %p5920, %p5917;
	@%p5921 bra 	$L__BB6_3766;
	and.b32  	%r13809, %r15773, %r5236;
	popc.b32 	%r13810, %r13809;
	setp.eq.s32 	%p5922, %r13810, 1;
	or.b32  	%r13811, %r13809, -2147483648;
	selp.b32 	%r13812, %r13811, %r13809, %p5922;
	st.local.u32 	[%rd884+100], %r13812;
$L__BB6_3766:
	setp.gt.s32 	%p5923, %r15774, -1;
	setp.eq.s32 	%p5924, %r5183, 2;
	and.b32  	%r13814, %r15774, %r15785;
	setp.eq.s32 	%p5925, %r13814, %r15774;
	and.pred  	%p5926, %p5924, %p5925;
	and.pred  	%p5927, %p5926, %p5923;
	@%p5927 bra 	$L__BB6_3768;
	and.b32  	%r13815, %r15774, %r5236;
	popc.b32 	%r13816, %r13815;
	setp.eq.s32 	%p5928, %r13816, 1;
	or.b32  	%r13817, %r13815, -2147483648;
	selp.b32 	%r13818, %r13817, %r13815, %p5928;
	st.local.u32 	[%rd884+200], %r13818;
$L__BB6_3768:
	setp.gt.s32 	%p5929, %r15775, -1;
	setp.eq.s32 	%p5930, %r5188, 2;
	and.b32  	%r13820, %r15775, %r15785;
	setp.eq.s32 	%p5931, %r13820, %r15775;
	and.pred  	%p5932, %p5930, %p5931;
	and.pred  	%p5933, %p5932, %p5929;
	@%p5933 bra 	$L__BB6_3770;
	and.b32  	%r13821, %r15775, %r5236;
	popc.b32 	%r13822, %r13821;
	setp.eq.s32 	%p5934, %r13822, 1;
	or.b32  	%r13823, %r13821, -2147483648;
	selp.b32 	%r13824, %r13823, %r13821, %p5934;
	st.local.u32 	[%rd884+-196], %r13824;
$L__BB6_3770:
	setp.gt.s32 	%p5935, %r15776, -1;
	setp.eq.s32 	%p5936, %r5193, 2;
	and.b32  	%r13826, %r15776, %r15785;
	setp.eq.s32 	%p5937, %r13826, %r15776;
	and.pred  	%p5938, %p5936, %p5937;
	and.pred  	%p5939, %p5938, %p5935;
	@%p5939 bra 	$L__BB6_3772;
	and.b32  	%r13827, %r15776, %r5236;
	popc.b32 	%r13828, %r13827;
	setp.eq.s32 	%p5940, %r13828, 1;
	or.b32  	%r13829, %r13827, -2147483648;
	selp.b32 	%r13830, %r13829, %r13827, %p5940;
	st.local.u32 	[%rd884+-96], %r13830;
$L__BB6_3772:
	setp.gt.s32 	%p5941, %r15777, -1;
	setp.eq.s32 	%p5942, %r5198, 2;
	and.b32  	%r13832, %r15777, %r15785;
	setp.eq.s32 	%p5943, %r13832, %r15777;
	and.pred  	%p5944, %p5942, %p5943;
	and.pred  	%p5945, %p5944, %p5941;
	@%p5945 bra 	$L__BB6_3774;
	and.b32  	%r13833, %r15777, %r5236;
	popc.b32 	%r13834, %r13833;
	setp.eq.s32 	%p5946, %r13834, 1;
	or.b32  	%r13835, %r13833, -2147483648;
	selp.b32 	%r13836, %r13835, %r13833, %p5946;
	st.local.u32 	[%rd884+4], %r13836;
$L__BB6_3774:
	setp.gt.s32 	%p5947, %r15778, -1;
	setp.eq.s32 	%p5948, %r5203, 2;
	and.b32  	%r13838, %r15778, %r15785;
	setp.eq.s32 	%p5949, %r13838, %r15778;
	and.pred  	%p5950, %p5948, %p5949;
	and.pred  	%p5951, %p5950, %p5947;
	@%p5951 bra 	$L__BB6_3776;
	and.b32  	%r13839, %r15778, %r5236;
	popc.b32 	%r13840, %r13839;
	setp.eq.s32 	%p5952, %r13840, 1;
	or.b32  	%r13841, %r13839, -2147483648;
	selp.b32 	%r13842, %r13841, %r13839, %p5952;
	st.local.u32 	[%rd884+104], %r13842;
$L__BB6_3776:
	setp.gt.s32 	%p5953, %r15779, -1;
	setp.eq.s32 	%p5954, %r5208, 2;
	and.b32  	%r13844, %r15779, %r15785;
	setp.eq.s32 	%p5955, %r13844, %r15779;
	and.pred  	%p5956, %p5954, %p5955;
	and.pred  	%p5957, %p5956, %p5953;
	@%p5957 bra 	$L__BB6_3778;
	and.b32  	%r13845, %r15779, %r5236;
	popc.b32 	%r13846, %r13845;
	setp.eq.s32 	%p5958, %r13846, 1;
	or.b32  	%r13847, %r13845, -2147483648;
	selp.b32 	%r13848, %r13847, %r13845, %p5958;
	st.local.u32 	[%rd884+204], %r13848;
$L__BB6_3778:
	setp.gt.s32 	%p5959, %r15780, -1;
	setp.eq.s32 	%p5960, %r5213, 2;
	and.b32  	%r13850, %r15780, %r15785;
	setp.eq.s32 	%p5961, %r13850, %r15780;
	and.pred  	%p5962, %p5960, %p5961;
	and.pred  	%p5963, %p5962, %p5959;
	@%p5963 bra 	$L__BB6_3780;
	and.b32  	%r13851, %r15780, %r5236;
	popc.b32 	%r13852, %r13851;
	setp.eq.s32 	%p5964, %r13852, 1;
	or.b32  	%r13853, %r13851, -2147483648;
	selp.b32 	%r13854, %r13853, %r13851, %p5964;
	st.local.u32 	[%rd884+-192], %r13854;
$L__BB6_3780:
	setp.gt.s32 	%p5965, %r15781, -1;
	setp.eq.s32 	%p5966, %r5218, 2;
	and.b32  	%r13856, %r15781, %r15785;
	setp.eq.s32 	%p5967, %r13856, %r15781;
	and.pred  	%p5968, %p5966, %p5967;
	and.pred  	%p5969, %p5968, %p5965;
	@%p5969 bra 	$L__BB6_3782;
	and.b32  	%r13857, %r15781, %r5236;
	popc.b32 	%r13858, %r13857;
	setp.eq.s32 	%p5970, %r13858, 1;
	or.b32  	%r13859, %r13857, -2147483648;
	selp.b32 	%r13860, %r13859, %r13857, %p5970;
	st.local.u32 	[%rd884+-92], %r13860;
$L__BB6_3782:
	setp.gt.s32 	%p5971, %r15782, -1;
	setp.eq.s32 	%p5972, %r5223, 2;
	and.b32  	%r13862, %r15782, %r15785;
	setp.eq.s32 	%p5973, %r13862, %r15782;
	and.pred  	%p5974, %p5972, %p5973;
	and.pred  	%p5975, %p5974, %p5971;
	@%p5975 bra 	$L__BB6_3784;
	and.b32  	%r13863, %r15782, %r5236;
	popc.b32 	%r13864, %r13863;
	setp.eq.s32 	%p5976, %r13864, 1;
	or.b32  	%r13865, %r13863, -2147483648;
	selp.b32 	%r13866, %r13865, %r13863, %p5976;
	st.local.u32 	[%rd884+8], %r13866;
$L__BB6_3784:
	setp.gt.s32 	%p5977, %r15783, -1;
	setp.eq.s32 	%p5978, %r5228, 2;
	and.b32  	%r13868, %r15783, %r15785;
	setp.eq.s32 	%p5979, %r13868, %r15783;
	and.pred  	%p5980, %p5978, %p5979;
	and.pred  	%p5981, %p5980, %p5977;
	@%p5981 bra 	$L__BB6_3786;
	and.b32  	%r13869, %r15783, %r5236;
	popc.b32 	%r13870, %r13869;
	setp.eq.s32 	%p5982, %r13870, 1;
	or.b32  	%r13871, %r13869, -2147483648;
	selp.b32 	%r13872, %r13871, %r13869, %p5982;
	st.local.u32 	[%rd884+108], %r13872;
$L__BB6_3786:
	setp.gt.s32 	%p5983, %r15784, -1;
	setp.eq.s32 	%p5984, %r5233, 2;
	and.b32  	%r13874, %r15784, %r15785;
	setp.eq.s32 	%p5985, %r13874, %r15784;
	and.pred  	%p5986, %p5984, %p5985;
	and.pred  	%p5987, %p5986, %p5983;
	@%p5987 bra 	$L__BB6_3788;
	and.b32  	%r13875, %r15784, %r5236;
	popc.b32 	%r13876, %r13875;
	setp.eq.s32 	%p5988, %r13876, 1;
	or.b32  	%r13877, %r13875, -2147483648;
	selp.b32 	%r13878, %r13877, %r13875, %p5988;
	st.local.u32 	[%rd884+208], %r13878;
$L__BB6_3788:
	add.s32 	%r15734, %r4986, 5;
	add.s64 	%rd884, %rd884, 20;
	setp.lt.u32 	%p5989, %r4986, 20;
	@%p5989 bra 	$L__BB6_3540;
	add.s32 	%r5238, %r15733, 5;
	setp.lt.u32 	%p5990, %r15733, 20;
	mov.u32 	%r15733, %r5238;
	@%p5990 bra 	$L__BB6_3539;
$L__BB6_3790:
	add.s64 	%rd885, %rd1, 3;
	mov.b32 	%r15810, 0;
$L__BB6_3791:
	ld.local.u32 	%r5240, [%rd886+-8];
	setp.gt.s32 	%p5991, %r5240, -1;
	@%p5991 bra 	$L__BB6_3793;
	and.b32  	%r13880, %r5240, 2147483647;
	clz.b32 	%r13881, %r13880;
	cvt.u16.u32 	%rs1259, %r13881;
	sub.s16 	%rs1260, 32, %rs1259;
	st.local.u8 	[%rd885+-3], %rs1260;
	bra.uni 	$L__BB6_3794;
$L__BB6_3793:
	mov.b16 	%rs1261, 0;
	st.local.u8 	[%rd885+-3], %rs1261;
$L__BB6_3794:
	setp.eq.s32 	%p5992, %r15810, 2496;
	@%p5992 bra 	$L__BB6_3805;
	ld.local.u32 	%r5241, [%rd886+-4];
	setp.gt.s32 	%p5993, %r5241, -1;
	@%p5993 bra 	$L__BB6_3797;
	and.b32  	%r13882, %r5241, 2147483647;
	clz.b32 	%r13883, %r13882;
	cvt.u16.u32 	%rs1262, %r13883;
	sub.s16 	%rs1263, 32, %rs1262;
	st.local.u8 	[%rd885+-2], %rs1263;
	bra.uni 	$L__BB6_3798;
$L__BB6_3797:
	mov.b16 	%rs1264, 0;
	st.local.u8 	[%rd885+-2], %rs1264;
$L__BB6_3798:
	ld.local.u32 	%r5242, [%rd886];
	setp.gt.s32 	%p5994, %r5242, -1;
	@%p5994 bra 	$L__BB6_3800;
	and.b32  	%r13884, %r5242, 2147483647;
	clz.b32 	%r13885, %r13884;
	cvt.u16.u32 	%rs1265, %r13885;
	sub.s16 	%rs1266, 32, %rs1265;
	st.local.u8 	[%rd885+-1], %rs1266;
	bra.uni 	$L__BB6_3801;
$L__BB6_3800:
	mov.b16 	%rs1267, 0;
	st.local.u8 	[%rd885+-1], %rs1267;
$L__BB6_3801:
	ld.local.u32 	%r5243, [%rd886+4];
	setp.gt.s32 	%p5995, %r5243, -1;
	@%p5995 bra 	$L__BB6_3803;
	and.b32  	%r13886, %r5243, 2147483647;
	clz.b32 	%r13887, %r13886;
	cvt.u16.u32 	%rs1268, %r13887;
	sub.s16 	%rs1269, 32, %rs1268;
	st.local.u8 	[%rd885], %rs1269;
	bra.uni 	$L__BB6_3804;
$L__BB6_3803:
	mov.b16 	%rs1270, 0;
	st.local.u8 	[%rd885], %rs1270;
$L__BB6_3804:
	add.s32 	%r15810, %r15810, 16;
	add.s64 	%rd886, %rd886, 16;
	add.s64 	%rd885, %rd885, 4;
	bra.uni 	$L__BB6_3791;
$L__BB6_3805:
	ld.local.u8 	%rs7, [%rd1];
	ld.local.u8 	%rs8, [%rd1+1];
	ld.local.u8 	%rs9, [%rd1+2];
	ld.local.u8 	%rs10, [%rd1+3];
	ld.local.u8 	%rs11, [%rd1+4];
	ld.local.u8 	%rs12, [%rd1+5];
	ld.local.u8 	%rs13, [%rd1+6];
	ld.local.u8 	%rs14, [%rd1+7];
	ld.local.u8 	%rs15, [%rd1+8];
	ld.local.u8 	%rs16, [%rd1+9];
	ld.local.u8 	%rs17, [%rd1+10];
	ld.local.u8 	%rs18, [%rd1+11];
	ld.local.u8 	%rs19, [%rd1+12];
	ld.local.u8 	%rs20, [%rd1+13];
	ld.local.u8 	%rs21, [%rd1+14];
	ld.local.u8 	%rs22, [%rd1+15];
	ld.local.u8 	%rs23, [%rd1+16];
	ld.local.u8 	%rs24, [%rd1+17];
	ld.local.u8 	%rs25, [%rd1+18];
	ld.local.u8 	%rs26, [%rd1+19];
	ld.local.u8 	%rs27, [%rd1+20];
	ld.local.u8 	%rs28, [%rd1+21];
	ld.local.u8 	%rs29, [%rd1+22];
	ld.local.u8 	%rs30, [%rd1+23];
	ld.local.u8 	%rs31, [%rd1+24];
	ld.local.u8 	%rs32, [%rd1+25];
	ld.local.u8 	%rs33, [%rd1+26];
	ld.local.u8 	%rs34, [%rd1+27];
	ld.local.u8 	%rs35, [%rd1+28];
	ld.local.u8 	%rs36, [%rd1+29];
	ld.local.u8 	%rs37, [%rd1+30];
	ld.local.u8 	%rs38, [%rd1+31];
	ld.local.u8 	%rs39, [%rd1+32];
	ld.local.u8 	%rs40, [%rd1+33];
	ld.local.u8 	%rs41, [%rd1+34];
	ld.local.u8 	%rs42, [%rd1+35];
	ld.local.u8 	%rs43, [%rd1+36];
	ld.local.u8 	%rs44, [%rd1+37];
	ld.local.u8 	%rs45, [%rd1+38];
	ld.local.u8 	%rs46, [%rd1+39];
	ld.local.u8 	%rs47, [%rd1+40];
	ld.local.u8 	%rs48, [%rd1+41];
	ld.local.u8 	%rs49, [%rd1+42];
	ld.local.u8 	%rs50, [%rd1+43];
	ld.local.u8 	%rs51, [%rd1+44];
	ld.local.u8 	%rs52, [%rd1+45];
	ld.local.u8 	%rs53, [%rd1+46];
	ld.local.u8 	%rs54, [%rd1+47];
	ld.local.u8 	%rs55, [%rd1+48];
	ld.local.u8 	%rs56, [%rd1+49];
	ld.local.u8 	%rs57, [%rd1+50];
	ld.local.u8 	%rs58, [%rd1+51];
	ld.local.u8 	%rs59, [%rd1+52];
	ld.local.u8 	%rs60, [%rd1+53];
	ld.local.u8 	%rs61, [%rd1+54];
	ld.local.u8 	%rs62, [%rd1+55];
	ld.local.u8 	%rs63, [%rd1+56];
	ld.local.u8 	%rs64, [%rd1+57];
	ld.local.u8 	%rs65, [%rd1+58];
	ld.local.u8 	%rs66, [%rd1+59];
	ld.local.u8 	%rs67, [%rd1+60];
	ld.local.u8 	%rs68, [%rd1+61];
	ld.local.u8 	%rs69, [%rd1+62];
	ld.local.u8 	%rs70, [%rd1+63];
	ld.local.u8 	%rs71, [%rd1+64];
	ld.local.u8 	%rs72, [%rd1+65];
	ld.local.u8 	%rs73, [%rd1+66];
	ld.local.u8 	%rs74, [%rd1+67];
	ld.local.u8 	%rs75, [%rd1+68];
	ld.local.u8 	%rs76, [%rd1+69];
	ld.local.u8 	%rs77, [%rd1+70];
	ld.local.u8 	%rs78, [%rd1+71];
	ld.local.u8 	%rs79, [%rd1+72];
	ld.local.u8 	%rs80, [%rd1+73];
	ld.local.u8 	%rs81, [%rd1+74];
	ld.local.u8 	%rs82, [%rd1+75];
	ld.local.u8 	%rs83, [%rd1+76];
	ld.local.u8 	%rs84, [%rd1+77];
	ld.local.u8 	%rs85, [%rd1+78];
	ld.local.u8 	%rs86, [%rd1+79];
	ld.local.u8 	%rs87, [%rd1+80];
	ld.local.u8 	%rs88, [%rd1+81];
	ld.local.u8 	%rs89, [%rd1+82];
	ld.local.u8 	%rs90, [%rd1+83];
	ld.local.u8 	%rs91, [%rd1+84];
	ld.local.u8 	%rs92, [%rd1+85];
	ld.local.u8 	%rs93, [%rd1+86];
	ld.local.u8 	%rs94, [%rd1+87];
	ld.local.u8 	%rs95, [%rd1+88];
	ld.local.u8 	%rs96, [%rd1+89];
	ld.local.u8 	%rs97, [%rd1+90];
	ld.local.u8 	%rs98, [%rd1+91];
	ld.local.u8 	%rs99, [%rd1+92];
	ld.local.u8 	%rs100, [%rd1+93];
	ld.local.u8 	%rs101, [%rd1+94];
	ld.local.u8 	%rs102, [%rd1+95];
	ld.local.u8 	%rs103, [%rd1+96];
	ld.local.u8 	%rs104, [%rd1+97];
	ld.local.u8 	%rs105, [%rd1+98];
	ld.local.u8 	%rs106, [%rd1+99];
	ld.local.u8 	%rs107, [%rd1+100];
	ld.local.u8 	%rs108, [%rd1+101];
	ld.local.u8 	%rs109, [%rd1+102];
	ld.local.u8 	%rs110, [%rd1+103];
	ld.local.u8 	%rs111, [%rd1+104];
	ld.local.u8 	%rs112, [%rd1+105];
	ld.local.u8 	%rs113, [%rd1+106];
	ld.local.u8 	%rs114, [%rd1+107];
	ld.local.u8 	%rs115, [%rd1+108];
	ld.local.u8 	%rs116, [%rd1+109];
	ld.local.u8 	%rs117, [%rd1+110];
	ld.local.u8 	%rs118, [%rd1+111];
	ld.local.u8 	%rs119, [%rd1+112];
	ld.local.u8 	%rs120, [%rd1+113];
	ld.local.u8 	%rs121, [%rd1+114];
	ld.local.u8 	%rs122, [%rd1+115];
	ld.local.u8 	%rs123, [%rd1+116];
	ld.local.u8 	%rs124, [%rd1+117];
	ld.local.u8 	%rs125, [%rd1+118];
	ld.local.u8 	%rs126, [%rd1+119];
	ld.local.u8 	%rs127, [%rd1+120];
	ld.local.u8 	%rs128, [%rd1+121];
	ld.local.u8 	%rs129, [%rd1+122];
	ld.local.u8 	%rs130, [%rd1+123];
	ld.local.u8 	%rs131, [%rd1+124];
	ld.local.u8 	%rs132, [%rd1+125];
	ld.local.u8 	%rs133, [%rd1+126];
	ld.local.u8 	%rs134, [%rd1+127];
	ld.local.u8 	%rs135, [%rd1+128];
	ld.local.u8 	%rs136, [%rd1+129];
	ld.local.u8 	%rs137, [%rd1+130];
	ld.local.u8 	%rs138, [%rd1+131];
	ld.local.u8 	%rs139, [%rd1+132];
	ld.local.u8 	%rs140, [%rd1+133];
	ld.local.u8 	%rs141, [%rd1+134];
	ld.local.u8 	%rs142, [%rd1+135];
	ld.local.u8 	%rs143, [%rd1+136];
	ld.local.u8 	%rs144, [%rd1+137];
	ld.local.u8 	%rs145, [%rd1+138];
	ld.local.u8 	%rs146, [%rd1+139];
	ld.local.u8 	%rs147, [%rd1+140];
	ld.local.u8 	%rs148, [%rd1+141];
	ld.local.u8 	%rs149, [%rd1+142];
	ld.local.u8 	%rs150, [%rd1+143];
	ld.local.u8 	%rs151, [%rd1+144];
	ld.local.u8 	%rs152, [%rd1+145];
	ld.local.u8 	%rs153, [%rd1+146];
	ld.local.u8 	%rs154, [%rd1+147];
	ld.local.u8 	%rs155, [%rd1+148];
	ld.local.u8 	%rs156, [%rd1+149];
	ld.local.u8 	%rs157, [%rd1+150];
	ld.local.u8 	%rs158, [%rd1+151];
	ld.local.u8 	%rs159, [%rd1+152];
	ld.local.u8 	%rs160, [%rd1+153];
	ld.local.u8 	%rs161, [%rd1+154];
	ld.local.u8 	%rs162, [%rd1+155];
	ld.local.u8 	%rs163, [%rd1+156];
	ld.local.u8 	%rs164, [%rd1+157];
	ld.local.u8 	%rs165, [%rd1+158];
	ld.local.u8 	%rs166, [%rd1+159];
	ld.local.u8 	%rs167, [%rd1+160];
	ld.local.u8 	%rs168, [%rd1+161];
	ld.local.u8 	%rs169, [%rd1+162];
	ld.local.u8 	%rs170, [%rd1+163];
	ld.local.u8 	%rs171, [%rd1+164];
	ld.local.u8 	%rs172, [%rd1+165];
	ld.local.u8 	%rs173, [%rd1+166];
	ld.local.u8 	%rs174, [%rd1+167];
	ld.local.u8 	%rs175, [%rd1+168];
	ld.local.u8 	%rs176, [%rd1+169];
	ld.local.u8 	%rs177, [%rd1+170];
	ld.local.u8 	%rs178, [%rd1+171];
	ld.local.u8 	%rs179, [%rd1+172];
	ld.local.u8 	%rs180, [%rd1+173];
	ld.local.u8 	%rs181, [%rd1+174];
	ld.local.u8 	%rs182, [%rd1+175];
	ld.local.u8 	%rs183, [%rd1+176];
	ld.local.u8 	%rs184, [%rd1+177];
	ld.local.u8 	%rs185, [%rd1+178];
	ld.local.u8 	%rs186, [%rd1+179];
	ld.local.u8 	%rs187, [%rd1+180];
	ld.local.u8 	%rs188, [%rd1+181];
	ld.local.u8 	%rs189, [%rd1+182];
	ld.local.u8 	%rs190, [%rd1+183];
	ld.local.u8 	%rs191, [%rd1+184];
	ld.local.u8 	%rs192, [%rd1+185];
	ld.local.u8 	%rs193, [%rd1+186];
	ld.local.u8 	%rs194, [%rd1+187];
	ld.local.u8 	%rs195, [%rd1+188];
	ld.local.u8 	%rs196, [%rd1+189];
	ld.local.u8 	%rs197, [%rd1+190];
	ld.local.u8 	%rs198, [%rd1+191];
	ld.local.u8 	%rs199, [%rd1+192];
	ld.local.u8 	%rs200, [%rd1+193];
	ld.local.u8 	%rs201, [%rd1+194];
	ld.local.u8 	%rs202, [%rd1+195];
	ld.local.u8 	%rs203, [%rd1+196];
	ld.local.u8 	%rs204, [%rd1+197];
	ld.local.u8 	%rs205, [%rd1+198];
	ld.local.u8 	%rs206, [%rd1+199];
	ld.local.u8 	%rs207, [%rd1+200];
	ld.local.u8 	%rs208, [%rd1+201];
	ld.local.u8 	%rs209, [%rd1+202];
	ld.local.u8 	%rs210, [%rd1+203];
	ld.local.u8 	%rs211, [%rd1+204];
	ld.local.u8 	%rs212, [%rd1+205];
	ld.local.u8 	%rs213, [%rd1+206];
	ld.local.u8 	%rs214, [%rd1+207];
	ld.local.u8 	%rs215, [%rd1+208];
	ld.local.u8 	%rs216, [%rd1+209];
	ld.local.u8 	%rs217, [%rd1+210];
	ld.local.u8 	%rs218, [%rd1+211];
	ld.local.u8 	%rs219, [%rd1+212];
	ld.local.u8 	%rs220, [%rd1+213];
	ld.local.u8 	%rs221, [%rd1+214];
	ld.local.u8 	%rs222, [%rd1+215];
	ld.local.u8 	%rs223, [%rd1+216];
	ld.local.u8 	%rs224, [%rd1+217];
	ld.local.u8 	%rs225, [%rd1+218];
	ld.local.u8 	%rs226, [%rd1+219];
	ld.local.u8 	%rs227, [%rd1+220];
	ld.local.u8 	%rs228, [%rd1+221];
	ld.local.u8 	%rs229, [%rd1+222];
	ld.local.u8 	%rs230, [%rd1+223];
	ld.local.u8 	%rs231, [%rd1+224];
	ld.local.u8 	%rs232, [%rd1+225];
	ld.local.u8 	%rs233, [%rd1+226];
	ld.local.u8 	%rs234, [%rd1+227];
	ld.local.u8 	%rs235, [%rd1+228];
	ld.local.u8 	%rs236, [%rd1+229];
	ld.local.u8 	%rs237, [%rd1+230];
	ld.local.u8 	%rs238, [%rd1+231];
	ld.local.u8 	%rs239, [%rd1+232];
	ld.local.u8 	%rs240, [%rd1+233];
	ld.local.u8 	%rs241, [%rd1+234];
	ld.local.u8 	%rs242, [%rd1+235];
	ld.local.u8 	%rs243, [%rd1+236];
	ld.local.u8 	%rs244, [%rd1+237];
	ld.local.u8 	%rs245, [%rd1+238];
	ld.local.u8 	%rs246, [%rd1+239];
	ld.local.u8 	%rs247, [%rd1+240];
	ld.local.u8 	%rs248, [%rd1+241];
	ld.local.u8 	%rs249, [%rd1+242];
	ld.local.u8 	%rs250, [%rd1+243];
	ld.local.u8 	%rs251, [%rd1+244];
	ld.local.u8 	%rs252, [%rd1+245];
	ld.local.u8 	%rs253, [%rd1+246];
	ld.local.u8 	%rs254, [%rd1+247];
	ld.local.u8 	%rs255, [%rd1+248];
	ld.local.u8 	%rs256, [%rd1+249];
	ld.local.u8 	%rs257, [%rd1+250];
	ld.local.u8 	%rs258, [%rd1+251];
	ld.local.u8 	%rs259, [%rd1+252];
	ld.local.u8 	%rs260, [%rd1+253];
	ld.local.u8 	%rs261, [%rd1+254];
	ld.local.u8 	%rs262, [%rd1+255];
	ld.local.u8 	%rs263, [%rd1+256];
	ld.local.u8 	%rs264, [%rd1+257];
	ld.local.u8 	%rs265, [%rd1+258];
	ld.local.u8 	%rs266, [%rd1+259];
	ld.local.u8 	%rs267, [%rd1+260];
	ld.local.u8 	%rs268, [%rd1+261];
	ld.local.u8 	%rs269, [%rd1+262];
	ld.local.u8 	%rs270, [%rd1+263];
	ld.local.u8 	%rs271, [%rd1+264];
	ld.local.u8 	%rs272, [%rd1+265];
	ld.local.u8 	%rs273, [%rd1+266];
	ld.local.u8 	%rs274, [%rd1+267];
	ld.local.u8 	%rs275, [%rd1+268];
	ld.local.u8 	%rs276, [%rd1+269];
	ld.local.u8 	%rs277, [%rd1+270];
	ld.local.u8 	%rs278, [%rd1+271];
	ld.local.u8 	%rs279, [%rd1+272];
	ld.local.u8 	%rs280, [%rd1+273];
	ld.local.u8 	%rs281, [%rd1+274];
	ld.local.u8 	%rs282, [%rd1+275];
	ld.local.u8 	%rs283, [%rd1+276];
	ld.local.u8 	%rs284, [%rd1+277];
	ld.local.u8 	%rs285, [%rd1+278];
	ld.local.u8 	%rs286, [%rd1+279];
	ld.local.u8 	%rs287, [%rd1+280];
	ld.local.u8 	%rs288, [%rd1+281];
	ld.local.u8 	%rs289, [%rd1+282];
	ld.local.u8 	%rs290, [%rd1+283];
	ld.local.u8 	%rs291, [%rd1+284];
	ld.local.u8 	%rs292, [%rd1+285];
	ld.local.u8 	%rs293, [%rd1+286];
	ld.local.u8 	%rs294, [%rd1+287];
	ld.local.u8 	%rs295, [%rd1+288];
	ld.local.u8 	%rs296, [%rd1+289];
	ld.local.u8 	%rs297, [%rd1+290];
	ld.local.u8 	%rs298, [%rd1+291];
	ld.local.u8 	%rs299, [%rd1+292];
	ld.local.u8 	%rs300, [%rd1+293];
	ld.local.u8 	%rs301, [%rd1+294];
	ld.local.u8 	%rs302, [%rd1+295];
	ld.local.u8 	%rs303, [%rd1+296];
	ld.local.u8 	%rs304, [%rd1+297];
	ld.local.u8 	%rs305, [%rd1+298];
	ld.local.u8 	%rs306, [%rd1+299];
	ld.local.u8 	%rs307, [%rd1+300];
	ld.local.u8 	%rs308, [%rd1+301];
	ld.local.u8 	%rs309, [%rd1+302];
	ld.local.u8 	%rs310, [%rd1+303];
	ld.local.u8 	%rs311, [%rd1+304];
	ld.local.u8 	%rs312, [%rd1+305];
	ld.local.u8 	%rs313, [%rd1+306];
	ld.local.u8 	%rs314, [%rd1+307];
	ld.local.u8 	%rs315, [%rd1+308];
	ld.local.u8 	%rs316, [%rd1+309];
	ld.local.u8 	%rs317, [%rd1+310];
	ld.local.u8 	%rs318, [%rd1+311];
	ld.local.u8 	%rs319, [%rd1+312];
	ld.local.u8 	%rs320, [%rd1+313];
	ld.local.u8 	%rs321, [%rd1+314];
	ld.local.u8 	%rs322, [%rd1+315];
	ld.local.u8 	%rs323, [%rd1+316];
	ld.local.u8 	%rs324, [%rd1+317];
	ld.local.u8 	%rs325, [%rd1+318];
	ld.local.u8 	%rs326, [%rd1+319];
	ld.local.u8 	%rs327, [%rd1+320];
	ld.local.u8 	%rs328, [%rd1+321];
	ld.local.u8 	%rs329, [%rd1+322];
	ld.local.u8 	%rs330, [%rd1+323];
	ld.local.u8 	%rs331, [%rd1+324];
	ld.local.u8 	%rs332, [%rd1+325];
	ld.local.u8 	%rs333, [%rd1+326];
	ld.local.u8 	%rs334, [%rd1+327];
	ld.local.u8 	%rs335, [%rd1+328];
	ld.local.u8 	%rs336, [%rd1+329];
	ld.local.u8 	%rs337, [%rd1+330];
	ld.local.u8 	%rs338, [%rd1+331];
	ld.local.u8 	%rs339, [%rd1+332];
	ld.local.u8 	%rs340, [%rd1+333];
	ld.local.u8 	%rs341, [%rd1+334];
	ld.local.u8 	%rs342, [%rd1+335];
	ld.local.u8 	%rs343, [%rd1+336];
	ld.local.u8 	%rs344, [%rd1+337];
	ld.local.u8 	%rs345, [%rd1+338];
	ld.local.u8 	%rs346, [%rd1+339];
	ld.local.u8 	%rs347, [%rd1+340];
	ld.local.u8 	%rs348, [%rd1+341];
	ld.local.u8 	%rs349, [%rd1+342];
	ld.local.u8 	%rs350, [%rd1+343];
	ld.local.u8 	%rs351, [%rd1+344];
	ld.local.u8 	%rs352, [%rd1+345];
	ld.local.u8 	%rs353, [%rd1+346];
	ld.local.u8 	%rs354, [%rd1+347];
	ld.local.u8 	%rs355, [%rd1+348];
	ld.local.u8 	%rs356, [%rd1+349];
	ld.local.u8 	%rs357, [%rd1+350];
	ld.local.u8 	%rs358, [%rd1+351];
	ld.local.u8 	%rs359, [%rd1+352];
	ld.local.u8 	%rs360, [%rd1+353];
	ld.local.u8 	%rs361, [%rd1+354];
	ld.local.u8 	%rs362, [%rd1+355];
	ld.local.u8 	%rs363, [%rd1+356];
	ld.local.u8 	%rs364, [%rd1+357];
	ld.local.u8 	%rs365, [%rd1+358];
	ld.local.u8 	%rs366, [%rd1+359];
	ld.local.u8 	%rs367, [%rd1+360];
	ld.local.u8 	%rs368, [%rd1+361];
	ld.local.u8 	%rs369, [%rd1+362];
	ld.local.u8 	%rs370, [%rd1+363];
	ld.local.u8 	%rs371, [%rd1+364];
	ld.local.u8 	%rs372, [%rd1+365];
	ld.local.u8 	%rs373, [%rd1+366];
	ld.local.u8 	%rs374, [%rd1+367];
	ld.local.u8 	%rs375, [%rd1+368];
	ld.local.u8 	%rs376, [%rd1+369];
	ld.local.u8 	%rs377, [%rd1+370];
	ld.local.u8 	%rs378, [%rd1+371];
	ld.local.u8 	%rs379, [%rd1+372];
	ld.local.u8 	%rs380, [%rd1+373];
	ld.local.u8 	%rs381, [%rd1+374];
	ld.local.u8 	%rs382, [%rd1+375];
	ld.local.u8 	%rs383, [%rd1+376];
	ld.local.u8 	%rs384, [%rd1+377];
	ld.local.u8 	%rs385, [%rd1+378];
	ld.local.u8 	%rs386, [%rd1+379];
	ld.local.u8 	%rs387, [%rd1+380];
	ld.local.u8 	%rs388, [%rd1+381];
	ld.local.u8 	%rs389, [%rd1+382];
	ld.local.u8 	%rs390, [%rd1+383];
	ld.local.u8 	%rs391, [%rd1+384];
	ld.local.u8 	%rs392, [%rd1+385];
	ld.local.u8 	%rs393, [%rd1+386];
	ld.local.u8 	%rs394, [%rd1+387];
	ld.local.u8 	%rs395, [%rd1+388];
	ld.local.u8 	%rs396, [%rd1+389];
	ld.local.u8 	%rs397, [%rd1+390];
	ld.local.u8 	%rs398, [%rd1+391];
	ld.local.u8 	%rs399, [%rd1+392];
	ld.local.u8 	%rs400, [%rd1+393];
	ld.local.u8 	%rs401, [%rd1+394];
	ld.local.u8 	%rs402, [%rd1+395];
	ld.local.u8 	%rs403, [%rd1+396];
	ld.local.u8 	%rs404, [%rd1+397];
	ld.local.u8 	%rs405, [%rd1+398];
	ld.local.u8 	%rs406, [%rd1+399];
	ld.local.u8 	%rs407, [%rd1+400];
	ld.local.u8 	%rs408, [%rd1+401];
	ld.local.u8 	%rs409, [%rd1+402];
	ld.local.u8 	%rs410, [%rd1+403];
	ld.local.u8 	%rs411, [%rd1+404];
	ld.local.u8 	%rs412, [%rd1+405];
	ld.local.u8 	%rs413, [%rd1+406];
	ld.local.u8 	%rs414, [%rd1+407];
	ld.local.u8 	%rs415, [%rd1+408];
	ld.local.u8 	%rs416, [%rd1+409];
	ld.local.u8 	%rs417, [%rd1+410];
	ld.local.u8 	%rs418, [%rd1+411];
	ld.local.u8 	%rs419, [%rd1+412];
	ld.local.u8 	%rs420, [%rd1+413];
	ld.local.u8 	%rs421, [%rd1+414];
	ld.local.u8 	%rs422, [%rd1+415];
	ld.local.u8 	%rs423, [%rd1+416];
	ld.local.u8 	%rs424, [%rd1+417];
	ld.local.u8 	%rs425, [%rd1+418];
	ld.local.u8 	%rs426, [%rd1+419];
	ld.local.u8 	%rs427, [%rd1+420];
	ld.local.u8 	%rs428, [%rd1+421];
	ld.local.u8 	%rs429, [%rd1+422];
	ld.local.u8 	%rs430, [%rd1+423];
	ld.local.u8 	%rs431, [%rd1+424];
	ld.local.u8 	%rs432, [%rd1+425];
	ld.local.u8 	%rs433, [%rd1+426];
	ld.local.u8 	%rs434, [%rd1+427];
	ld.local.u8 	%rs435, [%rd1+428];
	ld.local.u8 	%rs436, [%rd1+429];
	ld.local.u8 	%rs437, [%rd1+430];
	ld.local.u8 	%rs438, [%rd1+431];
	ld.local.u8 	%rs439, [%rd1+432];
	ld.local.u8 	%rs440, [%rd1+433];
	ld.local.u8 	%rs441, [%rd1+434];
	ld.local.u8 	%rs442, [%rd1+435];
	ld.local.u8 	%rs443, [%rd1+436];
	ld.local.u8 	%rs444, [%rd1+437];
	ld.local.u8 	%rs445, [%rd1+438];
	ld.local.u8 	%rs446, [%rd1+439];
	ld.local.u8 	%rs447, [%rd1+440];
	ld.local.u8 	%rs448, [%rd1+441];
	ld.local.u8 	%rs449, [%rd1+442];
	ld.local.u8 	%rs450, [%rd1+443];
	ld.local.u8 	%rs451, [%rd1+444];
	ld.local.u8 	%rs452, [%rd1+445];
	ld.local.u8 	%rs453, [%rd1+446];
	ld.local.u8 	%rs454, [%rd1+447];
	ld.local.u8 	%rs455, [%rd1+448];
	ld.local.u8 	%rs456, [%rd1+449];
	ld.local.u8 	%rs457, [%rd1+450];
	ld.local.u8 	%rs458, [%rd1+451];
	ld.local.u8 	%rs459, [%rd1+452];
	ld.local.u8 	%rs460, [%rd1+453];
	ld.local.u8 	%rs461, [%rd1+454];
	ld.local.u8 	%rs462, [%rd1+455];
	ld.local.u8 	%rs463, [%rd1+456];
	ld.local.u8 	%rs464, [%rd1+457];
	ld.local.u8 	%rs465, [%rd1+458];
	ld.local.u8 	%rs466, [%rd1+459];
	ld.local.u8 	%rs467, [%rd1+460];
	ld.local.u8 	%rs468, [%rd1+461];
	ld.local.u8 	%rs469, [%rd1+462];
	ld.local.u8 	%rs470, [%rd1+463];
	ld.local.u8 	%rs471, [%rd1+464];
	ld.local.u8 	%rs472, [%rd1+465];
	ld.local.u8 	%rs473, [%rd1+466];
	ld.local.u8 	%rs474, [%rd1+467];
	ld.local.u8 	%rs475, [%rd1+468];
	ld.local.u8 	%rs476, [%rd1+469];
	ld.local.u8 	%rs477, [%rd1+470];
	ld.local.u8 	%rs478, [%rd1+471];
	ld.local.u8 	%rs479, [%rd1+472];
	ld.local.u8 	%rs480, [%rd1+473];
	ld.local.u8 	%rs481, [%rd1+474];
	ld.local.u8 	%rs482, [%rd1+475];
	ld.local.u8 	%rs483, [%rd1+476];
	ld.local.u8 	%rs484, [%rd1+477];
	ld.local.u8 	%rs485, [%rd1+478];
	ld.local.u8 	%rs486, [%rd1+479];
	ld.local.u8 	%rs487, [%rd1+480];
	ld.local.u8 	%rs488, [%rd1+481];
	ld.local.u8 	%rs489, [%rd1+482];
	ld.local.u8 	%rs490, [%rd1+483];
	ld.local.u8 	%rs491, [%rd1+484];
	ld.local.u8 	%rs492, [%rd1+485];
	ld.local.u8 	%rs493, [%rd1+486];
	ld.local.u8 	%rs494, [%rd1+487];
	ld.local.u8 	%rs495, [%rd1+488];
	ld.local.u8 	%rs496, [%rd1+489];
	ld.local.u8 	%rs497, [%rd1+490];
	ld.local.u8 	%rs498, [%rd1+491];
	ld.local.u8 	%rs499, [%rd1+492];
	ld.local.u8 	%rs500, [%rd1+493];
	ld.local.u8 	%rs501, [%rd1+494];
	ld.local.u8 	%rs502, [%rd1+495];
	ld.local.u8 	%rs503, [%rd1+496];
	ld.local.u8 	%rs504, [%rd1+497];
	ld.local.u8 	%rs505, [%rd1+498];
	ld.local.u8 	%rs506, [%rd1+499];
	ld.local.u8 	%rs507, [%rd1+500];
	ld.local.u8 	%rs508, [%rd1+501];
	ld.local.u8 	%rs509, [%rd1+502];
	ld.local.u8 	%rs510, [%rd1+503];
	ld.local.u8 	%rs511, [%rd1+504];
	ld.local.u8 	%rs512, [%rd1+505];
	ld.local.u8 	%rs513, [%rd1+506];
	ld.local.u8 	%rs514, [%rd1+507];
	ld.local.u8 	%rs515, [%rd1+508];
	ld.local.u8 	%rs516, [%rd1+509];
	ld.local.u8 	%rs517, [%rd1+510];
	ld.local.u8 	%rs518, [%rd1+511];
	ld.local.u8 	%rs519, [%rd1+512];
	ld.local.u8 	%rs520, [%rd1+513];
	ld.local.u8 	%rs521, [%rd1+514];
	ld.local.u8 	%rs522, [%rd1+515];
	ld.local.u8 	%rs523, [%rd1+516];
	ld.local.u8 	%rs524, [%rd1+517];
	ld.local.u8 	%rs525, [%rd1+518];
	ld.local.u8 	%rs526, [%rd1+519];
	ld.local.u8 	%rs527, [%rd1+520];
	ld.local.u8 	%rs528, [%rd1+521];
	ld.local.u8 	%rs529, [%rd1+522];
	ld.local.u8 	%rs530, [%rd1+523];
	ld.local.u8 	%rs531, [%rd1+524];
	ld.local.u8 	%rs532, [%rd1+525];
	ld.local.u8 	%rs533, [%rd1+526];
	ld.local.u8 	%rs534, [%rd1+527];
	ld.local.u8 	%rs535, [%rd1+528];
	ld.local.u8 	%rs536, [%rd1+529];
	ld.local.u8 	%rs537, [%rd1+530];
	ld.local.u8 	%rs538, [%rd1+531];
	ld.local.u8 	%rs539, [%rd1+532];
	ld.local.u8 	%rs540, [%rd1+533];
	ld.local.u8 	%rs541, [%rd1+534];
	ld.local.u8 	%rs542, [%rd1+535];
	ld.local.u8 	%rs543, [%rd1+536];
	ld.local.u8 	%rs544, [%rd1+537];
	ld.local.u8 	%rs545, [%rd1+538];
	ld.local.u8 	%rs546, [%rd1+539];
	ld.local.u8 	%rs547, [%rd1+540];
	ld.local.u8 	%rs548, [%rd1+541];
	ld.local.u8 	%rs549, [%rd1+542];
	ld.local.u8 	%rs550, [%rd1+543];
	ld.local.u8 	%rs551, [%rd1+544];
	ld.local.u8 	%rs552, [%rd1+545];
	ld.local.u8 	%rs553, [%rd1+546];
	ld.local.u8 	%rs554, [%rd1+547];
	ld.local.u8 	%rs555, [%rd1+548];
	ld.local.u8 	%rs556, [%rd1+549];
	ld.local.u8 	%rs557, [%rd1+550];
	ld.local.u8 	%rs558, [%rd1+551];
	ld.local.u8 	%rs559, [%rd1+552];
	ld.local.u8 	%rs560, [%rd1+553];
	ld.local.u8 	%rs561, [%rd1+554];
	ld.local.u8 	%rs562, [%rd1+555];
	ld.local.u8 	%rs563, [%rd1+556];
	ld.local.u8 	%rs564, [%rd1+557];
	ld.local.u8 	%rs565, [%rd1+558];
	ld.local.u8 	%rs566, [%rd1+559];
	ld.local.u8 	%rs567, [%rd1+560];
	ld.local.u8 	%rs568, [%rd1+561];
	ld.local.u8 	%rs569, [%rd1+562];
	ld.local.u8 	%rs570, [%rd1+563];
	ld.local.u8 	%rs571, [%rd1+564];
	ld.local.u8 	%rs572, [%rd1+565];
	ld.local.u8 	%rs573, [%rd1+566];
	ld.local.u8 	%rs574, [%rd1+567];
	ld.local.u8 	%rs575, [%rd1+568];
	ld.local.u8 	%rs576, [%rd1+569];
	ld.local.u8 	%rs577, [%rd1+570];
	ld.local.u8 	%rs578, [%rd1+571];
	ld.local.u8 	%rs579, [%rd1+572];
	ld.local.u8 	%rs580, [%rd1+573];
	ld.local.u8 	%rs581, [%rd1+574];
	ld.local.u8 	%rs582, [%rd1+575];
	ld.local.u8 	%rs583, [%rd1+576];
	ld.local.u8 	%rs584, [%rd1+577];
	ld.local.u8 	%rs585, [%rd1+578];
	ld.local.u8 	%rs586, [%rd1+579];
	ld.local.u8 	%rs587, [%rd1+580];
	ld.local.u8 	%rs588, [%rd1+581];
	ld.local.u8 	%rs589, [%rd1+582];
	ld.local.u8 	%rs590, [%rd1+583];
	ld.local.u8 	%rs591, [%rd1+584];
	ld.local.u8 	%rs592, [%rd1+585];
	ld.local.u8 	%rs593, [%rd1+586];
	ld.local.u8 	%rs594, [%rd1+587];
	ld.local.u8 	%rs595, [%rd1+588];
	ld.local.u8 	%rs596, [%rd1+589];
	ld.local.u8 	%rs597, [%rd1+590];
	ld.local.u8 	%rs598, [%rd1+591];
	ld.local.u8 	%rs599, [%rd1+592];
	ld.local.u8 	%rs600, [%rd1+593];
	ld.local.u8 	%rs601, [%rd1+594];
	ld.local.u8 	%rs602, [%rd1+595];
	ld.local.u8 	%rs603, [%rd1+596];
	ld.local.u8 	%rs604, [%rd1+597];
	ld.local.u8 	%rs605, [%rd1+598];
	ld.local.u8 	%rs606, [%rd1+599];
	ld.local.u8 	%rs607, [%rd1+600];
	ld.local.u8 	%rs608, [%rd1+601];
	ld.local.u8 	%rs609, [%rd1+602];
	ld.local.u8 	%rs610, [%rd1+603];
	ld.local.u8 	%rs611, [%rd1+604];
	ld.local.u8 	%rs612, [%rd1+605];
	ld.local.u8 	%rs613, [%rd1+606];
	ld.local.u8 	%rs614, [%rd1+607];
	ld.local.u8 	%rs615, [%rd1+608];
	ld.local.u8 	%rs616, [%rd1+609];
	ld.local.u8 	%rs617, [%rd1+610];
	ld.local.u8 	%rs618, [%rd1+611];
	ld.local.u8 	%rs619, [%rd1+612];
	ld.local.u8 	%rs620, [%rd1+613];
	ld.local.u8 	%rs621, [%rd1+614];
	ld.local.u8 	%rs622, [%rd1+615];
	ld.local.u8 	%rs623, [%rd1+616];
	ld.local.u8 	%rs624, [%rd1+617];
	ld.local.u8 	%rs625, [%rd1+618];
	ld.local.u8 	%rs626, [%rd1+619];
	ld.local.u8 	%rs627, [%rd1+620];
	ld.local.u8 	%rs628, [%rd1+621];
	ld.local.u8 	%rs629, [%rd1+622];
	ld.local.u8 	%rs630, [%rd1+623];
	ld.local.u8 	%rs631, [%rd1+624];
	st.local.u8 	[%rd6], %rs7;
	st.local.u8 	[%rd6+1], %rs8;
	st.local.u8 	[%rd6+2], %rs9;
	st.local.u8 	[%rd6+3], %rs10;
	st.local.u8 	[%rd6+4], %rs11;
	st.local.u8 	[%rd6+5], %rs12;
	st.local.u8 	[%rd6+6], %rs13;
	st.local.u8 	[%rd6+7], %rs14;
	st.local.u8 	[%rd6+8], %rs15;
	st.local.u8 	[%rd6+9], %rs16;
	st.local.u8 	[%rd6+10], %rs17;
	st.local.u8 	[%rd6+11], %rs18;
	st.local.u8 	[%rd6+12], %rs19;
	st.local.u8 	[%rd6+13], %rs20;
	st.local.u8 	[%rd6+14], %rs21;
	st.local.u8 	[%rd6+15], %rs22;
	st.local.u8 	[%rd6+16], %rs23;
	st.local.u8 	[%rd6+17], %rs24;
	st.local.u8 	[%rd6+18], %rs25;
	st.local.u8 	[%rd6+19], %rs26;
	st.local.u8 	[%rd6+20], %rs27;
	st.local.u8 	[%rd6+21], %rs28;
	st.local.u8 	[%rd6+22], %rs29;
	st.local.u8 	[%rd6+23], %rs30;
	st.local.u8 	[%rd6+24], %rs31;
	st.local.u8 	[%rd6+25], %rs32;
	st.local.u8 	[%rd6+26], %rs33;
	st.local.u8 	[%rd6+27], %rs34;
	st.local.u8 	[%rd6+28], %rs35;
	st.local.u8 	[%rd6+29], %rs36;
	st.local.u8 	[%rd6+30], %rs37;
	st.local.u8 	[%rd6+31], %rs38;
	st.local.u8 	[%rd6+32], %rs39;
	st.local.u8 	[%rd6+33], %rs40;
	st.local.u8 	[%rd6+34], %rs41;
	st.local.u8 	[%rd6+35], %rs42;
	st.local.u8 	[%rd6+36], %rs43;
	st.local.u8 	[%rd6+37], %rs44;
	st.local.u8 	[%rd6+38], %rs45;
	st.local.u8 	[%rd6+39], %rs46;
	st.local.u8 	[%rd6+40], %rs47;
	st.local.u8 	[%rd6+41], %rs48;
	st.local.u8 	[%rd6+42], %rs49;
	st.local.u8 	[%rd6+43], %rs50;
	st.local.u8 	[%rd6+44], %rs51;
	st.local.u8 	[%rd6+45], %rs52;
	st.local.u8 	[%rd6+46], %rs53;
	st.local.u8 	[%rd6+47], %rs54;
	st.local.u8 	[%rd6+48], %rs55;
	st.local.u8 	[%rd6+49], %rs56;
	st.local.u8 	[%rd6+50], %rs57;
	st.local.u8 	[%rd6+51], %rs58;
	st.local.u8 	[%rd6+52], %rs59;
	st.local.u8 	[%rd6+53], %rs60;
	st.local.u8 	[%rd6+54], %rs61;
	st.local.u8 	[%rd6+55], %rs62;
	st.local.u8 	[%rd6+56], %rs63;
	st.local.u8 	[%rd6+57], %rs64;
	st.local.u8 	[%rd6+58], %rs65;
	st.local.u8 	[%rd6+59], %rs66;
	st.local.u8 	[%rd6+60], %rs67;
	st.local.u8 	[%rd6+61], %rs68;
	st.local.u8 	[%rd6+62], %rs69;
	st.local.u8 	[%rd6+63], %rs70;
	st.local.u8 	[%rd6+64], %rs71;
	st.local.u8 	[%rd6+65], %rs72;
	st.local.u8 	[%rd6+66], %rs73;
	st.local.u8 	[%rd6+67], %rs74;
	st.local.u8 	[%rd6+68], %rs75;
	st.local.u8 	[%rd6+69], %rs76;
	st.local.u8 	[%rd6+70], %rs77;
	st.local.u8 	[%rd6+71], %rs78;
	st.local.u8 	[%rd6+72], %rs79;
	st.local.u8 	[%rd6+73], %rs80;
	st.local.u8 	[%rd6+74], %rs81;
	st.local.u8 	[%rd6+75], %rs82;
	st.local.u8 	[%rd6+76], %rs83;
	st.local.u8 	[%rd6+77], %rs84;
	st.local.u8 	[%rd6+78], %rs85;
	st.local.u8 	[%rd6+79], %rs86;
	st.local.u8 	[%rd6+80], %rs87;
	st.local.u8 	[%rd6+81], %rs88;
	st.local.u8 	[%rd6+82], %rs89;
	st.local.u8 	[%rd6+83], %rs90;
	st.local.u8 	[%rd6+84], %rs91;
	st.local.u8 	[%rd6+85], %rs92;
	st.local.u8 	[%rd6+86], %rs93;
	st.local.u8 	[%rd6+87], %rs94;
	st.local.u8 	[%rd6+88], %rs95;
	st.local.u8 	[%rd6+89], %rs96;
	st.local.u8 	[%rd6+90], %rs97;
	st.local.u8 	[%rd6+91], %rs98;
	st.local.u8 	[%rd6+92], %rs99;
	st.local.u8 	[%rd6+93], %rs100;
	st.local.u8 	[%rd6+94], %rs101;
	st.local.u8 	[%rd6+95], %rs102;
	st.local.u8 	[%rd6+96], %rs103;
	st.local.u8 	[%rd6+97], %rs104;
	st.local.u8 	[%rd6+98], %rs105;
	st.local.u8 	[%rd6+99], %rs106;
	st.local.u8 	[%rd6+100], %rs107;
	st.local.u8 	[%rd6+101], %rs108;
	st.local.u8 	[%rd6+102], %rs109;
	st.local.u8 	[%rd6+103], %rs110;
	st.local.u8 	[%rd6+104], %rs111;
	st.local.u8 	[%rd6+105], %rs112;
	st.local.u8 	[%rd6+106], %rs113;
	st.local.u8 	[%rd6+107], %rs114;
	st.local.u8 	[%rd6+108], %rs115;
	st.local.u8 	[%rd6+109], %rs116;
	st.local.u8 	[%rd6+110], %rs117;
	st.local.u8 	[%rd6+111], %rs118;
	st.local.u8 	[%rd6+112], %rs119;
	st.local.u8 	[%rd6+113], %rs120;
	st.local.u8 	[%rd6+114], %rs121;
	st.local.u8 	[%rd6+115], %rs122;
	st.local.u8 	[%rd6+116], %rs123;
	st.local.u8 	[%rd6+117], %rs124;
	st.local.u8 	[%rd6+118], %rs125;
	st.local.u8 	[%rd6+119], %rs126;
	st.local.u8 	[%rd6+120], %rs127;
	st.local.u8 	[%rd6+121], %rs128;
	st.local.u8 	[%rd6+122], %rs129;
	st.local.u8 	[%rd6+123], %rs130;
	st.local.u8 	[%rd6+124], %rs131;
	st.local.u8 	[%rd6+125], %rs132;
	st.local.u8 	[%rd6+126], %rs133;
	st.local.u8 	[%rd6+127], %rs134;
	st.local.u8 	[%rd6+128], %rs135;
	st.local.u8 	[%rd6+129], %rs136;
	st.local.u8 	[%rd6+130], %rs137;
	st.local.u8 	[%rd6+131], %rs138;
	st.local.u8 	[%rd6+132], %rs139;
	st.local.u8 	[%rd6+133], %rs140;
	st.local.u8 	[%rd6+134], %rs141;
	st.local.u8 	[%rd6+135], %rs142;
	st.local.u8 	[%rd6+136], %rs143;
	st.local.u8 	[%rd6+137], %rs144;
	st.local.u8 	[%rd6+138], %rs145;
	st.local.u8 	[%rd6+139], %rs146;
	st.local.u8 	[%rd6+140], %rs147;
	st.local.u8 	[%rd6+141], %rs148;
	st.local.u8 	[%rd6+142], %rs149;
	st.local.u8 	[%rd6+143], %rs150;
	st.local.u8 	[%rd6+144], %rs151;
	st.local.u8 	[%rd6+145], %rs152;
	st.local.u8 	[%rd6+146], %rs153;
	st.local.u8 	[%rd6+147], %rs154;
	st.local.u8 	[%rd6+148], %rs155;
	st.local.u8 	[%rd6+149], %rs156;
	st.local.u8 	[%rd6+150], %rs157;
	st.local.u8 	[%rd6+151], %rs158;
	st.local.u8 	[%rd6+152], %rs159;
	st.local.u8 	[%rd6+153], %rs160;
	st.local.u8 	[%rd6+154], %rs161;
	st.local.u8 	[%rd6+155], %rs162;
	st.local.u8 	[%rd6+156], %rs163;
	st.local.u8 	[%rd6+157], %rs164;
	st.local.u8 	[%rd6+158], %rs165;
	st.local.u8 	[%rd6+159], %rs166;
	st.local.u8 	[%rd6+160], %rs167;
	st.local.u8 	[%rd6+161], %rs168;
	st.local.u8 	[%rd6+162], %rs169;
	st.local.u8 	[%rd6+163], %rs170;
	st.local.u8 	[%rd6+164], %rs171;
	st.local.u8 	[%rd6+165], %rs172;
	st.local.u8 	[%rd6+166], %rs173;
	st.local.u8 	[%rd6+167], %rs174;
	st.local.u8 	[%rd6+168], %rs175;
	st.local.u8 	[%rd6+169], %rs176;
	st.local.u8 	[%rd6+170], %rs177;
	st.local.u8 	[%rd6+171], %rs178;
	st.local.u8 	[%rd6+172], %rs179;
	st.local.u8 	[%rd6+173], %rs180;
	st.local.u8 	[%rd6+174], %rs181;
	st.local.u8 	[%rd6+175], %rs182;
	st.local.u8 	[%rd6+176], %rs183;
	st.local.u8 	[%rd6+177], %rs184;
	st.local.u8 	[%rd6+178], %rs185;
	st.local.u8 	[%rd6+179], %rs186;
	st.local.u8 	[%rd6+180], %rs187;
	st.local.u8 	[%rd6+181], %rs188;
	st.local.u8 	[%rd6+182], %rs189;
	st.local.u8 	[%rd6+183], %rs190;
	st.local.u8 	[%rd6+184], %rs191;
	st.local.u8 	[%rd6+185], %rs192;
	st.local.u8 	[%rd6+186], %rs193;
	st.local.u8 	[%rd6+187], %rs194;
	st.local.u8 	[%rd6+188], %rs195;
	st.local.u8 	[%rd6+189], %rs196;
	st.local.u8 	[%rd6+190], %rs197;
	st.local.u8 	[%rd6+191], %rs198;
	st.local.u8 	[%rd6+192], %rs199;
	st.local.u8 	[%rd6+193], %rs200;
	st.local.u8 	[%rd6+194], %rs201;
	st.local.u8 	[%rd6+195], %rs202;
	st.local.u8 	[%rd6+196], %rs203;
	st.local.u8 	[%rd6+197], %rs204;
	st.local.u8 	[%rd6+198], %rs205;
	st.local.u8 	[%rd6+199], %rs206;
	st.local.u8 	[%rd6+200], %rs207;
	st.local.u8 	[%rd6+201], %rs208;
	st.local.u8 	[%rd6+202], %rs209;
	st.local.u8 	[%rd6+203], %rs210;
	st.local.u8 	[%rd6+204], %rs211;
	st.local.u8 	[%rd6+205], %rs212;
	st.local.u8 	[%rd6+206], %rs213;
	st.local.u8 	[%rd6+207], %rs214;
	st.local.u8 	[%rd6+208], %rs215;
	st.local.u8 	[%rd6+209], %rs216;
	st.local.u8 	[%rd6+210], %rs217;
	st.local.u8 	[%rd6+211], %rs218;
	st.local.u8 	[%rd6+212], %rs219;
	st.local.u8 	[%rd6+213], %rs220;
	st.local.u8 	[%rd6+214], %rs221;
	st.local.u8 	[%rd6+215], %rs222;
	st.local.u8 	[%rd6+216], %rs223;
	st.local.u8 	[%rd6+217], %rs224;
	st.local.u8 	[%rd6+218], %rs225;
	st.local.u8 	[%rd6+219], %rs226;
	st.local.u8 	[%rd6+220], %rs227;
	st.local.u8 	[%rd6+221], %rs228;
	st.local.u8 	[%rd6+222], %rs229;
	st.local.u8 	[%rd6+223], %rs230;
	st.local.u8 	[%rd6+224], %rs231;
	st.local.u8 	[%rd6+225], %rs232;
	st.local.u8 	[%rd6+226], %rs233;
	st.local.u8 	[%rd6+227], %rs234;
	st.local.u8 	[%rd6+228], %rs235;
	st.local.u8 	[%rd6+229], %rs236;
	st.local.u8 	[%rd6+230], %rs237;
	st.local.u8 	[%rd6+231], %rs238;
	st.local.u8 	[%rd6+232], %rs239;
	st.local.u8 	[%rd6+233], %rs240;
	st.local.u8 	[%rd6+234], %rs241;
	st.local.u8 	[%rd6+235], %rs242;
	st.local.u8 	[%rd6+236], %rs243;
	st.local.u8 	[%rd6+237], %rs244;
	st.local.u8 	[%rd6+238], %rs245;
	st.local.u8 	[%rd6+239], %rs246;
	st.local.u8 	[%rd6+240], %rs247;
	st.local.u8 	[%rd6+241], %rs248;
	st.local.u8 	[%rd6+242], %rs249;
	st.local.u8 	[%rd6+243], %rs250;
	st.local.u8 	[%rd6+244], %rs251;
	st.local.u8 	[%rd6+245], %rs252;
	st.local.u8 	[%rd6+246], %rs253;
	st.local.u8 	[%rd6+247], %rs254;
	st.local.u8 	[%rd6+248], %rs255;
	st.local.u8 	[%rd6+249], %rs256;
	st.local.u8 	[%rd6+250], %rs257;
	st.local.u8 	[%rd6+251], %rs258;
	st.local.u8 	[%rd6+252], %rs259;
	st.local.u8 	[%rd6+253], %rs260;
	st.local.u8 	[%rd6+254], %rs261;
	st.local.u8 	[%rd6+255], %rs262;
	st.local.u8 	[%rd6+256], %rs263;
	st.local.u8 	[%rd6+257], %rs264;
	st.local.u8 	[%rd6+258], %rs265;
	st.local.u8 	[%rd6+259], %rs266;
	st.local.u8 	[%rd6+260], %rs267;
	st.local.u8 	[%rd6+261], %rs268;
	st.local.u8 	[%rd6+262], %rs269;
	st.local.u8 	[%rd6+263], %rs270;
	st.local.u8 	[%rd6+264], %rs271;
	st.local.u8 	[%rd6+265], %rs272;
	st.local.u8 	[%rd6+266], %rs273;
	st.local.u8 	[%rd6+267], %rs274;
	st.local.u8 	[%rd6+268], %rs275;
	st.local.u8 	[%rd6+269], %rs276;
	st.local.u8 	[%rd6+270], %rs277;
	st.local.u8 	[%rd6+271], %rs278;
	st.local.u8 	[%rd6+272], %rs279;
	st.local.u8 	[%rd6+273], %rs280;
	st.local.u8 	[%rd6+274], %rs281;
	st.local.u8 	[%rd6+275], %rs282;
	st.local.u8 	[%rd6+276], %rs283;
	st.local.u8 	[%rd6+277], %rs284;
	st.local.u8 	[%rd6+278], %rs285;
	st.local.u8 	[%rd6+279], %rs286;
	st.local.u8 	[%rd6+280], %rs287;
	st.local.u8 	[%rd6+281], %rs288;
	st.local.u8 	[%rd6+282], %rs289;
	st.local.u8 	[%rd6+283], %rs290;
	st.local.u8 	[%rd6+284], %rs291;
	st.local.u8 	[%rd6+285], %rs292;
	st.local.u8 	[%rd6+286], %rs293;
	st.local.u8 	[%rd6+287], %rs294;
	st.local.u8 	[%rd6+288], %rs295;
	st.local.u8 	[%rd6+289], %rs296;
	st.local.u8 	[%rd6+290], %rs297;
	st.local.u8 	[%rd6+291], %rs298;
	st.local.u8 	[%rd6+292], %rs299;
	st.local.u8 	[%rd6+293], %rs300;
	st.local.u8 	[%rd6+294], %rs301;
	st.local.u8 	[%rd6+295], %rs302;
	st.local.u8 	[%rd6+296], %rs303;
	st.local.u8 	[%rd6+297], %rs304;
	st.local.u8 	[%rd6+298], %rs305;
	st.local.u8 	[%rd6+299], %rs306;
	st.local.u8 	[%rd6+300], %rs307;
	st.local.u8 	[%rd6+301], %rs308;
	st.local.u8 	[%rd6+302], %rs309;
	st.local.u8 	[%rd6+303], %rs310;
	st.local.u8 	[%rd6+304], %rs311;
	st.local.u8 	[%rd6+305], %rs312;
	st.local.u8 	[%rd6+306], %rs313;
	st.local.u8 	[%rd6+307], %rs314;
	st.local.u8 	[%rd6+308], %rs315;
	st.local.u8 	[%rd6+309], %rs316;
	st.local.u8 	[%rd6+310], %rs317;
	st.local.u8 	[%rd6+311], %rs318;
	st.local.u8 	[%rd6+312], %rs319;
	st.local.u8 	[%rd6+313], %rs320;
	st.local.u8 	[%rd6+314], %rs321;
	st.local.u8 	[%rd6+315], %rs322;
	st.local.u8 	[%rd6+316], %rs323;
	st.local.u8 	[%rd6+317], %rs324;
	st.local.u8 	[%rd6+318], %rs325;
	st.local.u8 	[%rd6+319], %rs326;
	st.local.u8 	[%rd6+320], %rs327;
	st.local.u8 	[%rd6+321], %rs328;
	st.local.u8 	[%rd6+322], %rs329;
	st.local.u8 	[%rd6+323], %rs330;
	st.local.u8 	[%rd6+324], %rs331;
	st.local.u8 	[%rd6+325], %rs332;
	st.local.u8 	[%rd6+326], %rs333;
	st.local.u8 	[%rd6+327], %rs334;
	st.local.u8 	[%rd6+328], %rs335;
	st.local.u8 	[%rd6+329], %rs336;
	st.local.u8 	[%rd6+330], %rs337;
	st.local.u8 	[%rd6+331], %rs338;
	st.local.u8 	[%rd6+332], %rs339;
	st.local.u8 	[%rd6+333], %rs340;
	st.local.u8 	[%rd6+334], %rs341;
	st.local.u8 	[%rd6+335], %rs342;
	st.local.u8 	[%rd6+336], %rs343;
	st.local.u8 	[%rd6+337], %rs344;
	st.local.u8 	[%rd6+338], %rs345;
	st.local.u8 	[%rd6+339], %rs346;
	st.local.u8 	[%rd6+340], %rs347;
	st.local.u8 	[%rd6+341], %rs348;
	st.local.u8 	[%rd6+342], %rs349;
	st.local.u8 	[%rd6+343], %rs350;
	st.local.u8 	[%rd6+344], %rs351;
	st.local.u8 	[%rd6+345], %rs352;
	st.local.u8 	[%rd6+346], %rs353;
	st.local.u8 	[%rd6+347], %rs354;
	st.local.u8 	[%rd6+348], %rs355;
	st.local.u8 	[%rd6+349], %rs356;
	st.local.u8 	[%rd6+350], %rs357;
	st.local.u8 	[%rd6+351], %rs358;
	st.local.u8 	[%rd6+352], %rs359;
	st.local.u8 	[%rd6+353], %rs360;
	st.local.u8 	[%rd6+354], %rs361;
	st.local.u8 	[%rd6+355], %rs362;
	st.local.u8 	[%rd6+356], %rs363;
	st.local.u8 	[%rd6+357], %rs364;
	st.local.u8 	[%rd6+358], %rs365;
	st.local.u8 	[%rd6+359], %rs366;
	st.local.u8 	[%rd6+360], %rs367;
	st.local.u8 	[%rd6+361], %rs368;
	st.local.u8 	[%rd6+362], %rs369;
	st.local.u8 	[%rd6+363], %rs370;
	st.local.u8 	[%rd6+364], %rs371;
	st.local.u8 	[%rd6+365], %rs372;
	st.local.u8 	[%rd6+366], %rs373;
	st.local.u8 	[%rd6+367], %rs374;
	st.local.u8 	[%rd6+368], %rs375;
	st.local.u8 	[%rd6+369], %rs376;
	st.local.u8 	[%rd6+370], %rs377;
	st.local.u8 	[%rd6+371], %rs378;
	st.local.u8 	[%rd6+372], %rs379;
	st.local.u8 	[%rd6+373], %rs380;
	st.local.u8 	[%rd6+374], %rs381;
	st.local.u8 	[%rd6+375], %rs382;
	st.local.u8 	[%rd6+376], %rs383;
	st.local.u8 	[%rd6+377], %rs384;
	st.local.u8 	[%rd6+378], %rs385;
	st.local.u8 	[%rd6+379], %rs386;
	st.local.u8 	[%rd6+380], %rs387;
	st.local.u8 	[%rd6+381], %rs388;
	st.local.u8 	[%rd6+382], %rs389;
	st.local.u8 	[%rd6+383], %rs390;
	st.local.u8 	[%rd6+384], %rs391;
	st.local.u8 	[%rd6+385], %rs392;
	st.local.u8 	[%rd6+386], %rs393;
	st.local.u8 	[%rd6+387], %rs394;
	st.local.u8 	[%rd6+388], %rs395;
	st.local.u8 	[%rd6+389], %rs396;
	st.local.u8 	[%rd6+390], %rs397;
	st.local.u8 	[%rd6+391], %rs398;
	st.local.u8 	[%rd6+392], %rs399;
	st.local.u8 	[%rd6+393], %rs400;
	st.local.u8 	[%rd6+394], %rs401;
	st.local.u8 	[%rd6+395], %rs402;
	st.local.u8 	[%rd6+396], %rs403;
	st.local.u8 	[%rd6+397], %rs404;
	st.local.u8 	[%rd6+398], %rs405;
	st.local.u8 	[%rd6+399], %rs406;
	st.local.u8 	[%rd6+400], %rs407;
	st.local.u8 	[%rd6+401], %rs408;
	st.local.u8 	[%rd6+402], %rs409;
	st.local.u8 	[%rd6+403], %rs410;
	st.local.u8 	[%rd6+404], %rs411;
	st.local.u8 	[%rd6+405], %rs412;
	st.local.u8 	[%rd6+406], %rs413;
	st.local.u8 	[%rd6+407], %rs414;
	st.local.u8 	[%rd6+408], %rs415;
	st.local.u8 	[%rd6+409], %rs416;
	st.local.u8 	[%rd6+410], %rs417;
	st.local.u8 	[%rd6+411], %rs418;
	st.local.u8 	[%rd6+412], %rs419;
	st.local.u8 	[%rd6+413], %rs420;
	st.local.u8 	[%rd6+414], %rs421;
	st.local.u8 	[%rd6+415], %rs422;
	st.local.u8 	[%rd6+416], %rs423;
	st.local.u8 	[%rd6+417], %rs424;
	st.local.u8 	[%rd6+418], %rs425;
	st.local.u8 	[%rd6+419], %rs426;
	st.local.u8 	[%rd6+420], %rs427;
	st.local.u8 	[%rd6+421], %rs428;
	st.local.u8 	[%rd6+422], %rs429;
	st.local.u8 	[%rd6+423], %rs430;
	st.local.u8 	[%rd6+424], %rs431;
	st.local.u8 	[%rd6+425], %rs432;
	st.local.u8 	[%rd6+426], %rs433;
	st.local.u8 	[%rd6+427], %rs434;
	st.local.u8 	[%rd6+428], %rs435;
	st.local.u8 	[%rd6+429], %rs436;
	st.local.u8 	[%rd6+430], %rs437;
	st.local.u8 	[%rd6+431], %rs438;
	st.local.u8 	[%rd6+432], %rs439;
	st.local.u8 	[%rd6+433], %rs440;
	st.local.u8 	[%rd6+434], %rs441;
	st.local.u8 	[%rd6+435], %rs442;
	st.local.u8 	[%rd6+436], %rs443;
	st.local.u8 	[%rd6+437], %rs444;
	st.local.u8 	[%rd6+438], %rs445;
	st.local.u8 	[%rd6+439], %rs446;
	st.local.u8 	[%rd6+440], %rs447;
	st.local.u8 	[%rd6+441], %rs448;
	st.local.u8 	[%rd6+442], %rs449;
	st.local.u8 	[%rd6+443], %rs450;
	st.local.u8 	[%rd6+444], %rs451;
	st.local.u8 	[%rd6+445], %rs452;
	st.local.u8 	[%rd6+446], %rs453;
	st.local.u8 	[%rd6+447], %rs454;
	st.local.u8 	[%rd6+448], %rs455;
	st.local.u8 	[%rd6+449], %rs456;
	st.local.u8 	[%rd6+450], %rs457;
	st.local.u8 	[%rd6+451], %rs458;
	st.local.u8 	[%rd6+452], %rs459;
	st.local.u8 	[%rd6+453], %rs460;
	st.local.u8 	[%rd6+454], %rs461;
	st.local.u8 	[%rd6+455], %rs462;
	st.local.u8 	[%rd6+456], %rs463;
	st.local.u8 	[%rd6+457], %rs464;
	st.local.u8 	[%rd6+458], %rs465;
	st.local.u8 	[%rd6+459], %rs466;
	st.local.u8 	[%rd6+460], %rs467;
	st.local.u8 	[%rd6+461], %rs468;
	st.local.u8 	[%rd6+462], %rs469;
	st.local.u8 	[%rd6+463], %rs470;
	st.local.u8 	[%rd6+464], %rs471;
	st.local.u8 	[%rd6+465], %rs472;
	st.local.u8 	[%rd6+466], %rs473;
	st.local.u8 	[%rd6+467], %rs474;
	st.local.u8 	[%rd6+468], %rs475;
	st.local.u8 	[%rd6+469], %rs476;
	st.local.u8 	[%rd6+470], %rs477;
	st.local.u8 	[%rd6+471], %rs478;
	st.local.u8 	[%rd6+472], %rs479;
	st.local.u8 	[%rd6+473], %rs480;
	st.local.u8 	[%rd6+474], %rs481;
	st.local.u8 	[%rd6+475], %rs482;
	st.local.u8 	[%rd6+476], %rs483;
	st.local.u8 	[%rd6+477], %rs484;
	st.local.u8 	[%rd6+478], %rs485;
	st.local.u8 	[%rd6+479], %rs486;
	st.local.u8 	[%rd6+480], %rs487;
	st.local.u8 	[%rd6+481], %rs488;
	st.local.u8 	[%rd6+482], %rs489;
	st.local.u8 	[%rd6+483], %rs490;
	st.local.u8 	[%rd6+484], %rs491;
	st.local.u8 	[%rd6+485], %rs492;
	st.local.u8 	[%rd6+486], %rs493;
	st.local.u8 	[%rd6+487], %rs494;
	st.local.u8 	[%rd6+488], %rs495;
	st.local.u8 	[%rd6+489], %rs496;
	st.local.u8 	[%rd6+490], %rs497;
	st.local.u8 	[%rd6+491], %rs498;
	st.local.u8 	[%rd6+492], %rs499;
	st.local.u8 	[%rd6+493], %rs500;
	st.local.u8 	[%rd6+494], %rs501;
	st.local.u8 	[%rd6+495], %rs502;
	st.local.u8 	[%rd6+496], %rs503;
	st.local.u8 	[%rd6+497], %rs504;
	st.local.u8 	[%rd6+498], %rs505;
	st.local.u8 	[%rd6+499], %rs506;
	st.local.u8 	[%rd6+500], %rs507;
	st.local.u8 	[%rd6+501], %rs508;
	st.local.u8 	[%rd6+502], %rs509;
	st.local.u8 	[%rd6+503], %rs510;
	st.local.u8 	[%rd6+504], %rs511;
	st.local.u8 	[%rd6+505], %rs512;
	st.local.u8 	[%rd6+506], %rs513;
	st.local.u8 	[%rd6+507], %rs514;
	st.local.u8 	[%rd6+508], %rs515;
	st.local.u8 	[%rd6+509], %rs516;
	st.local.u8 	[%rd6+510], %rs517;
	st.local.u8 	[%rd6+511], %rs518;
	st.local.u8 	[%rd6+512], %rs519;
	st.local.u8 	[%rd6+513], %rs520;
	st.local.u8 	[%rd6+514], %rs521;
	st.local.u8 	[%rd6+515], %rs522;
	st.local.u8 	[%rd6+516], %rs523;
	st.local.u8 	[%rd6+517], %rs524;
	st.local.u8 	[%rd6+518], %rs525;
	st.local.u8 	[%rd6+519], %rs526;
	st.local.u8 	[%rd6+520], %rs527;
	st.local.u8 	[%rd6+521], %rs528;
	st.local.u8 	[%rd6+522], %rs529;
	st.local.u8 	[%rd6+523], %rs530;
	st.local.u8 	[%rd6+524], %rs531;
	st.local.u8 	[%rd6+525], %rs532;
	st.local.u8 	[%rd6+526], %rs533;
	st.local.u8 	[%rd6+527], %rs534;
	st.local.u8 	[%rd6+528], %rs535;
	st.local.u8 	[%rd6+529], %rs536;
	st.local.u8 	[%rd6+530], %rs537;
	st.local.u8 	[%rd6+531], %rs538;
	st.local.u8 	[%rd6+532], %rs539;
	st.local.u8 	[%rd6+533], %rs540;
	st.local.u8 	[%rd6+534], %rs541;
	st.local.u8 	[%rd6+535], %rs542;
	st.local.u8 	[%rd6+536], %rs543;
	st.local.u8 	[%rd6+537], %rs544;
	st.local.u8 	[%rd6+538], %rs545;
	st.local.u8 	[%rd6+539], %rs546;
	st.local.u8 	[%rd6+540], %rs547;
	st.local.u8 	[%rd6+541], %rs548;
	st.local.u8 	[%rd6+542], %rs549;
	st.local.u8 	[%rd6+543], %rs550;
	st.local.u8 	[%rd6+544], %rs551;
	st.local.u8 	[%rd6+545], %rs552;
	st.local.u8 	[%rd6+546], %rs553;
	st.local.u8 	[%rd6+547], %rs554;
	st.local.u8 	[%rd6+548], %rs555;
	st.local.u8 	[%rd6+549], %rs556;
	st.local.u8 	[%rd6+550], %rs557;
	st.local.u8 	[%rd6+551], %rs558;
	st.local.u8 	[%rd6+552], %rs559;
	st.local.u8 	[%rd6+553], %rs560;
	st.local.u8 	[%rd6+554], %rs561;
	st.local.u8 	[%rd6+555], %rs562;
	st.local.u8 	[%rd6+556], %rs563;
	st.local.u8 	[%rd6+557], %rs564;
	st.local.u8 	[%rd6+558], %rs565;
	st.local.u8 	[%rd6+559], %rs566;
	st.local.u8 	[%rd6+560], %rs567;
	st.local.u8 	[%rd6+561], %rs568;
	st.local.u8 	[%rd6+562], %rs569;
	st.local.u8 	[%rd6+563], %rs570;
	st.local.u8 	[%rd6+564], %rs571;
	st.local.u8 	[%rd6+565], %rs572;
	st.local.u8 	[%rd6+566], %rs573;
	st.local.u8 	[%rd6+567], %rs574;
	st.local.u8 	[%rd6+568], %rs575;
	st.local.u8 	[%rd6+569], %rs576;
	st.local.u8 	[%rd6+570], %rs577;
	st.local.u8 	[%rd6+571], %rs578;
	st.local.u8 	[%rd6+572], %rs579;
	st.local.u8 	[%rd6+573], %rs580;
	st.local.u8 	[%rd6+574], %rs581;
	st.local.u8 	[%rd6+575], %rs582;
	st.local.u8 	[%rd6+576], %rs583;
	st.local.u8 	[%rd6+577], %rs584;
	st.local.u8 	[%rd6+578], %rs585;
	st.local.u8 	[%rd6+579], %rs586;
	st.local.u8 	[%rd6+580], %rs587;
	st.local.u8 	[%rd6+581], %rs588;
	st.local.u8 	[%rd6+582], %rs589;
	st.local.u8 	[%rd6+583], %rs590;
	st.local.u8 	[%rd6+584], %rs591;
	st.local.u8 	[%rd6+585], %rs592;
	st.local.u8 	[%rd6+586], %rs593;
	st.local.u8 	[%rd6+587], %rs594;
	st.local.u8 	[%rd6+588], %rs595;
	st.local.u8 	[%rd6+589], %rs596;
	st.local.u8 	[%rd6+590], %rs597;
	st.local.u8 	[%rd6+591], %rs598;
	st.local.u8 	[%rd6+592], %rs599;
	st.local.u8 	[%rd6+593], %rs600;
	st.local.u8 	[%rd6+594], %rs601;
	st.local.u8 	[%rd6+595], %rs602;
	st.local.u8 	[%rd6+596], %rs603;
	st.local.u8 	[%rd6+597], %rs604;
	st.local.u8 	[%rd6+598], %rs605;
	st.local.u8 	[%rd6+599], %rs606;
	st.local.u8 	[%rd6+600], %rs607;
	st.local.u8 	[%rd6+601], %rs608;
	st.local.u8 	[%rd6+602], %rs609;
	st.local.u8 	[%rd6+603], %rs610;
	st.local.u8 	[%rd6+604], %rs611;
	st.local.u8 	[%rd6+605], %rs612;
	st.local.u8 	[%rd6+606], %rs613;
	st.local.u8 	[%rd6+607], %rs614;
	st.local.u8 	[%rd6+608], %rs615;
	st.local.u8 	[%rd6+609], %rs616;
	st.local.u8 	[%rd6+610], %rs617;
	st.local.u8 	[%rd6+611], %rs618;
	st.local.u8 	[%rd6+612], %rs619;
	st.local.u8 	[%rd6+613], %rs620;
	st.local.u8 	[%rd6+614], %rs621;
	st.local.u8 	[%rd6+615], %rs622;
	st.local.u8 	[%rd6+616], %rs623;
	st.local.u8 	[%rd6+617], %rs624;
	st.local.u8 	[%rd6+618], %rs625;
	st.local.u8 	[%rd6+619], %rs626;
	st.local.u8 	[%rd6+620], %rs627;
	st.local.u8 	[%rd6+621], %rs628;
	st.local.u8 	[%rd6+622], %rs629;
	st.local.u8 	[%rd6+623], %rs630;
	mov.b32 	%r15813, 32;
	st.local.u8 	[%rd6+624], %rs631;
	mov.b32 	%r15812, -1;
	mov.b32 	%r15811, 0;
$L__BB6_3806:
	mul.wide.u32 	%rd828, %r15811, 4;
	add.s64 	%rd829, %rd7, %rd828;
	ld.local.u32 	%r5248, [%rd829];
	setp.eq.s32 	%p5996, %r5248, 0;
	mov.b32 	%r13891, -1;
	mov.u32 	%r15814, %r13891;
	@%p5996 bra 	$L__BB6_3812;
	and.b32  	%r13892, %r5248, 2147483647;
	popc.b32 	%r13893, %r13892;
	setp.gt.u32 	%p5997, %r13893, 1;
	setp.lt.u32 	%p5998, %r13893, %r15813;
	and.pred  	%p5999, %p5997, %p5998;
	selp.b32 	%r5249, %r13893, %r15813, %p5999;
	selp.b32 	%r5250, %r15811, %r15812, %p5999;
	setp.eq.s32 	%p6000, %r15811, 624;
	mov.u32 	%r15814, %r5250;
	@%p6000 bra 	$L__BB6_3812;
	mul.wide.u32 	%rd830, %r15811, 4;
	add.s64 	%rd831, %rd7, %rd830;
	ld.local.u32 	%r5251, [%rd831+4];
	setp.eq.s32 	%p6001, %r5251, 0;
	mov.u32 	%r15814, %r13891;
	@%p6001 bra 	$L__BB6_3812;
	and.b32  	%r13896, %r5251, 2147483647;
	popc.b32 	%r13897, %r13896;
	setp.gt.u32 	%p6002, %r13897, 1;
	setp.lt.u32 	%p6003, %r13897, %r5249;
	and.pred  	%p6004, %p6002, %p6003;
	selp.b32 	%r5252, %r13897, %r5249, %p6004;
	add.s32 	%r13898, %r15811, 1;
	selp.b32 	%r5253, %r13898, %r5250, %p6004;
	mul.wide.u32 	%rd832, %r15811, 4;
	add.s64 	%rd833, %rd7, %rd832;
	ld.local.u32 	%r5254, [%rd833+8];
	setp.eq.s32 	%p6005, %r5254, 0;
	mov.u32 	%r15814, %r13891;
	@%p6005 bra 	$L__BB6_3812;
	add.s32 	%r13900, %r15811, 2;
	and.b32  	%r13901, %r5254, 2147483647;
	popc.b32 	%r13902, %r13901;
	setp.gt.u32 	%p6006, %r13902, 1;
	setp.lt.u32 	%p6007, %r13902, %r5252;
	and.pred  	%p6008, %p6006, %p6007;
	selp.b32 	%r5255, %r13902, %r5252, %p6008;
	selp.b32 	%r5256, %r13900, %r5253, %p6008;
	mul.wide.u32 	%rd834, %r15811, 4;
	add.s64 	%rd835, %rd7, %rd834;
	ld.local.u32 	%r5257, [%rd835+12];
	setp.eq.s32 	%p6009, %r5257, 0;
	mov.u32 	%r15814, %r13891;
	@%p6009 bra 	$L__BB6_3812;
	add.s32 	%r13903, %r15811, 3;
	and.b32  	%r13904, %r5257, 2147483647;
	popc.b32 	%r13905, %r13904;
	setp.gt.u32 	%p6010, %r13905, 1;
	setp.lt.u32 	%p6011, %r13905, %r5255;
	and.pred  	%p6012, %p6010, %p6011;
	selp.b32 	%r15813, %r13905, %r5255, %p6012;
	selp.b32 	%r15812, %r13903, %r5256, %p6012;
	add.s32 	%r15811, %r15811, 4;
	bra.uni 	$L__BB6_3806;
$L__BB6_3812:
	ld.param.u64 	%rd869, [_Z17generateProposalsILi5EEvP14SudokuProposalIXmlT_T_EES2_PiS3_iS3__param_2];
	mov.u32 	%r13906, %ctaid.x;
	mov.u32 	%r13907, %ntid.x;
	mov.u32 	%r13908, %tid.x;
	mad.lo.s32 	%r13909, %r13906, %r13907, %r13908;
	mul.lo.s32 	%r13910, %r13909, 25;
	cvta.to.global.u64 	%rd836, %rd869;
	mul.wide.s32 	%rd837, %r13910, 4;
	add.s64 	%rd838, %rd836, %rd837;
	mov.b32 	%r13911, 0;
	st.global.u32 	[%rd838], %r13911;
	st.global.u32 	[%rd838+4], %r13911;
	st.global.u32 	[%rd838+8], %r13911;
	st.global.u32 	[%rd838+12], %r13911;
	st.global.u32 	[%rd838+16], %r13911;
	st.global.u32 	[%rd838+20], %r13911;
	st.global.u32 	[%rd838+24], %r13911;
	st.global.u32 	[%rd838+28], %r13911;
	st.global.u32 	[%rd838+32], %r13911;
	st.global.u32 	[%rd838+36], %r13911;
	st.global.u32 	[%rd838+40], %r13911;
	st.global.u32 	[%rd838+44], %r13911;
	st.global.u32 	[%rd838+48], %r13911;
	st.global.u32 	[%rd838+52], %r13911;
	st.global.u32 	[%rd838+56], %r13911;
	st.global.u32 	[%rd838+60], %r13911;
	st.global.u32 	[%rd838+64], %r13911;
	st.global.u32 	[%rd838+68], %r13911;
	st.global.u32 	[%rd838+72], %r13911;
	st.global.u32 	[%rd838+76], %r13911;
	st.global.u32 	[%rd838+80], %r13911;
	st.global.u32 	[%rd838+84], %r13911;
	st.global.u32 	[%rd838+88], %r13911;
	st.global.u32 	[%rd838+92], %r13911;
	st.global.u32 	[%rd838+96], %r13911;
	setp.ne.s32 	%p6013, %r15814, -1;
	@%p6013 bra 	$L__BB6_3821;
	mov.b32 	%r15815, 0;
	mov.u16 	%rs1903, %rs7;
	bra.uni 	$L__BB6_3819;
$L__BB6_3814:
	setp.eq.s32 	%p6018, %r15815, 624;
	@%p6018 bra 	$L__BB6_3820;
	cvt.u64.u32 	%rd851, %r15815;
	add.s64 	%rd852, %rd6, %rd851;
	ld.local.u8 	%rs1899, [%rd852+1];
	setp.eq.s16 	%p6019, %rs1899, 0;
	@%p6019 bra 	$L__BB6_3825;
	cvt.u64.u32 	%rd853, %r15815;
	add.s64 	%rd854, %rd6, %rd853;
	ld.local.u8 	%rs1900, [%rd854+2];
	setp.eq.s16 	%p6020, %rs1900, 0;
	@%p6020 bra 	$L__BB6_3825;
	cvt.u64.u32 	%rd855, %r15815;
	add.s64 	%rd856, %rd6, %rd855;
	ld.local.u8 	%rs1901, [%rd856+3];
	setp.eq.s16 	%p6021, %rs1901, 0;
	@%p6021 bra 	$L__BB6_3825;
	add.s32 	%r5262, %r15815, 4;
	cvt.u64.u32 	%rd857, %r15815;
	add.s64 	%rd858, %rd6, %rd857;
	ld.local.u8 	%rs1903, [%rd858+4];
	mov.u32 	%r15815, %r5262;
$L__BB6_3819:
	setp.eq.s16 	%p6017, %rs1903, 0;
	@%p6017 bra 	$L__BB6_3825;
	bra.uni 	$L__BB6_3814;
$L__BB6_3820:
	ld.param.u64 	%rd872, [_Z17generateProposalsILi5EEvP14SudokuProposalIXmlT_T_EES2_PiS3_iS3__param_5];
	ld.param.u64 	%rd871, [_Z17generateProposalsILi5EEvP14SudokuProposalIXmlT_T_EES2_PiS3_iS3__param_2];
	ld.param.u64 	%rd868, [_Z17generateProposalsILi5EEvP14SudokuProposalIXmlT_T_EES2_PiS3_iS3__param_1];
	mov.u32 	%r13925, %ctaid.x;
	mov.u32 	%r13926, %ntid.x;
	mov.u32 	%r13927, %tid.x;
	mad.lo.s32 	%r13928, %r13925, %r13926, %r13927;
	mul.lo.s32 	%r13929, %r13928, 25;
	cvta.to.global.u64 	%rd859, %rd868;
	mul.wide.s32 	%rd860, %r13929, 625;
	add.s64 	%rd861, %rd859, %rd860;
	st.global.u8 	[%rd861+625], %rs7;
	st.global.u8 	[%rd861+626], %rs8;
	st.global.u8 	[%rd861+627], %rs9;
	st.global.u8 	[%rd861+628], %rs10;
	st.global.u8 	[%rd861+629], %rs11;
	st.global.u8 	[%rd861+630], %rs12;
	st.global.u8 	[%rd861+631], %rs13;
	st.global.u8 	[%rd861+632], %rs14;
	st.global.u8 	[%rd861+633], %rs15;
	st.global.u8 	[%rd861+634], %rs16;
	st.global.u8 	[%rd861+635], %rs17;
	st.global.u8 	[%rd861+636], %rs18;
	st.global.u8 	[%rd861+637], %rs19;
	st.global.u8 	[%rd861+638], %rs20;
	st.global.u8 	[%rd861+639], %rs21;
	st.global.u8 	[%rd861+640], %rs22;
	st.global.u8 	[%rd861+641], %rs23;
	st.global.u8 	[%rd861+642], %rs24;
	st.global.u8 	[%rd861+643], %rs25;
	st.global.u8 	[%rd861+644], %rs26;
	st.global.u8 	[%rd861+645], %rs27;
	st.global.u8 	[%rd861+646], %rs28;
	st.global.u8 	[%rd861+647], %rs29;
	st.global.u8 	[%rd861+648], %rs30;
	st.global.u8 	[%rd861+649], %rs31;
	st.global.u8 	[%rd861+650], %rs32;
	st.global.u8 	[%rd861+651], %rs33;
	st.global.u8 	[%rd861+652], %rs34;
	st.global.u8 	[%rd861+653], %rs35;
	st.global.u8 	[%rd861+654], %rs36;
	st.global.u8 	[%rd861+655], %rs37;
	st.global.u8 	[%rd861+656], %rs38;
	st.global.u8 	[%rd861+657], %rs39;
	st.global.u8 	[%rd861+658], %rs40;
	st.global.u8 	[%rd861+659], %rs41;
	st.global.u8 	[%rd861+660], %rs42;
	st.global.u8 	[%rd861+661], %rs43;
	st.global.u8 	[%rd861+662], %rs44;
	st.global.u8 	[%rd861+663], %rs45;
	st.global.u8 	[%rd861+664], %rs46;
	st.global.u8 	[%rd861+665], %rs47;
	st.global.u8 	[%rd861+666], %rs48;
	st.global.u8 	[%rd861+667], %rs49;
	st.global.u8 	[%rd861+668], %rs50;
	st.global.u8 	[%rd861+669], %rs51;
	st.global.u8 	[%rd861+670], %rs52;
	st.global.u8 	[%rd861+671], %rs53;
	st.global.u8 	[%rd861+672], %rs54;
	st.global.u8 	[%rd861+673], %rs55;
	st.global.u8 	[%rd861+674], %rs56;
	st.global.u8 	[%rd861+675], %rs57;
	st.global.u8 	[%rd861+676], %rs58;
	st.global.u8 	[%rd861+677], %rs59;
	st.global.u8 	[%rd861+678], %rs60;
	st.global.u8 	[%rd861+679], %rs61;
	st.global.u8 	[%rd861+680], %rs62;
	st.global.u8 	[%rd861+681], %rs63;
	st.global.u8 	[%rd861+682], %rs64;
	st.global.u8 	[%rd861+683], %rs65;
	st.global.u8 	[%rd861+684], %rs66;
	st.global.u8 	[%rd861+685], %rs67;
	st.global.u8 	[%rd861+686], %rs68;
	st.global.u8 	[%rd861+687], %rs69;
	st.global.u8 	[%rd861+688], %rs70;
	st.global.u8 	[%rd861+689], %rs71;
	st.global.u8 	[%rd861+690], %rs72;
	st.global.u8 	[%rd861+691], %rs73;
	st.global.u8 	[%rd861+692], %rs74;
	st.global.u8 	[%rd861+693], %rs75;
	st.global.u8 	[%rd861+694], %rs76;
	st.global.u8 	[%rd861+695], %rs77;
	st.global.u8 	[%rd861+696], %rs78;
	st.global.u8 	[%rd861+697], %rs79;
	st.global.u8 	[%rd861+698], %rs80;
	st.global.u8 	[%rd861+699], %rs81;
	st.global.u8 	[%rd861+700], %rs82;
	st.global.u8 	[%rd861+701], %rs83;
	st.global.u8 	[%rd861+702], %rs84;
	st.global.u8 	[%rd861+703], %rs85;
	st.global.u8 	[%rd861+704], %rs86;
	st.global.u8 	[%rd861+705], %rs87;
	st.global.u8 	[%rd861+706], %rs88;
	st.global.u8 	[%rd861+707], %rs89;
	st.global.u8 	[%rd861+708], %rs90;
	st.global.u8 	[%rd861+709], %rs91;
	st.global.u8 	[%rd861+710], %rs92;
	st.global.u8 	[%rd861+711], %rs93;
	st.global.u8 	[%rd861+712], %rs94;
	st.global.u8 	[%rd861+713], %rs95;
	st.global.u8 	[%rd861+714], %rs96;
	st.global.u8 	[%rd861+715], %rs97;
	st.global.u8 	[%rd861+716], %rs98;
	st.global.u8 	[%rd861+717], %rs99;
	st.global.u8 	[%rd861+718], %rs100;
	st.global.u8 	[%rd861+719], %rs101;
	st.global.u8 	[%rd861+720], %rs102;
	st.global.u8 	[%rd861+721], %rs103;
	st.global.u8 	[%rd861+722], %rs104;
	st.global.u8 	[%rd861+723], %rs105;
	st.global.u8 	[%rd861+724], %rs106;
	st.global.u8 	[%rd861+725], %rs107;
	st.global.u8 	[%rd861+726], %rs108;
	st.global.u8 	[%rd861+727], %rs109;
	st.global.u8 	[%rd861+728], %rs110;
	st.global.u8 	[%rd861+729], %rs111;
	st.global.u8 	[%rd861+730], %rs112;
	st.global.u8 	[%rd861+731], %rs113;
	st.global.u8 	[%rd861+732], %rs114;
	st.global.u8 	[%rd861+733], %rs115;
	st.global.u8 	[%rd861+734], %rs116;
	st.global.u8 	[%rd861+735], %rs117;
	st.global.u8 	[%rd861+736], %rs118;
	st.global.u8 	[%rd861+737], %rs119;
	st.global.u8 	[%rd861+738], %rs120;
	st.global.u8 	[%rd861+739], %rs121;
	st.global.u8 	[%rd861+740], %rs122;
	st.global.u8 	[%rd861+741], %rs123;
	st.global.u8 	[%rd861+742], %rs124;
	st.global.u8 	[%rd861+743], %rs125;
	st.global.u8 	[%rd861+744], %rs126;
	st.global.u8 	[%rd861+745], %rs127;
	st.global.u8 	[%rd861+746], %rs128;
	st.global.u8 	[%rd861+747], %rs129;
	st.global.u8 	[%rd861+748], %rs130;
	st.global.u8 	[%rd861+749], %rs131;
	st.global.u8 	[%rd861+750], %rs132;
	st.global.u8 	[%rd861+751], %rs133;
	st.global.u8 	[%rd861+752], %rs134;
	st.global.u8 	[%rd861+753], %rs135;
	st.global.u8 	[%rd861+754], %rs136;
	st.global.u8 	[%rd861+755], %rs137;
	st.global.u8 	[%rd861+756], %rs138;
	st.global.u8 	[%rd861+757], %rs139;
	st.global.u8 	[%rd861+758], %rs140;
	st.global.u8 	[%rd861+759], %rs141;
	st.global.u8 	[%rd861+760], %rs142;
	st.global.u8 	[%rd861+761], %rs143;
	st.global.u8 	[%rd861+762], %rs144;
	st.global.u8 	[%rd861+763], %rs145;
	st.global.u8 	[%rd861+764], %rs146;
	st.global.u8 	[%rd861+765], %rs147;
	st.global.u8 	[%rd861+766], %rs148;
	st.global.u8 	[%rd861+767], %rs149;
	st.global.u8 	[%rd861+768], %rs150;
	st.global.u8 	[%rd861+769], %rs151;
	st.global.u8 	[%rd861+770], %rs152;
	st.global.u8 	[%rd861+771], %rs153;
	st.global.u8 	[%rd861+772], %rs154;
	st.global.u8 	[%rd861+773], %rs155;
	st.global.u8 	[%rd861+774], %rs156;
	st.global.u8 	[%rd861+775], %rs157;
	st.global.u8 	[%rd861+776], %rs158;
	st.global.u8 	[%rd861+777], %rs159;
	st.global.u8 	[%rd861+778], %rs160;
	st.global.u8 	[%rd861+779], %rs161;
	st.global.u8 	[%rd861+780], %rs162;
	st.global.u8 	[%rd861+781], %rs163;
	st.global.u8 	[%rd861+782], %rs164;
	st.global.u8 	[%rd861+783], %rs165;
	st.global.u8 	[%rd861+784], %rs166;
	st.global.u8 	[%rd861+785], %rs167;
	st.global.u8 	[%rd861+786], %rs168;
	st.global.u8 	[%rd861+787], %rs169;
	st.global.u8 	[%rd861+788], %rs170;
	st.global.u8 	[%rd861+789], %rs171;
	st.global.u8 	[%rd861+790], %rs172;
	st.global.u8 	[%rd861+791], %rs173;
	st.global.u8 	[%rd861+792], %rs174;
	st.global.u8 	[%rd861+793], %rs175;
	st.global.u8 	[%rd861+794], %rs176;
	st.global.u8 	[%rd861+795], %rs177;
	st.global.u8 	[%rd861+796], %rs178;
	st.global.u8 	[%rd861+797], %rs179;
	st.global.u8 	[%rd861+798], %rs180;
	st.global.u8 	[%rd861+799], %rs181;
	st.global.u8 	[%rd861+800], %rs182;
	st.global.u8 	[%rd861+801], %rs183;
	st.global.u8 	[%rd861+802], %rs184;
	st.global.u8 	[%rd861+803], %rs185;
	st.global.u8 	[%rd861+804], %rs186;
	st.global.u8 	[%rd861+805], %rs187;
	st.global.u8 	[%rd861+806], %rs188;
	st.global.u8 	[%rd861+807], %rs189;
	st.global.u8 	[%rd861+808], %rs190;
	st.global.u8 	[%rd861+809], %rs191;
	st.global.u8 	[%rd861+810], %rs192;
	st.global.u8 	[%rd861+811], %rs193;
	st.global.u8 	[%rd861+812], %rs194;
	st.global.u8 	[%rd861+813], %rs195;
	st.global.u8 	[%rd861+814], %rs196;
	st.global.u8 	[%rd861+815], %rs197;
	st.global.u8 	[%rd861+816], %rs198;
	st.global.u8 	[%rd861+817], %rs199;
	st.global.u8 	[%rd861+818], %rs200;
	st.global.u8 	[%rd861+819], %rs201;
	st.global.u8 	[%rd861+820], %rs202;
	st.global.u8 	[%rd861+821], %rs203;
	st.global.u8 	[%rd861+822], %rs204;
	st.global.u8 	[%rd861+823], %rs205;
	st.global.u8 	[%rd861+824], %rs206;
	st.global.u8 	[%rd861+825], %rs207;
	st.global.u8 	[%rd861+826], %rs208;
	st.global.u8 	[%rd861+827], %rs209;
	st.global.u8 	[%rd861+828], %rs210;
	st.global.u8 	[%rd861+829], %rs211;
	st.global.u8 	[%rd861+830], %rs212;
	st.global.u8 	[%rd861+831], %rs213;
	st.global.u8 	[%rd861+832], %rs214;
	st.global.u8 	[%rd861+833], %rs215;
	st.global.u8 	[%rd861+834], %rs216;
	st.global.u8 	[%rd861+835], %rs217;
	st.global.u8 	[%rd861+836], %rs218;
	st.global.u8 	[%rd861+837], %rs219;
	st.global.u8 	[%rd861+838], %rs220;
	st.global.u8 	[%rd861+839], %rs221;
	st.global.u8 	[%rd861+840], %rs222;
	st.global.u8 	[%rd861+841], %rs223;
	st.global.u8 	[%rd861+842], %rs224;
	st.global.u8 	[%rd861+843], %rs225;
	st.global.u8 	[%rd861+844], %rs226;
	st.global.u8 	[%rd861+845], %rs227;
	st.global.u8 	[%rd861+846], %rs228;
	st.global.u8 	[%rd861+847], %rs229;
	st.global.u8 	[%rd861+848], %rs230;
	st.global.u8 	[%rd861+849], %rs231;
	st.global.u8 	[%rd861+850], %rs232;
	st.global.u8 	[%rd861+851], %rs233;
	st.global.u8 	[%rd861+852], %rs234;
	st.global.u8 	[%rd861+853], %rs235;
	st.global.u8 	[%rd861+854], %rs236;
	st.global.u8 	[%rd861+855], %rs237;
	st.global.u8 	[%rd861+856], %rs238;
	st.global.u8 	[%rd861+857], %rs239;
	st.global.u8 	[%rd861+858], %rs240;
	st.global.u8 	[%rd861+859], %rs241;
	st.global.u8 	[%rd861+860], %rs242;
	st.global.u8 	[%rd861+861], %rs243;
	st.global.u8 	[%rd861+862], %rs244;
	st.global.u8 	[%rd861+863], %rs245;
	st.global.u8 	[%rd861+864], %rs246;
	st.global.u8 	[%rd861+865], %rs247;
	st.global.u8 	[%rd861+866], %rs248;
	st.global.u8 	[%rd861+867], %rs249;
	st.global.u8 	[%rd861+868], %rs250;
	st.global.u8 	[%rd861+869], %rs251;
	st.global.u8 	[%rd861+870], %rs252;
	st.global.u8 	[%rd861+871], %rs253;
	st.global.u8 	[%rd861+872], %rs254;
	st.global.u8 	[%rd861+873], %rs255;
	st.global.u8 	[%rd861+874], %rs256;
	st.global.u8 	[%rd861+875], %rs257;
	st.global.u8 	[%rd861+876], %rs258;
	st.global.u8 	[%rd861+877], %rs259;
	st.global.u8 	[%rd861+878], %rs260;
	st.global.u8 	[%rd861+879], %rs261;
	st.global.u8 	[%rd861+880], %rs262;
	st.global.u8 	[%rd861+881], %rs263;
	st.global.u8 	[%rd861+882], %rs264;
	st.global.u8 	[%rd861+883], %rs265;
	st.global.u8 	[%rd861+884], %rs266;
	st.global.u8 	[%rd861+885], %rs267;
	st.global.u8 	[%rd861+886], %rs268;
	st.global.u8 	[%rd861+887], %rs269;
	st.global.u8 	[%rd861+888], %rs270;
	st.global.u8 	[%rd861+889], %rs271;
	st.global.u8 	[%rd861+890], %rs272;
	st.global.u8 	[%rd861+891], %rs273;
	st.global.u8 	[%rd861+892], %rs274;
	st.global.u8 	[%rd861+893], %rs275;
	st.global.u8 	[%rd861+894], %rs276;
	st.global.u8 	[%rd861+895], %rs277;
	st.global.u8 	[%rd861+896], %rs278;
	st.global.u8 	[%rd861+897], %rs279;
	st.global.u8 	[%rd861+898], %rs280;
	st.global.u8 	[%rd861+899], %rs281;
	st.global.u8 	[%rd861+900], %rs282;
	st.global.u8 	[%rd861+901], %rs283;
	st.global.u8 	[%rd861+902], %rs284;
	st.global.u8 	[%rd861+903], %rs285;
	st.global.u8 	[%rd861+904], %rs286;
	st.global.u8 	[%rd861+905], %rs287;
	st.global.u8 	[%rd861+906], %rs288;
	st.global.u8 	[%rd861+907], %rs289;
	st.global.u8 	[%rd861+908], %rs290;
	st.global.u8 	[%rd861+909], %rs291;
	st.global.u8 	[%rd861+910], %rs292;
	st.global.u8 	[%rd861+911], %rs293;
	st.global.u8 	[%rd861+912], %rs294;
	st.global.u8 	[%rd861+913], %rs295;
	st.global.u8 	[%rd861+914], %rs296;
	st.global.u8 	[%rd861+915], %rs297;
	st.global.u8 	[%rd861+916], %rs298;
	st.global.u8 	[%rd861+917], %rs299;
	st.global.u8 	[%rd861+918], %rs300;
	st.global.u8 	[%rd861+919], %rs301;
	st.global.u8 	[%rd861+920], %rs302;
	st.global.u8 	[%rd861+921], %rs303;
	st.global.u8 	[%rd861+922], %rs304;
	st.global.u8 	[%rd861+923], %rs305;
	st.global.u8 	[%rd861+924], %rs306;
	st.global.u8 	[%rd861+925], %rs307;
	st.global.u8 	[%rd861+926], %rs308;
	st.global.u8 	[%rd861+927], %rs309;
	st.global.u8 	[%rd861+928], %rs310;
	st.global.u8 	[%rd861+929], %rs311;
	st.global.u8 	[%rd861+930], %rs312;
	st.global.u8 	[%rd861+931], %rs313;
	st.global.u8 	[%rd861+932], %rs314;
	st.global.u8 	[%rd861+933], %rs315;
	st.global.u8 	[%rd861+934], %rs316;
	st.global.u8 	[%rd861+935], %rs317;
	st.global.u8 	[%rd861+936], %rs318;
	st.global.u8 	[%rd861+937], %rs319;
	st.global.u8 	[%rd861+938], %rs320;
	st.global.u8 	[%rd861+939], %rs321;
	st.global.u8 	[%rd861+940], %rs322;
	st.global.u8 	[%rd861+941], %rs323;
	st.global.u8 	[%rd861+942], %rs324;
	st.global.u8 	[%rd861+943], %rs325;
	st.global.u8 	[%rd861+944], %rs326;
	st.global.u8 	[%rd861+945], %rs327;
	st.global.u8 	[%rd861+946], %rs328;
	st.global.u8 	[%rd861+947], %rs329;
	st.global.u8 	[%rd861+948], %rs330;
	st.global.u8 	[%rd861+949], %rs331;
	st.global.u8 	[%rd861+950], %rs332;
	st.global.u8 	[%rd861+951], %rs333;
	st.global.u8 	[%rd861+952], %rs334;
	st.global.u8 	[%rd861+953], %rs335;
	st.global.u8 	[%rd861+954], %rs336;
	st.global.u8 	[%rd861+955], %rs337;
	st.global.u8 	[%rd861+956], %rs338;
	st.global.u8 	[%rd861+957], %rs339;
	st.global.u8 	[%rd861+958], %rs340;
	st.global.u8 	[%rd861+959], %rs341;
	st.global.u8 	[%rd861+960], %rs342;
	st.global.u8 	[%rd861+961], %rs343;
	st.global.u8 	[%rd861+962], %rs344;
	st.global.u8 	[%rd861+963], %rs345;
	st.global.u8 	[%rd861+964], %rs346;
	st.global.u8 	[%rd861+965], %rs347;
	st.global.u8 	[%rd861+966], %rs348;
	st.global.u8 	[%rd861+967], %rs349;
	st.global.u8 	[%rd861+968], %rs350;
	st.global.u8 	[%rd861+969], %rs351;
	st.global.u8 	[%rd861+970], %rs352;
	st.global.u8 	[%rd861+971], %rs353;
	st.global.u8 	[%rd861+972], %rs354;
	st.global.u8 	[%rd861+973], %rs355;
	st.global.u8 	[%rd861+974], %rs356;
	st.global.u8 	[%rd861+975], %rs357;
	st.global.u8 	[%rd861+976], %rs358;
	st.global.u8 	[%rd861+977], %rs359;
	st.global.u8 	[%rd861+978], %rs360;
	st.global.u8 	[%rd861+979], %rs361;
	st.global.u8 	[%rd861+980], %rs362;
	st.global.u8 	[%rd861+981], %rs363;
	st.global.u8 	[%rd861+982], %rs364;
	st.global.u8 	[%rd861+983], %rs365;
	st.global.u8 	[%rd861+984], %rs366;
	st.global.u8 	[%rd861+985], %rs367;
	st.global.u8 	[%rd861+986], %rs368;
	st.global.u8 	[%rd861+987], %rs369;
	st.global.u8 	[%rd861+988], %rs370;
	st.global.u8 	[%rd861+989], %rs371;
	st.global.u8 	[%rd861+990], %rs372;
	st.global.u8 	[%rd861+991], %rs373;
	st.global.u8 	[%rd861+992], %rs374;
	st.global.u8 	[%rd861+993], %rs375;
	st.global.u8 	[%rd861+994], %rs376;
	st.global.u8 	[%rd861+995], %rs377;
	st.global.u8 	[%rd861+996], %rs378;
	st.global.u8 	[%rd861+997], %rs379;
	st.global.u8 	[%rd861+998], %rs380;
	st.global.u8 	[%rd861+999], %rs381;
	st.global.u8 	[%rd861+1000], %rs382;
	st.global.u8 	[%rd861+1001], %rs383;
	st.global.u8 	[%rd861+1002], %rs384;
	st.global.u8 	[%rd861+1003], %rs385;
	st.global.u8 	[%rd861+1004], %rs386;
	st.global.u8 	[%rd861+1005], %rs387;
	st.global.u8 	[%rd861+1006], %rs388;
	st.global.u8 	[%rd861+1007], %rs389;
	st.global.u8 	[%rd861+1008], %rs390;
	st.global.u8 	[%rd861+1009], %rs391;
	st.global.u8 	[%rd861+1010], %rs392;
	st.global.u8 	[%rd861+1011], %rs393;
	st.global.u8 	[%rd861+1012], %rs394;
	st.global.u8 	[%rd861+1013], %rs395;
	st.global.u8 	[%rd861+1014], %rs396;
	st.global.u8 	[%rd861+1015], %rs397;
	st.global.u8 	[%rd861+1016], %rs398;
	st.global.u8 	[%rd861+1017], %rs399;
	st.global.u8 	[%rd861+1018], %rs400;
	st.global.u8 	[%rd861+1019], %rs401;
	st.global.u8 	[%rd861+1020], %rs402;
	st.global.u8 	[%rd861+1021], %rs403;
	st.global.u8 	[%rd861+1022], %rs404;
	st.global.u8 	[%rd861+1023], %rs405;
	st.global.u8 	[%rd861+1024], %rs406;
	st.global.u8 	[%rd861+1025], %rs407;
	st.global.u8 	[%rd861+1026], %rs408;
	st.global.u8 	[%rd861+1027], %rs409;
	st.global.u8 	[%rd861+1028], %rs410;
	st.global.u8 	[%rd861+1029], %rs411;
	st.global.u8 	[%rd861+1030], %rs412;
	st.global.u8 	[%rd861+1031], %rs413;
	st.global.u8 	[%rd861+1032], %rs414;
	st.global.u8 	[%rd861+1033], %rs415;
	st.global.u8 	[%rd861+1034], %rs416;
	st.global.u8 	[%rd861+1035], %rs417;
	st.global.u8 	[%rd861+1036], %rs418;
	st.global.u8 	[%rd861+1037], %rs419;
	st.global.u8 	[%rd861+1038], %rs420;
	st.global.u8 	[%rd861+1039], %rs421;
	st.global.u8 	[%rd861+1040], %rs422;
	st.global.u8 	[%rd861+1041], %rs423;
	st.global.u8 	[%rd861+1042], %rs424;
	st.global.u8 	[%rd861+1043], %rs425;
	st.global.u8 	[%rd861+1044], %rs426;
	st.global.u8 	[%rd861+1045], %rs427;
	st.global.u8 	[%rd861+1046], %rs428;
	st.global.u8 	[%rd861+1047], %rs429;
	st.global.u8 	[%rd861+1048], %rs430;
	st.global.u8 	[%rd861+1049], %rs431;
	st.global.u8 	[%rd861+1050], %rs432;
	st.global.u8 	[%rd861+1051], %rs433;
	st.global.u8 	[%rd861+1052], %rs434;
	st.global.u8 	[%rd861+1053], %rs435;
	st.global.u8 	[%rd861+1054], %rs436;
	st.global.u8 	[%rd861+1055], %rs437;
	st.global.u8 	[%rd861+1056], %rs438;
	st.global.u8 	[%rd861+1057], %rs439;
	st.global.u8 	[%rd861+1058], %rs440;
	st.global.u8 	[%rd861+1059], %rs441;
	st.global.u8 	[%rd861+1060], %rs442;
	st.global.u8 	[%rd861+1061], %rs443;
	st.global.u8 	[%rd861+1062], %rs444;
	st.global.u8 	[%rd861+1063], %rs445;
	st.global.u8 	[%rd861+1064], %rs446;
	st.global.u8 	[%rd861+1065], %rs447;
	st.global.u8 	[%rd861+1066], %rs448;
	st.global.u8 	[%rd861+1067], %rs449;
	st.global.u8 	[%rd861+1068], %rs450;
	st.global.u8 	[%rd861+1069], %rs451;
	st.global.u8 	[%rd861+1070], %rs452;
	st.global.u8 	[%rd861+1071], %rs453;
	st.global.u8 	[%rd861+1072], %rs454;
	st.global.u8 	[%rd861+1073], %rs455;
	st.global.u8 	[%rd861+1074], %rs456;
	st.global.u8 	[%rd861+1075], %rs457;
	st.global.u8 	[%rd861+1076], %rs458;
	st.global.u8 	[%rd861+1077], %rs459;
	st.global.u8 	[%rd861+1078], %rs460;
	st.global.u8 	[%rd861+1079], %rs461;
	st.global.u8 	[%rd861+1080], %rs462;
	st.global.u8 	[%rd861+1081], %rs463;
	st.global.u8 	[%rd861+1082], %rs464;
	st.global.u8 	[%rd861+1083], %rs465;
	st.global.u8 	[%rd861+1084], %rs466;
	st.global.u8 	[%rd861+1085], %rs467;
	st.global.u8 	[%rd861+1086], %rs468;
	st.global.u8 	[%rd861+1087], %rs469;
	st.global.u8 	[%rd861+1088], %rs470;
	st.global.u8 	[%rd861+1089], %rs471;
	st.global.u8 	[%rd861+1090], %rs472;
	st.global.u8 	[%rd861+1091], %rs473;
	st.global.u8 	[%rd861+1092], %rs474;
	st.global.u8 	[%rd861+1093], %rs475;
	st.global.u8 	[%rd861+1094], %rs476;
	st.global.u8 	[%rd861+1095], %rs477;
	st.global.u8 	[%rd861+1096], %rs478;
	st.global.u8 	[%rd861+1097], %rs479;
	st.global.u8 	[%rd861+1098], %rs480;
	st.global.u8 	[%rd861+1099], %rs481;
	st.global.u8 	[%rd861+1100], %rs482;
	st.global.u8 	[%rd861+1101], %rs483;
	st.global.u8 	[%rd861+1102], %rs484;
	st.global.u8 	[%rd861+1103], %rs485;
	st.global.u8 	[%rd861+1104], %rs486;
	st.global.u8 	[%rd861+1105], %rs487;
	st.global.u8 	[%rd861+1106], %rs488;
	st.global.u8 	[%rd861+1107], %rs489;
	st.global.u8 	[%rd861+1108], %rs490;
	st.global.u8 	[%rd861+1109], %rs491;
	st.global.u8 	[%rd861+1110], %rs492;
	st.global.u8 	[%rd861+1111], %rs493;
	st.global.u8 	[%rd861+1112], %rs494;
	st.global.u8 	[%rd861+1113], %rs495;
	st.global.u8 	[%rd861+1114], %rs496;
	st.global.u8 	[%rd861+1115], %rs497;
	st.global.u8 	[%rd861+1116], %rs498;
	st.global.u8 	[%rd861+1117], %rs499;
	st.global.u8 	[%rd861+1118], %rs500;
	st.global.u8 	[%rd861+1119], %rs501;
	st.global.u8 	[%rd861+1120], %rs502;
	st.global.u8 	[%rd861+1121], %rs503;
	st.global.u8 	[%rd861+1122], %rs504;
	st.global.u8 	[%rd861+1123], %rs505;
	st.global.u8 	[%rd861+1124], %rs506;
	st.global.u8 	[%rd861+1125], %rs507;
	st.global.u8 	[%rd861+1126], %rs508;
	st.global.u8 	[%rd861+1127], %rs509;
	st.global.u8 	[%rd861+1128], %rs510;
	st.global.u8 	[%rd861+1129], %rs511;
	st.global.u8 	[%rd861+1130], %rs512;
	st.global.u8 	[%rd861+1131], %rs513;
	st.global.u8 	[%rd861+1132], %rs514;
	st.global.u8 	[%rd861+1133], %rs515;
	st.global.u8 	[%rd861+1134], %rs516;
	st.global.u8 	[%rd861+1135], %rs517;
	st.global.u8 	[%rd861+1136], %rs518;
	st.global.u8 	[%rd861+1137], %rs519;
	st.global.u8 	[%rd861+1138], %rs520;
	st.global.u8 	[%rd861+1139], %rs521;
	st.global.u8 	[%rd861+1140], %rs522;
	st.global.u8 	[%rd861+1141], %rs523;
	st.global.u8 	[%rd861+1142], %rs524;
	st.global.u8 	[%rd861+1143], %rs525;
	st.global.u8 	[%rd861+1144], %rs526;
	st.global.u8 	[%rd861+1145], %rs527;
	st.global.u8 	[%rd861+1146], %rs528;
	st.global.u8 	[%rd861+1147], %rs529;
	st.global.u8 	[%rd861+1148], %rs530;
	st.global.u8 	[%rd861+1149], %rs531;
	st.global.u8 	[%rd861+1150], %rs532;
	st.global.u8 	[%rd861+1151], %rs533;
	st.global.u8 	[%rd861+1152], %rs534;
	st.global.u8 	[%rd861+1153], %rs535;
	st.global.u8 	[%rd861+1154], %rs536;
	st.global.u8 	[%rd861+1155], %rs537;
	st.global.u8 	[%rd861+1156], %rs538;
	st.global.u8 	[%rd861+1157], %rs539;
	st.global.u8 	[%rd861+1158], %rs540;
	st.global.u8 	[%rd861+1159], %rs541;
	st.global.u8 	[%rd861+1160], %rs542;
	st.global.u8 	[%rd861+1161], %rs543;
	st.global.u8 	[%rd861+1162], %rs544;
	st.global.u8 	[%rd861+1163], %rs545;
	st.global.u8 	[%rd861+1164], %rs546;
	st.global.u8 	[%rd861+1165], %rs547;
	st.global.u8 	[%rd861+1166], %rs548;
	st.global.u8 	[%rd861+1167], %rs549;
	st.global.u8 	[%rd861+1168], %rs550;
	st.global.u8 	[%rd861+1169], %rs551;
	st.global.u8 	[%rd861+1170], %rs552;
	st.global.u8 	[%rd861+1171], %rs553;
	st.global.u8 	[%rd861+1172], %rs554;
	st.global.u8 	[%rd861+1173], %rs555;
	st.global.u8 	[%rd861+1174], %rs556;
	st.global.u8 	[%rd861+1175], %rs557;
	st.global.u8 	[%rd861+1176], %rs558;
	st.global.u8 	[%rd861+1177], %rs559;
	st.global.u8 	[%rd861+1178], %rs560;
	st.global.u8 	[%rd861+1179], %rs561;
	st.global.u8 	[%rd861+1180], %rs562;
	st.global.u8 	[%rd861+1181], %rs563;
	st.global.u8 	[%rd861+1182], %rs564;
	st.global.u8 	[%rd861+1183], %rs565;
	st.global.u8 	[%rd861+1184], %rs566;
	st.global.u8 	[%rd861+1185], %rs567;
	st.global.u8 	[%rd861+1186], %rs568;
	st.global.u8 	[%rd861+1187], %rs569;
	st.global.u8 	[%rd861+1188], %rs570;
	st.global.u8 	[%rd861+1189], %rs571;
	st.global.u8 	[%rd861+1190], %rs572;
	st.global.u8 	[%rd861+1191], %rs573;
	st.global.u8 	[%rd861+1192], %rs574;
	st.global.u8 	[%rd861+1193], %rs575;
	st.global.u8 	[%rd861+1194], %rs576;
	st.global.u8 	[%rd861+1195], %rs577;
	st.global.u8 	[%rd861+1196], %rs578;
	st.global.u8 	[%rd861+1197], %rs579;
	st.global.u8 	[%rd861+1198], %rs580;
	st.global.u8 	[%rd861+1199], %rs581;
	st.global.u8 	[%rd861+1200], %rs582;
	st.global.u8 	[%rd861+1201], %rs583;
	st.global.u8 	[%rd861+1202], %rs584;
	st.global.u8 	[%rd861+1203], %rs585;
	st.global.u8 	[%rd861+1204], %rs586;
	st.global.u8 	[%rd861+1205], %rs587;
	st.global.u8 	[%rd861+1206], %rs588;
	st.global.u8 	[%rd861+1207], %rs589;
	st.global.u8 	[%rd861+1208], %rs590;
	st.global.u8 	[%rd861+1209], %rs591;
	st.global.u8 	[%rd861+1210], %rs592;
	st.global.u8 	[%rd861+1211], %rs593;
	st.global.u8 	[%rd861+1212], %rs594;
	st.global.u8 	[%rd861+1213], %rs595;
	st.global.u8 	[%rd861+1214], %rs596;
	st.global.u8 	[%rd861+1215], %rs597;
	st.global.u8 	[%rd861+1216], %rs598;
	st.global.u8 	[%rd861+1217], %rs599;
	st.global.u8 	[%rd861+1218], %rs600;
	st.global.u8 	[%rd861+1219], %rs601;
	st.global.u8 	[%rd861+1220], %rs602;
	st.global.u8 	[%rd861+1221], %rs603;
	st.global.u8 	[%rd861+1222], %rs604;
	st.global.u8 	[%rd861+1223], %rs605;
	st.global.u8 	[%rd861+1224], %rs606;
	st.global.u8 	[%rd861+1225], %rs607;
	st.global.u8 	[%rd861+1226], %rs608;
	st.global.u8 	[%rd861+1227], %rs609;
	st.global.u8 	[%rd861+1228], %rs610;
	st.global.u8 	[%rd861+1229], %rs611;
	st.global.u8 	[%rd861+1230], %rs612;
	st.global.u8 	[%rd861+1231], %rs613;
	st.global.u8 	[%rd861+1232], %rs614;
	st.global.u8 	[%rd861+1233], %rs615;
	st.global.u8 	[%rd861+1234], %rs616;
	st.global.u8 	[%rd861+1235], %rs617;
	st.global.u8 	[%rd861+1236], %rs618;
	st.global.u8 	[%rd861+1237], %rs619;
	st.global.u8 	[%rd861+1238], %rs620;
	st.global.u8 	[%rd861+1239], %rs621;
	st.global.u8 	[%rd861+1240], %rs622;
	st.global.u8 	[%rd861+1241], %rs623;
	st.global.u8 	[%rd861+1242], %rs624;
	st.global.u8 	[%rd861+1243], %rs625;
	st.global.u8 	[%rd861+1244], %rs626;
	st.global.u8 	[%rd861+1245], %rs627;
	st.global.u8 	[%rd861+1246], %rs628;
	st.global.u8 	[%rd861+1247], %rs629;
	st.global.u8 	[%rd861+1248], %rs630;
	st.global.u8 	[%rd861+1249], %rs631;
	cvta.to.global.u64 	%rd862, %rd871;
	mul.wide.s32 	%rd863, %r13929, 4;
	add.s64 	%rd864, %rd862, %rd863;
	mov.b32 	%r13930, 1;
	st.global.u32 	[%rd864+4], %r13930;
	cvta.to.global.u64 	%rd865, %rd872;
	add.s32 	%r13931, %r13929, 1;
	st.global.u32 	[%rd865], %r13931;
	bra.uni 	$L__BB6_3825;
$L__BB6_3821:
	mul.wide.s32 	%rd839, %r15814, 4;
	add.s64 	%rd840, %rd7, %rd839;
	ld.local.u32 	%r5264, [%rd840];
	mov.b32 	%r15818, 0;
	mov.b32 	%r15816, -25;
	cvt.s64.s32 	%rd841, %r15814;
	add.s64 	%rd842, %rd6, %rd841;
$L__BB6_3822:
	add.s32 	%r13914, %r15816, 25;
	shr.u32 	%r13915, %r5264, %r13914;
	and.b32  	%r13916, %r13915, 1;
	setp.eq.b32 	%p6014, %r13916, 1;
	not.pred 	%p6015, %p6014;
	@%p6015 bra 	$L__BB6_3824;
	ld.param.u64 	%rd870, [_Z17generateProposalsILi5EEvP14SudokuProposalIXmlT_T_EES2_PiS3_iS3__param_2];
	ld.param.u64 	%rd867, [_Z17generateProposalsILi5EEvP14SudokuProposalIXmlT_T_EES2_PiS3_iS3__param_1];
	cvt.u16.u32 	%rs1271, %r15816;
	add.s16 	%rs1272, %rs1271, 26;
	st.local.u8 	[%rd842], %rs1272;
	mov.u32 	%r13917, %ctaid.x;
	mov.u32 	%r13918, %ntid.x;
	mov.u32 	%r13919, %tid.x;
	mad.lo.s32 	%r13920, %r13917, %r13918, %r13919;
	mul.lo.s32 	%r13921, %r13920, 25;
	add.s32 	%r13922, %r15818, %r13921;
	mul.wide.s32 	%rd843, %r15818, 4;
	cvta.to.global.u64 	%rd844, %rd870;
	mul.wide.s32 	%rd845, %r13921, 4;
	add.s64 	%rd846, %rd844, %rd845;
	add.s64 	%rd847, %rd846, %rd843;
	mov.b32 	%r13923, 1;
	st.global.u32 	[%rd847], %r13923;
	cvta.to.global.u64 	%rd848, %rd867;
	mul.wide.s32 	%rd849, %r13922, 625;
	add.s64 	%rd850, %rd848, %rd849;
	ld.local.u8 	%rs1273, [%rd6];
	ld.local.u8 	%rs1274, [%rd6+1];
	ld.local.u8 	%rs1275, [%rd6+2];
	ld.local.u8 	%rs1276, [%rd6+3];
	ld.local.u8 	%rs1277, [%rd6+4];
	ld.local.u8 	%rs1278, [%rd6+5];
	ld.local.u8 	%rs1279, [%rd6+6];
	ld.local.u8 	%rs1280, [%rd6+7];
	ld.local.u8 	%rs1281, [%rd6+8];
	ld.local.u8 	%rs1282, [%rd6+9];
	ld.local.u8 	%rs1283, [%rd6+10];
	ld.local.u8 	%rs1284, [%rd6+11];
	ld.local.u8 	%rs1285, [%rd6+12];
	ld.local.u8 	%rs1286, [%rd6+13];
	ld.local.u8 	%rs1287, [%rd6+14];
	ld.local.u8 	%rs1288, [%rd6+15];
	ld.local.u8 	%rs1289, [%rd6+16];
	ld.local.u8 	%rs1290, [%rd6+17];
	ld.local.u8 	%rs1291, [%rd6+18];
	ld.local.u8 	%rs1292, [%rd6+19];
	ld.local.u8 	%rs1293, [%rd6+20];
	ld.local.u8 	%rs1294, [%rd6+21];
	ld.local.u8 	%rs1295, [%rd6+22];
	ld.local.u8 	%rs1296, [%rd6+23];
	ld.local.u8 	%rs1297, [%rd6+24];
	ld.local.u8 	%rs1298, [%rd6+25];
	ld.local.u8 	%rs1299, [%rd6+26];
	ld.local.u8 	%rs1300, [%rd6+27];
	ld.local.u8 	%rs1301, [%rd6+28];
	ld.local.u8 	%rs1302, [%rd6+29];
	ld.local.u8 	%rs1303, [%rd6+30];
	ld.local.u8 	%rs1304, [%rd6+31];
	ld.local.u8 	%rs1305, [%rd6+32];
	ld.local.u8 	%rs1306, [%rd6+33];
	ld.local.u8 	%rs1307, [%rd6+34];
	ld.local.u8 	%rs1308, [%rd6+35];
	ld.local.u8 	%rs1309, [%rd6+36];
	ld.local.u8 	%rs1310, [%rd6+37];
	ld.local.u8 	%rs1311, [%rd6+38];
	ld.local.u8 	%rs1312, [%rd6+39];
	ld.local.u8 	%rs1313, [%rd6+40];
	ld.local.u8 	%rs1314, [%rd6+41];
	ld.local.u8 	%rs1315, [%rd6+42];
	ld.local.u8 	%rs1316, [%rd6+43];
	ld.local.u8 	%rs1317, [%rd6+44];
	ld.local.u8 	%rs1318, [%rd6+45];
	ld.local.u8 	%rs1319, [%rd6+46];
	ld.local.u8 	%rs1320, [%rd6+47];
	ld.local.u8 	%rs1321, [%rd6+48];
	ld.local.u8 	%rs1322, [%rd6+49];
	ld.local.u8 	%rs1323, [%rd6+50];
	ld.local.u8 	%rs1324, [%rd6+51];
	ld.local.u8 	%rs1325, [%rd6+52];
	ld.local.u8 	%rs1326, [%rd6+53];
	ld.local.u8 	%rs1327, [%rd6+54];
	ld.local.u8 	%rs1328, [%rd6+55];
	ld.local.u8 	%rs1329, [%rd6+56];
	ld.local.u8 	%rs1330, [%rd6+57];
	ld.local.u8 	%rs1331, [%rd6+58];
	ld.local.u8 	%rs1332, [%rd6+59];
	ld.local.u8 	%rs1333, [%rd6+60];
	ld.local.u8 	%rs1334, [%rd6+61];
	ld.local.u8 	%rs1335, [%rd6+62];
	ld.local.u8 	%rs1336, [%rd6+63];
	ld.local.u8 	%rs1337, [%rd6+64];
	ld.local.u8 	%rs1338, [%rd6+65];
	ld.local.u8 	%rs1339, [%rd6+66];
	ld.local.u8 	%rs1340, [%rd6+67];
	ld.local.u8 	%rs1341, [%rd6+68];
	ld.local.u8 	%rs1342, [%rd6+69];
	ld.local.u8 	%rs1343, [%rd6+70];
	ld.local.u8 	%rs1344, [%rd6+71];
	ld.local.u8 	%rs1345, [%rd6+72];
	ld.local.u8 	%rs1346, [%rd6+73];
	ld.local.u8 	%rs1347, [%rd6+74];
	ld.local.u8 	%rs1348, [%rd6+75];
	ld.local.u8 	%rs1349, [%rd6+76];
	ld.local.u8 	%rs1350, [%rd6+77];
	ld.local.u8 	%rs1351, [%rd6+78];
	ld.local.u8 	%rs1352, [%rd6+79];
	ld.local.u8 	%rs1353, [%rd6+80];
	ld.local.u8 	%rs1354, [%rd6+81];
	ld.local.u8 	%rs1355, [%rd6+82];
	ld.local.u8 	%rs1356, [%rd6+83];
	ld.local.u8 	%rs1357, [%rd6+84];
	ld.local.u8 	%rs1358, [%rd6+85];
	ld.local.u8 	%rs1359, [%rd6+86];
	ld.local.u8 	%rs1360, [%rd6+87];
	ld.local.u8 	%rs1361, [%rd6+88];
	ld.local.u8 	%rs1362, [%rd6+89];
	ld.local.u8 	%rs1363, [%rd6+90];
	ld.local.u8 	%rs1364, [%rd6+91];
	ld.local.u8 	%rs1365, [%rd6+92];
	ld.local.u8 	%rs1366, [%rd6+93];
	ld.local.u8 	%rs1367, [%rd6+94];
	ld.local.u8 	%rs1368, [%rd6+95];
	ld.local.u8 	%rs1369, [%rd6+96];
	ld.local.u8 	%rs1370, [%rd6+97];
	ld.local.u8 	%rs1371, [%rd6+98];
	ld.local.u8 	%rs1372, [%rd6+99];
	ld.local.u8 	%rs1373, [%rd6+100];
	ld.local.u8 	%rs1374, [%rd6+101];
	ld.local.u8 	%rs1375, [%rd6+102];
	ld.local.u8 	%rs1376, [%rd6+103];
	ld.local.u8 	%rs1377, [%rd6+104];
	ld.local.u8 	%rs1378, [%rd6+105];
	ld.local.u8 	%rs1379, [%rd6+106];
	ld.local.u8 	%rs1380, [%rd6+107];
	ld.local.u8 	%rs1381, [%rd6+108];
	ld.local.u8 	%rs1382, [%rd6+109];
	ld.local.u8 	%rs1383, [%rd6+110];
	ld.local.u8 	%rs1384, [%rd6+111];
	ld.local.u8 	%rs1385, [%rd6+112];
	ld.local.u8 	%rs1386, [%rd6+113];
	ld.local.u8 	%rs1387, [%rd6+114];
	ld.local.u8 	%rs1388, [%rd6+115];
	ld.local.u8 	%rs1389, [%rd6+116];
	ld.local.u8 	%rs1390, [%rd6+117];
	ld.local.u8 	%rs1391, [%rd6+118];
	ld.local.u8 	%rs1392, [%rd6+119];
	ld.local.u8 	%rs1393, [%rd6+120];
	ld.local.u8 	%rs1394, [%rd6+121];
	ld.local.u8 	%rs1395, [%rd6+122];
	ld.local.u8 	%rs1396, [%rd6+123];
	ld.local.u8 	%rs1397, [%rd6+124];
	ld.local.u8 	%rs1398, [%rd6+125];
	ld.local.u8 	%rs1399, [%rd6+126];
	ld.local.u8 	%rs1400, [%rd6+127];
	ld.local.u8 	%rs1401, [%rd6+128];
	ld.local.u8 	%rs1402, [%rd6+129];
	ld.local.u8 	%rs1403, [%rd6+130];
	ld.local.u8 	%rs1404, [%rd6+131];
	ld.local.u8 	%rs1405, [%rd6+132];
	ld.local.u8 	%rs1406, [%rd6+133];
	ld.local.u8 	%rs1407, [%rd6+134];
	ld.local.u8 	%rs1408, [%rd6+135];
	ld.local.u8 	%rs1409, [%rd6+136];
	ld.local.u8 	%rs1410, [%rd6+137];
	ld.local.u8 	%rs1411, [%rd6+138];
	ld.local.u8 	%rs1412, [%rd6+139];
	ld.local.u8 	%rs1413, [%rd6+140];
	ld.local.u8 	%rs1414, [%rd6+141];
	ld.local.u8 	%rs1415, [%rd6+142];
	ld.local.u8 	%rs1416, [%rd6+143];
	ld.local.u8 	%rs1417, [%rd6+144];
	ld.local.u8 	%rs1418, [%rd6+145];
	ld.local.u8 	%rs1419, [%rd6+146];
	ld.local.u8 	%rs1420, [%rd6+147];
	ld.local.u8 	%rs1421, [%rd6+148];
	ld.local.u8 	%rs1422, [%rd6+149];
	ld.local.u8 	%rs1423, [%rd6+150];
	ld.local.u8 	%rs1424, [%rd6+151];
	ld.local.u8 	%rs1425, [%rd6+152];
	ld.local.u8 	%rs1426, [%rd6+153];
	ld.local.u8 	%rs1427, [%rd6+154];
	ld.local.u8 	%rs1428, [%rd6+155];
	ld.local.u8 	%rs1429, [%rd6+156];
	ld.local.u8 	%rs1430, [%rd6+157];
	ld.local.u8 	%rs1431, [%rd6+158];
	ld.local.u8 	%rs1432, [%rd6+159];
	ld.local.u8 	%rs1433, [%rd6+160];
	ld.local.u8 	%rs1434, [%rd6+161];
	ld.local.u8 	%rs1435, [%rd6+162];
	ld.local.u8 	%rs1436, [%rd6+163];
	ld.local.u8 	%rs1437, [%rd6+164];
	ld.local.u8 	%rs1438, [%rd6+165];
	ld.local.u8 	%rs1439, [%rd6+166];
	ld.local.u8 	%rs1440, [%rd6+167];
	ld.local.u8 	%rs1441, [%rd6+168];
	ld.local.u8 	%rs1442, [%rd6+169];
	ld.local.u8 	%rs1443, [%rd6+170];
	ld.local.u8 	%rs1444, [%rd6+171];
	ld.local.u8 	%rs1445, [%rd6+172];
	ld.local.u8 	%rs1446, [%rd6+173];
	ld.local.u8 	%rs1447, [%rd6+174];
	ld.local.u8 	%rs1448, [%rd6+175];
	ld.local.u8 	%rs1449, [%rd6+176];
	ld.local.u8 	%rs1450, [%rd6+177];
	ld.local.u8 	%rs1451, [%rd6+178];
	ld.local.u8 	%rs1452, [%rd6+179];
	ld.local.u8 	%rs1453, [%rd6+180];
	ld.local.u8 	%rs1454, [%rd6+181];
	ld.local.u8 	%rs1455, [%rd6+182];
	ld.local.u8 	%rs1456, [%rd6+183];
	ld.local.u8 	%rs1457, [%rd6+184];
	ld.local.u8 	%rs1458, [%rd6+185];
	ld.local.u8 	%rs1459, [%rd6+186];
	ld.local.u8 	%rs1460, [%rd6+187];
	ld.local.u8 	%rs1461, [%rd6+188];
	ld.local.u8 	%rs1462, [%rd6+189];
	ld.local.u8 	%rs1463, [%rd6+190];
	ld.local.u8 	%rs1464, [%rd6+191];
	ld.local.u8 	%rs1465, [%rd6+192];
	ld.local.u8 	%rs1466, [%rd6+193];
	ld.local.u8 	%rs1467, [%rd6+194];
	ld.local.u8 	%rs1468, [%rd6+195];
	ld.local.u8 	%rs1469, [%rd6+196];
	ld.local.u8 	%rs1470, [%rd6+197];
	ld.local.u8 	%rs1471, [%rd6+198];
	ld.local.u8 	%rs1472, [%rd6+199];
	ld.local.u8 	%rs1473, [%rd6+200];
	ld.local.u8 	%rs1474, [%rd6+201];
	ld.local.u8 	%rs1475, [%rd6+202];
	ld.local.u8 	%rs1476, [%rd6+203];
	ld.local.u8 	%rs1477, [%rd6+204];
	ld.local.u8 	%rs1478, [%rd6+205];
	ld.local.u8 	%rs1479, [%rd6+206];
	ld.local.u8 	%rs1480, [%rd6+207];
	ld.local.u8 	%rs1481, [%rd6+208];
	ld.local.u8 	%rs1482, [%rd6+209];
	ld.local.u8 	%rs1483, [%rd6+210];
	ld.local.u8 	%rs1484, [%rd6+211];
	ld.local.u8 	%rs1485, [%rd6+212];
	ld.local.u8 	%rs1486, [%rd6+213];
	ld.local.u8 	%rs1487, [%rd6+214];
	ld.local.u8 	%rs1488, [%rd6+215];
	ld.local.u8 	%rs1489, [%rd6+216];
	ld.local.u8 	%rs1490, [%rd6+217];
	ld.local.u8 	%rs1491, [%rd6+218];
	ld.local.u8 	%rs1492, [%rd6+219];
	ld.local.u8 	%rs1493, [%rd6+220];
	ld.local.u8 	%rs1494, [%rd6+221];
	ld.local.u8 	%rs1495, [%rd6+222];
	ld.local.u8 	%rs1496, [%rd6+223];
	ld.local.u8 	%rs1497, [%rd6+224];
	ld.local.u8 	%rs1498, [%rd6+225];
	ld.local.u8 	%rs1499, [%rd6+226];
	ld.local.u8 	%rs1500, [%rd6+227];
	ld.local.u8 	%rs1501, [%rd6+228];
	ld.local.u8 	%rs1502, [%rd6+229];
	ld.local.u8 	%rs1503, [%rd6+230];
	ld.local.u8 	%rs1504, [%rd6+231];
	ld.local.u8 	%rs1505, [%rd6+232];
	ld.local.u8 	%rs1506, [%rd6+233];
	ld.local.u8 	%rs1507, [%rd6+234];
	ld.local.u8 	%rs1508, [%rd6+235];
	ld.local.u8 	%rs1509, [%rd6+236];
	ld.local.u8 	%rs1510, [%rd6+237];
	ld.local.u8 	%rs1511, [%rd6+238];
	ld.local.u8 	%rs1512, [%rd6+239];
	ld.local.u8 	%rs1513, [%rd6+240];
	ld.local.u8 	%rs1514, [%rd6+241];
	ld.local.u8 	%rs1515, [%rd6+242];
	ld.local.u8 	%rs1516, [%rd6+243];
	ld.local.u8 	%rs1517, [%rd6+244];
	ld.local.u8 	%rs1518, [%rd6+245];
	ld.local.u8 	%rs1519, [%rd6+246];
	ld.local.u8 	%rs1520, [%rd6+247];
	ld.local.u8 	%rs1521, [%rd6+248];
	ld.local.u8 	%rs1522, [%rd6+249];
	ld.local.u8 	%rs1523, [%rd6+250];
	ld.local.u8 	%rs1524, [%rd6+251];
	ld.local.u8 	%rs1525, [%rd6+252];
	ld.local.u8 	%rs1526, [%rd6+253];
	ld.local.u8 	%rs1527, [%rd6+254];
	ld.local.u8 	%rs1528, [%rd6+255];
	ld.local.u8 	%rs1529, [%rd6+256];
	ld.local.u8 	%rs1530, [%rd6+257];
	ld.local.u8 	%rs1531, [%rd6+258];
	ld.local.u8 	%rs1532, [%rd6+259];
	ld.local.u8 	%rs1533, [%rd6+260];
	ld.local.u8 	%rs1534, [%rd6+261];
	ld.local.u8 	%rs1535, [%rd6+262];
	ld.local.u8 	%rs1536, [%rd6+263];
	ld.local.u8 	%rs1537, [%rd6+264];
	ld.local.u8 	%rs1538, [%rd6+265];
	ld.local.u8 	%rs1539, [%rd6+266];
	ld.local.u8 	%rs1540, [%rd6+267];
	ld.local.u8 	%rs1541, [%rd6+268];
	ld.local.u8 	%rs1542, [%rd6+269];
	ld.local.u8 	%rs1543, [%rd6+270];
	ld.local.u8 	%rs1544, [%rd6+271];
	ld.local.u8 	%rs1545, [%rd6+272];
	ld.local.u8 	%rs1546, [%rd6+273];
	ld.local.u8 	%rs1547, [%rd6+274];
	ld.local.u8 	%rs1548, [%rd6+275];
	ld.local.u8 	%rs1549, [%rd6+276];
	ld.local.u8 	%rs1550, [%rd6+277];
	ld.local.u8 	%rs1551, [%rd6+278];
	ld.local.u8 	%rs1552, [%rd6+279];
	ld.local.u8 	%rs1553, [%rd6+280];
	ld.local.u8 	%rs1554, [%rd6+281];
	ld.local.u8 	%rs1555, [%rd6+282];
	ld.local.u8 	%rs1556, [%rd6+283];
	ld.local.u8 	%rs1557, [%rd6+284];
	ld.local.u8 	%rs1558, [%rd6+285];
	ld.local.u8 	%rs1559, [%rd6+286];
	ld.local.u8 	%rs1560, [%rd6+287];
	ld.local.u8 	%rs1561, [%rd6+288];
	ld.local.u8 	%rs1562, [%rd6+289];
	ld.local.u8 	%rs1563, [%rd6+290];
	ld.local.u8 	%rs1564, [%rd6+291];
	ld.local.u8 	%rs1565, [%rd6+292];
	ld.local.u8 	%rs1566, [%rd6+293];
	ld.local.u8 	%rs1567, [%rd6+294];
	ld.local.u8 	%rs1568, [%rd6+295];
	ld.local.u8 	%rs1569, [%rd6+296];
	ld.local.u8 	%rs1570, [%rd6+297];
	ld.local.u8 	%rs1571, [%rd6+298];
	ld.local.u8 	%rs1572, [%rd6+299];
	ld.local.u8 	%rs1573, [%rd6+300];
	ld.local.u8 	%rs1574, [%rd6+301];
	ld.local.u8 	%rs1575, [%rd6+302];
	ld.local.u8 	%rs1576, [%rd6+303];
	ld.local.u8 	%rs1577, [%rd6+304];
	ld.local.u8 	%rs1578, [%rd6+305];
	ld.local.u8 	%rs1579, [%rd6+306];
	ld.local.u8 	%rs1580, [%rd6+307];
	ld.local.u8 	%rs1581, [%rd6+308];
	ld.local.u8 	%rs1582, [%rd6+309];
	ld.local.u8 	%rs1583, [%rd6+310];
	ld.local.u8 	%rs1584, [%rd6+311];
	ld.local.u8 	%rs1585, [%rd6+312];
	ld.local.u8 	%rs1586, [%rd6+313];
	ld.local.u8 	%rs1587, [%rd6+314];
	ld.local.u8 	%rs1588, [%rd6+315];
	ld.local.u8 	%rs1589, [%rd6+316];
	ld.local.u8 	%rs1590, [%rd6+317];
	ld.local.u8 	%rs1591, [%rd6+318];
	ld.local.u8 	%rs1592, [%rd6+319];
	ld.local.u8 	%rs1593, [%rd6+320];
	ld.local.u8 	%rs1594, [%rd6+321];
	ld.local.u8 	%rs1595, [%rd6+322];
	ld.local.u8 	%rs1596, [%rd6+323];
	ld.local.u8 	%rs1597, [%rd6+324];
	ld.local.u8 	%rs1598, [%rd6+325];
	ld.local.u8 	%rs1599, [%rd6+326];
	ld.local.u8 	%rs1600, [%rd6+327];
	ld.local.u8 	%rs1601, [%rd6+328];
	ld.local.u8 	%rs1602, [%rd6+329];
	ld.local.u8 	%rs1603, [%rd6+330];
	ld.local.u8 	%rs1604, [%rd6+331];
	ld.local.u8 	%rs1605, [%rd6+332];
	ld.local.u8 	%rs1606, [%rd6+333];
	ld.local.u8 	%rs1607, [%rd6+334];
	ld.local.u8 	%rs1608, [%rd6+335];
	ld.local.u8 	%rs1609, [%rd6+336];
	ld.local.u8 	%rs1610, [%rd6+337];
	ld.local.u8 	%rs1611, [%rd6+338];
	ld.local.u8 	%rs1612, [%rd6+339];
	ld.local.u8 	%rs1613, [%rd6+340];
	ld.local.u8 	%rs1614, [%rd6+341];
	ld.local.u8 	%rs1615, [%rd6+342];
	ld.local.u8 	%rs1616, [%rd6+343];
	ld.local.u8 	%rs1617, [%rd6+344];
	ld.local.u8 	%rs1618, [%rd6+345];
	ld.local.u8 	%rs1619, [%rd6+346];
	ld.local.u8 	%rs1620, [%rd6+347];
	ld.local.u8 	%rs1621, [%rd6+348];
	ld.local.u8 	%rs1622, [%rd6+349];
	ld.local.u8 	%rs1623, [%rd6+350];
	ld.local.u8 	%rs1624, [%rd6+351];
	ld.local.u8 	%rs1625, [%rd6+352];
	ld.local.u8 	%rs1626, [%rd6+353];
	ld.local.u8 	%rs1627, [%rd6+354];
	ld.local.u8 	%rs1628, [%rd6+355];
	ld.local.u8 	%rs1629, [%rd6+356];
	ld.local.u8 	%rs1630, [%rd6+357];
	ld.local.u8 	%rs1631, [%rd6+358];
	ld.local.u8 	%rs1632, [%rd6+359];
	ld.local.u8 	%rs1633, [%rd6+360];
	ld.local.u8 	%rs1634, [%rd6+361];
	ld.local.u8 	%rs1635, [%rd6+362];
	ld.local.u8 	%rs1636, [%rd6+363];
	ld.local.u8 	%rs1637, [%rd6+364];
	ld.local.u8 	%rs1638, [%rd6+365];
	ld.local.u8 	%rs1639, [%rd6+366];
	ld.local.u8 	%rs1640, [%rd6+367];
	ld.local.u8 	%rs1641, [%rd6+368];
	ld.local.u8 	%rs1642, [%rd6+369];
	ld.local.u8 	%rs1643, [%rd6+370];
	ld.local.u8 	%rs1644, [%rd6+371];
	ld.local.u8 	%rs1645, [%rd6+372];
	ld.local.u8 	%rs1646, [%rd6+373];
	ld.local.u8 	%rs1647, [%rd6+374];
	ld.local.u8 	%rs1648, [%rd6+375];
	ld.local.u8 	%rs1649, [%rd6+376];
	ld.local.u8 	%rs1650, [%rd6+377];
	ld.local.u8 	%rs1651, [%rd6+378];
	ld.local.u8 	%rs1652, [%rd6+379];
	ld.local.u8 	%rs1653, [%rd6+380];
	ld.local.u8 	%rs1654, [%rd6+381];
	ld.local.u8 	%rs1655, [%rd6+382];
	ld.local.u8 	%rs1656, [%rd6+383];
	ld.local.u8 	%rs1657, [%rd6+384];
	ld.local.u8 	%rs1658, [%rd6+385];
	ld.local.u8 	%rs1659, [%rd6+386];
	ld.local.u8 	%rs1660, [%rd6+387];
	ld.local.u8 	%rs1661, [%rd6+388];
	ld.local.u8 	%rs1662, [%rd6+389];
	ld.local.u8 	%rs1663, [%rd6+390];
	ld.local.u8 	%rs1664, [%rd6+391];
	ld.local.u8 	%rs1665, [%rd6+392];
	ld.local.u8 	%rs1666, [%rd6+393];
	ld.local.u8 	%rs1667, [%rd6+394];
	ld.local.u8 	%rs1668, [%rd6+395];
	ld.local.u8 	%rs1669, [%rd6+396];
	ld.local.u8 	%rs1670, [%rd6+397];
	ld.local.u8 	%rs1671, [%rd6+398];
	ld.local.u8 	%rs1672, [%rd6+399];
	ld.local.u8 	%rs1673, [%rd6+400];
	ld.local.u8 	%rs1674, [%rd6+401];
	ld.local.u8 	%rs1675, [%rd6+402];
	ld.local.u8 	%rs1676, [%rd6+403];
	ld.local.u8 	%rs1677, [%rd6+404];
	ld.local.u8 	%rs1678, [%rd6+405];
	ld.local.u8 	%rs1679, [%rd6+406];
	ld.local.u8 	%rs1680, [%rd6+407];
	ld.local.u8 	%rs1681, [%rd6+408];
	ld.local.u8 	%rs1682, [%rd6+409];
	ld.local.u8 	%rs1683, [%rd6+410];
	ld.local.u8 	%rs1684, [%rd6+411];
	ld.local.u8 	%rs1685, [%rd6+412];
	ld.local.u8 	%rs1686, [%rd6+413];
	ld.local.u8 	%rs1687, [%rd6+414];
	ld.local.u8 	%rs1688, [%rd6+415];
	ld.local.u8 	%rs1689, [%rd6+416];
	ld.local.u8 	%rs1690, [%rd6+417];
	ld.local.u8 	%rs1691, [%rd6+418];
	ld.local.u8 	%rs1692, [%rd6+419];
	ld.local.u8 	%rs1693, [%rd6+420];
	ld.local.u8 	%rs1694, [%rd6+421];
	ld.local.u8 	%rs1695, [%rd6+422];
	ld.local.u8 	%rs1696, [%rd6+423];
	ld.local.u8 	%rs1697, [%rd6+424];
	ld.local.u8 	%rs1698, [%rd6+425];
	ld.local.u8 	%rs1699, [%rd6+426];
	ld.local.u8 	%rs1700, [%rd6+427];
	ld.local.u8 	%rs1701, [%rd6+428];
	ld.local.u8 	%rs1702, [%rd6+429];
	ld.local.u8 	%rs1703, [%rd6+430];
	ld.local.u8 	%rs1704, [%rd6+431];
	ld.local.u8 	%rs1705, [%rd6+432];
	ld.local.u8 	%rs1706, [%rd6+433];
	ld.local.u8 	%rs1707, [%rd6+434];
	ld.local.u8 	%rs1708, [%rd6+435];
	ld.local.u8 	%rs1709, [%rd6+436];
	ld.local.u8 	%rs1710, [%rd6+437];
	ld.local.u8 	%rs1711, [%rd6+438];
	ld.local.u8 	%rs1712, [%rd6+439];
	ld.local.u8 	%rs1713, [%rd6+440];
	ld.local.u8 	%rs1714, [%rd6+441];
	ld.local.u8 	%rs1715, [%rd6+442];
	ld.local.u8 	%rs1716, [%rd6+443];
	ld.local.u8 	%rs1717, [%rd6+444];
	ld.local.u8 	%rs1718, [%rd6+445];
	ld.local.u8 	%rs1719, [%rd6+446];
	ld.local.u8 	%rs1720, [%rd6+447];
	ld.local.u8 	%rs1721, [%rd6+448];
	ld.local.u8 	%rs1722, [%rd6+449];
	ld.local.u8 	%rs1723, [%rd6+450];
	ld.local.u8 	%rs1724, [%rd6+451];
	ld.local.u8 	%rs1725, [%rd6+452];
	ld.local.u8 	%rs1726, [%rd6+453];
	ld.local.u8 	%rs1727, [%rd6+454];
	ld.local.u8 	%rs1728, [%rd6+455];
	ld.local.u8 	%rs1729, [%rd6+456];
	ld.local.u8 	%rs1730, [%rd6+457];
	ld.local.u8 	%rs1731, [%rd6+458];
	ld.local.u8 	%rs1732, [%rd6+459];
	ld.local.u8 	%rs1733, [%rd6+460];
	ld.local.u8 	%rs1734, [%rd6+461];
	ld.local.u8 	%rs1735, [%rd6+462];
	ld.local.u8 	%rs1736, [%rd6+463];
	ld.local.u8 	%rs1737, [%rd6+464];
	ld.local.u8 	%rs1738, [%rd6+465];
	ld.local.u8 	%rs1739, [%rd6+466];
	ld.local.u8 	%rs1740, [%rd6+467];
	ld.local.u8 	%rs1741, [%rd6+468];
	ld.local.u8 	%rs1742, [%rd6+469];
	ld.local.u8 	%rs1743, [%rd6+470];
	ld.local.u8 	%rs1744, [%rd6+471];
	ld.local.u8 	%rs1745, [%rd6+472];
	ld.local.u8 	%rs1746, [%rd6+473];
	ld.local.u8 	%rs1747, [%rd6+474];
	ld.local.u8 	%rs1748, [%rd6+475];
	ld.local.u8 	%rs1749, [%rd6+476];
	ld.local.u8 	%rs1750, [%rd6+477];
	ld.local.u8 	%rs1751, [%rd6+478];
	ld.local.u8 	%rs1752, [%rd6+479];
	ld.local.u8 	%rs1753, [%rd6+480];
	ld.local.u8 	%rs1754, [%rd6+481];
	ld.local.u8 	%rs1755, [%rd6+482];
	ld.local.u8 	%rs1756, [%rd6+483];
	ld.local.u8 	%rs1757, [%rd6+484];
	ld.local.u8 	%rs1758, [%rd6+485];
	ld.local.u8 	%rs1759, [%rd6+486];
	ld.local.u8 	%rs1760, [%rd6+487];
	ld.local.u8 	%rs1761, [%rd6+488];
	ld.local.u8 	%rs1762, [%rd6+489];
	ld.local.u8 	%rs1763, [%rd6+490];
	ld.local.u8 	%rs1764, [%rd6+491];
	ld.local.u8 	%rs1765, [%rd6+492];
	ld.local.u8 	%rs1766, [%rd6+493];
	ld.local.u8 	%rs1767, [%rd6+494];
	ld.local.u8 	%rs1768, [%rd6+495];
	ld.local.u8 	%rs1769, [%rd6+496];
	ld.local.u8 	%rs1770, [%rd6+497];
	ld.local.u8 	%rs1771, [%rd6+498];
	ld.local.u8 	%rs1772, [%rd6+499];
	ld.local.u8 	%rs1773, [%rd6+500];
	ld.local.u8 	%rs1774, [%rd6+501];
	ld.local.u8 	%rs1775, [%rd6+502];
	ld.local.u8 	%rs1776, [%rd6+503];
	ld.local.u8 	%rs1777, [%rd6+504];
	ld.local.u8 	%rs1778, [%rd6+505];
	ld.local.u8 	%rs1779, [%rd6+506];
	ld.local.u8 	%rs1780, [%rd6+507];
	ld.local.u8 	%rs1781, [%rd6+508];
	ld.local.u8 	%rs1782, [%rd6+509];
	ld.local.u8 	%rs1783, [%rd6+510];
	ld.local.u8 	%rs1784, [%rd6+511];
	ld.local.u8 	%rs1785, [%rd6+512];
	ld.local.u8 	%rs1786, [%rd6+513];
	ld.local.u8 	%rs1787, [%rd6+514];
	ld.local.u8 	%rs1788, [%rd6+515];
	ld.local.u8 	%rs1789, [%rd6+516];
	ld.local.u8 	%rs1790, [%rd6+517];
	ld.local.u8 	%rs1791, [%rd6+518];
	ld.local.u8 	%rs1792, [%rd6+519];
	ld.local.u8 	%rs1793, [%rd6+520];
	ld.local.u8 	%rs1794, [%rd6+521];
	ld.local.u8 	%rs1795, [%rd6+522];
	ld.local.u8 	%rs1796, [%rd6+523];
	ld.local.u8 	%rs1797, [%rd6+524];
	ld.local.u8 	%rs1798, [%rd6+525];
	ld.local.u8 	%rs1799, [%rd6+526];
	ld.local.u8 	%rs1800, [%rd6+527];
	ld.local.u8 	%rs1801, [%rd6+528];
	ld.local.u8 	%rs1802, [%rd6+529];
	ld.local.u8 	%rs1803, [%rd6+530];
	ld.local.u8 	%rs1804, [%rd6+531];
	ld.local.u8 	%rs1805, [%rd6+532];
	ld.local.u8 	%rs1806, [%rd6+533];
	ld.local.u8 	%rs1807, [%rd6+534];
	ld.local.u8 	%rs1808, [%rd6+535];
	ld.local.u8 	%rs1809, [%rd6+536];
	ld.local.u8 	%rs1810, [%rd6+537];
	ld.local.u8 	%rs1811, [%rd6+538];
	ld.local.u8 	%rs1812, [%rd6+539];
	ld.local.u8 	%rs1813, [%rd6+540];
	ld.local.u8 	%rs1814, [%rd6+541];
	ld.local.u8 	%rs1815, [%rd6+542];
	ld.local.u8 	%rs1816, [%rd6+543];
	ld.local.u8 	%rs1817, [%rd6+544];
	ld.local.u8 	%rs1818, [%rd6+545];
	ld.local.u8 	%rs1819, [%rd6+546];
	ld.local.u8 	%rs1820, [%rd6+547];
	ld.local.u8 	%rs1821, [%rd6+548];
	ld.local.u8 	%rs1822, [%rd6+549];
	ld.local.u8 	%rs1823, [%rd6+550];
	ld.local.u8 	%rs1824, [%rd6+551];
	ld.local.u8 	%rs1825, [%rd6+552];
	ld.local.u8 	%rs1826, [%rd6+553];
	ld.local.u8 	%rs1827, [%rd6+554];
	ld.local.u8 	%rs1828, [%rd6+555];
	ld.local.u8 	%rs1829, [%rd6+556];
	ld.local.u8 	%rs1830, [%rd6+557];
	ld.local.u8 	%rs1831, [%rd6+558];
	ld.local.u8 	%rs1832, [%rd6+559];
	ld.local.u8 	%rs1833, [%rd6+560];
	ld.local.u8 	%rs1834, [%rd6+561];
	ld.local.u8 	%rs1835, [%rd6+562];
	ld.local.u8 	%rs1836, [%rd6+563];
	ld.local.u8 	%rs1837, [%rd6+564];
	ld.local.u8 	%rs1838, [%rd6+565];
	ld.local.u8 	%rs1839, [%rd6+566];
	ld.local.u8 	%rs1840, [%rd6+567];
	ld.local.u8 	%rs1841, [%rd6+568];
	ld.local.u8 	%rs1842, [%rd6+569];
	ld.local.u8 	%rs1843, [%rd6+570];
	ld.local.u8 	%rs1844, [%rd6+571];
	ld.local.u8 	%rs1845, [%rd6+572];
	ld.local.u8 	%rs1846, [%rd6+573];
	ld.local.u8 	%rs1847, [%rd6+574];
	ld.local.u8 	%rs1848, [%rd6+575];
	ld.local.u8 	%rs1849, [%rd6+576];
	ld.local.u8 	%rs1850, [%rd6+577];
	ld.local.u8 	%rs1851, [%rd6+578];
	ld.local.u8 	%rs1852, [%rd6+579];
	ld.local.u8 	%rs1853, [%rd6+580];
	ld.local.u8 	%rs1854, [%rd6+581];
	ld.local.u8 	%rs1855, [%rd6+582];
	ld.local.u8 	%rs1856, [%rd6+583];
	ld.local.u8 	%rs1857, [%rd6+584];
	ld.local.u8 	%rs1858, [%rd6+585];
	ld.local.u8 	%rs1859, [%rd6+586];
	ld.local.u8 	%rs1860, [%rd6+587];
	ld.local.u8 	%rs1861, [%rd6+588];
	ld.local.u8 	%rs1862, [%rd6+589];
	ld.local.u8 	%rs1863, [%rd6+590];
	ld.local.u8 	%rs1864, [%rd6+591];
	ld.local.u8 	%rs1865, [%rd6+592];
	ld.local.u8 	%rs1866, [%rd6+593];
	ld.local.u8 	%rs1867, [%rd6+594];
	ld.local.u8 	%rs1868, [%rd6+595];
	ld.local.u8 	%rs1869, [%rd6+596];
	ld.local.u8 	%rs1870, [%rd6+597];
	ld.local.u8 	%rs1871, [%rd6+598];
	ld.local.u8 	%rs1872, [%rd6+599];
	ld.local.u8 	%rs1873, [%rd6+600];
	ld.local.u8 	%rs1874, [%rd6+601];
	ld.local.u8 	%rs1875, [%rd6+602];
	ld.local.u8 	%rs1876, [%rd6+603];
	ld.local.u8 	%rs1877, [%rd6+604];
	ld.local.u8 	%rs1878, [%rd6+605];
	ld.local.u8 	%rs1879, [%rd6+606];
	ld.local.u8 	%rs1880, [%rd6+607];
	ld.local.u8 	%rs1881, [%rd6+608];
	ld.local.u8 	%rs1882, [%rd6+609];
	ld.local.u8 	%rs1883, [%rd6+610];
	ld.local.u8 	%rs1884, [%rd6+611];
	ld.local.u8 	%rs1885, [%rd6+612];
	ld.local.u8 	%rs1886, [%rd6+613];
	ld.local.u8 	%rs1887, [%rd6+614];
	ld.local.u8 	%rs1888, [%rd6+615];
	ld.local.u8 	%rs1889, [%rd6+616];
	ld.local.u8 	%rs1890, [%rd6+617];
	ld.local.u8 	%rs1891, [%rd6+618];
	ld.local.u8 	%rs1892, [%rd6+619];
	ld.local.u8 	%rs1893, [%rd6+620];
	ld.local.u8 	%rs1894, [%rd6+621];
	ld.local.u8 	%rs1895, [%rd6+622];
	ld.local.u8 	%rs1896, [%rd6+623];
	ld.local.u8 	%rs1897, [%rd6+624];
	st.global.u8 	[%rd850], %rs1273;
	st.global.u8 	[%rd850+1], %rs1274;
	st.global.u8 	[%rd850+2], %rs1275;
	st.global.u8 	[%rd850+3], %rs1276;
	st.global.u8 	[%rd850+4], %rs1277;
	st.global.u8 	[%rd850+5], %rs1278;
	st.global.u8 	[%rd850+6], %rs1279;
	st.global.u8 	[%rd850+7], %rs1280;
	st.global.u8 	[%rd850+8], %rs1281;
	st.global.u8 	[%rd850+9], %rs1282;
	st.global.u8 	[%rd850+10], %rs1283;
	st.global.u8 	[%rd850+11], %rs1284;
	st.global.u8 	[%rd850+12], %rs1285;
	st.global.u8 	[%rd850+13], %rs1286;
	st.global.u8 	[%rd850+14], %rs1287;
	st.global.u8 	[%rd850+15], %rs1288;
	st.global.u8 	[%rd850+16], %rs1289;
	st.global.u8 	[%rd850+17], %rs1290;
	st.global.u8 	[%rd850+18], %rs1291;
	st.global.u8 	[%rd850+19], %rs1292;
	st.global.u8 	[%rd850+20], %rs1293;
	st.global.u8 	[%rd850+21], %rs1294;
	st.global.u8 	[%rd850+22], %rs1295;
	st.global.u8 	[%rd850+23], %rs1296;
	st.global.u8 	[%rd850+24], %rs1297;
	st.global.u8 	[%rd850+25], %rs1298;
	st.global.u8 	[%rd850+26], %rs1299;
	st.global.u8 	[%rd850+27], %rs1300;
	st.global.u8 	[%rd850+28], %rs1301;
	st.global.u8 	[%rd850+29], %rs1302;
	st.global.u8 	[%rd850+30], %rs1303;
	st.global.u8 	[%rd850+31], %rs1304;
	st.global.u8 	[%rd850+32], %rs1305;
	st.global.u8 	[%rd850+33], %rs1306;
	st.global.u8 	[%rd850+34], %rs1307;
	st.global.u8 	[%rd850+35], %rs1308;
	st.global.u8 	[%rd850+36], %rs1309;
	st.global.u8 	[%rd850+37], %rs1310;
	st.global.u8 	[%rd850+38], %rs1311;
	st.global.u8 	[%rd850+39], %rs1312;
	st.global.u8 	[%rd850+40], %rs1313;
	st.global.u8 	[%rd850+41], %rs1314;
	st.global.u8 	[%rd850+42], %rs1315;
	st.global.u8 	[%rd850+43], %rs1316;
	st.global.u8 	[%rd850+44], %rs1317;
	st.global.u8 	[%rd850+45], %rs1318;
	st.global.u8 	[%rd850+46], %rs1319;
	st.global.u8 	[%rd850+47], %rs1320;
	st.global.u8 	[%rd850+48], %rs1321;
	st.global.u8 	[%rd850+49], %rs1322;
	st.global.u8 	[%rd850+50], %rs1323;
	st.global.u8 	[%rd850+51], %rs1324;
	st.global.u8 	[%rd850+52], %rs1325;
	st.global.u8 	[%rd850+53], %rs1326;
	st.global.u8 	[%rd850+54], %rs1327;
	st.global.u8 	[%rd850+55], %rs1328;
	st.global.u8 	[%rd850+56], %rs1329;
	st.global.u8 	[%rd850+57], %rs1330;
	st.global.u8 	[%rd850+58], %rs1331;
	st.global.u8 	[%rd850+59], %rs1332;
	st.global.u8 	[%rd850+60], %rs1333;
	st.global.u8 	[%rd850+61], %rs1334;
	st.global.u8 	[%rd850+62], %rs1335;
	st.global.u8 	[%rd850+63], %rs1336;
	st.global.u8 	[%rd850+64], %rs1337;
	st.global.u8 	[%rd850+65], %rs1338;
	st.global.u8 	[%rd850+66], %rs1339;
	st.global.u8 	[%rd850+67], %rs1340;
	st.global.u8 	[%rd850+68], %rs1341;
	st.global.u8 	[%rd850+69], %rs1342;
	st.global.u8 	[%rd850+70], %rs1343;
	st.global.u8 	[%rd850+71], %rs1344;
	st.global.u8 	[%rd850+72], %rs1345;
	st.global.u8 	[%rd850+73], %rs1346;
	st.global.u8 	[%rd850+74], %rs1347;
	st.global.u8 	[%rd850+75], %rs1348;
	st.global.u8 	[%rd850+76], %rs1349;
	st.global.u8 	[%rd850+77], %rs1350;
	st.global.u8 	[%rd850+78], %rs1351;
	st.global.u8 	[%rd850+79], %rs1352;
	st.global.u8 	[%rd850+80], %rs1353;
	st.global.u8 	[%rd850+81], %rs1354;
	st.global.u8 	[%rd850+82], %rs1355;
	st.global.u8 	[%rd850+83], %rs1356;
	st.global.u8 	[%rd850+84], %rs1357;
	st.global.u8 	[%rd850+85], %rs1358;
	st.global.u8 	[%rd850+86], %rs1359;
	st.global.u8 	[%rd850+87], %rs1360;
	st.global.u8 	[%rd850+88], %rs1361;
	st.global.u8 	[%rd850+89], %rs1362;
	st.global.u8 	[%rd850+90], %rs1363;
	st.global.u8 	[%rd850+91], %rs1364;
	st.global.u8 	[%rd850+92], %rs1365;
	st.global.u8 	[%rd850+93], %rs1366;
	st.global.u8 	[%rd850+94], %rs1367;
	st.global.u8 	[%rd850+95], %rs1368;
	st.global.u8 	[%rd850+96], %rs1369;
	st.global.u8 	[%rd850+97], %rs1370;
	st.global.u8 	[%rd850+98], %rs1371;
	st.global.u8 	[%rd850+99], %rs1372;
	st.global.u8 	[%rd850+100], %rs1373;
	st.global.u8 	[%rd850+101], %rs1374;
	st.global.u8 	[%rd850+102], %rs1375;
	st.global.u8 	[%rd850+103], %rs1376;
	st.global.u8 	[%rd850+104], %rs1377;
	st.global.u8 	[%rd850+105], %rs1378;
	st.global.u8 	[%rd850+106], %rs1379;
	st.global.u8 	[%rd850+107], %rs1380;
	st.global.u8 	[%rd850+108], %rs1381;
	st.global.u8 	[%rd850+109], %rs1382;
	st.global.u8 	[%rd850+110], %rs1383;
	st.global.u8 	[%rd850+111], %rs1384;
	st.global.u8 	[%rd850+112], %rs1385;
	st.global.u8 	[%rd850+113], %rs1386;
	st.global.u8 	[%rd850+114], %rs1387;
	st.global.u8 	[%rd850+115], %rs1388;
	st.global.u8 	[%rd850+116], %rs1389;
	st.global.u8 	[%rd850+117], %rs1390;
	st.global.u8 	[%rd850+118], %rs1391;
	st.global.u8 	[%rd850+119], %rs1392;
	st.global.u8 	[%rd850+120], %rs1393;
	st.global.u8 	[%rd850+121], %rs1394;
	st.global.u8 	[%rd850+122], %rs1395;
	st.global.u8 	[%rd850+123], %rs1396;
	st.global.u8 	[%rd850+124], %rs1397;
	st.global.u8 	[%rd850+125], %rs1398;
	st.global.u8 	[%rd850+126], %rs1399;
	st.global.u8 	[%rd850+127], %rs1400;
	st.global.u8 	[%rd850+128], %rs1401;
	st.global.u8 	[%rd850+129], %rs1402;
	st.global.u8 	[%rd850+130], %rs1403;
	st.global.u8 	[%rd850+131], %rs1404;
	st.global.u8 	[%rd850+132], %rs1405;
	st.global.u8 	[%rd850+133], %rs1406;
	st.global.u8 	[%rd850+134], %rs1407;
	st.global.u8 	[%rd850+135], %rs1408;
	st.global.u8 	[%rd850+136], %rs1409;
	st.global.u8 	[%rd850+137], %rs1410;
	st.global.u8 	[%rd850+138], %rs1411;
	st.global.u8 	[%rd850+139], %rs1412;
	st.global.u8 	[%rd850+140], %rs1413;
	st.global.u8 	[%rd850+141], %rs1414;
	st.global.u8 	[%rd850+142], %rs1415;
	st.global.u8 	[%rd850+143], %rs1416;
	st.global.u8 	[%rd850+144], %rs1417;
	st.global.u8 	[%rd850+145], %rs1418;
	st.global.u8 	[%rd850+146], %rs1419;
	st.global.u8 	[%rd850+147], %rs1420;
	st.global.u8 	[%rd850+148], %rs1421;
	st.global.u8 	[%rd850+149], %rs1422;
	st.global.u8 	[%rd850+150], %rs1423;
	st.global.u8 	[%rd850+151], %rs1424;
	st.global.u8 	[%rd850+152], %rs1425;
	st.global.u8 	[%rd850+153], %rs1426;
	st.global.u8 	[%rd850+154], %rs1427;
	st.global.u8 	[%rd850+155], %rs1428;
	st.global.u8 	[%rd850+156], %rs1429;
	st.global.u8 	[%rd850+157], %rs1430;
	st.global.u8 	[%rd850+158], %rs1431;
	st.global.u8 	[%rd850+159], %rs1432;
	st.global.u8 	[%rd850+160], %rs1433;
	st.global.u8 	[%rd850+161], %rs1434;
	st.global.u8 	[%rd850+162], %rs1435;
	st.global.u8 	[%rd850+163], %rs1436;
	st.global.u8 	[%rd850+164], %rs1437;
	st.global.u8 	[%rd850+165], %rs1438;
	st.global.u8 	[%rd850+166], %rs1439;
	st.global.u8 	[%rd850+167], %rs1440;
	st.global.u8 	[%rd850+168], %rs1441;
	st.global.u8 	[%rd850+169], %rs1442;
	st.global.u8 	[%rd850+170], %rs1443;
	st.global.u8 	[%rd850+171], %rs1444;
	st.global.u8 	[%rd850+172], %rs1445;
	st.global.u8 	[%rd850+173], %rs1446;
	st.global.u8 	[%rd850+174], %rs1447;
	st.global.u8 	[%rd850+175], %rs1448;
	st.global.u8 	[%rd850+176], %rs1449;
	st.global.u8 	[%rd850+177], %rs1450;
	st.global.u8 	[%rd850+178], %rs1451;
	st.global.u8 	[%rd850+179], %rs1452;
	st.global.u8 	[%rd850+180], %rs1453;
	st.global.u8 	[%rd850+181], %rs1454;
	st.global.u8 	[%rd850+182], %rs1455;
	st.global.u8 	[%rd850+183], %rs1456;
	st.global.u8 	[%rd850+184], %rs1457;
	st.global.u8 	[%rd850+185], %rs1458;
	st.global.u8 	[%rd850+186], %rs1459;
	st.global.u8 	[%rd850+187], %rs1460;
	st.global.u8 	[%rd850+188], %rs1461;
	st.global.u8 	[%rd850+189], %rs1462;
	st.global.u8 	[%rd850+190], %rs1463;
	st.global.u8 	[%rd850+191], %rs1464;
	st.global.u8 	[%rd850+192], %rs1465;
	st.global.u8 	[%rd850+193], %rs1466;
	st.global.u8 	[%rd850+194], %rs1467;
	st.global.u8 	[%rd850+195], %rs1468;
	st.global.u8 	[%rd850+196], %rs1469;
	st.global.u8 	[%rd850+197], %rs1470;
	st.global.u8 	[%rd850+198], %rs1471;
	st.global.u8 	[%rd850+199], %rs1472;
	st.global.u8 	[%rd850+200], %rs1473;
	st.global.u8 	[%rd850+201], %rs1474;
	st.global.u8 	[%rd850+202], %rs1475;
	st.global.u8 	[%rd850+203], %rs1476;
	st.global.u8 	[%rd850+204], %rs1477;
	st.global.u8 	[%rd850+205], %rs1478;
	st.global.u8 	[%rd850+206], %rs1479;
	st.global.u8 	[%rd850+207], %rs1480;
	st.global.u8 	[%rd850+208], %rs1481;
	st.global.u8 	[%rd850+209], %rs1482;
	st.global.u8 	[%rd850+210], %rs1483;
	st.global.u8 	[%rd850+211], %rs1484;
	st.global.u8 	[%rd850+212], %rs1485;
	st.global.u8 	[%rd850+213], %rs1486;
	st.global.u8 	[%rd850+214], %rs1487;
	st.global.u8 	[%rd850+215], %rs1488;
	st.global.u8 	[%rd850+216], %rs1489;
	st.global.u8 	[%rd850+217], %rs1490;
	st.global.u8 	[%rd850+218], %rs1491;
	st.global.u8 	[%rd850+219], %rs1492;
	st.global.u8 	[%rd850+220], %rs1493;
	st.global.u8 	[%rd850+221], %rs1494;
	st.global.u8 	[%rd850+222], %rs1495;
	st.global.u8 	[%rd850+223], %rs1496;
	st.global.u8 	[%rd850+224], %rs1497;
	st.global.u8 	[%rd850+225], %rs1498;
	st.global.u8 	[%rd850+226], %rs1499;
	st.global.u8 	[%rd850+227], %rs1500;
	st.global.u8 	[%rd850+228], %rs1501;
	st.global.u8 	[%rd850+229], %rs1502;
	st.global.u8 	[%rd850+230], %rs1503;
	st.global.u8 	[%rd850+231], %rs1504;
	st.global.u8 	[%rd850+232], %rs1505;
	st.global.u8 	[%rd850+233], %rs1506;
	st.global.u8 	[%rd850+234], %rs1507;
	st.global.u8 	[%rd850+235], %rs1508;
	st.global.u8 	[%rd850+236], %rs1509;
	st.global.u8 	[%rd850+237], %rs1510;
	st.global.u8 	[%rd850+238], %rs1511;
	st.global.u8 	[%rd850+239], %rs1512;
	st.global.u8 	[%rd850+240], %rs1513;
	st.global.u8 	[%rd850+241], %rs1514;
	st.global.u8 	[%rd850+242], %rs1515;
	st.global.u8 	[%rd850+243], %rs1516;
	st.global.u8 	[%rd850+244], %rs1517;
	st.global.u8 	[%rd850+245], %rs1518;
	st.global.u8 	[%rd850+246], %rs1519;
	st.global.u8 	[%rd850+247], %rs1520;
	st.global.u8 	[%rd850+248], %rs1521;
	st.global.u8 	[%rd850+249], %rs1522;
	st.global.u8 	[%rd850+250], %rs1523;
	st.global.u8 	[%rd850+251], %rs1524;
	st.global.u8 	[%rd850+252], %rs1525;
	st.global.u8 	[%rd850+253], %rs1526;
	st.global.u8 	[%rd850+254], %rs1527;
	st.global.u8 	[%rd850+255], %rs1528;
	st.global.u8 	[%rd850+256], %rs1529;
	st.global.u8 	[%rd850+257], %rs1530;
	st.global.u8 	[%rd850+258], %rs1531;
	st.global.u8 	[%rd850+259], %rs1532;
	st.global.u8 	[%rd850+260], %rs1533;
	st.global.u8 	[%rd850+261], %rs1534;
	st.global.u8 	[%rd850+262], %rs1535;
	st.global.u8 	[%rd850+263], %rs1536;
	st.global.u8 	[%rd850+264], %rs1537;
	st.global.u8 	[%rd850+265], %rs1538;
	st.global.u8 	[%rd850+266], %rs1539;
	st.global.u8 	[%rd850+267], %rs1540;
	st.global.u8 	[%rd850+268], %rs1541;
	st.global.u8 	[%rd850+269], %rs1542;
	st.global.u8 	[%rd850+270], %rs1543;
	st.global.u8 	[%rd850+271], %rs1544;
	st.global.u8 	[%rd850+272], %rs1545;
	st.global.u8 	[%rd850+273], %rs1546;
	st.global.u8 	[%rd850+274], %rs1547;
	st.global.u8 	[%rd850+275], %rs1548;
	st.global.u8 	[%rd850+276], %rs1549;
	st.global.u8 	[%rd850+277], %rs1550;
	st.global.u8 	[%rd850+278], %rs1551;
	st.global.u8 	[%rd850+279], %rs1552;
	st.global.u8 	[%rd850+280], %rs1553;
	st.global.u8 	[%rd850+281], %rs1554;
	st.global.u8 	[%rd850+282], %rs1555;
	st.global.u8 	[%rd850+283], %rs1556;
	st.global.u8 	[%rd850+284], %rs1557;
	st.global.u8 	[%rd850+285], %rs1558;
	st.global.u8 	[%rd850+286], %rs1559;
	st.global.u8 	[%rd850+287], %rs1560;
	st.global.u8 	[%rd850+288], %rs1561;
	st.global.u8 	[%rd850+289], %rs1562;
	st.global.u8 	[%rd850+290], %rs1563;
	st.global.u8 	[%rd850+291], %rs1564;
	st.global.u8 	[%rd850+292], %rs1565;
	st.global.u8 	[%rd850+293], %rs1566;
	st.global.u8 	[%rd850+294], %rs1567;
	st.global.u8 	[%rd850+295], %rs1568;
	st.global.u8 	[%rd850+296], %rs1569;
	st.global.u8 	[%rd850+297], %rs1570;
	st.global.u8 	[%rd850+298], %rs1571;
	st.global.u8 	[%rd850+299], %rs1572;
	st.global.u8 	[%rd850+300], %rs1573;
	st.global.u8 	[%rd850+301], %rs1574;
	st.global.u8 	[%rd850+302], %rs1575;
	st.global.u8 	[%rd850+303], %rs1576;
	st.global.u8 	[%rd850+304], %rs1577;
	st.global.u8 	[%rd850+305], %rs1578;
	st.global.u8 	[%rd850+306], %rs1579;
	st.global.u8 	[%rd850+307], %rs1580;
	st.global.u8 	[%rd850+308], %rs1581;
	st.global.u8 	[%rd850+309], %rs1582;
	st.global.u8 	[%rd850+310], %rs1583;
	st.global.u8 	[%rd850+311], %rs1584;
	st.global.u8 	[%rd850+312], %rs1585;
	st.global.u8 	[%rd850+313], %rs1586;
	st.global.u8 	[%rd850+314], %rs1587;
	st.global.u8 	[%rd850+315], %rs1588;
	st.global.u8 	[%rd850+316], %rs1589;
	st.global.u8 	[%rd850+317], %rs1590;
	st.global.u8 	[%rd850+318], %rs1591;
	st.global.u8 	[%rd850+319], %rs1592;
	st.global.u8 	[%rd850+320], %rs1593;
	st.global.u8 	[%rd850+321], %rs1594;
	st.global.u8 	[%rd850+322], %rs1595;
	st.global.u8 	[%rd850+323], %rs1596;
	st.global.u8 	[%rd850+324], %rs1597;
	st.global.u8 	[%rd850+325], %rs1598;
	st.global.u8 	[%rd850+326], %rs1599;
	st.global.u8 	[%rd850+327], %rs1600;
	st.global.u8 	[%rd850+328], %rs1601;
	st.global.u8 	[%rd850+329], %rs1602;
	st.global.u8 	[%rd850+330], %rs1603;
	st.global.u8 	[%rd850+331], %rs1604;
	st.global.u8 	[%rd850+332], %rs1605;
	st.global.u8 	[%rd850+333], %rs1606;
	st.global.u8 	[%rd850+334], %rs1607;
	st.global.u8 	[%rd850+335], %rs1608;
	st.global.u8 	[%rd850+336], %rs1609;
	st.global.u8 	[%rd850+337], %rs1610;
	st.global.u8 	[%rd850+338], %rs1611;
	st.global.u8 	[%rd850+339], %rs1612;
	st.global.u8 	[%rd850+340], %rs1613;
	st.global.u8 	[%rd850+341], %rs1614;
	st.global.u8 	[%rd850+342], %rs1615;
	st.global.u8 	[%rd850+343], %rs1616;
	st.global.u8 	[%rd850+344], %rs1617;
	st.global.u8 	[%rd850+345], %rs1618;
	st.global.u8 	[%rd850+346], %rs1619;
	st.global.u8 	[%rd850+347], %rs1620;
	st.global.u8 	[%rd850+348], %rs1621;
	st.global.u8 	[%rd850+349], %rs1622;
	st.global.u8 	[%rd850+350], %rs1623;
	st.global.u8 	[%rd850+351], %rs1624;
	st.global.u8 	[%rd850+352], %rs1625;
	st.global.u8 	[%rd850+353], %rs1626;
	st.global.u8 	[%rd850+354], %rs1627;
	st.global.u8 	[%rd850+355], %rs1628;
	st.global.u8 	[%rd850+356], %rs1629;
	st.global.u8 	[%rd850+357], %rs1630;
	st.global.u8 	[%rd850+358], %rs1631;
	st.global.u8 	[%rd850+359], %rs1632;
	st.global.u8 	[%rd850+360], %rs1633;
	st.global.u8 	[%rd850+361], %rs1634;
	st.global.u8 	[%rd850+362], %rs1635;
	st.global.u8 	[%rd850+363], %rs1636;
	st.global.u8 	[%rd850+364], %rs1637;
	st.global.u8 	[%rd850+365], %rs1638;
	st.global.u8 	[%rd850+366], %rs1639;
	st.global.u8 	[%rd850+367], %rs1640;
	st.global.u8 	[%rd850+368], %rs1641;
	st.global.u8 	[%rd850+369], %rs1642;
	st.global.u8 	[%rd850+370], %rs1643;
	st.global.u8 	[%rd850+371], %rs1644;
	st.global.u8 	[%rd850+372], %rs1645;
	st.global.u8 	[%rd850+373], %rs1646;
	st.global.u8 	[%rd850+374], %rs1647;
	st.global.u8 	[%rd850+375], %rs1648;
	st.global.u8 	[%rd850+376], %rs1649;
	st.global.u8 	[%rd850+377], %rs1650;
	st.global.u8 	[%rd850+378], %rs1651;
	st.global.u8 	[%rd850+379], %rs1652;
	st.global.u8 	[%rd850+380], %rs1653;
	st.global.u8 	[%rd850+381], %rs1654;
	st.global.u8 	[%rd850+382], %rs1655;
	st.global.u8 	[%rd850+383], %rs1656;
	st.global.u8 	[%rd850+384], %rs1657;
	st.global.u8 	[%rd850+385], %rs1658;
	st.global.u8 	[%rd850+386], %rs1659;
	st.global.u8 	[%rd850+387], %rs1660;
	st.global.u8 	[%rd850+388], %rs1661;
	st.global.u8 	[%rd850+389], %rs1662;
	st.global.u8 	[%rd850+390], %rs1663;
	st.global.u8 	[%rd850+391], %rs1664;
	st.global.u8 	[%rd850+392], %rs1665;
	st.global.u8 	[%rd850+393], %rs1666;
	st.global.u8 	[%rd850+394], %rs1667;
	st.global.u8 	[%rd850+395], %rs1668;
	st.global.u8 	[%rd850+396], %rs1669;
	st.global.u8 	[%rd850+397], %rs1670;
	st.global.u8 	[%rd850+398], %rs1671;
	st.global.u8 	[%rd850+399], %rs1672;
	st.global.u8 	[%rd850+400], %rs1673;
	st.global.u8 	[%rd850+401], %rs1674;
	st.global.u8 	[%rd850+402], %rs1675;
	st.global.u8 	[%rd850+403], %rs1676;
	st.global.u8 	[%rd850+404], %rs1677;
	st.global.u8 	[%rd850+405], %rs1678;
	st.global.u8 	[%rd850+406], %rs1679;
	st.global.u8 	[%rd850+407], %rs1680;
	st.global.u8 	[%rd850+408], %rs1681;
	st.global.u8 	[%rd850+409], %rs1682;
	st.global.u8 	[%rd850+410], %rs1683;
	st.global.u8 	[%rd850+411], %rs1684;
	st.global.u8 	[%rd850+412], %rs1685;
	st.global.u8 	[%rd850+413], %rs1686;
	st.global.u8 	[%rd850+414], %rs1687;
	st.global.u8 	[%rd850+415], %rs1688;
	st.global.u8 	[%rd850+416], %rs1689;
	st.global.u8 	[%rd850+417], %rs1690;
	st.global.u8 	[%rd850+418], %rs1691;
	st.global.u8 	[%rd850+419], %rs1692;
	st.global.u8 	[%rd850+420], %rs1693;
	st.global.u8 	[%rd850+421], %rs1694;
	st.global.u8 	[%rd850+422], %rs1695;
	st.global.u8 	[%rd850+423], %rs1696;
	st.global.u8 	[%rd850+424], %rs1697;
	st.global.u8 	[%rd850+425], %rs1698;
	st.global.u8 	[%rd850+426], %rs1699;
	st.global.u8 	[%rd850+427], %rs1700;
	st.global.u8 	[%rd850+428], %rs1701;
	st.global.u8 	[%rd850+429], %rs1702;
	st.global.u8 	[%rd850+430], %rs1703;
	st.global.u8 	[%rd850+431], %rs1704;
	st.global.u8 	[%rd850+432], %rs1705;
	st.global.u8 	[%rd850+433], %rs1706;
	st.global.u8 	[%rd850+434], %rs1707;
	st.global.u8 	[%rd850+435], %rs1708;
	st.global.u8 	[%rd850+436], %rs1709;
	st.global.u8 	[%rd850+437], %rs1710;
	st.global.u8 	[%rd850+438], %rs1711;
	st.global.u8 	[%rd850+439], %rs1712;
	st.global.u8 	[%rd850+440], %rs1713;
	st.global.u8 	[%rd850+441], %rs1714;
	st.global.u8 	[%rd850+442], %rs1715;
	st.global.u8 	[%rd850+443], %rs1716;
	st.global.u8 	[%rd850+444], %rs1717;
	st.global.u8 	[%rd850+445], %rs1718;
	st.global.u8 	[%rd850+446], %rs1719;
	st.global.u8 	[%rd850+447], %rs1720;
	st.global.u8 	[%rd850+448], %rs1721;
	st.global.u8 	[%rd850+449], %rs1722;
	st.global.u8 	[%rd850+450], %rs1723;
	st.global.u8 	[%rd850+451], %rs1724;
	st.global.u8 	[%rd850+452], %rs1725;
	st.global.u8 	[%rd850+453], %rs1726;
	st.global.u8 	[%rd850+454], %rs1727;
	st.global.u8 	[%rd850+455], %rs1728;
	st.global.u8 	[%rd850+456], %rs1729;
	st.global.u8 	[%rd850+457], %rs1730;
	st.global.u8 	[%rd850+458], %rs1731;
	st.global.u8 	[%rd850+459], %rs1732;
	st.global.u8 	[%rd850+460], %rs1733;
	st.global.u8 	[%rd850+461], %rs1734;
	st.global.u8 	[%rd850+462], %rs1735;
	st.global.u8 	[%rd850+463], %rs1736;
	st.global.u8 	[%rd850+464], %rs1737;
	st.global.u8 	[%rd850+465], %rs1738;
	st.global.u8 	[%rd850+466], %rs1739;
	st.global.u8 	[%rd850+467], %rs1740;
	st.global.u8 	[%rd850+468], %rs1741;
	st.global.u8 	[%rd850+469], %rs1742;
	st.global.u8 	[%rd850+470], %rs1743;
	st.global.u8 	[%rd850+471], %rs1744;
	st.global.u8 	[%rd850+472], %rs1745;
	st.global.u8 	[%rd850+473], %rs1746;
	st.global.u8 	[%rd850+474], %rs1747;
	st.global.u8 	[%rd850+475], %rs1748;
	st.global.u8 	[%rd850+476], %rs1749;
	st.global.u8 	[%rd850+477], %rs1750;
	st.global.u8 	[%rd850+478], %rs1751;
	st.global.u8 	[%rd850+479], %rs1752;
	st.global.u8 	[%rd850+480], %rs1753;
	st.global.u8 	[%rd850+481], %rs1754;
	st.global.u8 	[%rd850+482], %rs1755;
	st.global.u8 	[%rd850+483], %rs1756;
	st.global.u8 	[%rd850+484], %rs1757;
	st.global.u8 	[%rd850+485], %rs1758;
	st.global.u8 	[%rd850+486], %rs1759;
	st.global.u8 	[%rd850+487], %rs1760;
	st.global.u8 	[%rd850+488], %rs1761;
	st.global.u8 	[%rd850+489], %rs1762;
	st.global.u8 	[%rd850+490], %rs1763;
	st.global.u8 	[%rd850+491], %rs1764;
	st.global.u8 	[%rd850+492], %rs1765;
	st.global.u8 	[%rd850+493], %rs1766;
	st.global.u8 	[%rd850+494], %rs1767;
	st.global.u8 	[%rd850+495], %rs1768;
	st.global.u8 	[%rd850+496], %rs1769;
	st.global.u8 	[%rd850+497], %rs1770;
	st.global.u8 	[%rd850+498], %rs1771;
	st.global.u8 	[%rd850+499], %rs1772;
	st.global.u8 	[%rd850+500], %rs1773;
	st.global.u8 	[%rd850+501], %rs1774;
	st.global.u8 	[%rd850+502], %rs1775;
	st.global.u8 	[%rd850+503], %rs1776;
	st.global.u8 	[%rd850+504], %rs1777;
	st.global.u8 	[%rd850+505], %rs1778;
	st.global.u8 	[%rd850+506], %rs1779;
	st.global.u8 	[%rd850+507], %rs1780;
	st.global.u8 	[%rd850+508], %rs1781;
	st.global.u8 	[%rd850+509], %rs1782;
	st.global.u8 	[%rd850+510], %rs1783;
	st.global.u8 	[%rd850+511], %rs1784;
	st.global.u8 	[%rd850+512], %rs1785;
	st.global.u8 	[%rd850+513], %rs1786;
	st.global.u8 	[%rd850+514], %rs1787;
	st.global.u8 	[%rd850+515], %rs1788;
	st.global.u8 	[%rd850+516], %rs1789;
	st.global.u8 	[%rd850+517], %rs1790;
	st.global.u8 	[%rd850+518], %rs1791;
	st.global.u8 	[%rd850+519], %rs1792;
	st.global.u8 	[%rd850+520], %rs1793;
	st.global.u8 	[%rd850+521], %rs1794;
	st.global.u8 	[%rd850+522], %rs1795;
	st.global.u8 	[%rd850+523], %rs1796;
	st.global.u8 	[%rd850+524], %rs1797;
	st.global.u8 	[%rd850+525], %rs1798;
	st.global.u8 	[%rd850+526], %rs1799;
	st.global.u8 	[%rd850+527], %rs1800;
	st.global.u8 	[%rd850+528], %rs1801;
	st.global.u8 	[%rd850+529], %rs1802;
	st.global.u8 	[%rd850+530], %rs1803;
	st.global.u8 	[%rd850+531], %rs1804;
	st.global.u8 	[%rd850+532], %rs1805;
	st.global.u8 	[%rd850+533], %rs1806;
	st.global.u8 	[%rd850+534], %rs1807;
	st.global.u8 	[%rd850+535], %rs1808;
	st.global.u8 	[%rd850+536], %rs1809;
	st.global.u8 	[%rd850+537], %rs1810;
	st.global.u8 	[%rd850+538], %rs1811;
	st.global.u8 	[%rd850+539], %rs1812;
	st.global.u8 	[%rd850+540], %rs1813;
	st.global.u8 	[%rd850+541], %rs1814;
	st.global.u8 	[%rd850+542], %rs1815;
	st.global.u8 	[%rd850+543], %rs1816;
	st.global.u8 	[%rd850+544], %rs1817;
	st.global.u8 	[%rd850+545], %rs1818;
	st.global.u8 	[%rd850+546], %rs1819;
	st.global.u8 	[%rd850+547], %rs1820;
	st.global.u8 	[%rd850+548], %rs1821;
	st.global.u8 	[%rd850+549], %rs1822;
	st.global.u8 	[%rd850+550], %rs1823;
	st.global.u8 	[%rd850+551], %rs1824;
	st.global.u8 	[%rd850+552], %rs1825;
	st.global.u8 	[%rd850+553], %rs1826;
	st.global.u8 	[%rd850+554], %rs1827;
	st.global.u8 	[%rd850+555], %rs1828;
	st.global.u8 	[%rd850+556], %rs1829;
	st.global.u8 	[%rd850+557], %rs1830;
	st.global.u8 	[%rd850+558], %rs1831;
	st.global.u8 	[%rd850+559], %rs1832;
	st.global.u8 	[%rd850+560], %rs1833;
	st.global.u8 	[%rd850+561], %rs1834;
	st.global.u8 	[%rd850+562], %rs1835;
	st.global.u8 	[%rd850+563], %rs1836;
	st.global.u8 	[%rd850+564], %rs1837;
	st.global.u8 	[%rd850+565], %rs1838;
	st.global.u8 	[%rd850+566], %rs1839;
	st.global.u8 	[%rd850+567], %rs1840;
	st.global.u8 	[%rd850+568], %rs1841;
	st.global.u8 	[%rd850+569], %rs1842;
	st.global.u8 	[%rd850+570], %rs1843;
	st.global.u8 	[%rd850+571], %rs1844;
	st.global.u8 	[%rd850+572], %rs1845;
	st.global.u8 	[%rd850+573], %rs1846;
	st.global.u8 	[%rd850+574], %rs1847;
	st.global.u8 	[%rd850+575], %rs1848;
	st.global.u8 	[%rd850+576], %rs1849;
	st.global.u8 	[%rd850+577], %rs1850;
	st.global.u8 	[%rd850+578], %rs1851;
	st.global.u8 	[%rd850+579], %rs1852;
	st.global.u8 	[%rd850+580], %rs1853;
	st.global.u8 	[%rd850+581], %rs1854;
	st.global.u8 	[%rd850+582], %rs1855;
	st.global.u8 	[%rd850+583], %rs1856;
	st.global.u8 	[%rd850+584], %rs1857;
	st.global.u8 	[%rd850+585], %rs1858;
	st.global.u8 	[%rd850+586], %rs1859;
	st.global.u8 	[%rd850+587], %rs1860;
	st.global.u8 	[%rd850+588], %rs1861;
	st.global.u8 	[%rd850+589], %rs1862;
	st.global.u8 	[%rd850+590], %rs1863;
	st.global.u8 	[%rd850+591], %rs1864;
	st.global.u8 	[%rd850+592], %rs1865;
	st.global.u8 	[%rd850+593], %rs1866;
	st.global.u8 	[%rd850+594], %rs1867;
	st.global.u8 	[%rd850+595], %rs1868;
	st.global.u8 	[%rd850+596], %rs1869;
	st.global.u8 	[%rd850+597], %rs1870;
	st.global.u8 	[%rd850+598], %rs1871;
	st.global.u8 	[%rd850+599], %rs1872;
	st.global.u8 	[%rd850+600], %rs1873;
	st.global.u8 	[%rd850+601], %rs1874;
	st.global.u8 	[%rd850+602], %rs1875;
	st.global.u8 	[%rd850+603], %rs1876;
	st.global.u8 	[%rd850+604], %rs1877;
	st.global.u8 	[%rd850+605], %rs1878;
	st.global.u8 	[%rd850+606], %rs1879;
	st.global.u8 	[%rd850+607], %rs1880;
	st.global.u8 	[%rd850+608], %rs1881;
	st.global.u8 	[%rd850+609], %rs1882;
	st.global.u8 	[%rd850+610], %rs1883;
	st.global.u8 	[%rd850+611], %rs1884;
	st.global.u8 	[%rd850+612], %rs1885;
	st.global.u8 	[%rd850+613], %rs1886;
	st.global.u8 	[%rd850+614], %rs1887;
	st.global.u8 	[%rd850+615], %rs1888;
	st.global.u8 	[%rd850+616], %rs1889;
	st.global.u8 	[%rd850+617], %rs1890;
	st.global.u8 	[%rd850+618], %rs1891;
	st.global.u8 	[%rd850+619], %rs1892;
	st.global.u8 	[%rd850+620], %rs1893;
	st.global.u8 	[%rd850+621], %rs1894;
	st.global.u8 	[%rd850+622], %rs1895;
	st.global.u8 	[%rd850+623], %rs1896;
	st.global.u8 	[%rd850+624], %rs1897;
	add.s32 	%r15818, %r15818, 1;
$L__BB6_3824:
	add.s32 	%r15816, %r15816, 1;
	setp.ne.s32 	%p6016, %r15816, 0;
	@%p6016 bra 	$L__BB6_3822;
$L__BB6_3825:
	ret;

}
	// .globl	_Z22generateProposalsLocalILi5ELi8EEvP14SudokuProposalIXmlT_T_EES2_PiS3_iS3_
.visible .entry _Z22generateProposalsLocalILi5ELi8EEvP14SudokuProposalIXmlT_T_EES2_PiS3_iS3_(
	.param .u64 .ptr .align 1 _Z22generateProposalsLocalILi5ELi8EEvP14SudokuProposalIXmlT_T_EES2_PiS3_iS3__param_0,
	.param .u64 .ptr .align 1 _Z22generateProposalsLocalILi5ELi8EEvP14SudokuProposalIXmlT_T_EES2_PiS3_iS3__param_1,
	.param .u64 .ptr .align 1 _Z22generateProposalsLocalILi5ELi8EEvP14SudokuProposalIXmlT_T_EES2_PiS3_iS3__param_2,
	.param .u64 .ptr .align 1 _Z22generateProposalsLocalILi5ELi8EEvP14SudokuProposalIXmlT_T_EES2_PiS3_iS3__param_3,
	.param .u32 _Z22generateProposalsLocalILi5ELi8EEvP14SudokuProposalIXmlT_T_EES2_PiS3_iS3__param_4,
	.param .u64 .ptr .align 1 _Z22generateProposalsLocalILi5ELi8EEvP14SudokuProposalIXmlT_T_EES2_PiS3_iS3__param_5
)
{
	.local .align 16 .b8 	__local_depot7[128];
	.reg .b64 	%SP;
	.reg .b64 	%SPL;
	.reg .pred 	%p<1239>;
	.reg .b16 	%rs<84>;
	.reg .b32 	%r<3434>;
	.reg .b64 	%rd<252>;
	// demoted variable
	.shared .align 4 .b8 _ZZ22generateProposalsLocalILi5ELi8EEvP14SudokuProposalIXmlT_T_EES2_PiS3_iS3_E12shared_cells[20000];
	// demoted variable
	.shared .align 4 .b8 _ZZ22generateProposalsLocalILi5ELi8EEvP14SudokuProposalIXmlT_T_EES2_PiS3_iS3_E12shared_count[32];
	// demoted variable
	.shared .align 4 .b8 _ZZ22generateProposalsLocalILi5ELi8EEvP14SudokuProposalIXmlT_T_EES2_PiS3_iS3_E10shared_idx[32];
	mov.u64 	%SPL, __local_depot7;
	ld.param.u64 	%rd49, [_Z22generateProposalsLocalILi5ELi8EEvP14SudokuProposalIXmlT_T_EES2_PiS3_iS3__param_0];
	ld.param.u64 	%rd52, [_Z22generateProposalsLocalILi5ELi8EEvP14SudokuProposalIXmlT_T_EES2_PiS3_iS3__param_3];
	add.u64 	%rd1, %SPL, 0;
	add.u64 	%rd2, %SPL, 0;
	add.u64 	%rd3, %SPL, 0;
	mov.u32 	%r1209, %tid.y;
	mov.u32 	%r1210, %ntid.x;
	mov.u32 	%r1211, %tid.x;
	mad.lo.s32 	%r1212, %r1209, %r1210, %r1211;
	mul.hi.u32 	%r1213, %r1212, 1374389535;
	shr.u32 	%r1, %r1213, 3;
	mul.lo.s32 	%r1214, %r1, 25;
	sub.s32 	%r2, %r1212, %r1214;
	setp.gt.u32 	%p1, %r1212, 199;
	@%p1 bra 	$L__BB7_835;
	cvta.to.global.u64 	%rd57, %rd52;
	mov.u32 	%r1215, %ctaid.y;
	mov.u32 	%r1216, %nctaid.y;
	mov.u32 	%r1217, %ctaid.x;
	mad.lo.s32 	%r1218, %r1217, %r1216, %r1215;
	shl.b32 	%r1219, %r1218, 3;
	add.s32 	%r3, %r1219, %r1;
	ld.global.u32 	%r1220, [%rd57];
	setp.ge.s32 	%p2, %r3, %r1220;
	@%p2 bra 	$L__BB7_835;
	mul.lo.s32 	%r4, %r3, 25;
	mov.u32 	%r1222, _ZZ22generateProposalsLocalILi5ELi8EEvP14SudokuProposalIXmlT_T_EES2_PiS3_iS3_E12shared_cells;
	mad.lo.s32 	%r5, %r1, 2500, %r1222;
	cvta.to.global.u64 	%rd58, %rd49;
	mul.wide.s32 	%rd59, %r3, 625;
	add.s64 	%rd60, %rd58, %rd59;
	mul.lo.s32 	%r1223, %r2, 25;
	cvt.u64.u32 	%rd61, %r1223;
	add.s64 	%rd62, %rd60, %rd61;
	ld.global.s8 	%r1224, [%rd62];
	setp.eq.s32 	%p3, %r1224, 0;
	add.s32 	%r1225, %r1224, -1;
	mov.b32 	%r1226, 1;
	shl.b32 	%r1227, %r1226, %r1225;
	or.b32  	%r1228, %r1227, -2147483648;
	selp.b32 	%r1229, 33554431, %r1228, %p3;
	shl.b32 	%r1230, %r1223, 2;
	add.s32 	%r1231, %r5, %r1230;
	st.shared.u32 	[%r1231], %r1229;
	ld.global.s8 	%r1232, [%rd62+1];
	setp.eq.s32 	%p4, %r1232, 0;
	add.s32 	%r1233, %r1232, -1;
	shl.b32 	%r1234, %r1226, %r1233;
	or.b32  	%r1235, %r1234, -2147483648;
	selp.b32 	%r1236, 33554431, %r1235, %p4;
	st.shared.u32 	[%r1231+4], %r1236;
	ld.global.s8 	%r1237, [%rd62+2];
	setp.eq.s32 	%p5, %r1237, 0;
	add.s32 	%r1238, %r1237, -1;
	shl.b32 	%r1239, %r1226, %r1238;
	or.b32  	%r1240, %r1239, -2147483648;
	selp.b32 	%r1241, 33554431, %r1240, %p5;
	st.shared.u32 	[%r1231+8], %r1241;
	ld.global.s8 	%r1242, [%rd62+3];
	setp.eq.s32 	%p6, %r1242, 0;
	add.s32 	%r1243, %r1242, -1;
	shl.b32 	%r1244, %r1226, %r1243;
	or.b32  	%r1245, %r1244, -2147483648;
	selp.b32 	%r1246, 33554431, %r1245, %p6;
	st.shared.u32 	[%r1231+12], %r1246;
	ld.global.s8 	%r1247, [%rd62+4];
	setp.eq.s32 	%p7, %r1247, 0;
	add.s32 	%r1248, %r1247, -1;
	shl.b32 	%r1249, %r1226, %r1248;
	or.b32  	%r1250, %r1249, -2147483648;
	selp.b32 	%r1251, 33554431, %r1250, %p7;
	st.shared.u32 	[%r1231+16], %r1251;
	ld.global.s8 	%r1252, [%rd62+5];
	setp.eq.s32 	%p8, %r1252, 0;
	add.s32 	%r1253, %r1252, -1;
	shl.b32 	%r1254, %r1226, %r1253;
	or.b32  	%r1255, %r1254, -2147483648;
	selp.b32 	%r1256, 33554431, %r1255, %p8;
	st.shared.u32 	[%r1231+20], %r1256;
	ld.global.s8 	%r1257, [%rd62+6];
	setp.eq.s32 	%p9, %r1257, 0;
	add.s32 	%r1258, %r1257, -1;
	shl.b32 	%r1259, %r1226, %r1258;
	or.b32  	%r1260, %r1259, -2147483648;
	selp.b32 	%r1261, 33554431, %r1260, %p9;
	st.shared.u32 	[%r1231+24], %r1261;
	ld.global.s8 	%r1262, [%rd62+7];
	setp.eq.s32 	%p10, %r1262, 0;
	add.s32 	%r1263, %r1262, -1;
	shl.b32 	%r1264, %r1226, %r1263;
	or.b32  	%r1265, %r1264, -2147483648;
	selp.b32 	%r1266, 33554431, %r1265, %p10;
	st.shared.u32 	[%r1231+28], %r1266;
	ld.global.s8 	%r1267, [%rd62+8];
	setp.eq.s32 	%p11, %r1267, 0;
	add.s32 	%r1268, %r1267, -1;
	shl.b32 	%r1269, %r1226, %r1268;
	or.b32  	%r1270, %r1269, -2147483648;
	selp.b32 	%r1271, 33554431, %r1270, %p11;
	st.shared.u32 	[%r1231+32], %r1271;
	ld.global.s8 	%r1272, [%rd62+9];
	setp.eq.s32 	%p12, %r1272, 0;
	add.s32 	%r1273, %r1272, -1;
	shl.b32 	%r1274, %r1226, %r1273;
	or.b32  	%r1275, %r1274, -2147483648;
	selp.b32 	%r1276, 33554431, %r1275, %p12;
	st.shared.u32 	[%r1231+36], %r1276;
	ld.global.s8 	%r1277, [%rd62+10];
	setp.eq.s32 	%p13, %r1277, 0;
	add.s32 	%r1278, %r1277, -1;
	shl.b32 	%r1279, %r1226, %r1278;
	or.b32  	%r1280, %r1279, -2147483648;
	selp.b32 	%r1281, 33554431, %r1280, %p13;
	st.shared.u32 	[%r1231+40], %r1281;
	ld.global.s8 	%r1282, [%rd62+11];
	setp.eq.s32 	%p14, %r1282, 0;
	add.s32 	%r1283, %r1282, -1;
	shl.b32 	%r1284, %r1226, %r1283;
	or.b32  	%r1285, %r1284, -2147483648;
	selp.b32 	%r1286, 33554431, %r1285, %p14;
	st.shared.u32 	[%r1231+44], %r1286;
	ld.global.s8 	%r1287, [%rd62+12];
	setp.eq.s32 	%p15, %r1287, 0;
	add.s32 	%r1288, %r1287, -1;
	shl.b32 	%r1289, %r1226, %r1288;
	or.b32  	%r1290, %r1289, -2147483648;
	selp.b32 	%r1291, 33554431, %r1290, %p15;
	st.shared.u32 	[%r1231+48], %r1291;
	ld.global.s8 	%r1292, [%rd62+13];
	setp.eq.s32 	%p16, %r1292, 0;
	add.s32 	%r1293, %r1292, -1;
	shl.b32 	%r1294, %r1226, %r1293;
	or.b32  	%r1295, %r1294, -2147483648;
	selp.b32 	%r1296, 33554431, %r1295, %p16;
	st.shared.u32 	[%r1231+52], %r1296;
	ld.global.s8 	%r1297, [%rd62+14];
	setp.eq.s32 	%p17, %r1297, 0;
	add.s32 	%r1298, %r1297, -1;
	shl.b32 	%r1299, %r1226, %r1298;
	or.b32  	%r1300, %r1299, -2147483648;
	selp.b32 	%r1301, 33554431, %r1300, %p17;
	st.shared.u32 	[%r1231+56], %r1301;
	ld.global.s8 	%r1302, [%rd62+15];
	setp.eq.s32 	%p18, %r1302, 0;
	add.s32 	%r1303, %r1302, -1;
	shl.b32 	%r1304, %r1226, %r1303;
	or.b32  	%r1305, %r1304, -2147483648;
	selp.b32 	%r1306, 33554431, %r1305, %p18;
	st.shared.u32 	[%r1231+60], %r1306;
	ld.global.s8 	%r1307, [%rd62+16];
	setp.eq.s32 	%p19, %r1307, 0;
	add.s32 	%r1308, %r1307, -1;
	shl.b32 	%r1309, %r1226, %r1308;
	or.b32  	%r1310, %r1309, -2147483648;
	selp.b32 	%r1311, 33554431, %r1310, %p19;
	st.shared.u32 	[%r1231+64], %r1311;
	ld.global.s8 	%r1312, [%rd62+17];
	setp.eq.s32 	%p20, %r1312, 0;
	add.s32 	%r1313, %r1312, -1;
	shl.b32 	%r1314, %r1226, %r1313;
	or.b32  	%r1315, %r1314, -2147483648;
	selp.b32 	%r1316, 33554431, %r1315, %p20;
	st.shared.u32 	[%r1231+68], %r1316;
	ld.global.s8 	%r1317, [%rd62+18];
	setp.eq.s32 	%p21, %r1317, 0;
	add.s32 	%r1318, %r1317, -1;
	shl.b32 	%r1319, %r1226, %r1318;
	or.b32  	%r1320, %r1319, -2147483648;
	selp.b32 	%r1321, 33554431, %r1320, %p21;
	st.shared.u32 	[%r1231+72], %r1321;
	ld.global.s8 	%r1322, [%rd62+19];
	setp.eq.s32 	%p22, %r1322, 0;
	add.s32 	%r1323, %r1322, -1;
	shl.b32 	%r1324, %r1226, %r1323;
	or.b32  	%r1325, %r1324, -2147483648;
	selp.b32 	%r1326, 33554431, %r1325, %p22;
	st.shared.u32 	[%r1231+76], %r1326;
	ld.global.s8 	%r1327, [%rd62+20];
	setp.eq.s32 	%p23, %r1327, 0;
	add.s32 	%r1328, %r1327, -1;
	shl.b32 	%r1329, %r1226, %r1328;
	or.b32  	%r1330, %r1329, -2147483648;
	selp.b32 	%r1331, 33554431, %r1330, %p23;
	st.shared.u32 	[%r1231+80], %r1331;
	ld.global.s8 	%r1332, [%rd62+21];
	setp.eq.s32 	%p24, %r1332, 0;
	add.s32 	%r1333, %r1332, -1;
	shl.b32 	%r1334, %r1226, %r1333;
	or.b32  	%r1335, %r1334, -2147483648;
	selp.b32 	%r1336, 33554431, %r1335, %p24;
	st.shared.u32 	[%r1231+84], %r1336;
	ld.global.s8 	%r1337, [%rd62+22];
	setp.eq.s32 	%p25, %r1337, 0;
	add.s32 	%r1338, %r1337, -1;
	shl.b32 	%r1339, %r1226, %r1338;
	or.b32  	%r1340, %r1339, -2147483648;
	selp.b32 	%r1341, 33554431, %r1340, %p25;
	st.shared.u32 	[%r1231+88], %r1341;
	ld.global.s8 	%r1342, [%rd62+23];
	setp.eq.s32 	%p26, %r1342, 0;
	add.s32 	%r1343, %r1342, -1;
	shl.b32 	%r1344, %r1226, %r1343;
	or.b32  	%r1345, %r1344, -2147483648;
	selp.b32 	%r1346, 33554431, %r1345, %p26;
	st.shared.u32 	[%r1231+92], %r1346;
	ld.global.s8 	%r1347, [%rd62+24];
	setp.eq.s32 	%p27, %r1347, 0;
	add.s32 	%r1348, %r1347, -1;
	shl.b32 	%r1349, %r1226, %r1348;
	or.b32  	%r1350, %r1349, -2147483648;
	selp.b32 	%r1351, 33554431, %r1350, %p27;
	st.shared.u32 	[%r1231+96], %r1351;
	bar.sync 	0;
	cvt.u16.u32 	%rs26, %r2;
	mul.lo.s16 	%rs27, %rs26, 205;
	shr.u16 	%rs28, %rs27, 10;
	mul.lo.s16 	%rs29, %rs28, 5;
	sub.s16 	%rs30, %rs26, %rs29;
	cvt.u32.u16 	%r1352, %rs30;
	and.b32  	%r1353, %r1352, 255;
	sub.s32 	%r1354, %r2, %r1353;
	and.b16  	%rs31, %rs30, 255;
	mul.wide.u16 	%r1355, %rs31, 5;
	mad.lo.s32 	%r1356, %r1354, 25, %r1355;
	shl.b32 	%r1357, %r1356, 2;
	add.s32 	%r6, %r5, %r1357;
	mov.b32 	%r2943, 0;
$L__BB7_3:
	mad.lo.s32 	%r1358, %r2, 100, %r5;
	ld.shared.u32 	%r8, [%r1358];
	ld.shared.u32 	%r2969, [%r1358+20];
	ld.shared.u32 	%r2970, [%r1358+40];
	ld.shared.u32 	%r2971, [%r1358+60];
	ld.shared.u32 	%r2972, [%r1358+80];
	ld.shared.u32 	%r2973, [%r1358+4];
	ld.shared.u32 	%r2974, [%r1358+24];
	ld.shared.u32 	%r2975, [%r1358+44];
	ld.shared.u32 	%r2976, [%r1358+64];
	ld.shared.u32 	%r2977, [%r1358+84];
	ld.shared.u32 	%r2978, [%r1358+8];
	ld.shared.u32 	%r2979, [%r1358+28];
	ld.shared.u32 	%r2980, [%r1358+48];
	ld.shared.u32 	%r2981, [%r1358+68];
	ld.shared.u32 	%r2982, [%r1358+88];
	ld.shared.u32 	%r2983, [%r1358+12];
	ld.shared.u32 	%r2984, [%r1358+32];
	ld.shared.u32 	%r2985, [%r1358+52];
	ld.shared.u32 	%r2986, [%r1358+72];
	ld.shared.u32 	%r2987, [%r1358+92];
	ld.shared.u32 	%r2988, [%r1358+16];
	ld.shared.u32 	%r2989, [%r1358+36];
	ld.shared.u32 	%r2990, [%r1358+56];
	ld.shared.u32 	%r2991, [%r1358+76];
	ld.shared.u32 	%r3090, [%r1358+96];
	min.s32 	%r1359, %r8, 0;
	and.b32  	%r2945, %r1359, 2147483647;
	setp.gt.s32 	%p28, %r2969, -1;
	@%p28 bra 	$L__BB7_5;
	and.b32  	%r1360, %r2969, 2147483647;
	and.b32  	%r1361, %r2969, %r2945;
	setp.eq.s32 	%p29, %r1361, 0;
	selp.b32 	%r1362, %r1360, -2147483648, %p29;
	or.b32  	%r2945, %r1362, %r2945;
$L__BB7_5:
	setp.gt.s32 	%p30, %r2970, -1;
	@%p30 bra 	$L__BB7_7;
	and.b32  	%r1363, %r2970, 2147483647;
	and.b32  	%r1364, %r1363, %r2945;
	setp.eq.s32 	%p31, %r1364, 0;
	selp.b32 	%r1365, %r1363, -2147483648, %p31;
	or.b32  	%r2945, %r1365, %r2945;
$L__BB7_7:
	setp.gt.s32 	%p32, %r2971, -1;
	@%p32 bra 	$L__BB7_9;
	and.b32  	%r1366, %r2971, 2147483647;
	and.b32  	%r1367, %r1366, %r2945;
	setp.eq.s32 	%p33, %r1367, 0;
	selp.b32 	%r1368, %r1366, -2147483648, %p33;
	or.b32  	%r2945, %r1368, %r2945;
$L__BB7_9:
	setp.gt.s32 	%p34, %r2972, -1;
	@%p34 bra 	$L__BB7_11;
	and.b32  	%r1369, %r2972, 2147483647;
	and.b32  	%r1370, %r1369, %r2945;
	setp.eq.s32 	%p35, %r1370, 0;
	selp.b32 	%r1371, %r1369, -2147483648, %p35;
	or.b32  	%r2945, %r1371, %r2945;
$L__BB7_11:
	setp.gt.s32 	%p36, %r2973, -1;
	@%p36 bra 	$L__BB7_13;
	and.b32  	%r1372, %r2973, 2147483647;
	and.b32  	%r1373, %r1372, %r2945;
	setp.eq.s32 	%p37, %r1373, 0;
	selp.b32 	%r1374, %r1372, -2147483648, %p37;
	or.b32  	%r2945, %r1374, %r2945;
$L__BB7_13:
	setp.gt.s32 	%p38, %r2974, -1;
	@%p38 bra 	$L__BB7_15;
	and.b32  	%r1375, %r2974, 2147483647;
	and.b32  	%r1376, %r1375, %r2945;
	setp.eq.s32 	%p39, %r1376, 0;
	selp.b32 	%r1377, %r1375, -2147483648, %p39;
	or.b32  	%r2945, %r1377, %r2945;
$L__BB7_15:
	setp.gt.s32 	%p40, %r2975, -1;
	@%p40 bra 	$L__BB7_17;
	and.b32  	%r1378, %r2975, 2147483647;
	and.b32  	%r1379, %r1378, %r2945;
	setp.eq.s32 	%p41, %r1379, 0;
	selp.b32 	%r1380, %r1378, -2147483648, %p41;
	or.b32  	%r2945, %r1380, %r2945;
$L__BB7_17:
	setp.gt.s32 	%p42, %r2976, -1;
	@%p42 bra 	$L__BB7_19;
	and.b32  	%r1381, %r2976, 2147483647;
	and.b32  	%r1382, %r1381, %r2945;
	setp.eq.s32 	%p43, %r1382, 0;
	selp.b32 	%r1383, %r1381, -2147483648, %p43;
	or.b32  	%r2945, %r1383, %r2945;
$L__BB7_19:
	setp.gt.s32 	%p44, %r2977, -1;
	@%p44 bra 	$L__BB7_21;
	and.b32  	%r1384, %r2977, 2147483647;
	and.b32  	%r1385, %r1384, %r2945;
	setp.eq.s32 	%p45, %r1385, 0;
	selp.b32 	%r1386, %r1384, -2147483648, %p45;
	or.b32  	%r2945, %r1386, %r2945;
$L__BB7_21:
	setp.gt.s32 	%p46, %r2978, -1;
	@%p46 bra 	$L__BB7_23;
	and.b32  	%r1387, %r2978, 2147483647;
	and.b32  	%r1388, %r1387, %r2945;
	setp.eq.s32 	%p47, %r1388, 0;
	selp.b32 	%r1389, %r1387, -2147483648, %p47;
	or.b32  	%r2945, %r1389, %r2945;
$L__BB7_23:
	setp.gt.s32 	%p48, %r2979, -1;
	@%p48 bra 	$L__BB7_25;
	and.b32  	%r1390, %r2979, 2147483647;
	and.b32  	%r1391, %r1390, %r2945;
	setp.eq.s32 	%p49, %r1391, 0;
	selp.b32 	%r1392, %r1390, -2147483648, %p49;
	or.b32  	%r2945, %r1392, %r2945;
$L__BB7_25:
	setp.gt.s32 	%p50, %r2980, -1;
	@%p50 bra 	$L__BB7_27;
	and.b32  	%r1393, %r2980, 2147483647;
	and.b32  	%r1394, %r1393, %r2945;
	setp.eq.s32 	%p51, %r1394, 0;
	selp.b32 	%r1395, %r1393, -2147483648, %p51;
	or.b32  	%r2945, %r1395, %r2945;
$L__BB7_27:
	setp.gt.s32 	%p52, %r2981, -1;
	@%p52 bra 	$L__BB7_29;
	and.b32  	%r1396, %r2981, 2147483647;
	and.b32  	%r1397, %r1396, %r2945;
	setp.eq.s32 	%p53, %r1397, 0;
	selp.b32 	%r1398, %r1396, -2147483648, %p53;
	or.b32  	%r2945, %r1398, %r2945;
$L__BB7_29:
	setp.gt.s32 	%p54, %r2982, -1;
	@%p54 bra 	$L__BB7_31;
	and.b32  	%r1399, %r2982, 2147483647;
	and.b32  	%r1400, %r1399, %r2945;
	setp.eq.s32 	%p55, %r1400, 0;
	selp.b32 	%r1401, %r1399, -2147483648, %p55;
	or.b32  	%r2945, %r1401, %r2945;
$L__BB7_31:
	setp.gt.s32 	%p56, %r2983, -1;
	@%p56 bra 	$L__BB7_33;
	and.b32  	%r1402, %r2983, 2147483647;
	and.b32  	%r1403, %r1402, %r2945;
	setp.eq.s32 	%p57, %r1403, 0;
	selp.b32 	%r1404, %r1402, -2147483648, %p57;
	or.b32  	%r2945, %r1404, %r2945;
$L__BB7_33:
	setp.gt.s32 	%p58, %r2984, -1;
	@%p58 bra 	$L__BB7_35;
	and.b32  	%r1405, %r2984, 2147483647;
	and.b32  	%r1406, %r1405, %r2945;
	setp.eq.s32 	%p59, %r1406, 0;
	selp.b32 	%r1407, %r1405, -2147483648, %p59;
	or.b32  	%r2945, %r1407, %r2945;
$L__BB7_35:
	setp.gt.s32 	%p60, %r2985, -1;
	@%p60 bra 	$L__BB7_37;
	and.b32  	%r1408, %r2985, 2147483647;
	and.b32  	%r1409, %r1408, %r2945;
	setp.eq.s32 	%p61, %r1409, 0;
	selp.b32 	%r1410, %r1408, -2147483648, %p61;
	or.b32  	%r2945, %r1410, %r2945;
$L__BB7_37:
	setp.gt.s32 	%p62, %r2986, -1;
	@%p62 bra 	$L__BB7_39;
	and.b32  	%r1411, %r2986, 2147483647;
	and.b32  	%r1412, %r1411, %r2945;
	setp.eq.s32 	%p63, %r1412, 0;
	selp.b32 	%r1413, %r1411, -2147483648, %p63;
	or.b32  	%r2945, %r1413, %r2945;
$L__BB7_39:
	setp.gt.s32 	%p64, %r2987, -1;
	@%p64 bra 	$L__BB7_41;
	and.b32  	%r1414, %r2987, 2147483647;
	and.b32  	%r1415, %r1414, %r2945;
	setp.eq.s32 	%p65, %r1415, 0;
	selp.b32 	%r1416, %r1414, -2147483648, %p65;
	or.b32  	%r2945, %r1416, %r2945;
$L__BB7_41:
	setp.gt.s32 	%p66, %r2988, -1;
	@%p66 bra 	$L__BB7_43;
	and.b32  	%r1417, %r2988, 2147483647;
	and.b32  	%r1418, %r1417, %r2945;
	setp.eq.s32 	%p67, %r1418, 0;
	selp.b32 	%r1419, %r1417, -2147483648, %p67;
	or.b32  	%r2945, %r1419, %r2945;
$L__BB7_43:
	setp.gt.s32 	%p68, %r2989, -1;
	@%p68 bra 	$L__BB7_45;
	and.b32  	%r1420, %r2989, 2147483647;
	and.b32  	%r1421, %r1420, %r2945;
	setp.eq.s32 	%p69, %r1421, 0;
	selp.b32 	%r1422, %r1420, -2147483648, %p69;
	or.b32  	%r2945, %r1422, %r2945;
$L__BB7_45:
	setp.gt.s32 	%p70, %r2990, -1;
	@%p70 bra 	$L__BB7_47;
	and.b32  	%r1423, %r2990, 2147483647;
	and.b32  	%r1424, %r1423, %r2945;
	setp.eq.s32 	%p71, %r1424, 0;
	selp.b32 	%r1425, %r1423, -2147483648, %p71;
	or.b32  	%r2945, %r1425, %r2945;
$L__BB7_47:
	setp.gt.s32 	%p72, %r2991, -1;
	@%p72 bra 	$L__BB7_49;
	and.b32  	%r1426, %r2991, 2147483647;
	and.b32  	%r1427, %r1426, %r2945;
	setp.eq.s32 	%p73, %r1427, 0;
	selp.b32 	%r1428, %r1426, -2147483648, %p73;
	or.b32  	%r2945, %r1428, %r2945;
$L__BB7_49:
	setp.gt.s32 	%p74, %r3090, -1;
	@%p74 bra 	$L__BB7_51;
	and.b32  	%r1429, %r3090, 2147483647;
	and.b32  	%r1430, %r1429, %r2945;
	setp.eq.s32 	%p75, %r1430, 0;
	selp.b32 	%r1431, %r1429, -2147483648, %p75;
	or.b32  	%r2945, %r1431, %r2945;
$L__BB7_51:
	setp.lt.s32 	%p76, %r2945, 0;
	mov.b32 	%r3015, 0;
	@%p76 bra 	$L__BB7_102;
	not.b32 	%r82, %r2945;
	setp.lt.s32 	%p77, %r8, 0;
	mov.u32 	%r3015, %r8;
	@%p77 bra 	$L__BB7_54;
	and.b32  	%r1433, %r8, %r82;
	popc.b32 	%r1434, %r1433;
	setp.eq.s32 	%p78, %r1434, 1;
	or.b32  	%r1435, %r1433, -2147483648;
	selp.b32 	%r3015, %r1435, %r1433, %p78;
$L__BB7_54:
	setp.lt.s32 	%p79, %r2969, 0;
	@%p79 bra 	$L__BB7_56;
	and.b32  	%r1436, %r2969, %r82;
	popc.b32 	%r1437, %r1436;
	setp.eq.s32 	%p80, %r1437, 1;
	or.b32  	%r1438, %r1436, -2147483648;
	selp.b32 	%r2969, %r1438, %r1436, %p80;
$L__BB7_56:
	setp.lt.s32 	%p81, %r2970, 0;
	@%p81 bra 	$L__BB7_58;
	and.b32  	%r1439, %r2970, %r82;
	popc.b32 	%r1440, %r1439;
	setp.eq.s32 	%p82, %r1440, 1;
	or.b32  	%r1441, %r1439, -2147483648;
	selp.b32 	%r2970, %r1441, %r1439, %p82;
$L__BB7_58:
	setp.lt.s32 	%p83, %r2971, 0;
	@%p83 bra 	$L__BB7_60;
	and.b32  	%r1442, %r2971, %r82;
	popc.b32 	%r1443, %r1442;
	setp.eq.s32 	%p84, %r1443, 1;
	or.b32  	%r1444, %r1442, -2147483648;
	selp.b32 	%r2971, %r1444, %r1442, %p84;
$L__BB7_60:
	setp.lt.s32 	%p85, %r2972, 0;
	@%p85 bra 	$L__BB7_62;
	and.b32  	%r1445, %r2972, %r82;
	popc.b32 	%r1446, %r1445;
	setp.eq.s32 	%p86, %r1446, 1;
	or.b32  	%r1447, %r1445, -2147483648;
	selp.b32 	%r2972, %r1447, %r1445, %p86;
$L__BB7_62:
	setp.lt.s32 	%p87, %r2973, 0;
	@%p87 bra 	$L__BB7_64;
	and.b32  	%r1448, %r2973, %r82;
	popc.b32 	%r1449, %r1448;
	setp.eq.s32 	%p88, %r1449, 1;
	or.b32  	%r1450, %r1448, -2147483648;
	selp.b32 	%r2973, %r1450, %r1448, %p88;
$L__BB7_64:
	setp.lt.s32 	%p89, %r2974, 0;
	@%p89 bra 	$L__BB7_66;
	and.b32  	%r1451, %r2974, %r82;
	popc.b32 	%r1452, %r1451;
	setp.eq.s32 	%p90, %r1452, 1;
	or.b32  	%r1453, %r1451, -2147483648;
	selp.b32 	%r2974, %r1453, %r1451, %p90;
$L__BB7_66:
	setp.lt.s32 	%p91, %r2975, 0;
	@%p91 bra 	$L__BB7_68;
	and.b32  	%r1454, %r2975, %r82;
	popc.b32 	%r1455, %r1454;
	setp.eq.s32 	%p92, %r1455, 1;
	or.b32  	%r1456, %r1454, -2147483648;
	selp.b32 	%r2975, %r1456, %r1454, %p92;
$L__BB7_68:
	setp.lt.s32 	%p93, %r2976, 0;
	@%p93 bra 	$L__BB7_70;
	and.b32  	%r1457, %r2976, %r82;
	popc.b32 	%r1458, %r1457;
	setp.eq.s32 	%p94, %r1458, 1;
	or.b32  	%r1459, %r1457, -2147483648;
	selp.b32 	%r2976, %r1459, %r1457, %p94;
$L__BB7_70:
	setp.lt.s32 	%p95, %r2977, 0;
	@%p95 bra 	$L__BB7_72;
	and.b32  	%r1460, %r2977, %r82;
	popc.b32 	%r1461, %r1460;
	setp.eq.s32 	%p96, %r1461, 1;
	or.b32  	%r1462, %r1460, -2147483648;
	selp.b32 	%r2977, %r1462, %r1460, %p96;
$L__BB7_72:
	setp.lt.s32 	%p97, %r2978, 0;
	@%p97 bra 	$L__BB7_74;
	and.b32  	%r1463, %r2978, %r82;
	popc.b32 	%r1464, %r1463;
	setp.eq.s32 	%p98, %r1464, 1;
	or.b32  	%r1465, %r1463, -2147483648;
	selp.b32 	%r2978, %r1465, %r1463, %p98;
$L__BB7_74:
	setp.lt.s32 	%p99, %r2979, 0;
	@%p99 bra 	$L__BB7_76;
	and.b32  	%r1466, %r2979, %r82;
	popc.b32 	%r1467, %r1466;
	setp.eq.s32 	%p100, %r1467, 1;
	or.b32  	%r1468, %r1466, -2147483648;
	selp.b32 	%r2979, %r1468, %r1466, %p100;
$L__BB7_76:
	setp.lt.s32 	%p101, %r2980, 0;
	@%p101 bra 	$L__BB7_78;
	and.b32  	%r1469, %r2980, %r82;
	popc.b32 	%r1470, %r1469;
	setp.eq.s32 	%p102, %r1470, 1;
	or.b32  	%r1471, %r1469, -2147483648;
	selp.b32 	%r2980, %r1471, %r1469, %p102;
$L__BB7_78:
	setp.lt.s32 	%p103, %r2981, 0;
	@%p103 bra 	$L__BB7_80;
	and.b32  	%r1472, %r2981, %r82;
	popc.b32 	%r1473, %r1472;
	setp.eq.s32 	%p104, %r1473, 1;
	or.b32  	%r1474, %r1472, -2147483648;
	selp.b32 	%r2981, %r1474, %r1472, %p104;
$L__BB7_80:
	setp.lt.s32 	%p105, %r2982, 0;
	@%p105 bra 	$L__BB7_82;
	and.b32  	%r1475, %r2982, %r82;
	popc.b32 	%r1476, %r1475;
	setp.eq.s32 	%p106, %r1476, 1;
	or.b32  	%r1477, %r1475, -2147483648;
	selp.b32 	%r2982, %r1477, %r1475, %p106;
$L__BB7_82:
	setp.lt.s32 	%p107, %r2983, 0;
	@%p107 bra 	$L__BB7_84;
	and.b32  	%r1478, %r2983, %r82;
	popc.b32 	%r1479, %r1478;
	setp.eq.s32 	%p108, %r1479, 1;
	or.b32  	%r1480, %r1478, -2147483648;
	selp.b32 	%r2983, %r1480, %r1478, %p108;
$L__BB7_84:
	setp.lt.s32 	%p109, %r2984, 0;
	@%p109 bra 	$L__BB7_86;
	and.b32  	%r1481, %r2984, %r82;
	popc.b32 	%r1482, %r1481;
	setp.eq.s32 	%p110, %r1482, 1;
	or.b32  	%r1483, %r1481, -2147483648;
	selp.b32 	%r2984, %r1483, %r1481, %p110;
$L__BB7_86:
	setp.lt.s32 	%p111, %r2985, 0;
	@%p111 bra 	$L__BB7_88;
	and.b32  	%r1484, %r2985, %r82;
	popc.b32 	%r1485, %r1484;
	setp.eq.s32 	%p112, %r1485, 1;
	or.b32  	%r1486, %r1484, -2147483648;
	selp.b32 	%r2985, %r1486, %r1484, %p112;
$L__BB7_88:
	setp.lt.s32 	%p113, %r2986, 0;
	@%p113 bra 	$L__BB7_90;
	and.b32  	%r1487, %r2986, %r82;
	popc.b32 	%r1488, %r1487;
	setp.eq.s32 	%p114, %r1488, 1;
	or.b32  	%r1489, %r1487, -2147483648;
	selp.b32 	%r2986, %r1489, %r1487, %p114;
$L__BB7_90:
	setp.lt.s32 	%p115, %r2987, 0;
	@%p115 bra 	$L__BB7_92;
	and.b32  	%r1490, %r2987, %r82;
	popc.b32 	%r1491, %r1490;
	setp.eq.s32 	%p116, %r1491, 1;
	or.b32  	%r1492, %r1490, -2147483648;
	selp.b32 	%r2987, %r1492, %r1490, %p116;
$L__BB7_92:
	setp.lt.s32 	%p117, %r2988, 0;
	@%p117 bra 	$L__BB7_94;
	and.b32  	%r1493, %r2988, %r82;
	popc.b32 	%r1494, %r1493;
	setp.eq.s32 	%p118, %r1494, 1;
	or.b32  	%r1495, %r1493, -2147483648;
	selp.b32 	%r2988, %r1495, %r1493, %p118;
$L__BB7_94:
	setp.lt.s32 	%p119, %r2989, 0;
	@%p119 bra 	$L__BB7_96;
	and.b32  	%r1496, %r2989, %r82;
	popc.b32 	%r1497, %r1496;
	setp.eq.s32 	%p120, %r1497, 1;
	or.b32  	%r1498, %r1496, -2147483648;
	selp.b32 	%r2989, %r1498, %r1496, %p120;
$L__BB7_96:
	setp.lt.s32 	%p121, %r2990, 0;
	@%p121 bra 	$L__BB7_98;
	and.b32  	%r1499, %r2990, %r82;
	popc.b32 	%r1500, %r1499;
	setp.eq.s32 	%p122, %r1500, 1;
	or.b32  	%r1501, %r1499, -2147483648;
	selp.b32 	%r2990, %r1501, %r1499, %p122;
$L__BB7_98:
	setp.lt.s32 	%p123, %r2991, 0;
	@%p123 bra 	$L__BB7_100;
	and.b32  	%r1502, %r2991, %r82;
	popc.b32 	%r1503, %r1502;
	setp.eq.s32 	%p124, %r1503, 1;
	or.b32  	%r1504, %r1502, -2147483648;
	selp.b32 	%r2991, %r1504, %r1502, %p124;
$L__BB7_100:
	setp.lt.s32 	%p125, %r3090, 0;
	@%p125 bra 	$L__BB7_102;
	and.b32  	%r1505, %r3090, %r82;
	popc.b32 	%r1506, %r1505;
	setp.eq.s32 	%p126, %r1506, 1;
	or.b32  	%r1507, %r1505, -2147483648;
	selp.b32 	%r3090, %r1507, %r1505, %p126;
$L__BB7_102:
	mov.b32 	%r1508, 0;
	st.local.v4.u32 	[%rd3], {%r1508, %r1508, %r1508, %r1508};
	st.local.v4.u32 	[%rd3+16], {%r1508, %r1508, %r1508, %r1508};
	st.local.v4.u32 	[%rd3+32], {%r1508, %r1508, %r1508, %r1508};
	st.local.v4.u32 	[%rd3+48], {%r1508, %r1508, %r1508, %r1508};
	st.local.v4.u32 	[%rd3+64], {%r1508, %r1508, %r1508, %r1508};
	st.local.v4.u32 	[%rd3+80], {%r1508, %r1508, %r1508, %r1508};
	st.local.v4.u32 	[%rd3+96], {%r1508, %r1508, %r1508, %r1508};
	st.local.v4.u32 	[%rd3+112], {%r1508, %r1508, %r1508, %r1508};
	popc.b32 	%r157, %r3015;
	setp.lt.s32 	%p127, %r3015, 0;
	setp.ne.s32 	%p128, %r157, 2;
	or.pred  	%p129, %p127, %p128;
	mov.u32 	%r3017, %r1508;
	@%p129 bra 	$L__BB7_105;
	clz.b32 	%r1509, %r3015;
	mov.b32 	%r1510, -2147483648;
	shr.u32 	%r158, %r1510, %r1509;
	xor.b32  	%r1511, %r158, %r3015;
	clz.b32 	%r1512, %r1511;
	sub.s32 	%r1513, 31, %r1512;
	mul.wide.u32 	%rd63, %r1513, 4;
	add.s64 	%rd4, %rd3, %rd63;
	ld.local.u32 	%r159, [%rd4];
	and.b32  	%r1514, %r158, %r159;
	setp.ne.s32 	%p130, %r1514, 0;
	mov.u32 	%r3017, %r3015;
	@%p130 bra 	$L__BB7_105;
	or.b32  	%r1516, %r159, %r158;
	st.local.u32 	[%rd4], %r1516;
	mov.u32 	%r3017, %r1508;
$L__BB7_105:
	popc.b32 	%r161, %r2969;
	setp.lt.s32 	%p131, %r2969, 0;
	setp.ne.s32 	%p132, %r161, 2;
	or.pred  	%p133, %p131, %p132;
	@%p133 bra 	$L__BB7_109;
	clz.b32 	%r1517, %r2969;
	mov.b32 	%r1518, -2147483648;
	shr.u32 	%r162, %r1518, %r1517;
	xor.b32  	%r1519, %r162, %r2969;
	clz.b32 	%r1520, %r1519;
	sub.s32 	%r1521, 31, %r1520;
	mul.wide.u32 	%rd64, %r1521, 4;
	add.s64 	%rd5, %rd3, %rd64;
	ld.local.u32 	%r163, [%rd5];
	and.b32  	%r1522, %r162, %r163;
	setp.eq.s32 	%p134, %r1522, 0;
	@%p134 bra 	$L__BB7_108;
	or.b32  	%r3017, %r2969, %r3017;
	bra.uni 	$L__BB7_109;
$L__BB7_108:
	or.b32  	%r1523, %r163, %r162;
	st.local.u32 	[%rd5], %r1523;
$L__BB7_109:
	popc.b32 	%r166, %r2970;
	setp.lt.s32 	%p135, %r2970, 0;
	setp.ne.s32 	%p136, %r166, 2;
	or.pred  	%p137, %p135, %p136;
	@%p137 bra 	$L__BB7_113;
	clz.b32 	%r1524, %r2970;
	mov.b32 	%r1525, -2147483648;
	shr.u32 	%r167, %r1525, %r1524;
	xor.b32  	%r1526, %r167, %r2970;
	clz.b32 	%r1527, %r1526;
	sub.s32 	%r1528, 31, %r1527;
	mul.wide.u32 	%rd65, %r1528, 4;
	add.s64 	%rd6, %rd3, %rd65;
	ld.local.u32 	%r168, [%rd6];
	and.b32  	%r1529, %r167, %r168;
	setp.eq.s32 	%p138, %r1529, 0;
	@%p138 bra 	$L__BB7_112;
	or.b32  	%r3017, %r2970, %r3017;
	bra.uni 	$L__BB7_113;
$L__BB7_112:
	or.b32  	%r1530, %r168, %r167;
	st.local.u32 	[%rd6], %r1530;
$L__BB7_113:
	popc.b32 	%r171, %r2971;
	setp.lt.s32 	%p139, %r2971, 0;
	setp.ne.s32 	%p140, %r171, 2;
	or.pred  	%p141, %p139, %p140;
	@%p141 bra 	$L__BB7_117;
	clz.b32 	%r1531, %r2971;
	mov.b32 	%r1532, -2147483648;
	shr.u32 	%r172, %r1532, %r1531;
	xor.b32  	%r1533, %r172, %r2971;
	clz.b32 	%r1534, %r1533;
	sub.s32 	%r1535, 31, %r1534;
	mul.wide.u32 	%rd66, %r1535, 4;
	add.s64 	%rd7, %rd3, %rd66;
	ld.local.u32 	%r173, [%rd7];
	and.b32  	%r1536, %r172, %r173;
	setp.eq.s32 	%p142, %r1536, 0;
	@%p142 bra 	$L__BB7_116;
	or.b32  	%r3017, %r2971, %r3017;
	bra.uni 	$L__BB7_117;
$L__BB7_116:
	or.b32  	%r1537, %r173, %r172;
	st.local.u32 	[%rd7], %r1537;
$L__BB7_117:
	popc.b32 	%r176, %r2972;
	setp.lt.s32 	%p143, %r2972, 0;
	setp.ne.s32 	%p144, %r176, 2;
	or.pred  	%p145, %p143, %p144;
	@%p145 bra 	$L__BB7_121;
	clz.b32 	%r1538, %r2972;
	mov.b32 	%r1539, -2147483648;
	shr.u32 	%r177, %r1539, %r1538;
	xor.b32  	%r1540, %r177, %r2972;
	clz.b32 	%r1541, %r1540;
	sub.s32 	%r1542, 31, %r1541;
	mul.wide.u32 	%rd67, %r1542, 4;
	add.s64 	%rd8, %rd3, %rd67;
	ld.local.u32 	%r178, [%rd8];
	and.b32  	%r1543, %r177, %r178;
	setp.eq.s32 	%p146, %r1543, 0;
	@%p146 bra 	$L__BB7_120;
	or.b32  	%r3017, %r2972, %r3017;
	bra.uni 	$L__BB7_121;
$L__BB7_120:
	or.b32  	%r1544, %r178, %r177;
	st.local.u32 	[%rd8], %r1544;
$L__BB7_121:
	popc.b32 	%r181, %r2973;
	setp.lt.s32 	%p147, %r2973, 0;
	setp.ne.s32 	%p148, %r181, 2;
	or.pred  	%p149, %p147, %p148;
	@%p149 bra 	$L__BB7_125;
	clz.b32 	%r1545, %r2973;
	mov.b32 	%r1546, -2147483648;
	shr.u32 	%r182, %r1546, %r1545;
	xor.b32  	%r1547, %r182, %r2973;
	clz.b32 	%r1548, %r1547;
	sub.s32 	%r1549, 31, %r1548;
	mul.wide.u32 	%rd68, %r1549, 4;
	add.s64 	%rd9, %rd3, %rd68;
	ld.local.u32 	%r183, [%rd9];
	and.b32  	%r1550, %r182, %r183;
	setp.eq.s32 	%p150, %r1550, 0;
	@%p150 bra 	$L__BB7_124;
	or.b32  	%r3017, %r2973, %r3017;
	bra.uni 	$L__BB7_125;
$L__BB7_124:
	or.b32  	%r1551, %r183, %r182;
	st.local.u32 	[%rd9], %r1551;
$L__BB7_125:
	popc.b32 	%r186, %r2974;
	setp.lt.s32 	%p151, %r2974, 0;
	setp.ne.s32 	%p152, %r186, 2;
	or.pred  	%p153, %p151, %p152;
	@%p153 bra 	$L__BB7_129;
	clz.b32 	%r1552, %r2974;
	mov.b32 	%r1553, -2147483648;
	shr.u32 	%r187, %r1553, %r1552;
	xor.b32  	%r1554, %r187, %r2974;
	clz.b32 	%r1555, %r1554;
	sub.s32 	%r1556, 31, %r1555;
	mul.wide.u32 	%rd69, %r1556, 4;
	add.s64 	%rd10, %rd3, %rd69;
	ld.local.u32 	%r188, [%rd10];
	and.b32  	%r1557, %r187, %r188;
	setp.eq.s32 	%p154, %r1557, 0;
	@%p154 bra 	$L__BB7_128;
	or.b32  	%r3017, %r2974, %r3017;
	bra.uni 	$L__BB7_129;
$L__BB7_128:
	or.b32  	%r1558, %r188, %r187;
	st.local.u32 	[%rd10], %r1558;
$L__BB7_129:
	popc.b32 	%r191, %r2975;
	setp.lt.s32 	%p155, %r2975, 0;
	setp.ne.s32 	%p156, %r191, 2;
	or.pred  	%p157, %p155, %p156;
	@%p157 bra 	$L__BB7_133;
	clz.b32 	%r1559, %r2975;
	mov.b32 	%r1560, -2147483648;
	shr.u32 	%r192, %r1560, %r1559;
	xor.b32  	%r1561, %r192, %r2975;
	clz.b32 	%r1562, %r1561;
	sub.s32 	%r1563, 31, %r1562;
	mul.wide.u32 	%rd70, %r1563, 4;
	add.s64 	%rd11, %rd3, %rd70;
	ld.local.u32 	%r193, [%rd11];
	and.b32  	%r1564, %r192, %r193;
	setp.eq.s32 	%p158, %r1564, 0;
	@%p158 bra 	$L__BB7_132;
	or.b32  	%r3017, %r2975, %r3017;
	bra.uni 	$L__BB7_133;
$L__BB7_132:
	or.b32  	%r1565, %r193, %r192;
	st.local.u32 	[%rd11], %r1565;
$L__BB7_133:
	popc.b32 	%r196, %r2976;
	setp.lt.s32 	%p159, %r2976, 0;
	setp.ne.s32 	%p160, %r196, 2;
	or.pred  	%p161, %p159, %p160;
	@%p161 bra 	$L__BB7_137;
	clz.b32 	%r1566, %r2976;
	mov.b32 	%r1567, -2147483648;
	shr.u32 	%r197, %r1567, %r1566;
	xor.b32  	%r1568, %r197, %r2976;
	clz.b32 	%r1569, %r1568;
	sub.s32 	%r1570, 31, %r1569;
	mul.wide.u32 	%rd71, %r1570, 4;
	add.s64 	%rd12, %rd3, %rd71;
	ld.local.u32 	%r198, [%rd12];
	and.b32  	%r1571, %r197, %r198;
	setp.eq.s32 	%p162, %r1571, 0;
	@%p162 bra 	$L__BB7_136;
	or.b32  	%r3017, %r2976, %r3017;
	bra.uni 	$L__BB7_137;
$L__BB7_136:
	or.b32  	%r1572, %r198, %r197;
	st.local.u32 	[%rd12], %r1572;
$L__BB7_137:
	popc.b32 	%r201, %r2977;
	setp.lt.s32 	%p163, %r2977, 0;
	setp.ne.s32 	%p164, %r201, 2;
	or.pred  	%p165, %p163, %p164;
	@%p165 bra 	$L__BB7_141;
	clz.b32 	%r1573, %r2977;
	mov.b32 	%r1574, -2147483648;
	shr.u32 	%r202, %r1574, %r1573;
	xor.b32  	%r1575, %r202, %r2977;
	clz.b32 	%r1576, %r1575;
	sub.s32 	%r1577, 31, %r1576;
	mul.wide.u32 	%rd72, %r1577, 4;
	add.s64 	%rd13, %rd3, %rd72;
	ld.local.u32 	%r203, [%rd13];
	and.b32  	%r1578, %r202, %r203;
	setp.eq.s32 	%p166, %r1578, 0;
	@%p166 bra 	$L__BB7_140;
	or.b32  	%r3017, %r2977, %r3017;
	bra.uni 	$L__BB7_141;
$L__BB7_140:
	or.b32  	%r1579, %r203, %r202;
	st.local.u32 	[%rd13], %r1579;
$L__BB7_141:
	popc.b32 	%r206, %r2978;
	setp.lt.s32 	%p167, %r2978, 0;
	setp.ne.s32 	%p168, %r206, 2;
	or.pred  	%p169, %p167, %p168;
	@%p169 bra 	$L__BB7_145;
	clz.b32 	%r1580, %r2978;
	mov.b32 	%r1581, -2147483648;
	shr.u32 	%r207, %r1581, %r1580;
	xor.b32  	%r1582, %r207, %r2978;
	clz.b32 	%r1583, %r1582;
	sub.s32 	%r1584, 31, %r1583;
	mul.wide.u32 	%rd73, %r1584, 4;
	add.s64 	%rd14, %rd3, %rd73;
	ld.local.u32 	%r208, [%rd14];
	and.b32  	%r1585, %r207, %r208;
	setp.eq.s32 	%p170, %r1585, 0;
	@%p170 bra 	$L__BB7_144;
	or.b32  	%r3017, %r2978, %r3017;
	bra.uni 	$L__BB7_145;
$L__BB7_144:
	or.b32  	%r1586, %r208, %r207;
	st.local.u32 	[%rd14], %r1586;
$L__BB7_145:
	popc.b32 	%r211, %r2979;
	setp.lt.s32 	%p171, %r2979, 0;
	setp.ne.s32 	%p172, %r211, 2;
	or.pred  	%p173, %p171, %p172;
	@%p173 bra 	$L__BB7_149;
	clz.b32 	%r1587, %r2979;
	mov.b32 	%r1588, -2147483648;
	shr.u32 	%r212, %r1588, %r1587;
	xor.b32  	%r1589, %r212, %r2979;
	clz.b32 	%r1590, %r1589;
	sub.s32 	%r1591, 31, %r1590;
	mul.wide.u32 	%rd74, %r1591, 4;
	add.s64 	%rd15, %rd3, %rd74;
	ld.local.u32 	%r213, [%rd15];
	and.b32  	%r1592, %r212, %r213;
	setp.eq.s32 	%p174, %r1592, 0;
	@%p174 bra 	$L__BB7_148;
	or.b32  	%r3017, %r2979, %r3017;
	bra.uni 	$L__BB7_149;
$L__BB7_148:
	or.b32  	%r1593, %r213, %r212;
	st.local.u32 	[%rd15], %r1593;
$L__BB7_149:
	popc.b32 	%r216, %r2980;
	setp.lt.s32 	%p175, %r2980, 0;
	setp.ne.s32 	%p176, %r216, 2;
	or.pred  	%p177, %p175, %p176;
	@%p177 bra 	$L__BB7_153;
	clz.b32 	%r1594, %r2980;
	mov.b32 	%r1595, -2147483648;
	shr.u32 	%r217, %r1595, %r1594;
	xor.b32  	%r1596, %r217, %r2980;
	clz.b32 	%r1597, %r1596;
	sub.s32 	%r1598, 31, %r1597;
	mul.wide.u32 	%rd75, %r1598, 4;
	add.s64 	%rd16, %rd3, %rd75;
	ld.local.u32 	%r218, [%rd16];
	and.b32  	%r1599, %r217, %r218;
	setp.eq.s32 	%p178, %r1599, 0;
	@%p178 bra 	$L__BB7_152;
	or.b32  	%r3017, %r2980, %r3017;
	bra.uni 	$L__BB7_153;
$L__BB7_152:
	or.b32  	%r1600, %r218, %r217;
	st.local.u32 	[%rd16], %r1600;
$L__BB7_153:
	popc.b32 	%r221, %r2981;
	setp.lt.s32 	%p179, %r2981, 0;
	setp.ne.s32 	%p180, %r221, 2;
	or.pred  	%p181, %p179, %p180;
	@%p181 bra 	$L__BB7_157;
	clz.b32 	%r1601, %r2981;
	mov.b32 	%r1602, -2147483648;
	shr.u32 	%r222, %r1602, %r1601;
	xor.b32  	%r1603, %r222, %r2981;
	clz.b32 	%r1604, %r1603;
	sub.s32 	%r1605, 31, %r1604;
	mul.wide.u32 	%rd76, %r1605, 4;
	add.s64 	%rd17, %rd3, %rd76;
	ld.local.u32 	%r223, [%rd17];
	and.b32  	%r1606, %r222, %r223;
	setp.eq.s32 	%p182, %r1606, 0;
	@%p182 bra 	$L__BB7_156;
	or.b32  	%r3017, %r2981, %r3017;
	bra.uni 	$L__BB7_157;
$L__BB7_156:
	or.b32  	%r1607, %r223, %r222;
	st.local.u32 	[%rd17], %r1607;
$L__BB7_157:
	popc.b32 	%r226, %r2982;
	setp.lt.s32 	%p183, %r2982, 0;
	setp.ne.s32 	%p184, %r226, 2;
	or.pred  	%p185, %p183, %p184;
	@%p185 bra 	$L__BB7_161;
	clz.b32 	%r1608, %r2982;
	mov.b32 	%r1609, -2147483648;
	shr.u32 	%r227, %r1609, %r1608;
	xor.b32  	%r1610, %r227, %r2982;
	clz.b32 	%r228, %r1610;
	sub.s32 	%r1611, 31, %r228;
	mul.wide.u32 	%rd77, %r1611, 4;
	add.s64 	%rd78, %rd3, %rd77;
	ld.local.u32 	%r229, [%rd78];
	and.b32  	%r1612, %r227, %r229;
	setp.eq.s32 	%p186, %r1612, 0;
	@%p186 bra 	$L__BB7_160;
	or.b32  	%r3017, %r2982, %r3017;
	bra.uni 	$L__BB7_161;
$L__BB7_160:
	or.b32  	%r1613, %r229, %r227;
	st.local.u32 	[%rd78], %r1613;
$L__BB7_161:
	popc.b32 	%r232, %r2983;
	setp.lt.s32 	%p187, %r2983, 0;
	setp.ne.s32 	%p188, %r232, 2;
	or.pred  	%p189, %p187, %p188;
	@%p189 bra 	$L__BB7_165;
	clz.b32 	%r1615, %r2983;
	mov.b32 	%r1616, -2147483648;
	shr.u32 	%r233, %r1616, %r1615;
	xor.b32  	%r1617, %r233, %r2983;
	clz.b32 	%r234, %r1617;
	sub.s32 	%r1618, 31, %r234;
	mul.wide.u32 	%rd81, %r1618, 4;
	add.s64 	%rd82, %rd3, %rd81;
	ld.local.u32 	%r235, [%rd82];
	and.b32  	%r1619, %r233, %r235;
	setp.eq.s32 	%p190, %r1619, 0;
	@%p190 bra 	$L__BB7_164;
	or.b32  	%r3017, %r2983, %r3017;
	bra.uni 	$L__BB7_165;
$L__BB7_164:
	or.b32  	%r1620, %r235, %r233;
	st.local.u32 	[%rd82], %r1620;
$L__BB7_165:
	popc.b32 	%r238, %r2984;
	setp.lt.s32 	%p191, %r2984, 0;
	setp.ne.s32 	%p192, %r238, 2;
	or.pred  	%p193, %p191, %p192;
	@%p193 bra 	$L__BB7_169;
	clz.b32 	%r1622, %r2984;
	mov.b32 	%r1623, -2147483648;
	shr.u32 	%r239, %r1623, %r1622;
	xor.b32  	%r1624, %r239, %r2984;
	clz.b32 	%r240, %r1624;
	sub.s32 	%r1625, 31, %r240;
	mul.wide.u32 	%rd85, %r1625, 4;
	add.s64 	%rd86, %rd3, %rd85;
	ld.local.u32 	%r241, [%rd86];
	and.b32  	%r1626, %r239, %r241;
	setp.eq.s32 	%p194, %r1626, 0;
	@%p194 bra 	$L__BB7_168;
	or.b32  	%r3017, %r2984, %r3017;
	bra.uni 	$L__BB7_169;
$L__BB7_168:
	or.b32  	%r1627, %r241, %r239;
	st.local.u32 	[%rd86], %r1627;
$L__BB7_169:
	popc.b32 	%r244, %r2985;
	setp.lt.s32 	%p195, %r2985, 0;
	setp.ne.s32 	%p196, %r244, 2;
	or.pred  	%p197, %p195, %p196;
	@%p197 bra 	$L__BB7_173;
	clz.b32 	%r1629, %r2985;
	mov.b32 	%r1630, -2147483648;
	shr.u32 	%r245, %r1630, %r1629;
	xor.b32  	%r1631, %r245, %r2985;
	clz.b32 	%r246, %r1631;
	sub.s32 	%r1632, 31, %r246;
	mul.wide.u32 	%rd89, %r1632, 4;
	add.s64 	%rd90, %rd3, %rd89;
	ld.local.u32 	%r247, [%rd90];
	and.b32  	%r1633, %r245, %r247;
	setp.eq.s32 	%p198, %r1633, 0;
	@%p198 bra 	$L__BB7_172;
	or.b32  	%r3017, %r2985, %r3017;
	bra.uni 	$L__BB7_173;
$L__BB7_172:
	or.b32  	%r1634, %r247, %r245;
	st.local.u32 	[%rd90], %r1634;
$L__BB7_173:
	popc.b32 	%r250, %r2986;
	setp.lt.s32 	%p199, %r2986, 0;
	setp.ne.s32 	%p200, %r250, 2;
	or.pred  	%p201, %p199, %p200;
	@%p201 bra 	$L__BB7_177;
	clz.b32 	%r1636, %r2986;
	mov.b32 	%r1637, -2147483648;
	shr.u32 	%r251, %r1637, %r1636;
	xor.b32  	%r1638, %r251, %r2986;
	clz.b32 	%r252, %r1638;
	sub.s32 	%r1639, 31, %r252;
	mul.wide.u32 	%rd93, %r1639, 4;
	add.s64 	%rd94, %rd3, %rd93;
	ld.local.u32 	%r253, [%rd94];
	and.b32  	%r1640, %r251, %r253;
	setp.eq.s32 	%p202, %r1640, 0;
	@%p202 bra 	$L__BB7_176;
	or.b32  	%r3017, %r2986, %r3017;
	bra.uni 	$L__BB7_177;
$L__BB7_176:
	or.b32  	%r1641, %r253, %r251;
	st.local.u32 	[%rd94], %r1641;
$L__BB7_177:
	popc.b32 	%r256, %r2987;
	setp.lt.s32 	%p203, %r2987, 0;
	setp.ne.s32 	%p204, %r256, 2;
	or.pred  	%p205, %p203, %p204;
	@%p205 bra 	$L__BB7_181;
	clz.b32 	%r1643, %r2987;
	mov.b32 	%r1644, -2147483648;
	shr.u32 	%r257, %r1644, %r1643;
	xor.b32  	%r1645, %r257, %r2987;
	clz.b32 	%r258, %r1645;
	sub.s32 	%r1646, 31, %r258;
	mul.wide.u32 	%rd97, %r1646, 4;
	add.s64 	%rd98, %rd3, %rd97;
	ld.local.u32 	%r259, [%rd98];
	and.b32  	%r1647, %r257, %r259;
	setp.eq.s32 	%p206, %r1647, 0;
	@%p206 bra 	$L__BB7_180;
	or.b32  	%r3017, %r2987, %r3017;
	bra.uni 	$L__BB7_181;
$L__BB7_180:
	or.b32  	%r1648, %r259, %r257;
	mul.wide.u32 	%rd99, %r1646, 4;
	add.s64 	%rd100, %rd3, %rd99;
	st.local.u32 	[%rd100], %r1648;
$L__BB7_181:
	popc.b32 	%r262, %r2988;
	setp.lt.s32 	%p207, %r2988, 0;
	setp.ne.s32 	%p208, %r262, 2;
	or.pred  	%p209, %p207, %p208;
	@%p209 bra 	$L__BB7_185;
	clz.b32 	%r1650, %r2988;
	mov.b32 	%r1651, -2147483648;
	shr.u32 	%r263, %r1651, %r1650;
	xor.b32  	%r1652, %r263, %r2988;
	clz.b32 	%r264, %r1652;
	sub.s32 	%r1653, 31, %r264;
	mul.wide.u32 	%rd101, %r1653, 4;
	add.s64 	%rd102, %rd3, %rd101;
	ld.local.u32 	%r265, [%rd102];
	and.b32  	%r1654, %r263, %r265;
	setp.eq.s32 	%p210, %r1654, 0;
	@%p210 bra 	$L__BB7_184;
	or.b32  	%r3017, %r2988, %r3017;
	bra.uni 	$L__BB7_185;
$L__BB7_184:
	or.b32  	%r1655, %r265, %r263;
	mul.wide.u32 	%rd103, %r1653, 4;
	add.s64 	%rd104, %rd3, %rd103;
	st.local.u32 	[%rd104], %r1655;
$L__BB7_185:
	popc.b32 	%r268, %r2989;
	setp.lt.s32 	%p211, %r2989, 0;
	setp.ne.s32 	%p212, %r268, 2;
	or.pred  	%p213, %p211, %p212;
	@%p213 bra 	$L__BB7_189;
	clz.b32 	%r1657, %r2989;
	mov.b32 	%r1658, -2147483648;
	shr.u32 	%r269, %r1658, %r1657;
	xor.b32  	%r1659, %r269, %r2989;
	clz.b32 	%r270, %r1659;
	sub.s32 	%r1660, 31, %r270;
	mul.wide.u32 	%rd105, %r1660, 4;
	add.s64 	%rd106, %rd3, %rd105;
	ld.local.u32 	%r271, [%rd106];
	and.b32  	%r1661, %r269, %r271;
	setp.eq.s32 	%p214, %r1661, 0;
	@%p214 bra 	$L__BB7_188;
	or.b32  	%r3017, %r2989, %r3017;
	bra.uni 	$L__BB7_189;
$L__BB7_188:
	or.b32  	%r1662, %r271, %r269;
	mul.wide.u32 	%rd107, %r1660, 4;
	add.s64 	%rd108, %rd3, %rd107;
	st.local.u32 	[%rd108], %r1662;
$L__BB7_189:
	popc.b32 	%r274, %r2990;
	setp.lt.s32 	%p215, %r2990, 0;
	setp.ne.s32 	%p216, %r274, 2;
	or.pred  	%p217, %p215, %p216;
	@%p217 bra 	$L__BB7_193;
	clz.b32 	%r1664, %r2990;
	mov.b32 	%r1665, -2147483648;
	shr.u32 	%r275, %r1665, %r1664;
	xor.b32  	%r1666, %r275, %r2990;
	clz.b32 	%r276, %r1666;
	sub.s32 	%r1667, 31, %r276;
	mul.wide.u32 	%rd109, %r1667, 4;
	add.s64 	%rd110, %rd3, %rd109;
	ld.local.u32 	%r277, [%rd110];
	and.b32  	%r1668, %r275, %r277;
	setp.eq.s32 	%p218, %r1668, 0;
	@%p218 bra 	$L__BB7_192;
	or.b32  	%r3017, %r2990, %r3017;
	bra.uni 	$L__BB7_193;
$L__BB7_192:
	or.b32  	%r1669, %r277, %r275;
	mul.wide.u32 	%rd111, %r1667, 4;
	add.s64 	%rd112, %rd3, %rd111;
	st.local.u32 	[%rd112], %r1669;
$L__BB7_193:
	popc.b32 	%r280, %r2991;
	setp.lt.s32 	%p219, %r2991, 0;
	setp.ne.s32 	%p220, %r280, 2;
	or.pred  	%p221, %p219, %p220;
	@%p221 bra 	$L__BB7_197;
	clz.b32 	%r1671, %r2991;
	mov.b32 	%r1672, -2147483648;
	shr.u32 	%r281, %r1672, %r1671;
	xor.b32  	%r1673, %r281, %r2991;
	clz.b32 	%r282, %r1673;
	sub.s32 	%r1674, 31, %r282;
	mul.wide.u32 	%rd113, %r1674, 4;
	add.s64 	%rd114, %rd3, %rd113;
	ld.local.u32 	%r283, [%rd114];
	and.b32  	%r1675, %r281, %r283;
	setp.eq.s32 	%p222, %r1675, 0;
	@%p222 bra 	$L__BB7_196;
	or.b32  	%r3017, %r2991, %r3017;
	bra.uni 	$L__BB7_197;
$L__BB7_196:
	or.b32  	%r1676, %r283, %r281;
	mul.wide.u32 	%rd115, %r1674, 4;
	add.s64 	%rd116, %rd3, %rd115;
	st.local.u32 	[%rd116], %r1676;
$L__BB7_197:
	popc.b32 	%r286, %r3090;
	setp.lt.s32 	%p223, %r3090, 0;
	setp.ne.s32 	%p224, %r286, 2;
	or.pred  	%p225, %p223, %p224;
	@%p225 bra 	$L__BB7_199;
	clz.b32 	%r1678, %r3090;
	mov.b32 	%r1679, -2147483648;
	shr.u32 	%r1680, %r1679, %r1678;
	xor.b32  	%r1681, %r1680, %r3090;
	clz.b32 	%r1682, %r1681;
	sub.s32 	%r1683, 31, %r1682;
	mul.wide.u32 	%rd117, %r1683, 4;
	add.s64 	%rd118, %rd3, %rd117;
	ld.local.u32 	%r1684, [%rd118];
	and.b32  	%r1685, %r1680, %r1684;
	setp.eq.s32 	%p226, %r1685, 0;
	selp.b32 	%r1686, 0, %r3090, %p226;
	or.b32  	%r3017, %r3017, %r1686;
$L__BB7_199:
	setp.eq.s32 	%p227, %r3017, 0;
	@%p227 bra 	$L__BB7_250;
	setp.gt.s32 	%p228, %r3015, -1;
	setp.eq.s32 	%p229, %r157, 2;
	and.b32  	%r1688, %r3015, %r3017;
	setp.eq.s32 	%p230, %r1688, %r3015;
	and.pred  	%p231, %p229, %p230;
	and.pred  	%p232, %p231, %p228;
	@%p232 bra 	$L__BB7_202;
	not.b32 	%r1689, %r3017;
	and.b32  	%r1690, %r3015, %r1689;
	popc.b32 	%r1691, %r1690;
	setp.eq.s32 	%p233, %r1691, 1;
	or.b32  	%r1692, %r1690, -2147483648;
	selp.b32 	%r3015, %r1692, %r1690, %p233;
$L__BB7_202:
	setp.gt.s32 	%p234, %r2969, -1;
	setp.eq.s32 	%p235, %r161, 2;
	and.b32  	%r1694, %r2969, %r3017;
	setp.eq.s32 	%p236, %r1694, %r2969;
	and.pred  	%p237, %p235, %p236;
	and.pred  	%p238, %p237, %p234;
	@%p238 bra 	$L__BB7_204;
	not.b32 	%r1695, %r3017;
	and.b32  	%r1696, %r2969, %r1695;
	popc.b32 	%r1697, %r1696;
	setp.eq.s32 	%p239, %r1697, 1;
	or.b32  	%r1698, %r1696, -2147483648;
	selp.b32 	%r2969, %r1698, %r1696, %p239;
$L__BB7_204:
	setp.gt.s32 	%p240, %r2970, -1;
	setp.eq.s32 	%p241, %r166, 2;
	and.b32  	%r1700, %r2970, %r3017;
	setp.eq.s32 	%p242, %r1700, %r2970;
	and.pred  	%p243, %p241, %p242;
	and.pred  	%p244, %p243, %p240;
	@%p244 bra 	$L__BB7_206;
	not.b32 	%r1701, %r3017;
	and.b32  	%r1702, %r2970, %r1701;
	popc.b32 	%r1703, %r1702;
	setp.eq.s32 	%p245, %r1703, 1;
	or.b32  	%r1704, %r1702, -2147483648;
	selp.b32 	%r2970, %r1704, %r1702, %p245;
$L__BB7_206:
	setp.gt.s32 	%p246, %r2971, -1;
	setp.eq.s32 	%p247, %r171, 2;
	and.b32  	%r1706, %r2971, %r3017;
	setp.eq.s32 	%p248, %r1706, %r2971;
	and.pred  	%p249, %p247, %p248;
	and.pred  	%p250, %p249, %p246;
	@%p250 bra 	$L__BB7_208;
	not.b32 	%r1707, %r3017;
	and.b32  	%r1708, %r2971, %r1707;
	popc.b32 	%r1709, %r1708;
	setp.eq.s32 	%p251, %r1709, 1;
	or.b32  	%r1710, %r1708, -2147483648;
	selp.b32 	%r2971, %r1710, %r1708, %p251;
$L__BB7_208:
	setp.gt.s32 	%p252, %r2972, -1;
	setp.eq.s32 	%p253, %r176, 2;
	and.b32  	%r1712, %r2972, %r3017;
	setp.eq.s32 	%p254, %r1712, %r2972;
	and.pred  	%p255, %p253, %p254;
	and.pred  	%p256, %p255, %p252;
	@%p256 bra 	$L__BB7_210;
	not.b32 	%r1713, %r3017;
	and.b32  	%r1714, %r2972, %r1713;
	popc.b32 	%r1715, %r1714;
	setp.eq.s32 	%p257, %r1715, 1;
	or.b32  	%r1716, %r1714, -2147483648;
	selp.b32 	%r2972, %r1716, %r1714, %p257;
$L__BB7_210:
	setp.gt.s32 	%p258, %r2973, -1;
	setp.eq.s32 	%p259, %r181, 2;
	and.b32  	%r1718, %r2973, %r3017;
	setp.eq.s32 	%p260, %r1718, %r2973;
	and.pred  	%p261, %p259, %p260;
	and.pred  	%p262, %p261, %p258;
	@%p262 bra 	$L__BB7_212;
	not.b32 	%r1719, %r3017;
	and.b32  	%r1720, %r2973, %r1719;
	popc.b32 	%r1721, %r1720;
	setp.eq.s32 	%p263, %r1721, 1;
	or.b32  	%r1722, %r1720, -2147483648;
	selp.b32 	%r2973, %r1722, %r1720, %p263;
$L__BB7_212:
	setp.gt.s32 	%p264, %r2974, -1;
	setp.eq.s32 	%p265, %r186, 2;
	and.b32  	%r1724, %r2974, %r3017;
	setp.eq.s32 	%p266, %r1724, %r2974;
	and.pred  	%p267, %p265, %p266;
	and.pred  	%p268, %p267, %p264;
	@%p268 bra 	$L__BB7_214;
	not.b32 	%r1725, %r3017;
	and.b32  	%r1726, %r2974, %r1725;
	popc.b32 	%r1727, %r1726;
	setp.eq.s32 	%p269, %r1727, 1;
	or.b32  	%r1728, %r1726, -2147483648;
	selp.b32 	%r2974, %r1728, %r1726, %p269;
$L__BB7_214:
	setp.gt.s32 	%p270, %r2975, -1;
	setp.eq.s32 	%p271, %r191, 2;
	and.b32  	%r1730, %r2975, %r3017;
	setp.eq.s32 	%p272, %r1730, %r2975;
	and.pred  	%p273, %p271, %p272;
	and.pred  	%p274, %p273, %p270;
	@%p274 bra 	$L__BB7_216;
	not.b32 	%r1731, %r3017;
	and.b32  	%r1732, %r2975, %r1731;
	popc.b32 	%r1733, %r1732;
	setp.eq.s32 	%p275, %r1733, 1;
	or.b32  	%r1734, %r1732, -2147483648;
	selp.b32 	%r2975, %r1734, %r1732, %p275;
$L__BB7_216:
	not.b32 	%r305, %r3017;
	setp.gt.s32 	%p276, %r2976, -1;
	setp.eq.s32 	%p277, %r196, 2;
	and.b32  	%r1736, %r2976, %r3017;
	setp.eq.s32 	%p278, %r1736, %r2976;
	and.pred  	%p279, %p277, %p278;
	and.pred  	%p280, %p279, %p276;
	@%p280 bra 	$L__BB7_218;
	and.b32  	%r1737, %r2976, %r305;
	popc.b32 	%r1738, %r1737;
	setp.eq.s32 	%p281, %r1738, 1;
	or.b32  	%r1739, %r1737, -2147483648;
	selp.b32 	%r2976, %r1739, %r1737, %p281;
$L__BB7_218:
	setp.gt.s32 	%p282, %r2977, -1;
	setp.eq.s32 	%p283, %r201, 2;
	and.b32  	%r1741, %r2977, %r3017;
	setp.eq.s32 	%p284, %r1741, %r2977;
	and.pred  	%p285, %p283, %p284;
	and.pred  	%p286, %p285, %p282;
	@%p286 bra 	$L__BB7_220;
	and.b32  	%r1742, %r2977, %r305;
	popc.b32 	%r1743, %r1742;
	setp.eq.s32 	%p287, %r1743, 1;
	or.b32  	%r1744, %r1742, -2147483648;
	selp.b32 	%r2977, %r1744, %r1742, %p287;
$L__BB7_220:
	setp.gt.s32 	%p288, %r2978, -1;
	setp.eq.s32 	%p289, %r206, 2;
	and.b32  	%r1746, %r2978, %r3017;
	setp.eq.s32 	%p290, %r1746, %r2978;
	and.pred  	%p291, %p289, %p290;
	and.pred  	%p292, %p291, %p288;
	@%p292 bra 	$L__BB7_222;
	and.b32  	%r1747, %r2978, %r305;
	popc.b32 	%r1748, %r1747;
	setp.eq.s32 	%p293, %r1748, 1;
	or.b32  	%r1749, %r1747, -2147483648;
	selp.b32 	%r2978, %r1749, %r1747, %p293;
$L__BB7_222:
	setp.gt.s32 	%p294, %r2979, -1;
	setp.eq.s32 	%p295, %r211, 2;
	and.b32  	%r1751, %r2979, %r3017;
	setp.eq.s32 	%p296, %r1751, %r2979;
	and.pred  	%p297, %p295, %p296;
	and.pred  	%p298, %p297, %p294;
	@%p298 bra 	$L__BB7_224;
	and.b32  	%r1752, %r2979, %r305;
	popc.b32 	%r1753, %r1752;
	setp.eq.s32 	%p299, %r1753, 1;
	or.b32  	%r1754, %r1752, -2147483648;
	selp.b32 	%r2979, %r1754, %r1752, %p299;
$L__BB7_224:
	setp.gt.s32 	%p300, %r2980, -1;
	setp.eq.s32 	%p301, %r216, 2;
	and.b32  	%r1756, %r2980, %r3017;
	setp.eq.s32 	%p302, %r1756, %r2980;
	and.pred  	%p303, %p301, %p302;
	and.pred  	%p304, %p303, %p300;
	@%p304 bra 	$L__BB7_226;
	and.b32  	%r1757, %r2980, %r305;
	popc.b32 	%r1758, %r1757;
	setp.eq.s32 	%p305, %r1758, 1;
	or.b32  	%r1759, %r1757, -2147483648;
	selp.b32 	%r2980, %r1759, %r1757, %p305;
$L__BB7_226:
	setp.gt.s32 	%p306, %r2981, -1;
	setp.eq.s32 	%p307, %r221, 2;
	and.b32  	%r1761, %r2981, %r3017;
	setp.eq.s32 	%p308, %r1761, %r2981;
	and.pred  	%p309, %p307, %p308;
	and.pred  	%p310, %p309, %p306;
	@%p310 bra 	$L__BB7_228;
	and.b32  	%r1762, %r2981, %r305;
	popc.b32 	%r1763, %r1762;
	setp.eq.s32 	%p311, %r1763, 1;
	or.b32  	%r1764, %r1762, -2147483648;
	selp.b32 	%r2981, %r1764, %r1762, %p311;
$L__BB7_228:
	setp.gt.s32 	%p312, %r2982, -1;
	setp.eq.s32 	%p313, %r226, 2;
	and.b32  	%r1766, %r2982, %r3017;
	setp.eq.s32 	%p314, %r1766, %r2982;
	and.pred  	%p315, %p313, %p314;
	and.pred  	%p316, %p315, %p312;
	@%p316 bra 	$L__BB7_230;
	and.b32  	%r1767, %r2982, %r305;
	popc.b32 	%r1768, %r1767;
	setp.eq.s32 	%p317, %r1768, 1;
	or.b32  	%r1769, %r1767, -2147483648;
	selp.b32 	%r2982, %r1769, %r1767, %p317;
$L__BB7_230:
	setp.gt.s32 	%p318, %r2983, -1;
	setp.eq.s32 	%p319, %r232, 2;
	and.b32  	%r1771, %r2983, %r3017;
	setp.eq.s32 	%p320, %r1771, %r2983;
	and.pred  	%p321, %p319, %p320;
	and.pred  	%p322, %p321, %p318;
	@%p322 bra 	$L__BB7_232;
	and.b32  	%r1772, %r2983, %r305;
	popc.b32 	%r1773, %r1772;
	setp.eq.s32 	%p323, %r1773, 1;
	or.b32  	%r1774, %r1772, -2147483648;
	selp.b32 	%r2983, %r1774, %r1772, %p323;
$L__BB7_232:
	setp.gt.s32 	%p324, %r2984, -1;
	setp.eq.s32 	%p325, %r238, 2;
	and.b32  	%r1776, %r2984, %r3017;
	setp.eq.s32 	%p326, %r1776, %r2984;
	and.pred  	%p327, %p325, %p326;
	and.pred  	%p328, %p327, %p324;
	@%p328 bra 	$L__BB7_234;
	and.b32  	%r1777, %r2984, %r305;
	popc.b32 	%r1778, %r1777;
	setp.eq.s32 	%p329, %r1778, 1;
	or.b32  	%r1779, %r1777, -2147483648;
	selp.b32 	%r2984, %r1779, %r1777, %p329;
$L__BB7_234:
	setp.gt.s32 	%p330, %r2985, -1;
	setp.eq.s32 	%p331, %r244, 2;
	and.b32  	%r1781, %r2985, %r3017;
	setp.eq.s32 	%p332, %r1781, %r2985;
	and.pred  	%p333, %p331, %p332;
	and.pred  	%p334, %p333, %p330;
	@%p334 bra 	$L__BB7_236;
	and.b32  	%r1782, %r2985, %r305;
	popc.b32 	%r1783, %r1782;
	setp.eq.s32 	%p335, %r1783, 1;
	or.b32  	%r1784, %r1782, -2147483648;
	selp.b32 	%r2985, %r1784, %r1782, %p335;
$L__BB7_236:
	setp.gt.s32 	%p336, %r2986, -1;
	setp.eq.s32 	%p337, %r250, 2;
	and.b32  	%r1786, %r2986, %r3017;
	setp.eq.s32 	%p338, %r1786, %r2986;
	and.pred  	%p339, %p337, %p338;
	and.pred  	%p340, %p339, %p336;
	@%p340 bra 	$L__BB7_238;
	and.b32  	%r1787, %r2986, %r305;
	popc.b32 	%r1788, %r1787;
	setp.eq.s32 	%p341, %r1788, 1;
	or.b32  	%r1789, %r1787, -2147483648;
	selp.b32 	%r2986, %r1789, %r1787, %p341;
$L__BB7_238:
	setp.gt.s32 	%p342, %r2987, -1;
	setp.eq.s32 	%p343, %r256, 2;
	and.b32  	%r1791, %r2987, %r3017;
	setp.eq.s32 	%p344, %r1791, %r2987;
	and.pred  	%p345, %p343, %p344;
	and.pred  	%p346, %p345, %p342;
	@%p346 bra 	$L__BB7_240;
	and.b32  	%r1792, %r2987, %r305;
	popc.b32 	%r1793, %r1792;
	setp.eq.s32 	%p347, %r1793, 1;
	or.b32  	%r1794, %r1792, -2147483648;
	selp.b32 	%r2987, %r1794, %r1792, %p347;
$L__BB7_240:
	setp.gt.s32 	%p348, %r2988, -1;
	setp.eq.s32 	%p349, %r262, 2;
	and.b32  	%r1796, %r2988, %r3017;
	setp.eq.s32 	%p350, %r1796, %r2988;
	and.pred  	%p351, %p349, %p350;
	and.pred  	%p352, %p351, %p348;
	@%p352 bra 	$L__BB7_242;
	and.b32  	%r1797, %r2988, %r305;
	popc.b32 	%r1798, %r1797;
	setp.eq.s32 	%p353, %r1798, 1;
	or.b32  	%r1799, %r1797, -2147483648;
	selp.b32 	%r2988, %r1799, %r1797, %p353;
$L__BB7_242:
	setp.gt.s32 	%p354, %r2989, -1;
	setp.eq.s32 	%p355, %r268, 2;
	and.b32  	%r1801, %r2989, %r3017;
	setp.eq.s32 	%p356, %r1801, %r2989;
	and.pred  	%p357, %p355, %p356;
	and.pred  	%p358, %p357, %p354;
	@%p358 bra 	$L__BB7_244;
	and.b32  	%r1802, %r2989, %r305;
	popc.b32 	%r1803, %r1802;
	setp.eq.s32 	%p359, %r1803, 1;
	or.b32  	%r1804, %r1802, -2147483648;
	selp.b32 	%r2989, %r1804, %r1802, %p359;
$L__BB7_244:
	setp.gt.s32 	%p360, %r2990, -1;
	setp.eq.s32 	%p361, %r274, 2;
	and.b32  	%r1806, %r2990, %r3017;
	setp.eq.s32 	%p362, %r1806, %r2990;
	and.pred  	%p363, %p361, %p362;
	and.pred  	%p364, %p363, %p360;
	@%p364 bra 	$L__BB7_246;
	and.b32  	%r1807, %r2990, %r305;
	popc.b32 	%r1808, %r1807;
	setp.eq.s32 	%p365, %r1808, 1;
	or.b32  	%r1809, %r1807, -2147483648;
	selp.b32 	%r2990, %r1809, %r1807, %p365;
$L__BB7_246:
	setp.gt.s32 	%p366, %r2991, -1;
	setp.eq.s32 	%p367, %r280, 2;
	and.b32  	%r1811, %r2991, %r3017;
	setp.eq.s32 	%p368, %r1811, %r2991;
	and.pred  	%p369, %p367, %p368;
	and.pred  	%p370, %p369, %p366;
	@%p370 bra 	$L__BB7_248;
	and.b32  	%r1812, %r2991, %r305;
	popc.b32 	%r1813, %r1812;
	setp.eq.s32 	%p371, %r1813, 1;
	or.b32  	%r1814, %r1812, -2147483648;
	selp.b32 	%r2991, %r1814, %r1812, %p371;
$L__BB7_248:
	setp.gt.s32 	%p372, %r3090, -1;
	setp.eq.s32 	%p373, %r286, 2;
	and.b32  	%r1816, %r3090, %r3017;
	setp.eq.s32 	%p374, %r1816, %r3090;
	and.pred  	%p375, %p373, %p374;
	and.pred  	%p376, %p375, %p372;
	@%p376 bra 	$L__BB7_250;
	and.b32  	%r1817, %r3090, %r305;
	popc.b32 	%r1818, %r1817;
	setp.eq.s32 	%p377, %r1818, 1;
	or.b32  	%r1819, %r1817, -2147483648;
	selp.b32 	%r3090, %r1819, %r1817, %p377;
$L__BB7_250:
	bar.sync 	0;
	mad.lo.s32 	%r1820, %r2, 100, %r5;
	st.shared.u32 	[%r1820], %r3015;
	st.shared.u32 	[%r1820+20], %r2969;
	st.shared.u32 	[%r1820+40], %r2970;
	st.shared.u32 	[%r1820+60], %r2971;
	st.shared.u32 	[%r1820+80], %r2972;
	st.shared.u32 	[%r1820+4], %r2973;
	st.shared.u32 	[%r1820+24], %r2974;
	st.shared.u32 	[%r1820+44], %r2975;
	st.shared.u32 	[%r1820+64], %r2976;
	st.shared.u32 	[%r1820+84], %r2977;
	st.shared.u32 	[%r1820+8], %r2978;
	st.shared.u32 	[%r1820+28], %r2979;
	st.shared.u32 	[%r1820+48], %r2980;
	st.shared.u32 	[%r1820+68], %r2981;
	st.shared.u32 	[%r1820+88], %r2982;
	st.shared.u32 	[%r1820+12], %r2983;
	st.shared.u32 	[%r1820+32], %r2984;
	st.shared.u32 	[%r1820+52], %r2985;
	st.shared.u32 	[%r1820+72], %r2986;
	st.shared.u32 	[%r1820+92], %r2987;
	st.shared.u32 	[%r1820+16], %r2988;
	st.shared.u32 	[%r1820+36], %r2989;
	st.shared.u32 	[%r1820+56], %r2990;
	st.shared.u32 	[%r1820+76], %r2991;
	st.shared.u32 	[%r1820+96], %r3090;
	bar.sync 	0;
	mad.lo.s32 	%r1821, %r2, -96, %r1820;
	ld.shared.u32 	%r364, [%r1821];
	ld.shared.u32 	%r3116, [%r1821+500];
	ld.shared.u32 	%r3117, [%r1821+1000];
	ld.shared.u32 	%r3118, [%r1821+1500];
	ld.shared.u32 	%r3119, [%r1821+2000];
	ld.shared.u32 	%r3120, [%r1821+100];
	ld.shared.u32 	%r3121, [%r1821+600];
	ld.shared.u32 	%r3122, [%r1821+1100];
	ld.shared.u32 	%r3123, [%r1821+1600];
	ld.shared.u32 	%r3124, [%r1821+2100];
	ld.shared.u32 	%r3125, [%r1821+200];
	ld.shared.u32 	%r3126, [%r1821+700];
	ld.shared.u32 	%r3127, [%r1821+1200];
	ld.shared.u32 	%r3128, [%r1821+1700];
	ld.shared.u32 	%r3129, [%r1821+2200];
	ld.shared.u32 	%r3130, [%r1821+300];
	ld.shared.u32 	%r3131, [%r1821+800];
	ld.shared.u32 	%r3132, [%r1821+1300];
	ld.shared.u32 	%r3133, [%r1821+1800];
	ld.shared.u32 	%r3134, [%r1821+2300];
	ld.shared.u32 	%r3135, [%r1821+400];
	ld.shared.u32 	%r3136, [%r1821+900];
	ld.shared.u32 	%r3137, [%r1821+1400];
	ld.shared.u32 	%r3138, [%r1821+1900];
	ld.shared.u32 	%r3237, [%r1821+2400];
	min.s32 	%r1822, %r364, 0;
	and.b32  	%r3092, %r1822, 2147483647;
	setp.gt.s32 	%p378, %r3116, -1;
	@%p378 bra 	$L__BB7_252;
	and.b32  	%r1823, %r3116, 2147483647;
	and.b32  	%r1824, %r3116, %r3092;
	setp.eq.s32 	%p379, %r1824, 0;
	selp.b32 	%r1825, %r1823, -2147483648, %p379;
	or.b32  	%r3092, %r1825, %r3092;
$L__BB7_252:
	setp.gt.s32 	%p380, %r3117, -1;
	@%p380 bra 	$L__BB7_254;
	and.b32  	%r1826, %r3117, 2147483647;
	and.b32  	%r1827, %r1826, %r3092;
	setp.eq.s32 	%p381, %r1827, 0;
	selp.b32 	%r1828, %r1826, -2147483648, %p381;
	or.b32  	%r3092, %r1828, %r3092;
$L__BB7_254:
	setp.gt.s32 	%p382, %r3118, -1;
	@%p382 bra 	$L__BB7_256;
	and.b32  	%r1829, %r3118, 2147483647;
	and.b32  	%r1830, %r1829, %r3092;
	setp.eq.s32 	%p383, %r1830, 0;
	selp.b32 	%r1831, %r1829, -2147483648, %p383;
	or.b32  	%r3092, %r1831, %r3092;
$L__BB7_256:
	setp.gt.s32 	%p384, %r3119, -1;
	@%p384 bra 	$L__BB7_258;
	and.b32  	%r1832, %r3119, 2147483647;
	and.b32  	%r1833, %r1832, %r3092;
	setp.eq.s32 	%p385, %r1833, 0;
	selp.b32 	%r1834, %r1832, -2147483648, %p385;
	or.b32  	%r3092, %r1834, %r3092;
$L__BB7_258:
	setp.gt.s32 	%p386, %r3120, -1;
	@%p386 bra 	$L__BB7_260;
	and.b32  	%r1835, %r3120, 2147483647;
	and.b32  	%r1836, %r1835, %r3092;
	setp.eq.s32 	%p387, %r1836, 0;
	selp.b32 	%r1837, %r1835, -2147483648, %p387;
	or.b32  	%r3092, %r1837, %r3092;
$L__BB7_260:
	setp.gt.s32 	%p388, %r3121, -1;
	@%p388 bra 	$L__BB7_262;
	and.b32  	%r1838, %r3121, 2147483647;
	and.b32  	%r1839, %r1838, %r3092;
	setp.eq.s32 	%p389, %r1839, 0;
	selp.b32 	%r1840, %r1838, -2147483648, %p389;
	or.b32  	%r3092, %r1840, %r3092;
$L__BB7_262:
	setp.gt.s32 	%p390, %r3122, -1;
	@%p390 bra 	$L__BB7_264;
	and.b32  	%r1841, %r3122, 2147483647;
	and.b32  	%r1842, %r1841, %r3092;
	setp.eq.s32 	%p391, %r1842, 0;
	selp.b32 	%r1843, %r1841, -2147483648, %p391;
	or.b32  	%r3092, %r1843, %r3092;
$L__BB7_264:
	setp.gt.s32 	%p392, %r3123, -1;
	@%p392 bra 	$L__BB7_266;
	and.b32  	%r1844, %r3123, 2147483647;
	and.b32  	%r1845, %r1844, %r3092;
	setp.eq.s32 	%p393, %r1845, 0;
	selp.b32 	%r1846, %r1844, -2147483648, %p393;
	or.b32  	%r3092, %r1846, %r3092;
$L__BB7_266:
	setp.gt.s32 	%p394, %r3124, -1;
	@%p394 bra 	$L__BB7_268;
	and.b32  	%r1847, %r3124, 2147483647;
	and.b32  	%r1848, %r1847, %r3092;
	setp.eq.s32 	%p395, %r1848, 0;
	selp.b32 	%r1849, %r1847, -2147483648, %p395;
	or.b32  	%r3092, %r1849, %r3092;
$L__BB7_268:
	setp.gt.s32 	%p396, %r3125, -1;
	@%p396 bra 	$L__BB7_270;
	and.b32  	%r1850, %r3125, 2147483647;
	and.b32  	%r1851, %r1850, %r3092;
	setp.eq.s32 	%p397, %r1851, 0;
	selp.b32 	%r1852, %r1850, -2147483648, %p397;
	or.b32  	%r3092, %r1852, %r3092;
$L__BB7_270:
	setp.gt.s32 	%p398, %r3126, -1;
	@%p398 bra 	$L__BB7_272;
	and.b32  	%r1853, %r3126, 2147483647;
	and.b32  	%r1854, %r1853, %r3092;
	setp.eq.s32 	%p399, %r1854, 0;
	selp.b32 	%r1855, %r1853, -2147483648, %p399;
	or.b32  	%r3092, %r1855, %r3092;
$L__BB7_272:
	setp.gt.s32 	%p400, %r3127, -1;
	@%p400 bra 	$L__BB7_274;
	and.b32  	%r1856, %r3127, 2147483647;
	and.b32  	%r1857, %r1856, %r3092;
	setp.eq.s32 	%p401, %r1857, 0;
	selp.b32 	%r1858, %r1856, -2147483648, %p401;
	or.b32  	%r3092, %r1858, %r3092;
$L__BB7_274:
	setp.gt.s32 	%p402, %r3128, -1;
	@%p402 bra 	$L__BB7_276;
	and.b32  	%r1859, %r3128, 2147483647;
	and.b32  	%r1860, %r1859, %r3092;
	setp.eq.s32 	%p403, %r1860, 0;
	selp.b32 	%r1861, %r1859, -2147483648, %p403;
	or.b32  	%r3092, %r1861, %r3092;
$L__BB7_276:
	setp.gt.s32 	%p404, %r3129, -1;
	@%p404 bra 	$L__BB7_278;
	and.b32  	%r1862, %r3129, 2147483647;
	and.b32  	%r1863, %r1862, %r3092;
	setp.eq.s32 	%p405, %r1863, 0;
	selp.b32 	%r1864, %r1862, -2147483648, %p405;
	or.b32  	%r3092, %r1864, %r3092;
$L__BB7_278:
	setp.gt.s32 	%p406, %r3130, -1;
	@%p406 bra 	$L__BB7_280;
	and.b32  	%r1865, %r3130, 2147483647;
	and.b32  	%r1866, %r1865, %r3092;
	setp.eq.s32 	%p407, %r1866, 0;
	selp.b32 	%r1867, %r1865, -2147483648, %p407;
	or.b32  	%r3092, %r1867, %r3092;
$L__BB7_280:
	setp.gt.s32 	%p408, %r3131, -1;
	@%p408 bra 	$L__BB7_282;
	and.b32  	%r1868, %r3131, 2147483647;
	and.b32  	%r1869, %r1868, %r3092;
	setp.eq.s32 	%p409, %r1869, 0;
	selp.b32 	%r1870, %r1868, -2147483648, %p409;
	or.b32  	%r3092, %r1870, %r3092;
$L__BB7_282:
	setp.gt.s32 	%p410, %r3132, -1;
	@%p410 bra 	$L__BB7_284;
	and.b32  	%r1871, %r3132, 2147483647;
	and.b32  	%r1872, %r1871, %r3092;
	setp.eq.s32 	%p411, %r1872, 0;
	selp.b32 	%r1873, %r1871, -2147483648, %p411;
	or.b32  	%r3092, %r1873, %r3092;
$L__BB7_284:
	setp.gt.s32 	%p412, %r3133, -1;
	@%p412 bra 	$L__BB7_286;
	and.b32  	%r1874, %r3133, 2147483647;
	and.b32  	%r1875, %r1874, %r3092;
	setp.eq.s32 	%p413, %r1875, 0;
	selp.b32 	%r1876, %r1874, -2147483648, %p413;
	or.b32  	%r3092, %r1876, %r3092;
$L__BB7_286:
	setp.gt.s32 	%p414, %r3134, -1;
	@%p414 bra 	$L__BB7_288;
	and.b32  	%r1877, %r3134, 2147483647;
	and.b32  	%r1878, %r1877, %r3092;
	setp.eq.s32 	%p415, %r1878, 0;
	selp.b32 	%r1879, %r1877, -2147483648, %p415;
	or.b32  	%r3092, %r1879, %r3092;
$L__BB7_288:
	setp.gt.s32 	%p416, %r3135, -1;
	@%p416 bra 	$L__BB7_290;
	and.b32  	%r1880, %r3135, 2147483647;
	and.b32  	%r1881, %r1880, %r3092;
	setp.eq.s32 	%p417, %r1881, 0;
	selp.b32 	%r1882, %r1880, -2147483648, %p417;
	or.b32  	%r3092, %r1882, %r3092;
$L__BB7_290:
	setp.gt.s32 	%p418, %r3136, -1;
	@%p418 bra 	$L__BB7_292;
	and.b32  	%r1883, %r3136, 2147483647;
	and.b32  	%r1884, %r1883, %r3092;
	setp.eq.s32 	%p419, %r1884, 0;
	selp.b32 	%r1885, %r1883, -2147483648, %p419;
	or.b32  	%r3092, %r1885, %r3092;
$L__BB7_292:
	setp.gt.s32 	%p420, %r3137, -1;
	@%p420 bra 	$L__BB7_294;
	and.b32  	%r1886, %r3137, 2147483647;
	and.b32  	%r1887, %r1886, %r3092;
	setp.eq.s32 	%p421, %r1887, 0;
	selp.b32 	%r1888, %r1886, -2147483648, %p421;
	or.b32  	%r3092, %r1888, %r3092;
$L__BB7_294:
	setp.gt.s32 	%p422, %r3138, -1;
	@%p422 bra 	$L__BB7_296;
	and.b32  	%r1889, %r3138, 2147483647;
	and.b32  	%r1890, %r1889, %r3092;
	setp.eq.s32 	%p423, %r1890, 0;
	selp.b32 	%r1891, %r1889, -2147483648, %p423;
	or.b32  	%r3092, %r1891, %r3092;
$L__BB7_296:
	setp.gt.s32 	%p424, %r3237, -1;
	@%p424 bra 	$L__BB7_298;
	and.b32  	%r1892, %r3237, 2147483647;
	and.b32  	%r1893, %r1892, %r3092;
	setp.eq.s32 	%p425, %r1893, 0;
	selp.b32 	%r1894, %r1892, -2147483648, %p425;
	or.b32  	%r3092, %r1894, %r3092;
$L__BB7_298:
	setp.lt.s32 	%p426, %r3092, 0;
	mov.b32 	%r3162, 0;
	@%p426 bra 	$L__BB7_349;
	not.b32 	%r438, %r3092;
	setp.lt.s32 	%p427, %r364, 0;
	mov.u32 	%r3162, %r364;
	@%p427 bra 	$L__BB7_301;
	and.b32  	%r1896, %r364, %r438;
	popc.b32 	%r1897, %r1896;
	setp.eq.s32 	%p428, %r1897, 1;
	or.b32  	%r1898, %r1896, -2147483648;
	selp.b32 	%r3162, %r1898, %r1896, %p428;
$L__BB7_301:
	setp.lt.s32 	%p429, %r3116, 0;
	@%p429 bra 	$L__BB7_303;
	and.b32  	%r1899, %r3116, %r438;
	popc.b32 	%r1900, %r1899;
	setp.eq.s32 	%p430, %r1900, 1;
	or.b32  	%r1901, %r1899, -2147483648;
	selp.b32 	%r3116, %r1901, %r1899, %p430;
$L__BB7_303:
	setp.lt.s32 	%p431, %r3117, 0;
	@%p431 bra 	$L__BB7_305;
	and.b32  	%r1902, %r3117, %r438;
	popc.b32 	%r1903, %r1902;
	setp.eq.s32 	%p432, %r1903, 1;
	or.b32  	%r1904, %r1902, -2147483648;
	selp.b32 	%r3117, %r1904, %r1902, %p432;
$L__BB7_305:
	setp.lt.s32 	%p433, %r3118, 0;
	@%p433 bra 	$L__BB7_307;
	and.b32  	%r1905, %r3118, %r438;
	popc.b32 	%r1906, %r1905;
	setp.eq.s32 	%p434, %r1906, 1;
	or.b32  	%r1907, %r1905, -2147483648;
	selp.b32 	%r3118, %r1907, %r1905, %p434;
$L__BB7_307:
	setp.lt.s32 	%p435, %r3119, 0;
	@%p435 bra 	$L__BB7_309;
	and.b32  	%r1908, %r3119, %r438;
	popc.b32 	%r1909, %r1908;
	setp.eq.s32 	%p436, %r1909, 1;
	or.b32  	%r1910, %r1908, -2147483648;
	selp.b32 	%r3119, %r1910, %r1908, %p436;
$L__BB7_309:
	setp.lt.s32 	%p437, %r3120, 0;
	@%p437 bra 	$L__BB7_311;
	and.b32  	%r1911, %r3120, %r438;
	popc.b32 	%r1912, %r1911;
	setp.eq.s32 	%p438, %r1912, 1;
	or.b32  	%r1913, %r1911, -2147483648;
	selp.b32 	%r3120, %r1913, %r1911, %p438;
$L__BB7_311:
	setp.lt.s32 	%p439, %r3121, 0;
	@%p439 bra 	$L__BB7_313;
	and.b32  	%r1914, %r3121, %r438;
	popc.b32 	%r1915, %r1914;
	setp.eq.s32 	%p440, %r1915, 1;
	or.b32  	%r1916, %r1914, -2147483648;
	selp.b32 	%r3121, %r1916, %r1914, %p440;
$L__BB7_313:
	setp.lt.s32 	%p441, %r3122, 0;
	@%p441 bra 	$L__BB7_315;
	and.b32  	%r1917, %r3122, %r438;
	popc.b32 	%r1918, %r1917;
	setp.eq.s32 	%p442, %r1918, 1;
	or.b32  	%r1919, %r1917, -2147483648;
	selp.b32 	%r3122, %r1919, %r1917, %p442;
$L__BB7_315:
	setp.lt.s32 	%p443, %r3123, 0;
	@%p443 bra 	$L__BB7_317;
	and.b32  	%r1920, %r3123, %r438;
	popc.b32 	%r1921, %r1920;
	setp.eq.s32 	%p444, %r1921, 1;
	or.b32  	%r1922, %r1920, -2147483648;
	selp.b32 	%r3123, %r1922, %r1920, %p444;
$L__BB7_317:
	setp.lt.s32 	%p445, %r3124, 0;
	@%p445 bra 	$L__BB7_319;
	and.b32  	%r1923, %r3124, %r438;
	popc.b32 	%r1924, %r1923;
	setp.eq.s32 	%p446, %r1924, 1;
	or.b32  	%r1925, %r1923, -2147483648;
	selp.b32 	%r3124, %r1925, %r1923, %p446;
$L__BB7_319:
	setp.lt.s32 	%p447, %r3125, 0;
	@%p447 bra 	$L__BB7_321;
	and.b32  	%r1926, %r3125, %r438;
	popc.b32 	%r1927, %r1926;
	setp.eq.s32 	%p448, %r1927, 1;
	or.b32  	%r1928, %r1926, -2147483648;
	selp.b32 	%r3125, %r1928, %r1926, %p448;
$L__BB7_321:
	setp.lt.s32 	%p449, %r3126, 0;
	@%p449 bra 	$L__BB7_323;
	and.b32  	%r1929, %r3126, %r438;
	popc.b32 	%r1930, %r1929;
	setp.eq.s32 	%p450, %r1930, 1;
	or.b32  	%r1931, %r1929, -2147483648;
	selp.b32 	%r3126, %r1931, %r1929, %p450;
$L__BB7_323:
	setp.lt.s32 	%p451, %r3127, 0;
	@%p451 bra 	$L__BB7_325;
	and.b32  	%r1932, %r3127, %r438;
	popc.b32 	%r1933, %r1932;
	setp.eq.s32 	%p452, %r1933, 1;
	or.b32  	%r1934, %r1932, -2147483648;
	selp.b32 	%r3127, %r1934, %r1932, %p452;
$L__BB7_325:
	setp.lt.s32 	%p453, %r3128, 0;
	@%p453 bra 	$L__BB7_327;
	and.b32  	%r1935, %r3128, %r438;
	popc.b32 	%r1936, %r1935;
	setp.eq.s32 	%p454, %r1936, 1;
	or.b32  	%r1937, %r1935, -2147483648;
	selp.b32 	%r3128, %r1937, %r1935, %p454;
$L__BB7_327:
	setp.lt.s32 	%p455, %r3129, 0;
	@%p455 bra 	$L__BB7_329;
	and.b32  	%r1938, %r3129, %r438;
	popc.b32 	%r1939, %r1938;
	setp.eq.s32 	%p456, %r1939, 1;
	or.b32  	%r1940, %r1938, -2147483648;
	selp.b32 	%r3129, %r1940, %r1938, %p456;
$L__BB7_329:
	setp.lt.s32 	%p457, %r3130, 0;
	@%p457 bra 	$L__BB7_331;
	and.b32  	%r1941, %r3130, %r438;
	popc.b32 	%r1942, %r1941;
	setp.eq.s32 	%p458, %r1942, 1;
	or.b32  	%r1943, %r1941, -2147483648;
	selp.b32 	%r3130, %r1943, %r1941, %p458;
$L__BB7_331:
	setp.lt.s32 	%p459, %r3131, 0;
	@%p459 bra 	$L__BB7_333;
	and.b32  	%r1944, %r3131, %r438;
	popc.b32 	%r1945, %r1944;
	setp.eq.s32 	%p460, %r1945, 1;
	or.b32  	%r1946, %r1944, -2147483648;
	selp.b32 	%r3131, %r1946, %r1944, %p460;
$L__BB7_333:
	setp.lt.s32 	%p461, %r3132, 0;
	@%p461 bra 	$L__BB7_335;
	and.b32  	%r1947, %r3132, %r438;
	popc.b32 	%r1948, %r1947;
	setp.eq.s32 	%p462, %r1948, 1;
	or.b32  	%r1949, %r1947, -2147483648;
	selp.b32 	%r3132, %r1949, %r1947, %p462;
$L__BB7_335:
	setp.lt.s32 	%p463, %r3133, 0;
	@%p463 bra 	$L__BB7_337;
	and.b32  	%r1950, %r3133, %r438;
	popc.b32 	%r1951, %r1950;
	setp.eq.s32 	%p464, %r1951, 1;
	or.b32  	%r1952, %r1950, -2147483648;
	selp.b32 	%r3133, %r1952, %r1950, %p464;
$L__BB7_337:
	setp.lt.s32 	%p465, %r3134, 0;
	@%p465 bra 	$L__BB7_339;
	and.b32  	%r1953, %r3134, %r438;
	popc.b32 	%r1954, %r1953;
	setp.eq.s32 	%p466, %r1954, 1;
	or.b32  	%r1955, %r1953, -2147483648;
	selp.b32 	%r3134, %r1955, %r1953, %p466;
$L__BB7_339:
	setp.lt.s32 	%p467, %r3135, 0;
	@%p467 bra 	$L__BB7_341;
	and.b32  	%r1956, %r3135, %r438;
	popc.b32 	%r1957, %r1956;
	setp.eq.s32 	%p468, %r1957, 1;
	or.b32  	%r1958, %r1956, -2147483648;
	selp.b32 	%r3135, %r1958, %r1956, %p468;
$L__BB7_341:
	setp.lt.s32 	%p469, %r3136, 0;
	@%p469 bra 	$L__BB7_343;
	and.b32  	%r1959, %r3136, %r438;
	popc.b32 	%r1960, %r1959;
	setp.eq.s32 	%p470, %r1960, 1;
	or.b32  	%r1961, %r1959, -2147483648;
	selp.b32 	%r3136, %r1961, %r1959, %p470;
$L__BB7_343:
	setp.lt.s32 	%p471, %r3137, 0;
	@%p471 bra 	$L__BB7_345;
	and.b32  	%r1962, %r3137, %r438;
	popc.b32 	%r1963, %r1962;
	setp.eq.s32 	%p472, %r1963, 1;
	or.b32  	%r1964, %r1962, -2147483648;
	selp.b32 	%r3137, %r1964, %r1962, %p472;
$L__BB7_345:
	setp.lt.s32 	%p473, %r3138, 0;
	@%p473 bra 	$L__BB7_347;
	and.b32  	%r1965, %r3138, %r438;
	popc.b32 	%r1966, %r1965;
	setp.eq.s32 	%p474, %r1966, 1;
	or.b32  	%r1967, %r1965, -2147483648;
	selp.b32 	%r3138, %r1967, %r1965, %p474;
$L__BB7_347:
	setp.lt.s32 	%p475, %r3237, 0;
	@%p475 bra 	$L__BB7_349;
	and.b32  	%r1968, %r3237, %r438;
	popc.b32 	%r1969, %r1968;
	setp.eq.s32 	%p476, %r1969, 1;
	or.b32  	%r1970, %r1968, -2147483648;
	selp.b32 	%r3237, %r1970, %r1968, %p476;
$L__BB7_349:
	mov.b32 	%r1971, 0;
	st.local.v4.u32 	[%rd2], {%r1971, %r1971, %r1971, %r1971};
	st.local.v4.u32 	[%rd2+16], {%r1971, %r1971, %r1971, %r1971};
	st.local.v4.u32 	[%rd2+32], {%r1971, %r1971, %r1971, %r1971};
	st.local.v4.u32 	[%rd2+48], {%r1971, %r1971, %r1971, %r1971};
	st.local.v4.u32 	[%rd2+64], {%r1971, %r1971, %r1971, %r1971};
	st.local.v4.u32 	[%rd2+80], {%r1971, %r1971, %r1971, %r1971};
	st.local.v4.u32 	[%rd2+96], {%r1971, %r1971, %r1971, %r1971};
	st.local.v4.u32 	[%rd2+112], {%r1971, %r1971, %r1971, %r1971};
	popc.b32 	%r513, %r3162;
	setp.lt.s32 	%p477, %r3162, 0;
	setp.ne.s32 	%p478, %r513, 2;
	or.pred  	%p479, %p477, %p478;
	mov.u32 	%r3164, %r1971;
	@%p479 bra 	$L__BB7_352;
	clz.b32 	%r1972, %r3162;
	mov.b32 	%r1973, -2147483648;
	shr.u32 	%r514, %r1973, %r1972;
	xor.b32  	%r1974, %r514, %r3162;
	clz.b32 	%r1975, %r1974;
	sub.s32 	%r1976, 31, %r1975;
	mul.wide.u32 	%rd119, %r1976, 4;
	add.s64 	%rd18, %rd2, %rd119;
	ld.local.u32 	%r515, [%rd18];
	and.b32  	%r1977, %r514, %r515;
	setp.ne.s32 	%p480, %r1977, 0;
	mov.u32 	%r3164, %r3162;
	@%p480 bra 	$L__BB7_352;
	or.b32  	%r1979, %r515, %r514;
	st.local.u32 	[%rd18], %r1979;
	mov.u32 	%r3164, %r1971;
$L__BB7_352:
	popc.b32 	%r517, %r3116;
	setp.lt.s32 	%p481, %r3116, 0;
	setp.ne.s32 	%p482, %r517, 2;
	or.pred  	%p483, %p481, %p482;
	@%p483 bra 	$L__BB7_356;
	clz.b32 	%r1980, %r3116;
	mov.b32 	%r1981, -2147483648;
	shr.u32 	%r518, %r1981, %r1980;
	xor.b32  	%r1982, %r518, %r3116;
	clz.b32 	%r1983, %r1982;
	sub.s32 	%r1984, 31, %r1983;
	mul.wide.u32 	%rd120, %r1984, 4;
	add.s64 	%rd19, %rd2, %rd120;
	ld.local.u32 	%r519, [%rd19];
	and.b32  	%r1985, %r518, %r519;
	setp.eq.s32 	%p484, %r1985, 0;
	@%p484 bra 	$L__BB7_355;
	or.b32  	%r3164, %r3116, %r3164;
	bra.uni 	$L__BB7_356;
$L__BB7_355:
	or.b32  	%r1986, %r519, %r518;
	st.local.u32 	[%rd19], %r1986;
$L__BB7_356:
	popc.b32 	%r522, %r3117;
	setp.lt.s32 	%p485, %r3117, 0;
	setp.ne.s32 	%p486, %r522, 2;
	or.pred  	%p487, %p485, %p486;
	@%p487 bra 	$L__BB7_360;
	clz.b32 	%r1987, %r3117;
	mov.b32 	%r1988, -2147483648;
	shr.u32 	%r523, %r1988, %r1987;
	xor.b32  	%r1989, %r523, %r3117;
	clz.b32 	%r1990, %r1989;
	sub.s32 	%r1991, 31, %r1990;
	mul.wide.u32 	%rd121, %r1991, 4;
	add.s64 	%rd20, %rd2, %rd121;
	ld.local.u32 	%r524, [%rd20];
	and.b32  	%r1992, %r523, %r524;
	setp.eq.s32 	%p488, %r1992, 0;
	@%p488 bra 	$L__BB7_359;
	or.b32  	%r3164, %r3117, %r3164;
	bra.uni 	$L__BB7_360;
$L__BB7_359:
	or.b32  	%r1993, %r524, %r523;
	st.local.u32 	[%rd20], %r1993;
$L__BB7_360:
	popc.b32 	%r527, %r3118;
	setp.lt.s32 	%p489, %r3118, 0;
	setp.ne.s32 	%p490, %r527, 2;
	or.pred  	%p491, %p489, %p490;
	@%p491 bra 	$L__BB7_364;
	clz.b32 	%r1994, %r3118;
	mov.b32 	%r1995, -2147483648;
	shr.u32 	%r528, %r1995, %r1994;
	xor.b32  	%r1996, %r528, %r3118;
	clz.b32 	%r1997, %r1996;
	sub.s32 	%r1998, 31, %r1997;
	mul.wide.u32 	%rd122, %r1998, 4;
	add.s64 	%rd21, %rd2, %rd122;
	ld.local.u32 	%r529, [%rd21];
	and.b32  	%r1999, %r528, %r529;
	setp.eq.s32 	%p492, %r1999, 0;
	@%p492 bra 	$L__BB7_363;
	or.b32  	%r3164, %r3118, %r3164;
	bra.uni 	$L__BB7_364;
$L__BB7_363:
	or.b32  	%r2000, %r529, %r528;
	st.local.u32 	[%rd21], %r2000;
$L__BB7_364:
	popc.b32 	%r532, %r3119;
	setp.lt.s32 	%p493, %r3119, 0;
	setp.ne.s32 	%p494, %r532, 2;
	or.pred  	%p495, %p493, %p494;
	@%p495 bra 	$L__BB7_368;
	clz.b32 	%r2001, %r3119;
	mov.b32 	%r2002, -2147483648;
	shr.u32 	%r533, %r2002, %r2001;
	xor.b32  	%r2003, %r533, %r3119;
	clz.b32 	%r2004, %r2003;
	sub.s32 	%r2005, 31, %r2004;
	mul.wide.u32 	%rd123, %r2005, 4;
	add.s64 	%rd22, %rd2, %rd123;
	ld.local.u32 	%r534, [%rd22];
	and.b32  	%r2006, %r533, %r534;
	setp.eq.s32 	%p496, %r2006, 0;
	@%p496 bra 	$L__BB7_367;
	or.b32  	%r3164, %r3119, %r3164;
	bra.uni 	$L__BB7_368;
$L__BB7_367:
	or.b32  	%r2007, %r534, %r533;
	st.local.u32 	[%rd22], %r2007;
$L__BB7_368:
	popc.b32 	%r537, %r3120;
	setp.lt.s32 	%p497, %r3120, 0;
	setp.ne.s32 	%p498, %r537, 2;
	or.pred  	%p499, %p497, %p498;
	@%p499 bra 	$L__BB7_372;
	clz.b32 	%r2008, %r3120;
	mov.b32 	%r2009, -2147483648;
	shr.u32 	%r538, %r2009, %r2008;
	xor.b32  	%r2010, %r538, %r3120;
	clz.b32 	%r2011, %r2010;
	sub.s32 	%r2012, 31, %r2011;
	mul.wide.u32 	%rd124, %r2012, 4;
	add.s64 	%rd23, %rd2, %rd124;
	ld.local.u32 	%r539, [%rd23];
	and.b32  	%r2013, %r538, %r539;
	setp.eq.s32 	%p500, %r2013, 0;
	@%p500 bra 	$L__BB7_371;
	or.b32  	%r3164, %r3120, %r3164;
	bra.uni 	$L__BB7_372;
$L__BB7_371:
	or.b32  	%r2014, %r539, %r538;
	st.local.u32 	[%rd23], %r2014;
$L__BB7_372:
	popc.b32 	%r542, %r3121;
	setp.lt.s32 	%p501, %r3121, 0;
	setp.ne.s32 	%p502, %r542, 2;
	or.pred  	%p503, %p501, %p502;
	@%p503 bra 	$L__BB7_376;
	clz.b32 	%r2015, %r3121;
	mov.b32 	%r2016, -2147483648;
	shr.u32 	%r543, %r2016, %r2015;
	xor.b32  	%r2017, %r543, %r3121;
	clz.b32 	%r2018, %r2017;
	sub.s32 	%r2019, 31, %r2018;
	mul.wide.u32 	%rd125, %r2019, 4;
	add.s64 	%rd24, %rd2, %rd125;
	ld.local.u32 	%r544, [%rd24];
	and.b32  	%r2020, %r543, %r544;
	setp.eq.s32 	%p504, %r2020, 0;
	@%p504 bra 	$L__BB7_375;
	or.b32  	%r3164, %r3121, %r3164;
	bra.uni 	$L__BB7_376;
$L__BB7_375:
	or.b32  	%r2021, %r544, %r543;
	st.local.u32 	[%rd24], %r2021;
$L__BB7_376:
	popc.b32 	%r547, %r3122;
	setp.lt.s32 	%p505, %r3122, 0;
	setp.ne.s32 	%p506, %r547, 2;
	or.pred  	%p507, %p505, %p506;
	@%p507 bra 	$L__BB7_380;
	clz.b32 	%r2022, %r3122;
	mov.b32 	%r2023, -2147483648;
	shr.u32 	%r548, %r2023, %r2022;
	xor.b32  	%r2024, %r548, %r3122;
	clz.b32 	%r2025, %r2024;
	sub.s32 	%r2026, 31, %r2025;
	mul.wide.u32 	%rd126, %r2026, 4;
	add.s64 	%rd25, %rd2, %rd126;
	ld.local.u32 	%r549, [%rd25];
	and.b32  	%r2027, %r548, %r549;
	setp.eq.s32 	%p508, %r2027, 0;
	@%p508 bra 	$L__BB7_379;
	or.b32  	%r3164, %r3122, %r3164;
	bra.uni 	$L__BB7_380;
$L__BB7_379:
	or.b32  	%r2028, %r549, %r548;
	st.local.u32 	[%rd25], %r2028;
$L__BB7_380:
	popc.b32 	%r552, %r3123;
	setp.lt.s32 	%p509, %r3123, 0;
	setp.ne.s32 	%p510, %r552, 2;
	or.pred  	%p511, %p509, %p510;
	@%p511 bra 	$L__BB7_384;
	clz.b32 	%r2029, %r3123;
	mov.b32 	%r2030, -2147483648;
	shr.u32 	%r553, %r2030, %r2029;
	xor.b32  	%r2031, %r553, %r3123;
	clz.b32 	%r2032, %r2031;
	sub.s32 	%r2033, 31, %r2032;
	mul.wide.u32 	%rd127, %r2033, 4;
	add.s64 	%rd26, %rd2, %rd127;
	ld.local.u32 	%r554, [%rd26];
	and.b32  	%r2034, %r553, %r554;
	setp.eq.s32 	%p512, %r2034, 0;
	@%p512 bra 	$L__BB7_383;
	or.b32  	%r3164, %r3123, %r3164;
	bra.uni 	$L__BB7_384;
$L__BB7_383:
	or.b32  	%r2035, %r554, %r553;
	st.local.u32 	[%rd26], %r2035;
$L__BB7_384:
	popc.b32 	%r557, %r3124;
	setp.lt.s32 	%p513, %r3124, 0;
	setp.ne.s32 	%p514, %r557, 2;
	or.pred  	%p515, %p513, %p514;
	@%p515 bra 	$L__BB7_388;
	clz.b32 	%r2036, %r3124;
	mov.b32 	%r2037, -2147483648;
	shr.u32 	%r558, %r2037, %r2036;
	xor.b32  	%r2038, %r558, %r3124;
	clz.b32 	%r2039, %r2038;
	sub.s32 	%r2040, 31, %r2039;
	mul.wide.u32 	%rd128, %r2040, 4;
	add.s64 	%rd27, %rd2, %rd128;
	ld.local.u32 	%r559, [%rd27];
	and.b32  	%r2041, %r558, %r559;
	setp.eq.s32 	%p516, %r2041, 0;
	@%p516 bra 	$L__BB7_387;
	or.b32  	%r3164, %r3124, %r3164;
	bra.uni 	$L__BB7_388;
$L__BB7_387:
	or.b32  	%r2042, %r559, %r558;
	st.local.u32 	[%rd27], %r2042;
$L__BB7_388:
	popc.b32 	%r562, %r3125;
	setp.lt.s32 	%p517, %r3125, 0;
	setp.ne.s32 	%p518, %r562, 2;
	or.pred  	%p519, %p517, %p518;
	@%p519 bra 	$L__BB7_392;
	clz.b32 	%r2043, %r3125;
	mov.b32 	%r2044, -2147483648;
	shr.u32 	%r563, %r2044, %r2043;
	xor.b32  	%r2045, %r563, %r3125;
	clz.b32 	%r2046, %r2045;
	sub.s32 	%r2047, 31, %r2046;
	mul.wide.u32 	%rd129, %r2047, 4;
	add.s64 	%rd28, %rd2, %rd129;
	ld.local.u32 	%r564, [%rd28];
	and.b32  	%r2048, %r563, %r564;
	setp.eq.s32 	%p520, %r2048, 0;
	@%p520 bra 	$L__BB7_391;
	or.b32  	%r3164, %r3125, %r3164;
	bra.uni 	$L__BB7_392;
$L__BB7_391:
	or.b32  	%r2049, %r564, %r563;
	st.local.u32 	[%rd28], %r2049;
$L__BB7_392:
	popc.b32 	%r567, %r3126;
	setp.lt.s32 	%p521, %r3126, 0;
	setp.ne.s32 	%p522, %r567, 2;
	or.pred  	%p523, %p521, %p522;
	@%p523 bra 	$L__BB7_396;
	clz.b32 	%r2050, %r3126;
	mov.b32 	%r2051, -2147483648;
	shr.u32 	%r568, %r2051, %r2050;
	xor.b32  	%r2052, %r568, %r3126;
	clz.b32 	%r2053, %r2052;
	sub.s32 	%r2054, 31, %r2053;
	mul.wide.u32 	%rd130, %r2054, 4;
	add.s64 	%rd29, %rd2, %rd130;
	ld.local.u32 	%r569, [%rd29];
	and.b32  	%r2055, %r568, %r569;
	setp.eq.s32 	%p524, %r2055, 0;
	@%p524 bra 	$L__BB7_395;
	or.b32  	%r3164, %r3126, %r3164;
	bra.uni 	$L__BB7_396;
$L__BB7_395:
	or.b32  	%r2056, %r569, %r568;
	st.local.u32 	[%rd29], %r2056;
$L__BB7_396:
	popc.b32 	%r572, %r3127;
	setp.lt.s32 	%p525, %r3127, 0;
	setp.ne.s32 	%p526, %r572, 2;
	or.pred  	%p527, %p525, %p526;
	@%p527 bra 	$L__BB7_400;
	clz.b32 	%r2057, %r3127;
	mov.b32 	%r2058, -2147483648;
	shr.u32 	%r573, %r2058, %r2057;
	xor.b32  	%r2059, %r573, %r3127;
	clz.b32 	%r2060, %r2059;
	sub.s32 	%r2061, 31, %r2060;
	mul.wide.u32 	%rd131, %r2061, 4;
	add.s64 	%rd30, %rd2, %rd131;
	ld.local.u32 	%r574, [%rd30];
	and.b32  	%r2062, %r573, %r574;
	setp.eq.s32 	%p528, %r2062, 0;
	@%p528 bra 	$L__BB7_399;
	or.b32  	%r3164, %r3127, %r3164;
	bra.uni 	$L__BB7_400;
$L__BB7_399:
	or.b32  	%r2063, %r574, %r573;
	st.local.u32 	[%rd30], %r2063;
$L__BB7_400:
	popc.b32 	%r577, %r3128;
	setp.lt.s32 	%p529, %r3128, 0;
	setp.ne.s32 	%p530, %r577, 2;
	or.pred  	%p531, %p529, %p530;
	@%p531 bra 	$L__BB7_404;
	clz.b32 	%r2064, %r3128;
	mov.b32 	%r2065, -2147483648;
	shr.u32 	%r578, %r2065, %r2064;
	xor.b32  	%r2066, %r578, %r3128;
	clz.b32 	%r2067, %r2066;
	sub.s32 	%r2068, 31, %r2067;
	mul.wide.u32 	%rd132, %r2068, 4;
	add.s64 	%rd31, %rd2, %rd132;
	ld.local.u32 	%r579, [%rd31];
	and.b32  	%r2069, %r578, %r579;
	setp.eq.s32 	%p532, %r2069, 0;
	@%p532 bra 	$L__BB7_403;
	or.b32  	%r3164, %r3128, %r3164;
	bra.uni 	$L__BB7_404;
$L__BB7_403:
	or.b32  	%r2070, %r579, %r578;
	st.local.u32 	[%rd31], %r2070;
$L__BB7_404:
	popc.b32 	%r582, %r3129;
	setp.lt.s32 	%p533, %r3129, 0;
	setp.ne.s32 	%p534, %r582, 2;
	or.pred  	%p535, %p533, %p534;
	@%p535 bra 	$L__BB7_408;
	clz.b32 	%r2071, %r3129;
	mov.b32 	%r2072, -2147483648;
	shr.u32 	%r583, %r2072, %r2071;
	xor.b32  	%r2073, %r583, %r3129;
	clz.b32 	%r584, %r2073;
	sub.s32 	%r2074, 31, %r584;
	mul.wide.u32 	%rd133, %r2074, 4;
	add.s64 	%rd134, %rd2, %rd133;
	ld.local.u32 	%r585, [%rd134];
	and.b32  	%r2075, %r583, %r585;
	setp.eq.s32 	%p536, %r2075, 0;
	@%p536 bra 	$L__BB7_407;
	or.b32  	%r3164, %r3129, %r3164;
	bra.uni 	$L__BB7_408;
$L__BB7_407:
	or.b32  	%r2076, %r585, %r583;
	st.local.u32 	[%rd134], %r2076;
$L__BB7_408:
	popc.b32 	%r588, %r3130;
	setp.lt.s32 	%p537, %r3130, 0;
	setp.ne.s32 	%p538, %r588, 2;
	or.pred  	%p539, %p537, %p538;
	@%p539 bra 	$L__BB7_412;
	clz.b32 	%r2078, %r3130;
	mov.b32 	%r2079, -2147483648;
	shr.u32 	%r589, %r2079, %r2078;
	xor.b32  	%r2080, %r589, %r3130;
	clz.b32 	%r590, %r2080;
	sub.s32 	%r2081, 31, %r590;
	mul.wide.u32 	%rd137, %r2081, 4;
	add.s64 	%rd138, %rd2, %rd137;
	ld.local.u32 	%r591, [%rd138];
	and.b32  	%r2082, %r589, %r591;
	setp.eq.s32 	%p540, %r2082, 0;
	@%p540 bra 	$L__BB7_411;
	or.b32  	%r3164, %r3130, %r3164;
	bra.uni 	$L__BB7_412;
$L__BB7_411:
	or.b32  	%r2083, %r591, %r589;
	st.local.u32 	[%rd138], %r2083;
$L__BB7_412:
	popc.b32 	%r594, %r3131;
	setp.lt.s32 	%p541, %r3131, 0;
	setp.ne.s32 	%p542, %r594, 2;
	or.pred  	%p543, %p541, %p542;
	@%p543 bra 	$L__BB7_416;
	clz.b32 	%r2085, %r3131;
	mov.b32 	%r2086, -2147483648;
	shr.u32 	%r595, %r2086, %r2085;
	xor.b32  	%r2087, %r595, %r3131;
	clz.b32 	%r596, %r2087;
	sub.s32 	%r2088, 31, %r596;
	mul.wide.u32 	%rd141, %r2088, 4;
	add.s64 	%rd142, %rd2, %rd141;
	ld.local.u32 	%r597, [%rd142];
	and.b32  	%r2089, %r595, %r597;
	setp.eq.s32 	%p544, %r2089, 0;
	@%p544 bra 	$L__BB7_415;
	or.b32  	%r3164, %r3131, %r3164;
	bra.uni 	$L__BB7_416;
$L__BB7_415:
	or.b32  	%r2090, %r597, %r595;
	st.local.u32 	[%rd142], %r2090;
$L__BB7_416:
	popc.b32 	%r600, %r3132;
	setp.lt.s32 	%p545, %r3132, 0;
	setp.ne.s32 	%p546, %r600, 2;
	or.pred  	%p547, %p545, %p546;
	@%p547 bra 	$L__BB7_420;
	clz.b32 	%r2092, %r3132;
	mov.b32 	%r2093, -2147483648;
	shr.u32 	%r601, %r2093, %r2092;
	xor.b32  	%r2094, %r601, %r3132;
	clz.b32 	%r602, %r2094;
	sub.s32 	%r2095, 31, %r602;
	mul.wide.u32 	%rd145, %r2095, 4;
	add.s64 	%rd146, %rd2, %rd145;
	ld.local.u32 	%r603, [%rd146];
	and.b32  	%r2096, %r601, %r603;
	setp.eq.s32 	%p548, %r2096, 0;
	@%p548 bra 	$L__BB7_419;
	or.b32  	%r3164, %r3132, %r3164;
	bra.uni 	$L__BB7_420;
$L__BB7_419:
	or.b32  	%r2097, %r603, %r601;
	st.local.u32 	[%rd146], %r2097;
$L__BB7_420:
	popc.b32 	%r606, %r3133;
	setp.lt.s32 	%p549, %r3133, 0;
	setp.ne.s32 	%p550, %r606, 2;
	or.pred  	%p551, %p549, %p550;
	@%p551 bra 	$L__BB7_424;
	clz.b32 	%r2099, %r3133;
	mov.b32 	%r2100, -2147483648;
	shr.u32 	%r607, %r2100, %r2099;
	xor.b32  	%r2101, %r607, %r3133;
	clz.b32 	%r608, %r2101;
	sub.s32 	%r2102, 31, %r608;
	mul.wide.u32 	%rd149, %r2102, 4;
	add.s64 	%rd150, %rd2, %rd149;
	ld.local.u32 	%r609, [%rd150];
	and.b32  	%r2103, %r607, %r609;
	setp.eq.s32 	%p552, %r2103, 0;
	@%p552 bra 	$L__BB7_423;
	or.b32  	%r3164, %r3133, %r3164;
	bra.uni 	$L__BB7_424;
$L__BB7_423:
	or.b32  	%r2104, %r609, %r607;
	st.local.u32 	[%rd150], %r2104;
$L__BB7_424:
	popc.b32 	%r612, %r3134;
	setp.lt.s32 	%p553, %r3134, 0;
	setp.ne.s32 	%p554, %r612, 2;
	or.pred  	%p555, %p553, %p554;
	@%p555 bra 	$L__BB7_428;
	clz.b32 	%r2106, %r3134;
	mov.b32 	%r2107, -2147483648;
	shr.u32 	%r613, %r2107, %r2106;
	xor.b32  	%r2108, %r613, %r3134;
	clz.b32 	%r614, %r2108;
	sub.s32 	%r2109, 31, %r614;
	mul.wide.u32 	%rd153, %r2109, 4;
	add.s64 	%rd154, %rd2, %rd153;
	ld.local.u32 	%r615, [%rd154];
	and.b32  	%r2110, %r613, %r615;
	setp.eq.s32 	%p556, %r2110, 0;
	@%p556 bra 	$L__BB7_427;
	or.b32  	%r3164, %r3134, %r3164;
	bra.uni 	$L__BB7_428;
$L__BB7_427:
	or.b32  	%r2111, %r615, %r613;
	mul.wide.u32 	%rd155, %r2109, 4;
	add.s64 	%rd156, %rd2, %rd155;
	st.local.u32 	[%rd156], %r2111;
$L__BB7_428:
	popc.b32 	%r618, %r3135;
	setp.lt.s32 	%p557, %r3135, 0;
	setp.ne.s32 	%p558, %r618, 2;
	or.pred  	%p559, %p557, %p558;
	@%p559 bra 	$L__BB7_432;
	clz.b32 	%r2113, %r3135;
	mov.b32 	%r2114, -2147483648;
	shr.u32 	%r619, %r2114, %r2113;
	xor.b32  	%r2115, %r619, %r3135;
	clz.b32 	%r620, %r2115;
	sub.s32 	%r2116, 31, %r620;
	mul.wide.u32 	%rd157, %r2116, 4;
	add.s64 	%rd158, %rd2, %rd157;
	ld.local.u32 	%r621, [%rd158];
	and.b32  	%r2117, %r619, %r621;
	setp.eq.s32 	%p560, %r2117, 0;
	@%p560 bra 	$L__BB7_431;
	or.b32  	%r3164, %r3135, %r3164;
	bra.uni 	$L__BB7_432;
$L__BB7_431:
	or.b32  	%r2118, %r621, %r619;
	mul.wide.u32 	%rd159, %r2116, 4;
	add.s64 	%rd160, %rd2, %rd159;
	st.local.u32 	[%rd160], %r2118;
$L__BB7_432:
	popc.b32 	%r624, %r3136;
	setp.lt.s32 	%p561, %r3136, 0;
	setp.ne.s32 	%p562, %r624, 2;
	or.pred  	%p563, %p561, %p562;
	@%p563 bra 	$L__BB7_436;
	clz.b32 	%r2120, %r3136;
	mov.b32 	%r2121, -2147483648;
	shr.u32 	%r625, %r2121, %r2120;
	xor.b32  	%r2122, %r625, %r3136;
	clz.b32 	%r626, %r2122;
	sub.s32 	%r2123, 31, %r626;
	mul.wide.u32 	%rd161, %r2123, 4;
	add.s64 	%rd162, %rd2, %rd161;
	ld.local.u32 	%r627, [%rd162];
	and.b32  	%r2124, %r625, %r627;
	setp.eq.s32 	%p564, %r2124, 0;
	@%p564 bra 	$L__BB7_435;
	or.b32  	%r3164, %r3136, %r3164;
	bra.uni 	$L__BB7_436;
$L__BB7_435:
	or.b32  	%r2125, %r627, %r625;
	mul.wide.u32 	%rd163, %r2123, 4;
	add.s64 	%rd164, %rd2, %rd163;
	st.local.u32 	[%rd164], %r2125;
$L__BB7_436:
	popc.b32 	%r630, %r3137;
	setp.lt.s32 	%p565, %r3137, 0;
	setp.ne.s32 	%p566, %r630, 2;
	or.pred  	%p567, %p565, %p566;
	@%p567 bra 	$L__BB7_440;
	clz.b32 	%r2127, %r3137;
	mov.b32 	%r2128, -2147483648;
	shr.u32 	%r631, %r2128, %r2127;
	xor.b32  	%r2129, %r631, %r3137;
	clz.b32 	%r632, %r2129;
	sub.s32 	%r2130, 31, %r632;
	mul.wide.u32 	%rd165, %r2130, 4;
	add.s64 	%rd166, %rd2, %rd165;
	ld.local.u32 	%r633, [%rd166];
	and.b32  	%r2131, %r631, %r633;
	setp.eq.s32 	%p568, %r2131, 0;
	@%p568 bra 	$L__BB7_439;
	or.b32  	%r3164, %r3137, %r3164;
	bra.uni 	$L__BB7_440;
$L__BB7_439:
	or.b32  	%r2132, %r633, %r631;
	mul.wide.u32 	%rd167, %r2130, 4;
	add.s64 	%rd168, %rd2, %rd167;
	st.local.u32 	[%rd168], %r2132;
$L__BB7_440:
	popc.b32 	%r636, %r3138;
	setp.lt.s32 	%p569, %r3138, 0;
	setp.ne.s32 	%p570, %r636, 2;
	or.pred  	%p571, %p569, %p570;
	@%p571 bra 	$L__BB7_444;
	clz.b32 	%r2134, %r3138;
	mov.b32 	%r2135, -2147483648;
	shr.u32 	%r637, %r2135, %r2134;
	xor.b32  	%r2136, %r637, %r3138;
	clz.b32 	%r638, %r2136;
	sub.s32 	%r2137, 31, %r638;
	mul.wide.u32 	%rd169, %r2137, 4;
	add.s64 	%rd170, %rd2, %rd169;
	ld.local.u32 	%r639, [%rd170];
	and.b32  	%r2138, %r637, %r639;
	setp.eq.s32 	%p572, %r2138, 0;
	@%p572 bra 	$L__BB7_443;
	or.b32  	%r3164, %r3138, %r3164;
	bra.uni 	$L__BB7_444;
$L__BB7_443:
	or.b32  	%r2139, %r639, %r637;
	mul.wide.u32 	%rd171, %r2137, 4;
	add.s64 	%rd172, %rd2, %rd171;
	st.local.u32 	[%rd172], %r2139;
$L__BB7_444:
	popc.b32 	%r642, %r3237;
	setp.lt.s32 	%p573, %r3237, 0;
	setp.ne.s32 	%p574, %r642, 2;
	or.pred  	%p575, %p573, %p574;
	@%p575 bra 	$L__BB7_446;
	clz.b32 	%r2141, %r3237;
	mov.b32 	%r2142, -2147483648;
	shr.u32 	%r2143, %r2142, %r2141;
	xor.b32  	%r2144, %r2143, %r3237;
	clz.b32 	%r2145, %r2144;
	sub.s32 	%r2146, 31, %r2145;
	mul.wide.u32 	%rd173, %r2146, 4;
	add.s64 	%rd174, %rd2, %rd173;
	ld.local.u32 	%r2147, [%rd174];
	and.b32  	%r2148, %r2143, %r2147;
	setp.eq.s32 	%p576, %r2148, 0;
	selp.b32 	%r2149, 0, %r3237, %p576;
	or.b32  	%r3164, %r3164, %r2149;
$L__BB7_446:
	setp.eq.s32 	%p577, %r3164, 0;
	@%p577 bra 	$L__BB7_497;
	setp.gt.s32 	%p578, %r3162, -1;
	setp.eq.s32 	%p579, %r513, 2;
	and.b32  	%r2151, %r3162, %r3164;
	setp.eq.s32 	%p580, %r2151, %r3162;
	and.pred  	%p581, %p579, %p580;
	and.pred  	%p582, %p581, %p578;
	@%p582 bra 	$L__BB7_449;
	not.b32 	%r2152, %r3164;
	and.b32  	%r2153, %r3162, %r2152;
	popc.b32 	%r2154, %r2153;
	setp.eq.s32 	%p583, %r2154, 1;
	or.b32  	%r2155, %r2153, -2147483648;
	selp.b32 	%r3162, %r2155, %r2153, %p583;
$L__BB7_449:
	setp.gt.s32 	%p584, %r3116, -1;
	setp.eq.s32 	%p585, %r517, 2;
	and.b32  	%r2157, %r3116, %r3164;
	setp.eq.s32 	%p586, %r2157, %r3116;
	and.pred  	%p587, %p585, %p586;
	and.pred  	%p588, %p587, %p584;
	@%p588 bra 	$L__BB7_451;
	not.b32 	%r2158, %r3164;
	and.b32  	%r2159, %r3116, %r2158;
	popc.b32 	%r2160, %r2159;
	setp.eq.s32 	%p589, %r2160, 1;
	or.b32  	%r2161, %r2159, -2147483648;
	selp.b32 	%r3116, %r2161, %r2159, %p589;
$L__BB7_451:
	setp.gt.s32 	%p590, %r3117, -1;
	setp.eq.s32 	%p591, %r522, 2;
	and.b32  	%r2163, %r3117, %r3164;
	setp.eq.s32 	%p592, %r2163, %r3117;
	and.pred  	%p593, %p591, %p592;
	and.pred  	%p594, %p593, %p590;
	@%p594 bra 	$L__BB7_453;
	not.b32 	%r2164, %r3164;
	and.b32  	%r2165, %r3117, %r2164;
	popc.b32 	%r2166, %r2165;
	setp.eq.s32 	%p595, %r2166, 1;
	or.b32  	%r2167, %r2165, -2147483648;
	selp.b32 	%r3117, %r2167, %r2165, %p595;
$L__BB7_453:
	setp.gt.s32 	%p596, %r3118, -1;
	setp.eq.s32 	%p597, %r527, 2;
	and.b32  	%r2169, %r3118, %r3164;
	setp.eq.s32 	%p598, %r2169, %r3118;
	and.pred  	%p599, %p597, %p598;
	and.pred  	%p600, %p599, %p596;
	@%p600 bra 	$L__BB7_455;
	not.b32 	%r2170, %r3164;
	and.b32  	%r2171, %r3118, %r2170;
	popc.b32 	%r2172, %r2171;
	setp.eq.s32 	%p601, %r2172, 1;
	or.b32  	%r2173, %r2171, -2147483648;
	selp.b32 	%r3118, %r2173, %r2171, %p601;
$L__BB7_455:
	setp.gt.s32 	%p602, %r3119, -1;
	setp.eq.s32 	%p603, %r532, 2;
	and.b32  	%r2175, %r3119, %r3164;
	setp.eq.s32 	%p604, %r2175, %r3119;
	and.pred  	%p605, %p603, %p604;
	and.pred  	%p606, %p605, %p602;
	@%p606 bra 	$L__BB7_457;
	not.b32 	%r2176, %r3164;
	and.b32  	%r2177, %r3119, %r2176;
	popc.b32 	%r2178, %r2177;
	setp.eq.s32 	%p607, %r2178, 1;
	or.b32  	%r2179, %r2177, -2147483648;
	selp.b32 	%r3119, %r2179, %r2177, %p607;
$L__BB7_457:
	setp.gt.s32 	%p608, %r3120, -1;
	setp.eq.s32 	%p609, %r537, 2;
	and.b32  	%r2181, %r3120, %r3164;
	setp.eq.s32 	%p610, %r2181, %r3120;
	and.pred  	%p611, %p609, %p610;
	and.pred  	%p612, %p611, %p608;
	@%p612 bra 	$L__BB7_459;
	not.b32 	%r2182, %r3164;
	and.b32  	%r2183, %r3120, %r2182;
	popc.b32 	%r2184, %r2183;
	setp.eq.s32 	%p613, %r2184, 1;
	or.b32  	%r2185, %r2183, -2147483648;
	selp.b32 	%r3120, %r2185, %r2183, %p613;
$L__BB7_459:
	setp.gt.s32 	%p614, %r3121, -1;
	setp.eq.s32 	%p615, %r542, 2;
	and.b32  	%r2187, %r3121, %r3164;
	setp.eq.s32 	%p616, %r2187, %r3121;
	and.pred  	%p617, %p615, %p616;
	and.pred  	%p618, %p617, %p614;
	@%p618 bra 	$L__BB7_461;
	not.b32 	%r2188, %r3164;
	and.b32  	%r2189, %r3121, %r2188;
	popc.b32 	%r2190, %r2189;
	setp.eq.s32 	%p619, %r2190, 1;
	or.b32  	%r2191, %r2189, -2147483648;
	selp.b32 	%r3121, %r2191, %r2189, %p619;
$L__BB7_461:
	setp.gt.s32 	%p620, %r3122, -1;
	setp.eq.s32 	%p621, %r547, 2;
	and.b32  	%r2193, %r3122, %r3164;
	setp.eq.s32 	%p622, %r2193, %r3122;
	and.pred  	%p623, %p621, %p622;
	and.pred  	%p624, %p623, %p620;
	@%p624 bra 	$L__BB7_463;
	not.b32 	%r2194, %r3164;
	and.b32  	%r2195, %r3122, %r2194;
	popc.b32 	%r2196, %r2195;
	setp.eq.s32 	%p625, %r2196, 1;
	or.b32  	%r2197, %r2195, -2147483648;
	selp.b32 	%r3122, %r2197, %r2195, %p625;
$L__BB7_463:
	not.b32 	%r661, %r3164;
	setp.gt.s32 	%p626, %r3123, -1;
	setp.eq.s32 	%p627, %r552, 2;
	and.b32  	%r2199, %r3123, %r3164;
	setp.eq.s32 	%p628, %r2199, %r3123;
	and.pred  	%p629, %p627, %p628;
	and.pred  	%p630, %p629, %p626;
	@%p630 bra 	$L__BB7_465;
	and.b32  	%r2200, %r3123, %r661;
	popc.b32 	%r2201, %r2200;
	setp.eq.s32 	%p631, %r2201, 1;
	or.b32  	%r2202, %r2200, -2147483648;
	selp.b32 	%r3123, %r2202, %r2200, %p631;
$L__BB7_465:
	setp.gt.s32 	%p632, %r3124, -1;
	setp.eq.s32 	%p633, %r557, 2;
	and.b32  	%r2204, %r3124, %r3164;
	setp.eq.s32 	%p634, %r2204, %r3124;
	and.pred  	%p635, %p633, %p634;
	and.pred  	%p636, %p635, %p632;
	@%p636 bra 	$L__BB7_467;
	and.b32  	%r2205, %r3124, %r661;
	popc.b32 	%r2206, %r2205;
	setp.eq.s32 	%p637, %r2206, 1;
	or.b32  	%r2207, %r2205, -2147483648;
	selp.b32 	%r3124, %r2207, %r2205, %p637;
$L__BB7_467:
	setp.gt.s32 	%p638, %r3125, -1;
	setp.eq.s32 	%p639, %r562, 2;
	and.b32  	%r2209, %r3125, %r3164;
	setp.eq.s32 	%p640, %r2209, %r3125;
	and.pred  	%p641, %p639, %p640;
	and.pred  	%p642, %p641, %p638;
	@%p642 bra 	$L__BB7_469;
	and.b32  	%r2210, %r3125, %r661;
	popc.b32 	%r2211, %r2210;
	setp.eq.s32 	%p643, %r2211, 1;
	or.b32  	%r2212, %r2210, -2147483648;
	selp.b32 	%r3125, %r2212, %r2210, %p643;
$L__BB7_469:
	setp.gt.s32 	%p644, %r3126, -1;
	setp.eq.s32 	%p645, %r567, 2;
	and.b32  	%r2214, %r3126, %r3164;
	setp.eq.s32 	%p646, %r2214, %r3126;
	and.pred  	%p647, %p645, %p646;
	and.pred  	%p648, %p647, %p644;
	@%p648 bra 	$L__BB7_471;
	and.b32  	%r2215, %r3126, %r661;
	popc.b32 	%r2216, %r2215;
	setp.eq.s32 	%p649, %r2216, 1;
	or.b32  	%r2217, %r2215, -2147483648;
	selp.b32 	%r3126, %r2217, %r2215, %p649;
$L__BB7_471:
	setp.gt.s32 	%p650, %r3127, -1;
	setp.eq.s32 	%p651, %r572, 2;
	and.b32  	%r2219, %r3127, %r3164;
	setp.eq.s32 	%p652, %r2219, %r3127;
	and.pred  	%p653, %p651, %p652;
	and.pred  	%p654, %p653, %p650;
	@%p654 bra 	$L__BB7_473;
	and.b32  	%r2220, %r3127, %r661;
	popc.b32 	%r2221, %r2220;
	setp.eq.s32 	%p655, %r2221, 1;
	or.b32  	%r2222, %r2220, -2147483648;
	selp.b32 	%r3127, %r2222, %r2220, %p655;
$L__BB7_473:
	setp.gt.s32 	%p656, %r3128, -1;
	setp.eq.s32 	%p657, %r577, 2;
	and.b32  	%r2224, %r3128, %r3164;
	setp.eq.s32 	%p658, %r2224, %r3128;
	and.pred  	%p659, %p657, %p658;
	and.pred  	%p660, %p659, %p656;
	@%p660 bra 	$L__BB7_475;
	and.b32  	%r2225, %r3128, %r661;
	popc.b32 	%r2226, %r2225;
	setp.eq.s32 	%p661, %r2226, 1;
	or.b32  	%r2227, %r2225, -2147483648;
	selp.b32 	%r3128, %r2227, %r2225, %p661;
$L__BB7_475:
	setp.gt.s32 	%p662, %r3129, -1;
	setp.eq.s32 	%p663, %r582, 2;
	and.b32  	%r2229, %r3129, %r3164;
	setp.eq.s32 	%p664, %r2229, %r3129;
	and.pred  	%p665, %p663, %p664;
	and.pred  	%p666, %p665, %p662;
	@%p666 bra 	$L__BB7_477;
	and.b32  	%r2230, %r3129, %r661;
	popc.b32 	%r2231, %r2230;
	setp.eq.s32 	%p667, %r2231, 1;
	or.b32  	%r2232, %r2230, -2147483648;
	selp.b32 	%r3129, %r2232, %r2230, %p667;
$L__BB7_477:
	setp.gt.s32 	%p668, %r3130, -1;
	setp.eq.s32 	%p669, %r588, 2;
	and.b32  	%r2234, %r3130, %r3164;
	setp.eq.s32 	%p670, %r2234, %r3130;
	and.pred  	%p671, %p669, %p670;
	and.pred  	%p672, %p671, %p668;
	@%p672 bra 	$L__BB7_479;
	and.b32  	%r2235, %r3130, %r661;
	popc.b32 	%r2236, %r2235;
	setp.eq.s32 	%p673, %r2236, 1;
	or.b32  	%r2237, %r2235, -2147483648;
	selp.b32 	%r3130, %r2237, %r2235, %p673;
$L__BB7_479:
	setp.gt.s32 	%p674, %r3131, -1;
	setp.eq.s32 	%p675, %r594, 2;
	and.b32  	%r2239, %r3131, %r3164;
	setp.eq.s32 	%p676, %r2239, %r3131;
	and.pred  	%p677, %p675, %p676;
	and.pred  	%p678, %p677, %p674;
	@%p678 bra 	$L__BB7_481;
	and.b32  	%r2240, %r3131, %r661;
	popc.b32 	%r2241, %r2240;
	setp.eq.s32 	%p679, %r2241, 1;
	or.b32  	%r2242, %r2240, -2147483648;
	selp.b32 	%r3131, %r2242, %r2240, %p679;
$L__BB7_481:
	setp.gt.s32 	%p680, %r3132, -1;
	setp.eq.s32 	%p681, %r600, 2;
	and.b32  	%r2244, %r3132, %r3164;
	setp.eq.s32 	%p682, %r2244, %r3132;
	and.pred  	%p683, %p681, %p682;
	and.pred  	%p684, %p683, %p680;
	@%p684 bra 	$L__BB7_483;
	and.b32  	%r2245, %r3132, %r661;
	popc.b32 	%r2246, %r2245;
	setp.eq.s32 	%p685, %r2246, 1;
	or.b32  	%r2247, %r2245, -2147483648;
	selp.b32 	%r3132, %r2247, %r2245, %p685;
$L__BB7_483:
	setp.gt.s32 	%p686, %r3133, -1;
	setp.eq.s32 	%p687, %r606, 2;
	and.b32  	%r2249, %r3133, %r3164;
	setp.eq.s32 	%p688, %r2249, %r3133;
	and.pred  	%p689, %p687, %p688;
	and.pred  	%p690, %p689, %p686;
	@%p690 bra 	$L__BB7_485;
	and.b32  	%r2250, %r3133, %r661;
	popc.b32 	%r2251, %r2250;
	setp.eq.s32 	%p691, %r2251, 1;
	or.b32  	%r2252, %r2250, -2147483648;
	selp.b32 	%r3133, %r2252, %r2250, %p691;
$L__BB7_485:
	setp.gt.s32 	%p692, %r3134, -1;
	setp.eq.s32 	%p693, %r612, 2;
	and.b32  	%r2254, %r3134, %r3164;
	setp.eq.s32 	%p694, %r2254, %r3134;
	and.pred  	%p695, %p693, %p694;
	and.pred  	%p696, %p695, %p692;
	@%p696 bra 	$L__BB7_487;
	and.b32  	%r2255, %r3134, %r661;
	popc.b32 	%r2256, %r2255;
	setp.eq.s32 	%p697, %r2256, 1;
	or.b32  	%r2257, %r2255, -2147483648;
	selp.b32 	%r3134, %r2257, %r2255, %p697;
$L__BB7_487:
	setp.gt.s32 	%p698, %r3135, -1;
	setp.eq.s32 	%p699, %r618, 2;
	and.b32  	%r2259, %r3135, %r3164;
	setp.eq.s32 	%p700, %r2259, %r3135;
	and.pred  	%p701, %p699, %p700;
	and.pred  	%p702, %p701, %p698;
	@%p702 bra 	$L__BB7_489;
	and.b32  	%r2260, %r3135, %r661;
	popc.b32 	%r2261, %r2260;
	setp.eq.s32 	%p703, %r2261, 1;
	or.b32  	%r2262, %r2260, -2147483648;
	selp.b32 	%r3135, %r2262, %r2260, %p703;
$L__BB7_489:
	setp.gt.s32 	%p704, %r3136, -1;
	setp.eq.s32 	%p705, %r624, 2;
	and.b32  	%r2264, %r3136, %r3164;
	setp.eq.s32 	%p706, %r2264, %r3136;
	and.pred  	%p707, %p705, %p706;
	and.pred  	%p708, %p707, %p704;
	@%p708 bra 	$L__BB7_491;
	and.b32  	%r2265, %r3136, %r661;
	popc.b32 	%r2266, %r2265;
	setp.eq.s32 	%p709, %r2266, 1;
	or.b32  	%r2267, %r2265, -2147483648;
	selp.b32 	%r3136, %r2267, %r2265, %p709;
$L__BB7_491:
	setp.gt.s32 	%p710, %r3137, -1;
	setp.eq.s32 	%p711, %r630, 2;
	and.b32  	%r2269, %r3137, %r3164;
	setp.eq.s32 	%p712, %r2269, %r3137;
	and.pred  	%p713, %p711, %p712;
	and.pred  	%p714, %p713, %p710;
	@%p714 bra 	$L__BB7_493;
	and.b32  	%r2270, %r3137, %r661;
	popc.b32 	%r2271, %r2270;
	setp.eq.s32 	%p715, %r2271, 1;
	or.b32  	%r2272, %r2270, -2147483648;
	selp.b32 	%r3137, %r2272, %r2270, %p715;
$L__BB7_493:
	setp.gt.s32 	%p716, %r3138, -1;
	setp.eq.s32 	%p717, %r636, 2;
	and.b32  	%r2274, %r3138, %r3164;
	setp.eq.s32 	%p718, %r2274, %r3138;
	and.pred  	%p719, %p717, %p718;
	and.pred  	%p720, %p719, %p716;
	@%p720 bra 	$L__BB7_495;
	and.b32  	%r2275, %r3138, %r661;
	popc.b32 	%r2276, %r2275;
	setp.eq.s32 	%p721, %r2276, 1;
	or.b32  	%r2277, %r2275, -2147483648;
	selp.b32 	%r3138, %r2277, %r2275, %p721;
$L__BB7_495:
	setp.gt.s32 	%p722, %r3237, -1;
	setp.eq.s32 	%p723, %r642, 2;
	and.b32  	%r2279, %r3237, %r3164;
	setp.eq.s32 	%p724, %r2279, %r3237;
	and.pred  	%p725, %p723, %p724;
	and.pred  	%p726, %p725, %p722;
	@%p726 bra 	$L__BB7_497;
	and.b32  	%r2280, %r3237, %r661;
	popc.b32 	%r2281, %r2280;
	setp.eq.s32 	%p727, %r2281, 1;
	or.b32  	%r2282, %r2280, -2147483648;
	selp.b32 	%r3237, %r2282, %r2280, %p727;
$L__BB7_497:
	bar.sync 	0;
	mad.lo.s32 	%r2283, %r2, 100, %r5;
	mad.lo.s32 	%r2284, %r2, -96, %r2283;
	st.shared.u32 	[%r2284], %r3162;
	st.shared.u32 	[%r2284+500], %r3116;
	st.shared.u32 	[%r2284+1000], %r3117;
	st.shared.u32 	[%r2284+1500], %r3118;
	st.shared.u32 	[%r2284+2000], %r3119;
	st.shared.u32 	[%r2284+100], %r3120;
	st.shared.u32 	[%r2284+600], %r3121;
	st.shared.u32 	[%r2284+1100], %r3122;
	st.shared.u32 	[%r2284+1600], %r3123;
	st.shared.u32 	[%r2284+2100], %r3124;
	st.shared.u32 	[%r2284+200], %r3125;
	st.shared.u32 	[%r2284+700], %r3126;
	st.shared.u32 	[%r2284+1200], %r3127;
	st.shared.u32 	[%r2284+1700], %r3128;
	st.shared.u32 	[%r2284+2200], %r3129;
	st.shared.u32 	[%r2284+300], %r3130;
	st.shared.u32 	[%r2284+800], %r3131;
	st.shared.u32 	[%r2284+1300], %r3132;
	st.shared.u32 	[%r2284+1800], %r3133;
	st.shared.u32 	[%r2284+2300], %r3134;
	st.shared.u32 	[%r2284+400], %r3135;
	st.shared.u32 	[%r2284+900], %r3136;
	st.shared.u32 	[%r2284+1400], %r3137;
	st.shared.u32 	[%r2284+1900], %r3138;
	st.shared.u32 	[%r2284+2400], %r3237;
	bar.sync 	0;
	ld.shared.u32 	%r720, [%r6];
	ld.shared.u32 	%r3263, [%r6+100];
	ld.shared.u32 	%r3264, [%r6+200];
	ld.shared.u32 	%r3265, [%r6+300];
	ld.shared.u32 	%r3266, [%r6+400];
	ld.shared.u32 	%r3267, [%r6+4];
	ld.shared.u32 	%r3268, [%r6+104];
	ld.shared.u32 	%r3269, [%r6+204];
	ld.shared.u32 	%r3270, [%r6+304];
	ld.shared.u32 	%r3271, [%r6+404];
	ld.shared.u32 	%r3272, [%r6+8];
	ld.shared.u32 	%r3273, [%r6+108];
	ld.shared.u32 	%r3274, [%r6+208];
	ld.shared.u32 	%r3275, [%r6+308];
	ld.shared.u32 	%r3276, [%r6+408];
	ld.shared.u32 	%r3277, [%r6+12];
	ld.shared.u32 	%r3278, [%r6+112];
	ld.shared.u32 	%r3279, [%r6+212];
	ld.shared.u32 	%r3280, [%r6+312];
	ld.shared.u32 	%r3281, [%r6+412];
	ld.shared.u32 	%r3282, [%r6+16];
	ld.shared.u32 	%r3283, [%r6+116];
	ld.shared.u32 	%r3284, [%r6+216];
	ld.shared.u32 	%r3285, [%r6+316];
	ld.shared.u32 	%r3384, [%r6+416];
	min.s32 	%r2285, %r720, 0;
	and.b32  	%r3239, %r2285, 2147483647;
	setp.gt.s32 	%p728, %r3263, -1;
	@%p728 bra 	$L__BB7_499;
	and.b32  	%r2286, %r3263, 2147483647;
	and.b32  	%r2287, %r3263, %r3239;
	setp.eq.s32 	%p729, %r2287, 0;
	selp.b32 	%r2288, %r2286, -2147483648, %p729;
	or.b32  	%r3239, %r2288, %r3239;
$L__BB7_499:
	setp.gt.s32 	%p730, %r3264, -1;
	@%p730 bra 	$L__BB7_501;
	and.b32  	%r2289, %r3264, 2147483647;
	and.b32  	%r2290, %r2289, %r3239;
	setp.eq.s32 	%p731, %r2290, 0;
	selp.b32 	%r2291, %r2289, -2147483648, %p731;
	or.b32  	%r3239, %r2291, %r3239;
$L__BB7_501:
	setp.gt.s32 	%p732, %r3265, -1;
	@%p732 bra 	$L__BB7_503;
	and.b32  	%r2292, %r3265, 2147483647;
	and.b32  	%r2293, %r2292, %r3239;
	setp.eq.s32 	%p733, %r2293, 0;
	selp.b32 	%r2294, %r2292, -2147483648, %p733;
	or.b32  	%r3239, %r2294, %r3239;
$L__BB7_503:
	setp.gt.s32 	%p734, %r3266, -1;
	@%p734 bra 	$L__BB7_505;
	and.b32  	%r2295, %r3266, 2147483647;
	and.b32  	%r2296, %r2295, %r3239;
	setp.eq.s32 	%p735, %r2296, 0;
	selp.b32 	%r2297, %r2295, -2147483648, %p735;
	or.b32  	%r3239, %r2297, %r3239;
$L__BB7_505:
	setp.gt.s32 	%p736, %r3267, -1;
	@%p736 bra 	$L__BB7_507;
	and.b32  	%r2298, %r3267, 2147483647;
	and.b32  	%r2299, %r2298, %r3239;
	setp.eq.s32 	%p737, %r2299, 0;
	selp.b32 	%r2300, %r2298, -2147483648, %p737;
	or.b32  	%r3239, %r2300, %r3239;
$L__BB7_507:
	setp.gt.s32 	%p738, %r3268, -1;
	@%p738 bra 	$L__BB7_509;
	and.b32  	%r2301, %r3268, 2147483647;
	and.b32  	%r2302, %r2301, %r3239;
	setp.eq.s32 	%p739, %r2302, 0;
	selp.b32 	%r2303, %r2301, -2147483648, %p739;
	or.b32  	%r3239, %r2303, %r3239;
$L__BB7_509:
	setp.gt.s32 	%p740, %r3269, -1;
	@%p740 bra 	$L__BB7_511;
	and.b32  	%r2304, %r3269, 2147483647;
	and.b32  	%r2305, %r2304, %r3239;
	setp.eq.s32 	%p741, %r2305, 0;
	selp.b32 	%r2306, %r2304, -2147483648, %p741;
	or.b32  	%r3239, %r2306, %r3239;
$L__BB7_511:
	setp.gt.s32 	%p742, %r3270, -1;
	@%p742 bra 	$L__BB7_513;
	and.b32  	%r2307, %r3270, 2147483647;
	and.b32  	%r2308, %r2307, %r3239;
	setp.eq.s32 	%p743, %r2308, 0;
	selp.b32 	%r2309, %r2307, -2147483648, %p743;
	or.b32  	%r3239, %r2309, %r3239;
$L__BB7_513:
	setp.gt.s32 	%p744, %r3271, -1;
	@%p744 bra 	$L__BB7_515;
	and.b32  	%r2310, %r3271, 2147483647;
	and.b32  	%r2311, %r2310, %r3239;
	setp.eq.s32 	%p745, %r2311, 0;
	selp.b32 	%r2312, %r2310, -2147483648, %p745;
	or.b32  	%r3239, %r2312, %r3239;
$L__BB7_515:
	setp.gt.s32 	%p746, %r3272, -1;
	@%p746 bra 	$L__BB7_517;
	and.b32  	%r2313, %r3272, 2147483647;
	and.b32  	%r2314, %r2313, %r3239;
	setp.eq.s32 	%p747, %r2314, 0;
	selp.b32 	%r2315, %r2313, -2147483648, %p747;
	or.b32  	%r3239, %r2315, %r3239;
$L__BB7_517:
	setp.gt.s32 	%p748, %r3273, -1;
	@%p748 bra 	$L__BB7_519;
	and.b32  	%r2316, %r3273, 2147483647;
	and.b32  	%r2317, %r2316, %r3239;
	setp.eq.s32 	%p749, %r2317, 0;
	selp.b32 	%r2318, %r2316, -2147483648, %p749;
	or.b32  	%r3239, %r2318, %r3239;
$L__BB7_519:
	setp.gt.s32 	%p750, %r3274, -1;
	@%p750 bra 	$L__BB7_521;
	and.b32  	%r2319, %r3274, 2147483647;
	and.b32  	%r2320, %r2319, %r3239;
	setp.eq.s32 	%p751, %r2320, 0;
	selp.b32 	%r2321, %r2319, -2147483648, %p751;
	or.b32  	%r3239, %r2321, %r3239;
$L__BB7_521:
	setp.gt.s32 	%p752, %r3275, -1;
	@%p752 bra 	$L__BB7_523;
	and.b32  	%r2322, %r3275, 2147483647;
	and.b32  	%r2323, %r2322, %r3239;
	setp.eq.s32 	%p753, %r2323, 0;
	selp.b32 	%r2324, %r2322, -2147483648, %p753;
	or.b32  	%r3239, %r2324, %r3239;
$L__BB7_523:
	setp.gt.s32 	%p754, %r3276, -1;
	@%p754 bra 	$L__BB7_525;
	and.b32  	%r2325, %r3276, 2147483647;
	and.b32  	%r2326, %r2325, %r3239;
	setp.eq.s32 	%p755, %r2326, 0;
	selp.b32 	%r2327, %r2325, -2147483648, %p755;
	or.b32  	%r3239, %r2327, %r3239;
$L__BB7_525:
	setp.gt.s32 	%p756, %r3277, -1;
	@%p756 bra 	$L__BB7_527;
	and.b32  	%r2328, %r3277, 2147483647;
	and.b32  	%r2329, %r2328, %r3239;
	setp.eq.s32 	%p757, %r2329, 0;
	selp.b32 	%r2330, %r2328, -2147483648, %p757;
	or.b32  	%r3239, %r2330, %r3239;
$L__BB7_527:
	setp.gt.s32 	%p758, %r3278, -1;
	@%p758 bra 	$L__BB7_529;
	and.b32  	%r2331, %r3278, 2147483647;
	and.b32  	%r2332, %r2331, %r3239;
	setp.eq.s32 	%p759, %r2332, 0;
	selp.b32 	%r2333, %r2331, -2147483648, %p759;
	or.b32  	%r3239, %r2333, %r3239;
$L__BB7_529:
	setp.gt.s32 	%p760, %r3279, -1;
	@%p760 bra 	$L__BB7_531;
	and.b32  	%r2334, %r3279, 2147483647;
	and.b32  	%r2335, %r2334, %r3239;
	setp.eq.s32 	%p761, %r2335, 0;
	selp.b32 	%r2336, %r2334, -2147483648, %p761;
	or.b32  	%r3239, %r2336, %r3239;
$L__BB7_531:
	setp.gt.s32 	%p762, %r3280, -1;
	@%p762 bra 	$L__BB7_533;
	and.b32  	%r2337, %r3280, 2147483647;
	and.b32  	%r2338, %r2337, %r3239;
	setp.eq.s32 	%p763, %r2338, 0;
	selp.b32 	%r2339, %r2337, -2147483648, %p763;
	or.b32  	%r3239, %r2339, %r3239;
$L__BB7_533:
	setp.gt.s32 	%p764, %r3281, -1;
	@%p764 bra 	$L__BB7_535;
	and.b32  	%r2340, %r3281, 2147483647;
	and.b32  	%r2341, %r2340, %r3239;
	setp.eq.s32 	%p765, %r2341, 0;
	selp.b32 	%r2342, %r2340, -2147483648, %p765;
	or.b32  	%r3239, %r2342, %r3239;
$L__BB7_535:
	setp.gt.s32 	%p766, %r3282, -1;
	@%p766 bra 	$L__BB7_537;
	and.b32  	%r2343, %r3282, 2147483647;
	and.b32  	%r2344, %r2343, %r3239;
	setp.eq.s32 	%p767, %r2344, 0;
	selp.b32 	%r2345, %r2343, -2147483648, %p767;
	or.b32  	%r3239, %r2345, %r3239;
$L__BB7_537:
	setp.gt.s32 	%p768, %r3283, -1;
	@%p768 bra 	$L__BB7_539;
	and.b32  	%r2346, %r3283, 2147483647;
	and.b32  	%r2347, %r2346, %r3239;
	setp.eq.s32 	%p769, %r2347, 0;
	selp.b32 	%r2348, %r2346, -2147483648, %p769;
	or.b32  	%r3239, %r2348, %r3239;
$L__BB7_539:
	setp.gt.s32 	%p770, %r3284, -1;
	@%p770 bra 	$L__BB7_541;
	and.b32  	%r2349, %r3284, 2147483647;
	and.b32  	%r2350, %r2349, %r3239;
	setp.eq.s32 	%p771, %r2350, 0;
	selp.b32 	%r2351, %r2349, -2147483648, %p771;
	or.b32  	%r3239, %r2351, %r3239;
$L__BB7_541:
	setp.gt.s32 	%p772, %r3285, -1;
	@%p772 bra 	$L__BB7_543;
	and.b32  	%r2352, %r3285, 2147483647;
	and.b32  	%r2353, %r2352, %r3239;
	setp.eq.s32 	%p773, %r2353, 0;
	selp.b32 	%r2354, %r2352, -2147483648, %p773;
	or.b32  	%r3239, %r2354, %r3239;
$L__BB7_543:
	setp.gt.s32 	%p774, %r3384, -1;
	@%p774 bra 	$L__BB7_545;
	and.b32  	%r2355, %r3384, 2147483647;
	and.b32  	%r2356, %r2355, %r3239;
	setp.eq.s32 	%p775, %r2356, 0;
	selp.b32 	%r2357, %r2355, -2147483648, %p775;
	or.b32  	%r3239, %r2357, %r3239;
$L__BB7_545:
	setp.lt.s32 	%p776, %r3239, 0;
	mov.b32 	%r3309, 0;
	@%p776 bra 	$L__BB7_596;
	not.b32 	%r794, %r3239;
	setp.lt.s32 	%p777, %r720, 0;
	mov.u32 	%r3309, %r720;
	@%p777 bra 	$L__BB7_548;
	and.b32  	%r2359, %r720, %r794;
	popc.b32 	%r2360, %r2359;
	setp.eq.s32 	%p778, %r2360, 1;
	or.b32  	%r2361, %r2359, -2147483648;
	selp.b32 	%r3309, %r2361, %r2359, %p778;
$L__BB7_548:
	setp.lt.s32 	%p779, %r3263, 0;
	@%p779 bra 	$L__BB7_550;
	and.b32  	%r2362, %r3263, %r794;
	popc.b32 	%r2363, %r2362;
	setp.eq.s32 	%p780, %r2363, 1;
	or.b32  	%r2364, %r2362, -2147483648;
	selp.b32 	%r3263, %r2364, %r2362, %p780;
$L__BB7_550:
	setp.lt.s32 	%p781, %r3264, 0;
	@%p781 bra 	$L__BB7_552;
	and.b32  	%r2365, %r3264, %r794;
	popc.b32 	%r2366, %r2365;
	setp.eq.s32 	%p782, %r2366, 1;
	or.b32  	%r2367, %r2365, -2147483648;
	selp.b32 	%r3264, %r2367, %r2365, %p782;
$L__BB7_552:
	setp.lt.s32 	%p783, %r3265, 0;
	@%p783 bra 	$L__BB7_554;
	and.b32  	%r2368, %r3265, %r794;
	popc.b32 	%r2369, %r2368;
	setp.eq.s32 	%p784, %r2369, 1;
	or.b32  	%r2370, %r2368, -2147483648;
	selp.b32 	%r3265, %r2370, %r2368, %p784;
$L__BB7_554:
	setp.lt.s32 	%p785, %r3266, 0;
	@%p785 bra 	$L__BB7_556;
	and.b32  	%r2371, %r3266, %r794;
	popc.b32 	%r2372, %r2371;
	setp.eq.s32 	%p786, %r2372, 1;
	or.b32  	%r2373, %r2371, -2147483648;
	selp.b32 	%r3266, %r2373, %r2371, %p786;
$L__BB7_556:
	setp.lt.s32 	%p787, %r3267, 0;
	@%p787 bra 	$L__BB7_558;
	and.b32  	%r2374, %r3267, %r794;
	popc.b32 	%r2375, %r2374;
	setp.eq.s32 	%p788, %r2375, 1;
	or.b32  	%r2376, %r2374, -2147483648;
	selp.b32 	%r3267, %r2376, %r2374, %p788;
$L__BB7_558:
	setp.lt.s32 	%p789, %r3268, 0;
	@%p789 bra 	$L__BB7_560;
	and.b32  	%r2377, %r3268, %r794;
	popc.b32 	%r2378, %r2377;
	setp.eq.s32 	%p790, %r2378, 1;
	or.b32  	%r2379, %r2377, -2147483648;
	selp.b32 	%r3268, %r2379, %r2377, %p790;
$L__BB7_560:
	setp.lt.s32 	%p791, %r3269, 0;
	@%p791 bra 	$L__BB7_562;
	and.b32  	%r2380, %r3269, %r794;
	popc.b32 	%r2381, %r2380;
	setp.eq.s32 	%p792, %r2381, 1;
	or.b32  	%r2382, %r2380, -2147483648;
	selp.b32 	%r3269, %r2382, %r2380, %p792;
$L__BB7_562:
	setp.lt.s32 	%p793, %r3270, 0;
	@%p793 bra 	$L__BB7_564;
	and.b32  	%r2383, %r3270, %r794;
	popc.b32 	%r2384, %r2383;
	setp.eq.s32 	%p794, %r2384, 1;
	or.b32  	%r2385, %r2383, -2147483648;
	selp.b32 	%r3270, %r2385, %r2383, %p794;
$L__BB7_564:
	setp.lt.s32 	%p795, %r3271, 0;
	@%p795 bra 	$L__BB7_566;
	and.b32  	%r2386, %r3271, %r794;
	popc.b32 	%r2387, %r2386;
	setp.eq.s32 	%p796, %r2387, 1;
	or.b32  	%r2388, %r2386, -2147483648;
	selp.b32 	%r3271, %r2388, %r2386, %p796;
$L__BB7_566:
	setp.lt.s32 	%p797, %r3272, 0;
	@%p797 bra 	$L__BB7_568;
	and.b32  	%r2389, %r3272, %r794;
	popc.b32 	%r2390, %r2389;
	setp.eq.s32 	%p798, %r2390, 1;
	or.b32  	%r2391, %r2389, -2147483648;
	selp.b32 	%r3272, %r2391, %r2389, %p798;
$L__BB7_568:
	setp.lt.s32 	%p799, %r3273, 0;
	@%p799 bra 	$L__BB7_570;
	and.b32  	%r2392, %r3273, %r794;
	popc.b32 	%r2393, %r2392;
	setp.eq.s32 	%p800, %r2393, 1;
	or.b32  	%r2394, %r2392, -2147483648;
	selp.b32 	%r3273, %r2394, %r2392, %p800;
$L__BB7_570:
	setp.lt.s32 	%p801, %r3274, 0;
	@%p801 bra 	$L__BB7_572;
	and.b32  	%r2395, %r3274, %r794;
	popc.b32 	%r2396, %r2395;
	setp.eq.s32 	%p802, %r2396, 1;
	or.b32  	%r2397, %r2395, -2147483648;
	selp.b32 	%r3274, %r2397, %r2395, %p802;
$L__BB7_572:
	setp.lt.s32 	%p803, %r3275, 0;
	@%p803 bra 	$L__BB7_574;
	and.b32  	%r2398, %r3275, %r794;
	popc.b32 	%r2399, %r2398;
	setp.eq.s32 	%p804, %r2399, 1;
	or.b32  	%r2400, %r2398, -2147483648;
	selp.b32 	%r3275, %r2400, %r2398, %p804;
$L__BB7_574:
	setp.lt.s32 	%p805, %r3276, 0;
	@%p805 bra 	$L__BB7_576;
	and.b32  	%r2401, %r3276, %r794;
	popc.b32 	%r2402, %r2401;
	setp.eq.s32 	%p806, %r2402, 1;
	or.b32  	%r2403, %r2401, -2147483648;
	selp.b32 	%r3276, %r2403, %r2401, %p806;
$L__BB7_576:
	setp.lt.s32 	%p807, %r3277, 0;
	@%p807 bra 	$L__BB7_578;
	and.b32  	%r2404, %r3277, %r794;
	popc.b32 	%r2405, %r2404;
	setp.eq.s32 	%p808, %r2405, 1;
	or.b32  	%r2406, %r2404, -2147483648;
	selp.b32 	%r3277, %r2406, %r2404, %p808;
$L__BB7_578:
	setp.lt.s32 	%p809, %r3278, 0;
	@%p809 bra 	$L__BB7_580;
	and.b32  	%r2407, %r3278, %r794;
	popc.b32 	%r2408, %r2407;
	setp.eq.s32 	%p810, %r2408, 1;
	or.b32  	%r2409, %r2407, -2147483648;
	selp.b32 	%r3278, %r2409, %r2407, %p810;
$L__BB7_580:
	setp.lt.s32 	%p811, %r3279, 0;
	@%p811 bra 	$L__BB7_582;
	and.b32  	%r2410, %r3279, %r794;
	popc.b32 	%r2411, %r2410;
	setp.eq.s32 	%p812, %r2411, 1;
	or.b32  	%r2412, %r2410, -2147483648;
	selp.b32 	%r3279, %r2412, %r2410, %p812;
$L__BB7_582:
	setp.lt.s32 	%p813, %r3280, 0;
	@%p813 bra 	$L__BB7_584;
	and.b32  	%r2413, %r3280, %r794;
	popc.b32 	%r2414, %r2413;
	setp.eq.s32 	%p814, %r2414, 1;
	or.b32  	%r2415, %r2413, -2147483648;
	selp.b32 	%r3280, %r2415, %r2413, %p814;
$L__BB7_584:
	setp.lt.s32 	%p815, %r3281, 0;
	@%p815 bra 	$L__BB7_586;
	and.b32  	%r2416, %r3281, %r794;
	popc.b32 	%r2417, %r2416;
	setp.eq.s32 	%p816, %r2417, 1;
	or.b32  	%r2418, %r2416, -2147483648;
	selp.b32 	%r3281, %r2418, %r2416, %p816;
$L__BB7_586:
	setp.lt.s32 	%p817, %r3282, 0;
	@%p817 bra 	$L__BB7_588;
	and.b32  	%r2419, %r3282, %r794;
	popc.b32 	%r2420, %r2419;
	setp.eq.s32 	%p818, %r2420, 1;
	or.b32  	%r2421, %r2419, -2147483648;
	selp.b32 	%r3282, %r2421, %r2419, %p818;
$L__BB7_588:
	setp.lt.s32 	%p819, %r3283, 0;
	@%p819 bra 	$L__BB7_590;
	and.b32  	%r2422, %r3283, %r794;
	popc.b32 	%r2423, %r2422;
	setp.eq.s32 	%p820, %r2423, 1;
	or.b32  	%r2424, %r2422, -2147483648;
	selp.b32 	%r3283, %r2424, %r2422, %p820;
$L__BB7_590:
	setp.lt.s32 	%p821, %r3284, 0;
	@%p821 bra 	$L__BB7_592;
	and.b32  	%r2425, %r3284, %r794;
	popc.b32 	%r2426, %r2425;
	setp.eq.s32 	%p822, %r2426, 1;
	or.b32  	%r2427, %r2425, -2147483648;
	selp.b32 	%r3284, %r2427, %r2425, %p822;
$L__BB7_592:
	setp.lt.s32 	%p823, %r3285, 0;
	@%p823 bra 	$L__BB7_594;
	and.b32  	%r2428, %r3285, %r794;
	popc.b32 	%r2429, %r2428;
	setp.eq.s32 	%p824, %r2429, 1;
	or.b32  	%r2430, %r2428, -2147483648;
	selp.b32 	%r3285, %r2430, %r2428, %p824;
$L__BB7_594:
	setp.lt.s32 	%p825, %r3384, 0;
	@%p825 bra 	$L__BB7_596;
	and.b32  	%r2431, %r3384, %r794;
	popc.b32 	%r2432, %r2431;
	setp.eq.s32 	%p826, %r2432, 1;
	or.b32  	%r2433, %r2431, -2147483648;
	selp.b32 	%r3384, %r2433, %r2431, %p826;
$L__BB7_596:
	mov.b32 	%r2434, 0;
	st.local.v4.u32 	[%rd1], {%r2434, %r2434, %r2434, %r2434};
	st.local.v4.u32 	[%rd1+16], {%r2434, %r2434, %r2434, %r2434};
	st.local.v4.u32 	[%rd1+32], {%r2434, %r2434, %r2434, %r2434};
	st.local.v4.u32 	[%rd1+48], {%r2434, %r2434, %r2434, %r2434};
	st.local.v4.u32 	[%rd1+64], {%r2434, %r2434, %r2434, %r2434};
	st.local.v4.u32 	[%rd1+80], {%r2434, %r2434, %r2434, %r2434};
	st.local.v4.u32 	[%rd1+96], {%r2434, %r2434, %r2434, %r2434};
	st.local.v4.u32 	[%rd1+112], {%r2434, %r2434, %r2434, %r2434};
	popc.b32 	%r869, %r3309;
	setp.lt.s32 	%p827, %r3309, 0;
	setp.ne.s32 	%p828, %r869, 2;
	or.pred  	%p829, %p827, %p828;
	mov.u32 	%r3311, %r2434;
	@%p829 bra 	$L__BB7_599;
	clz.b32 	%r2435, %r3309;
	mov.b32 	%r2436, -2147483648;
	shr.u32 	%r870, %r2436, %r2435;
	xor.b32  	%r2437, %r870, %r3309;
	clz.b32 	%r2438, %r2437;
	sub.s32 	%r2439, 31, %r2438;
	mul.wide.u32 	%rd175, %r2439, 4;
	add.s64 	%rd32, %rd1, %rd175;
	ld.local.u32 	%r871, [%rd32];
	and.b32  	%r2440, %r870, %r871;
	setp.ne.s32 	%p830, %r2440, 0;
	mov.u32 	%r3311, %r3309;
	@%p830 bra 	$L__BB7_599;
	or.b32  	%r2442, %r871, %r870;
	st.local.u32 	[%rd32], %r2442;
	mov.u32 	%r3311, %r2434;
$L__BB7_599:
	popc.b32 	%r873, %r3263;
	setp.lt.s32 	%p831, %r3263, 0;
	setp.ne.s32 	%p832, %r873, 2;
	or.pred  	%p833, %p831, %p832;
	@%p833 bra 	$L__BB7_603;
	clz.b32 	%r2443, %r3263;
	mov.b32 	%r2444, -2147483648;
	shr.u32 	%r874, %r2444, %r2443;
	xor.b32  	%r2445, %r874, %r3263;
	clz.b32 	%r2446, %r2445;
	sub.s32 	%r2447, 31, %r2446;
	mul.wide.u32 	%rd176, %r2447, 4;
	add.s64 	%rd33, %rd1, %rd176;
	ld.local.u32 	%r875, [%rd33];
	and.b32  	%r2448, %r874, %r875;
	setp.eq.s32 	%p834, %r2448, 0;
	@%p834 bra 	$L__BB7_602;
	or.b32  	%r3311, %r3263, %r3311;
	bra.uni 	$L__BB7_603;
$L__BB7_602:
	or.b32  	%r2449, %r875, %r874;
	st.local.u32 	[%rd33], %r2449;
$L__BB7_603:
	popc.b32 	%r878, %r3264;
	setp.lt.s32 	%p835, %r3264, 0;
	setp.ne.s32 	%p836, %r878, 2;
	or.pred  	%p837, %p835, %p836;
	@%p837 bra 	$L__BB7_607;
	clz.b32 	%r2450, %r3264;
	mov.b32 	%r2451, -2147483648;
	shr.u32 	%r879, %r2451, %r2450;
	xor.b32  	%r2452, %r879, %r3264;
	clz.b32 	%r2453, %r2452;
	sub.s32 	%r2454, 31, %r2453;
	mul.wide.u32 	%rd177, %r2454, 4;
	add.s64 	%rd34, %rd1, %rd177;
	ld.local.u32 	%r880, [%rd34];
	and.b32  	%r2455, %r879, %r880;
	setp.eq.s32 	%p838, %r2455, 0;
	@%p838 bra 	$L__BB7_606;
	or.b32  	%r3311, %r3264, %r3311;
	bra.uni 	$L__BB7_607;
$L__BB7_606:
	or.b32  	%r2456, %r880, %r879;
	st.local.u32 	[%rd34], %r2456;
$L__BB7_607:
	popc.b32 	%r883, %r3265;
	setp.lt.s32 	%p839, %r3265, 0;
	setp.ne.s32 	%p840, %r883, 2;
	or.pred  	%p841, %p839, %p840;
	@%p841 bra 	$L__BB7_611;
	clz.b32 	%r2457, %r3265;
	mov.b32 	%r2458, -2147483648;
	shr.u32 	%r884, %r2458, %r2457;
	xor.b32  	%r2459, %r884, %r3265;
	clz.b32 	%r2460, %r2459;
	sub.s32 	%r2461, 31, %r2460;
	mul.wide.u32 	%rd178, %r2461, 4;
	add.s64 	%rd35, %rd1, %rd178;
	ld.local.u32 	%r885, [%rd35];
	and.b32  	%r2462, %r884, %r885;
	setp.eq.s32 	%p842, %r2462, 0;
	@%p842 bra 	$L__BB7_610;
	or.b32  	%r3311, %r3265, %r3311;
	bra.uni 	$L__BB7_611;
$L__BB7_610:
	or.b32  	%r2463, %r885, %r884;
	st.local.u32 	[%rd35], %r2463;
$L__BB7_611:
	popc.b32 	%r888, %r3266;
	setp.lt.s32 	%p843, %r3266, 0;
	setp.ne.s32 	%p844, %r888, 2;
	or.pred  	%p845, %p843, %p844;
	@%p845 bra 	$L__BB7_615;
	clz.b32 	%r2464, %r3266;
	mov.b32 	%r2465, -2147483648;
	shr.u32 	%r889, %r2465, %r2464;
	xor.b32  	%r2466, %r889, %r3266;
	clz.b32 	%r2467, %r2466;
	sub.s32 	%r2468, 31, %r2467;
	mul.wide.u32 	%rd179, %r2468, 4;
	add.s64 	%rd36, %rd1, %rd179;
	ld.local.u32 	%r890, [%rd36];
	and.b32  	%r2469, %r889, %r890;
	setp.eq.s32 	%p846, %r2469, 0;
	@%p846 bra 	$L__BB7_614;
	or.b32  	%r3311, %r3266, %r3311;
	bra.uni 	$L__BB7_615;
$L__BB7_614:
	or.b32  	%r2470, %r890, %r889;
	st.local.u32 	[%rd36], %r2470;
$L__BB7_615:
	popc.b32 	%r893, %r3267;
	setp.lt.s32 	%p847, %r3267, 0;
	setp.ne.s32 	%p848, %r893, 2;
	or.pred  	%p849, %p847, %p848;
	@%p849 bra 	$L__BB7_619;
	clz.b32 	%r2471, %r3267;
	mov.b32 	%r2472, -2147483648;
	shr.u32 	%r894, %r2472, %r2471;
	xor.b32  	%r2473, %r894, %r3267;
	clz.b32 	%r2474, %r2473;
	sub.s32 	%r2475, 31, %r2474;
	mul.wide.u32 	%rd180, %r2475, 4;
	add.s64 	%rd37, %rd1, %rd180;
	ld.local.u32 	%r895, [%rd37];
	and.b32  	%r2476, %r894, %r895;
	setp.eq.s32 	%p850, %r2476, 0;
	@%p850 bra 	$L__BB7_618;
	or.b32  	%r3311, %r3267, %r3311;
	bra.uni 	$L__BB7_619;
$L__BB7_618:
	or.b32  	%r2477, %r895, %r894;
	st.local.u32 	[%rd37], %r2477;
$L__BB7_619:
	popc.b32 	%r898, %r3268;
	setp.lt.s32 	%p851, %r3268, 0;
	setp.ne.s32 	%p852, %r898, 2;
	or.pred  	%p853, %p851, %p852;
	@%p853 bra 	$L__BB7_623;
	clz.b32 	%r2478, %r3268;
	mov.b32 	%r2479, -2147483648;
	shr.u32 	%r899, %r2479, %r2478;
	xor.b32  	%r2480, %r899, %r3268;
	clz.b32 	%r2481, %r2480;
	sub.s32 	%r2482, 31, %r2481;
	mul.wide.u32 	%rd181, %r2482, 4;
	add.s64 	%rd38, %rd1, %rd181;
	ld.local.u32 	%r900, [%rd38];
	and.b32  	%r2483, %r899, %r900;
	setp.eq.s32 	%p854, %r2483, 0;
	@%p854 bra 	$L__BB7_622;
	or.b32  	%r3311, %r3268, %r3311;
	bra.uni 	$L__BB7_623;
$L__BB7_622:
	or.b32  	%r2484, %r900, %r899;
	st.local.u32 	[%rd38], %r2484;
$L__BB7_623:
	popc.b32 	%r903, %r3269;
	setp.lt.s32 	%p855, %r3269, 0;
	setp.ne.s32 	%p856, %r903, 2;
	or.pred  	%p857, %p855, %p856;
	@%p857 bra 	$L__BB7_627;
	clz.b32 	%r2485, %r3269;
	mov.b32 	%r2486, -2147483648;
	shr.u32 	%r904, %r2486, %r2485;
	xor.b32  	%r2487, %r904, %r3269;
	clz.b32 	%r2488, %r2487;
	sub.s32 	%r2489, 31, %r2488;
	mul.wide.u32 	%rd182, %r2489, 4;
	add.s64 	%rd39, %rd1, %rd182;
	ld.local.u32 	%r905, [%rd39];
	and.b32  	%r2490, %r904, %r905;
	setp.eq.s32 	%p858, %r2490, 0;
	@%p858 bra 	$L__BB7_626;
	or.b32  	%r3311, %r3269, %r3311;
	bra.uni 	$L__BB7_627;
$L__BB7_626:
	or.b32  	%r2491, %r905, %r904;
	st.local.u32 	[%rd39], %r2491;
$L__BB7_627:
	popc.b32 	%r908, %r3270;
	setp.lt.s32 	%p859, %r3270, 0;
	setp.ne.s32 	%p860, %r908, 2;
	or.pred  	%p861, %p859, %p860;
	@%p861 bra 	$L__BB7_631;
	clz.b32 	%r2492, %r3270;
	mov.b32 	%r2493, -2147483648;
	shr.u32 	%r909, %r2493, %r2492;
	xor.b32  	%r2494, %r909, %r3270;
	clz.b32 	%r2495, %r2494;
	sub.s32 	%r2496, 31, %r2495;
	mul.wide.u32 	%rd183, %r2496, 4;
	add.s64 	%rd40, %rd1, %rd183;
	ld.local.u32 	%r910, [%rd40];
	and.b32  	%r2497, %r909, %r910;
	setp.eq.s32 	%p862, %r2497, 0;
	@%p862 bra 	$L__BB7_630;
	or.b32  	%r3311, %r3270, %r3311;
	bra.uni 	$L__BB7_631;
$L__BB7_630:
	or.b32  	%r2498, %r910, %r909;
	st.local.u32 	[%rd40], %r2498;
$L__BB7_631:
	popc.b32 	%r913, %r3271;
	setp.lt.s32 	%p863, %r3271, 0;
	setp.ne.s32 	%p864, %r913, 2;
	or.pred  	%p865, %p863, %p864;
	@%p865 bra 	$L__BB7_635;
	clz.b32 	%r2499, %r3271;
	mov.b32 	%r2500, -2147483648;
	shr.u32 	%r914, %r2500, %r2499;
	xor.b32  	%r2501, %r914, %r3271;
	clz.b32 	%r2502, %r2501;
	sub.s32 	%r2503, 31, %r2502;
	mul.wide.u32 	%rd184, %r2503, 4;
	add.s64 	%rd41, %rd1, %rd184;
	ld.local.u32 	%r915, [%rd41];
	and.b32  	%r2504, %r914, %r915;
	setp.eq.s32 	%p866, %r2504, 0;
	@%p866 bra 	$L__BB7_634;
	or.b32  	%r3311, %r3271, %r3311;
	bra.uni 	$L__BB7_635;
$L__BB7_634:
	or.b32  	%r2505, %r915, %r914;
	st.local.u32 	[%rd41], %r2505;
$L__BB7_635:
	popc.b32 	%r918, %r3272;
	setp.lt.s32 	%p867, %r3272, 0;
	setp.ne.s32 	%p868, %r918, 2;
	or.pred  	%p869, %p867, %p868;
	@%p869 bra 	$L__BB7_639;
	clz.b32 	%r2506, %r3272;
	mov.b32 	%r2507, -2147483648;
	shr.u32 	%r919, %r2507, %r2506;
	xor.b32  	%r2508, %r919, %r3272;
	clz.b32 	%r2509, %r2508;
	sub.s32 	%r2510, 31, %r2509;
	mul.wide.u32 	%rd185, %r2510, 4;
	add.s64 	%rd42, %rd1, %rd185;
	ld.local.u32 	%r920, [%rd42];
	and.b32  	%r2511, %r919, %r920;
	setp.eq.s32 	%p870, %r2511, 0;
	@%p870 bra 	$L__BB7_638;
	or.b32  	%r3311, %r3272, %r3311;
	bra.uni 	$L__BB7_639;
$L__BB7_638:
	or.b32  	%r2512, %r920, %r919;
	st.local.u32 	[%rd42], %r2512;
$L__BB7_639:
	popc.b32 	%r923, %r3273;
	setp.lt.s32 	%p871, %r3273, 0;
	setp.ne.s32 	%p872, %r923, 2;
	or.pred  	%p873, %p871, %p872;
	@%p873 bra 	$L__BB7_643;
	clz.b32 	%r2513, %r3273;
	mov.b32 	%r2514, -2147483648;
	shr.u32 	%r924, %r2514, %r2513;
	xor.b32  	%r2515, %r924, %r3273;
	clz.b32 	%r2516, %r2515;
	sub.s32 	%r2517, 31, %r2516;
	mul.wide.u32 	%rd186, %r2517, 4;
	add.s64 	%rd43, %rd1, %rd186;
	ld.local.u32 	%r925, [%rd43];
	and.b32  	%r2518, %r924, %r925;
	setp.eq.s32 	%p874, %r2518, 0;
	@%p874 bra 	$L__BB7_642;
	or.b32  	%r3311, %r3273, %r3311;
	bra.uni 	$L__BB7_643;
$L__BB7_642:
	or.b32  	%r2519, %r925, %r924;
	st.local.u32 	[%rd43], %r2519;
$L__BB7_643:
	popc.b32 	%r928, %r3274;
	setp.lt.s32 	%p875, %r3274, 0;
	setp.ne.s32 	%p876, %r928, 2;
	or.pred  	%p877, %p875, %p876;
	@%p877 bra 	$L__BB7_647;
	clz.b32 	%r2520, %r3274;
	mov.b32 	%r2521, -2147483648;
	shr.u32 	%r929, %r2521, %r2520;
	xor.b32  	%r2522, %r929, %r3274;
	clz.b32 	%r2523, %r2522;
	sub.s32 	%r2524, 31, %r2523;
	mul.wide.u32 	%rd187, %r2524, 4;
	add.s64 	%rd44, %rd1, %rd187;
	ld.local.u32 	%r930, [%rd44];
	and.b32  	%r2525, %r929, %r930;
	setp.eq.s32 	%p878, %r2525, 0;
	@%p878 bra 	$L__BB7_646;
	or.b32  	%r3311, %r3274, %r3311;
	bra.uni 	$L__BB7_647;
$L__BB7_646:
	or.b32  	%r2526, %r930, %r929;
	st.local.u32 	[%rd44], %r2526;
$L__BB7_647:
	popc.b32 	%r933, %r3275;
	setp.lt.s32 	%p879, %r3275, 0;
	setp.ne.s32 	%p880, %r933, 2;
	or.pred  	%p881, %p879, %p880;
	@%p881 bra 	$L__BB7_651;
	clz.b32 	%r2527, %r3275;
	mov.b32 	%r2528, -2147483648;
	shr.u32 	%r934, %r2528, %r2527;
	xor.b32  	%r2529, %r934, %r3275;
	clz.b32 	%r2530, %r2529;
	sub.s32 	%r2531, 31, %r2530;
	mul.wide.u32 	%rd188, %r2531, 4;
	add.s64 	%rd45, %rd1, %rd188;
	ld.local.u32 	%r935, [%rd45];
	and.b32  	%r2532, %r934, %r935;
	setp.eq.s32 	%p882, %r2532, 0;
	@%p882 bra 	$L__BB7_650;
	or.b32  	%r3311, %r3275, %r3311;
	bra.uni 	$L__BB7_651;
$L__BB7_650:
	or.b32  	%r2533, %r935, %r934;
	st.local.u32 	[%rd45], %r2533;
$L__BB7_651:
	popc.b32 	%r938, %r3276;
	setp.lt.s32 	%p883, %r3276, 0;
	setp.ne.s32 	%p884, %r938, 2;
	or.pred  	%p885, %p883, %p884;
	@%p885 bra 	$L__BB7_655;
	clz.b32 	%r2534, %r3276;
	mov.b32 	%r2535, -2147483648;
	shr.u32 	%r939, %r2535, %r2534;
	xor.b32  	%r2536, %r939, %r3276;
	clz.b32 	%r940, %r2536;
	sub.s32 	%r2537, 31, %r940;
	mul.wide.u32 	%rd189, %r2537, 4;
	add.s64 	%rd190, %rd1, %rd189;
	ld.local.u32 	%r941, [%rd190];
	and.b32  	%r2538, %r939, %r941;
	setp.eq.s32 	%p886, %r2538, 0;
	@%p886 bra 	$L__BB7_654;
	or.b32  	%r3311, %r3276, %r3311;
	bra.uni 	$L__BB7_655;
$L__BB7_654:
	or.b32  	%r2539, %r941, %r939;
	st.local.u32 	[%rd190], %r2539;
$L__BB7_655:
	popc.b32 	%r944, %r3277;
	setp.lt.s32 	%p887, %r3277, 0;
	setp.ne.s32 	%p888, %r944, 2;
	or.pred  	%p889, %p887, %p888;
	@%p889 bra 	$L__BB7_659;
	clz.b32 	%r2541, %r3277;
	mov.b32 	%r2542, -2147483648;
	shr.u32 	%r945, %r2542, %r2541;
	xor.b32  	%r2543, %r945, %r3277;
	clz.b32 	%r946, %r2543;
	sub.s32 	%r2544, 31, %r946;
	mul.wide.u32 	%rd193, %r2544, 4;
	add.s64 	%rd194, %rd1, %rd193;
	ld.local.u32 	%r947, [%rd194];
	and.b32  	%r2545, %r945, %r947;
	setp.eq.s32 	%p890, %r2545, 0;
	@%p890 bra 	$L__BB7_658;
	or.b32  	%r3311, %r3277, %r3311;
	bra.uni 	$L__BB7_659;
$L__BB7_658:
	or.b32  	%r2546, %r947, %r945;
	st.local.u32 	[%rd194], %r2546;
$L__BB7_659:
	popc.b32 	%r950, %r3278;
	setp.lt.s32 	%p891, %r3278, 0;
	setp.ne.s32 	%p892, %r950, 2;
	or.pred  	%p893, %p891, %p892;
	@%p893 bra 	$L__BB7_663;
	clz.b32 	%r2548, %r3278;
	mov.b32 	%r2549, -2147483648;
	shr.u32 	%r951, %r2549, %r2548;
	xor.b32  	%r2550, %r951, %r3278;
	clz.b32 	%r952, %r2550;
	sub.s32 	%r2551, 31, %r952;
	mul.wide.u32 	%rd197, %r2551, 4;
	add.s64 	%rd198, %rd1, %rd197;
	ld.local.u32 	%r953, [%rd198];
	and.b32  	%r2552, %r951, %r953;
	setp.eq.s32 	%p894, %r2552, 0;
	@%p894 bra 	$L__BB7_662;
	or.b32  	%r3311, %r3278, %r3311;
	bra.uni 	$L__BB7_663;
$L__BB7_662:
	or.b32  	%r2553, %r953, %r951;
	st.local.u32 	[%rd198], %r2553;
$L__BB7_663:
	popc.b32 	%r956, %r3279;
	setp.lt.s32 	%p895, %r3279, 0;
	setp.ne.s32 	%p896, %r956, 2;
	or.pred  	%p897, %p895, %p896;
	@%p897 bra 	$L__BB7_667;
	clz.b32 	%r2555, %r3279;
	mov.b32 	%r2556, -2147483648;
	shr.u32 	%r957, %r2556, %r2555;
	xor.b32  	%r2557, %r957, %r3279;
	clz.b32 	%r958, %r2557;
	sub.s32 	%r2558, 31, %r958;
	mul.wide.u32 	%rd201, %r2558, 4;
	add.s64 	%rd202, %rd1, %rd201;
	ld.local.u32 	%r959, [%rd202];
	and.b32  	%r2559, %r957, %r959;
	setp.eq.s32 	%p898, %r2559, 0;
	@%p898 bra 	$L__BB7_666;
	or.b32  	%r3311, %r3279, %r3311;
	bra.uni 	$L__BB7_667;
$L__BB7_666:
	or.b32  	%r2560, %r959, %r957;
	st.local.u32 	[%rd202], %r2560;
$L__BB7_667:
	popc.b32 	%r962, %r3280;
	setp.lt.s32 	%p899, %r3280, 0;
	setp.ne.s32 	%p900, %r962, 2;
	or.pred  	%p901, %p899, %p900;
	@%p901 bra 	$L__BB7_671;
	clz.b32 	%r2562, %r3280;
	mov.b32 	%r2563, -2147483648;
	shr.u32 	%r963, %r2563, %r2562;
	xor.b32  	%r2564, %r963, %r3280;
	clz.b32 	%r964, %r2564;
	sub.s32 	%r2565, 31, %r964;
	mul.wide.u32 	%rd205, %r2565, 4;
	add.s64 	%rd206, %rd1, %rd205;
	ld.local.u32 	%r965, [%rd206];
	and.b32  	%r2566, %r963, %r965;
	setp.eq.s32 	%p902, %r2566, 0;
	@%p902 bra 	$L__BB7_670;
	or.b32  	%r3311, %r3280, %r3311;
	bra.uni 	$L__BB7_671;
$L__BB7_670:
	or.b32  	%r2567, %r965, %r963;
	st.local.u32 	[%rd206], %r2567;
$L__BB7_671:
	popc.b32 	%r968, %r3281;
	setp.lt.s32 	%p903, %r3281, 0;
	setp.ne.s32 	%p904, %r968, 2;
	or.pred  	%p905, %p903, %p904;
	@%p905 bra 	$L__BB7_675;
	clz.b32 	%r2569, %r3281;
	mov.b32 	%r2570, -2147483648;
	shr.u32 	%r969, %r2570, %r2569;
	xor.b32  	%r2571, %r969, %r3281;
	clz.b32 	%r970, %r2571;
	sub.s32 	%r2572, 31, %r970;
	mul.wide.u32 	%rd209, %r2572, 4;
	add.s64 	%rd210, %rd1, %rd209;
	ld.local.u32 	%r971, [%rd210];
	and.b32  	%r2573, %r969, %r971;
	setp.eq.s32 	%p906, %r2573, 0;
	@%p906 bra 	$L__BB7_674;
	or.b32  	%r3311, %r3281, %r3311;
	bra.uni 	$L__BB7_675;
$L__BB7_674:
	or.b32  	%r2574, %r971, %r969;
	mul.wide.u32 	%rd211, %r2572, 4;
	add.s64 	%rd212, %rd1, %rd211;
	st.local.u32 	[%rd212], %r2574;
$L__BB7_675:
	popc.b32 	%r974, %r3282;
	setp.lt.s32 	%p907, %r3282, 0;
	setp.ne.s32 	%p908, %r974, 2;
	or.pred  	%p909, %p907, %p908;
	@%p909 bra 	$L__BB7_679;
	clz.b32 	%r2576, %r3282;
	mov.b32 	%r2577, -2147483648;
	shr.u32 	%r975, %r2577, %r2576;
	xor.b32  	%r2578, %r975, %r3282;
	clz.b32 	%r976, %r2578;
	sub.s32 	%r2579, 31, %r976;
	mul.wide.u32 	%rd213, %r2579, 4;
	add.s64 	%rd214, %rd1, %rd213;
	ld.local.u32 	%r977, [%rd214];
	and.b32  	%r2580, %r975, %r977;
	setp.eq.s32 	%p910, %r2580, 0;
	@%p910 bra 	$L__BB7_678;
	or.b32  	%r3311, %r3282, %r3311;
	bra.uni 	$L__BB7_679;
$L__BB7_678:
	or.b32  	%r2581, %r977, %r975;
	mul.wide.u32 	%rd215, %r2579, 4;
	add.s64 	%rd216, %rd1, %rd215;
	st.local.u32 	[%rd216], %r2581;
$L__BB7_679:
	popc.b32 	%r980, %r3283;
	setp.lt.s32 	%p911, %r3283, 0;
	setp.ne.s32 	%p912, %r980, 2;
	or.pred  	%p913, %p911, %p912;
	@%p913 bra 	$L__BB7_683;
	clz.b32 	%r2583, %r3283;
	mov.b32 	%r2584, -2147483648;
	shr.u32 	%r981, %r2584, %r2583;
	xor.b32  	%r2585, %r981, %r3283;
	clz.b32 	%r982, %r2585;
	sub.s32 	%r2586, 31, %r982;
	mul.wide.u32 	%rd217, %r2586, 4;
	add.s64 	%rd218, %rd1, %rd217;
	ld.local.u32 	%r983, [%rd218];
	and.b32  	%r2587, %r981, %r983;
	setp.eq.s32 	%p914, %r2587, 0;
	@%p914 bra 	$L__BB7_682;
	or.b32  	%r3311, %r3283, %r3311;
	bra.uni 	$L__BB7_683;
$L__BB7_682:
	or.b32  	%r2588, %r983, %r981;
	mul.wide.u32 	%rd219, %r2586, 4;
	add.s64 	%rd220, %rd1, %rd219;
	st.local.u32 	[%rd220], %r2588;
$L__BB7_683:
	popc.b32 	%r986, %r3284;
	setp.lt.s32 	%p915, %r3284, 0;
	setp.ne.s32 	%p916, %r986, 2;
	or.pred  	%p917, %p915, %p916;
	@%p917 bra 	$L__BB7_687;
	clz.b32 	%r2590, %r3284;
	mov.b32 	%r2591, -2147483648;
	shr.u32 	%r987, %r2591, %r2590;
	xor.b32  	%r2592, %r987, %r3284;
	clz.b32 	%r988, %r2592;
	sub.s32 	%r2593, 31, %r988;
	mul.wide.u32 	%rd221, %r2593, 4;
	add.s64 	%rd222, %rd1, %rd221;
	ld.local.u32 	%r989, [%rd222];
	and.b32  	%r2594, %r987, %r989;
	setp.eq.s32 	%p918, %r2594, 0;
	@%p918 bra 	$L__BB7_686;
	or.b32  	%r3311, %r3284, %r3311;
	bra.uni 	$L__BB7_687;
$L__BB7_686:
	or.b32  	%r2595, %r989, %r987;
	mul.wide.u32 	%rd223, %r2593, 4;
	add.s64 	%rd224, %rd1, %rd223;
	st.local.u32 	[%rd224], %r2595;
$L__BB7_687:
	popc.b32 	%r992, %r3285;
	setp.lt.s32 	%p919, %r3285, 0;
	setp.ne.s32 	%p920, %r992, 2;
	or.pred  	%p921, %p919, %p920;
	@%p921 bra 	$L__BB7_691;
	clz.b32 	%r2597, %r3285;
	mov.b32 	%r2598, -2147483648;
	shr.u32 	%r993, %r2598, %r2597;
	xor.b32  	%r2599, %r993, %r3285;
	clz.b32 	%r994, %r2599;
	sub.s32 	%r2600, 31, %r994;
	mul.wide.u32 	%rd225, %r2600, 4;
	add.s64 	%rd226, %rd1, %rd225;
	ld.local.u32 	%r995, [%rd226];
	and.b32  	%r2601, %r993, %r995;
	setp.eq.s32 	%p922, %r2601, 0;
	@%p922 bra 	$L__BB7_690;
	or.b32  	%r3311, %r3285, %r3311;
	bra.uni 	$L__BB7_691;
$L__BB7_690:
	or.b32  	%r2602, %r995, %r993;
	mul.wide.u32 	%rd227, %r2600, 4;
	add.s64 	%rd228, %rd1, %rd227;
	st.local.u32 	[%rd228], %r2602;
$L__BB7_691:
	popc.b32 	%r998, %r3384;
	setp.lt.s32 	%p923, %r3384, 0;
	setp.ne.s32 	%p924, %r998, 2;
	or.pred  	%p925, %p923, %p924;
	@%p925 bra 	$L__BB7_693;
	clz.b32 	%r2604, %r3384;
	mov.b32 	%r2605, -2147483648;
	shr.u32 	%r2606, %r2605, %r2604;
	xor.b32  	%r2607, %r2606, %r3384;
	clz.b32 	%r2608, %r2607;
	sub.s32 	%r2609, 31, %r2608;
	mul.wide.u32 	%rd229, %r2609, 4;
	add.s64 	%rd230, %rd1, %rd229;
	ld.local.u32 	%r2610, [%rd230];
	and.b32  	%r2611, %r2606, %r2610;
	setp.eq.s32 	%p926, %r2611, 0;
	selp.b32 	%r2612, 0, %r3384, %p926;
	or.b32  	%r3311, %r3311, %r2612;
$L__BB7_693:
	setp.eq.s32 	%p927, %r3311, 0;
	@%p927 bra 	$L__BB7_744;
	setp.gt.s32 	%p928, %r3309, -1;
	setp.eq.s32 	%p929, %r869, 2;
	and.b32  	%r2614, %r3309, %r3311;
	setp.eq.s32 	%p930, %r2614, %r3309;
	and.pred  	%p931, %p929, %p930;
	and.pred  	%p932, %p931, %p928;
	@%p932 bra 	$L__BB7_696;
	not.b32 	%r2615, %r3311;
	and.b32  	%r2616, %r3309, %r2615;
	popc.b32 	%r2617, %r2616;
	setp.eq.s32 	%p933, %r2617, 1;
	or.b32  	%r2618, %r2616, -2147483648;
	selp.b32 	%r3309, %r2618, %r2616, %p933;
$L__BB7_696:
	setp.gt.s32 	%p934, %r3263, -1;
	setp.eq.s32 	%p935, %r873, 2;
	and.b32  	%r2620, %r3263, %r3311;
	setp.eq.s32 	%p936, %r2620, %r3263;
	and.pred  	%p937, %p935, %p936;
	and.pred  	%p938, %p937, %p934;
	@%p938 bra 	$L__BB7_698;
	not.b32 	%r2621, %r3311;
	and.b32  	%r2622, %r3263, %r2621;
	popc.b32 	%r2623, %r2622;
	setp.eq.s32 	%p939, %r2623, 1;
	or.b32  	%r2624, %r2622, -2147483648;
	selp.b32 	%r3263, %r2624, %r2622, %p939;
$L__BB7_698:
	setp.gt.s32 	%p940, %r3264, -1;
	setp.eq.s32 	%p941, %r878, 2;
	and.b32  	%r2626, %r3264, %r3311;
	setp.eq.s32 	%p942, %r2626, %r3264;
	and.pred  	%p943, %p941, %p942;
	and.pred  	%p944, %p943, %p940;
	@%p944 bra 	$L__BB7_700;
	not.b32 	%r2627, %r3311;
	and.b32  	%r2628, %r3264, %r2627;
	popc.b32 	%r2629, %r2628;
	setp.eq.s32 	%p945, %r2629, 1;
	or.b32  	%r2630, %r2628, -2147483648;
	selp.b32 	%r3264, %r2630, %r2628, %p945;
$L__BB7_700:
	setp.gt.s32 	%p946, %r3265, -1;
	setp.eq.s32 	%p947, %r883, 2;
	and.b32  	%r2632, %r3265, %r3311;
	setp.eq.s32 	%p948, %r2632, %r3265;
	and.pred  	%p949, %p947, %p948;
	and.pred  	%p950, %p949, %p946;
	@%p950 bra 	$L__BB7_702;
	not.b32 	%r2633, %r3311;
	and.b32  	%r2634, %r3265, %r2633;
	popc.b32 	%r2635, %r2634;
	setp.eq.s32 	%p951, %r2635, 1;
	or.b32  	%r2636, %r2634, -2147483648;
	selp.b32 	%r3265, %r2636, %r2634, %p951;
$L__BB7_702:
	setp.gt.s32 	%p952, %r3266, -1;
	setp.eq.s32 	%p953, %r888, 2;
	and.b32  	%r2638, %r3266, %r3311;
	setp.eq.s32 	%p954, %r2638, %r3266;
	and.pred  	%p955, %p953, %p954;
	and.pred  	%p956, %p955, %p952;
	@%p956 bra 	$L__BB7_704;
	not.b32 	%r2639, %r3311;
	and.b32  	%r2640, %r3266, %r2639;
	popc.b32 	%r2641, %r2640;
	setp.eq.s32 	%p957, %r2641, 1;
	or.b32  	%r2642, %r2640, -2147483648;
	selp.b32 	%r3266, %r2642, %r2640, %p957;
$L__BB7_704:
	setp.gt.s32 	%p958, %r3267, -1;
	setp.eq.s32 	%p959, %r893, 2;
	and.b32  	%r2644, %r3267, %r3311;
	setp.eq.s32 	%p960, %r2644, %r3267;
	and.pred  	%p961, %p959, %p960;
	and.pred  	%p962, %p961, %p958;
	@%p962 bra 	$L__BB7_706;
	not.b32 	%r2645, %r3311;
	and.b32  	%r2646, %r3267, %r2645;
	popc.b32 	%r2647, %r2646;
	setp.eq.s32 	%p963, %r2647, 1;
	or.b32  	%r2648, %r2646, -2147483648;
	selp.b32 	%r3267, %r2648, %r2646, %p963;
$L__BB7_706:
	setp.gt.s32 	%p964, %r3268, -1;
	setp.eq.s32 	%p965, %r898, 2;
	and.b32  	%r2650, %r3268, %r3311;
	setp.eq.s32 	%p966, %r2650, %r3268;
	and.pred  	%p967, %p965, %p966;
	and.pred  	%p968, %p967, %p964;
	@%p968 bra 	$L__BB7_708;
	not.b32 	%r2651, %r3311;
	and.b32  	%r2652, %r3268, %r2651;
	popc.b32 	%r2653, %r2652;
	setp.eq.s32 	%p969, %r2653, 1;
	or.b32  	%r2654, %r2652, -2147483648;
	selp.b32 	%r3268, %r2654, %r2652, %p969;
$L__BB7_708:
	setp.gt.s32 	%p970, %r3269, -1;
	setp.eq.s32 	%p971, %r903, 2;
	and.b32  	%r2656, %r3269, %r3311;
	setp.eq.s32 	%p972, %r2656, %r3269;
	and.pred  	%p973, %p971, %p972;
	and.pred  	%p974, %p973, %p970;
	@%p974 bra 	$L__BB7_710;
	not.b32 	%r2657, %r3311;
	and.b32  	%r2658, %r3269, %r2657;
	popc.b32 	%r2659, %r2658;
	setp.eq.s32 	%p975, %r2659, 1;
	or.b32  	%r2660, %r2658, -2147483648;
	selp.b32 	%r3269, %r2660, %r2658, %p975;
$L__BB7_710:
	not.b32 	%r1017, %r3311;
	setp.gt.s32 	%p976, %r3270, -1;
	setp.eq.s32 	%p977, %r908, 2;
	and.b32  	%r2662, %r3270, %r3311;
	setp.eq.s32 	%p978, %r2662, %r3270;
	and.pred  	%p979, %p977, %p978;
	and.pred  	%p980, %p979, %p976;
	@%p980 bra 	$L__BB7_712;
	and.b32  	%r2663, %r3270, %r1017;
	popc.b32 	%r2664, %r2663;
	setp.eq.s32 	%p981, %r2664, 1;
	or.b32  	%r2665, %r2663, -2147483648;
	selp.b32 	%r3270, %r2665, %r2663, %p981;
$L__BB7_712:
	setp.gt.s32 	%p982, %r3271, -1;
	setp.eq.s32 	%p983, %r913, 2;
	and.b32  	%r2667, %r3271, %r3311;
	setp.eq.s32 	%p984, %r2667, %r3271;
	and.pred  	%p985, %p983, %p984;
	and.pred  	%p986, %p985, %p982;
	@%p986 bra 	$L__BB7_714;
	and.b32  	%r2668, %r3271, %r1017;
	popc.b32 	%r2669, %r2668;
	setp.eq.s32 	%p987, %r2669, 1;
	or.b32  	%r2670, %r2668, -2147483648;
	selp.b32 	%r3271, %r2670, %r2668, %p987;
$L__BB7_714:
	setp.gt.s32 	%p988, %r3272, -1;
	setp.eq.s32 	%p989, %r918, 2;
	and.b32  	%r2672, %r3272, %r3311;
	setp.eq.s32 	%p990, %r2672, %r3272;
	and.pred  	%p991, %p989, %p990;
	and.pred  	%p992, %p991, %p988;
	@%p992 bra 	$L__BB7_716;
	and.b32  	%r2673, %r3272, %r1017;
	popc.b32 	%r2674, %r2673;
	setp.eq.s32 	%p993, %r2674, 1;
	or.b32  	%r2675, %r2673, -2147483648;
	selp.b32 	%r3272, %r2675, %r2673, %p993;
$L__BB7_716:
	setp.gt.s32 	%p994, %r3273, -1;
	setp.eq.s32 	%p995, %r923, 2;
	and.b32  	%r2677, %r3273, %r3311;
	setp.eq.s32 	%p996, %r2677, %r3273;
	and.pred  	%p997, %p995, %p996;
	and.pred  	%p998, %p997, %p994;
	@%p998 bra 	$L__BB7_718;
	and.b32  	%r2678, %r3273, %r1017;
	popc.b32 	%r2679, %r2678;
	setp.eq.s32 	%p999, %r2679, 1;
	or.b32  	%r2680, %r2678, -2147483648;
	selp.b32 	%r3273, %r2680, %r2678, %p999;
$L__BB7_718:
	setp.gt.s32 	%p1000, %r3274, -1;
	setp.eq.s32 	%p1001, %r928, 2;
	and.b32  	%r2682, %r3274, %r3311;
	setp.eq.s32 	%p1002, %r2682, %r3274;
	and.pred  	%p1003, %p1001, %p1002;
	and.pred  	%p1004, %p1003, %p1000;
	@%p1004 bra 	$L__BB7_720;
	and.b32  	%r2683, %r3274, %r1017;
	popc.b32 	%r2684, %r2683;
	setp.eq.s32 	%p1005, %r2684, 1;
	or.b32  	%r2685, %r2683, -2147483648;
	selp.b32 	%r3274, %r2685, %r2683, %p1005;
$L__BB7_720:
	setp.gt.s32 	%p1006, %r3275, -1;
	setp.eq.s32 	%p1007, %r933, 2;
	and.b32  	%r2687, %r3275, %r3311;
	setp.eq.s32 	%p1008, %r2687, %r3275;
	and.pred  	%p1009, %p1007, %p1008;
	and.pred  	%p1010, %p1009, %p1006;
	@%p1010 bra 	$L__BB7_722;
	and.b32  	%r2688, %r3275, %r1017;
	popc.b32 	%r2689, %r2688;
	setp.eq.s32 	%p1011, %r2689, 1;
	or.b32  	%r2690, %r2688, -2147483648;
	selp.b32 	%r3275, %r2690, %r2688, %p1011;
$L__BB7_722:
	setp.gt.s32 	%p1012, %r3276, -1;
	setp.eq.s32 	%p1013, %r938, 2;
	and.b32  	%r2692, %r3276, %r3311;
	setp.eq.s32 	%p1014, %r2692, %r3276;
	and.pred  	%p1015, %p1013, %p1014;
	and.pred  	%p1016, %p1015, %p1012;
	@%p1016 bra 	$L__BB7_724;
	and.b32  	%r2693, %r3276, %r1017;
	popc.b32 	%r2694, %r2693;
	setp.eq.s32 	%p1017, %r2694, 1;
	or.b32  	%r2695, %r2693, -2147483648;
	selp.b32 	%r3276, %r2695, %r2693, %p1017;
$L__BB7_724:
	setp.gt.s32 	%p1018, %r3277, -1;
	setp.eq.s32 	%p1019, %r944, 2;
	and.b32  	%r2697, %r3277, %r3311;
	setp.eq.s32 	%p1020, %r2697, %r3277;
	and.pred  	%p1021, %p1019, %p1020;
	and.pred  	%p1022, %p1021, %p1018;
	@%p1022 bra 	$L__BB7_726;
	and.b32  	%r2698, %r3277, %r1017;
	popc.b32 	%r2699, %r2698;
	setp.eq.s32 	%p1023, %r2699, 1;
	or.b32  	%r2700, %r2698, -2147483648;
	selp.b32 	%r3277, %r2700, %r2698, %p1023;
$L__BB7_726:
	setp.gt.s32 	%p1024, %r3278, -1;
	setp.eq.s32 	%p1025, %r950, 2;
	and.b32  	%r2702, %r3278, %r3311;
	setp.eq.s32 	%p1026, %r2702, %r3278;
	and.pred  	%p1027, %p1025, %p1026;
	and.pred  	%p1028, %p1027, %p1024;
	@%p1028 bra 	$L__BB7_728;
	and.b32  	%r2703, %r3278, %r1017;
	popc.b32 	%r2704, %r2703;
	setp.eq.s32 	%p1029, %r2704, 1;
	or.b32  	%r2705, %r2703, -2147483648;
	selp.b32 	%r3278, %r2705, %r2703, %p1029;
$L__BB7_728:
	setp.gt.s32 	%p1030, %r3279, -1;
	setp.eq.s32 	%p1031, %r956, 2;
	and.b32  	%r2707, %r3279, %r3311;
	setp.eq.s32 	%p1032, %r2707, %r3279;
	and.pred  	%p1033, %p1031, %p1032;
	and.pred  	%p1034, %p1033, %p1030;
	@%p1034 bra 	$L__BB7_730;
	and.b32  	%r2708, %r3279, %r1017;
	popc.b32 	%r2709, %r2708;
	setp.eq.s32 	%p1035, %r2709, 1;
	or.b32  	%r2710, %r2708, -2147483648;
	selp.b32 	%r3279, %r2710, %r2708, %p1035;
$L__BB7_730:
	setp.gt.s32 	%p1036, %r3280, -1;
	setp.eq.s32 	%p1037, %r962, 2;
	and.b32  	%r2712, %r3280, %r3311;
	setp.eq.s32 	%p1038, %r2712, %r3280;
	and.pred  	%p1039, %p1037, %p1038;
	and.pred  	%p1040, %p1039, %p1036;
	@%p1040 bra 	$L__BB7_732;
	and.b32  	%r2713, %r3280, %r1017;
	popc.b32 	%r2714, %r2713;
	setp.eq.s32 	%p1041, %r2714, 1;
	or.b32  	%r2715, %r2713, -2147483648;
	selp.b32 	%r3280, %r2715, %r2713, %p1041;
$L__BB7_732:
	setp.gt.s32 	%p1042, %r3281, -1;
	setp.eq.s32 	%p1043, %r968, 2;
	and.b32  	%r2717, %r3281, %r3311;
	setp.eq.s32 	%p1044, %r2717, %r3281;
	and.pred  	%p1045, %p1043, %p1044;
	and.pred  	%p1046, %p1045, %p1042;
	@%p1046 bra 	$L__BB7_734;
	and.b32  	%r2718, %r3281, %r1017;
	popc.b32 	%r2719, %r2718;
	setp.eq.s32 	%p1047, %r2719, 1;
	or.b32  	%r2720, %r2718, -2147483648;
	selp.b32 	%r3281, %r2720, %r2718, %p1047;
$L__BB7_734:
	setp.gt.s32 	%p1048, %r3282, -1;
	setp.eq.s32 	%p1049, %r974, 2;
	and.b32  	%r2722, %r3282, %r3311;
	setp.eq.s32 	%p1050, %r2722, %r3282;
	and.pred  	%p1051, %p1049, %p1050;
	and.pred  	%p1052, %p1051, %p1048;
	@%p1052 bra 	$L__BB7_736;
	and.b32  	%r2723, %r3282, %r1017;
	popc.b32 	%r2724, %r2723;
	setp.eq.s32 	%p1053, %r2724, 1;
	or.b32  	%r2725, %r2723, -2147483648;
	selp.b32 	%r3282, %r2725, %r2723, %p1053;
$L__BB7_736:
	setp.gt.s32 	%p1054, %r3283, -1;
	setp.eq.s32 	%p1055, %r980, 2;
	and.b32  	%r2727, %r3283, %r3311;
	setp.eq.s32 	%p1056, %r2727, %r3283;
	and.pred  	%p1057, %p1055, %p1056;
	and.pred  	%p1058, %p1057, %p1054;
	@%p1058 bra 	$L__BB7_738;
	and.b32  	%r2728, %r3283, %r1017;
	popc.b32 	%r2729, %r2728;
	setp.eq.s32 	%p1059, %r2729, 1;
	or.b32  	%r2730, %r2728, -2147483648;
	selp.b32 	%r3283, %r2730, %r2728, %p1059;
$L__BB7_738:
	setp.gt.s32 	%p1060, %r3284, -1;
	setp.eq.s32 	%p1061, %r986, 2;
	and.b32  	%r2732, %r3284, %r3311;
	setp.eq.s32 	%p1062, %r2732, %r3284;
	and.pred  	%p1063, %p1061, %p1062;
	and.pred  	%p1064, %p1063, %p1060;
	@%p1064 bra 	$L__BB7_740;
	and.b32  	%r2733, %r3284, %r1017;
	popc.b32 	%r2734, %r2733;
	setp.eq.s32 	%p1065, %r2734, 1;
	or.b32  	%r2735, %r2733, -2147483648;
	selp.b32 	%r3284, %r2735, %r2733, %p1065;
$L__BB7_740:
	setp.gt.s32 	%p1066, %r3285, -1;
	setp.eq.s32 	%p1067, %r992, 2;
	and.b32  	%r2737, %r3285, %r3311;
	setp.eq.s32 	%p1068, %r2737, %r3285;
	and.pred  	%p1069, %p1067, %p1068;
	and.pred  	%p1070, %p1069, %p1066;
	@%p1070 bra 	$L__BB7_742;
	and.b32  	%r2738, %r3285, %r1017;
	popc.b32 	%r2739, %r2738;
	setp.eq.s32 	%p1071, %r2739, 1;
	or.b32  	%r2740, %r2738, -2147483648;
	selp.b32 	%r3285, %r2740, %r2738, %p1071;
$L__BB7_742:
	setp.gt.s32 	%p1072, %r3384, -1;
	setp.eq.s32 	%p1073, %r998, 2;
	and.b32  	%r2742, %r3384, %r3311;
	setp.eq.s32 	%p1074, %r2742, %r3384;
	and.pred  	%p1075, %p1073, %p1074;
	and.pred  	%p1076, %p1075, %p1072;
	@%p1076 bra 	$L__BB7_744;
	and.b32  	%r2743, %r3384, %r1017;
	popc.b32 	%r2744, %r2743;
	setp.eq.s32 	%p1077, %r2744, 1;
	or.b32  	%r2745, %r2743, -2147483648;
	selp.b32 	%r3384, %r2745, %r2743, %p1077;
$L__BB7_744:
	bar.sync 	0;
	st.shared.u32 	[%r6], %r3309;
	st.shared.u32 	[%r6+100], %r3263;
	st.shared.u32 	[%r6+200], %r3264;
	st.shared.u32 	[%r6+300], %r3265;
	st.shared.u32 	[%r6+400], %r3266;
	st.shared.u32 	[%r6+4], %r3267;
	st.shared.u32 	[%r6+104], %r3268;
	st.shared.u32 	[%r6+204], %r3269;
	st.shared.u32 	[%r6+304], %r3270;
	st.shared.u32 	[%r6+404], %r3271;
	st.shared.u32 	[%r6+8], %r3272;
	st.shared.u32 	[%r6+108], %r3273;
	st.shared.u32 	[%r6+208], %r3274;
	st.shared.u32 	[%r6+308], %r3275;
	st.shared.u32 	[%r6+408], %r3276;
	st.shared.u32 	[%r6+12], %r3277;
	st.shared.u32 	[%r6+112], %r3278;
	st.shared.u32 	[%r6+212], %r3279;
	st.shared.u32 	[%r6+312], %r3280;
	st.shared.u32 	[%r6+412], %r3281;
	st.shared.u32 	[%r6+16], %r3282;
	st.shared.u32 	[%r6+116], %r3283;
	st.shared.u32 	[%r6+216], %r3284;
	st.shared.u32 	[%r6+316], %r3285;
	st.shared.u32 	[%r6+416], %r3384;
	bar.sync 	0;
	add.s32 	%r2943, %r2943, 1;
	setp.ne.s32 	%p1078, %r2943, 3;
	@%p1078 bra 	$L__BB7_3;
	mul.lo.s32 	%r1077, %r2, 25;
	bar.sync 	0;
	shl.b32 	%r2748, %r1077, 2;
	add.s32 	%r1078, %r5, %r2748;
	ld.shared.u32 	%r1079, [%r1078];
	setp.eq.s32 	%p1079, %r1079, 0;
	mov.b32 	%r3432, -2;
	mov.b32 	%r3431, 0;
	@%p1079 bra 	$L__BB7_818;
	setp.gt.s32 	%p1080, %r1079, -1;
	popc.b32 	%r2751, %r1079;
	setp.gt.u32 	%p1081, %r2751, 1;
	and.pred  	%p1082, %p1080, %p1081;
	selp.b32 	%r3387, %r2751, 32, %p1082;
	selp.b32 	%r3388, %r1077, -1, %p1082;
	ld.shared.u32 	%r1082, [%r1078+4];
	setp.eq.s32 	%p1083, %r1082, 0;
	@%p1083 bra 	$L__BB7_818;
	setp.lt.s32 	%p1084, %r1082, 0;
	@%p1084 bra 	$L__BB7_749;
	popc.b32 	%r2752, %r1082;
	setp.gt.u32 	%p1085, %r2752, 1;
	setp.lt.u32 	%p1086, %r2752, %r3387;
	and.pred  	%p1087, %p1085, %p1086;
	selp.b32 	%r3387, %r2752, %r3387, %p1087;
	add.s32 	%r2754, %r1077, 1;
	selp.b32 	%r3388, %r2754, %r3388, %p1087;
$L__BB7_749:
	ld.shared.u32 	%r1087, [%r1078+8];
	setp.eq.s32 	%p1088, %r1087, 0;
	@%p1088 bra 	$L__BB7_818;
	setp.lt.s32 	%p1089, %r1087, 0;
	@%p1089 bra 	$L__BB7_752;
	popc.b32 	%r2757, %r1087;
	setp.gt.u32 	%p1090, %r2757, 1;
	setp.lt.u32 	%p1091, %r2757, %r3387;
	and.pred  	%p1092, %p1090, %p1091;
	selp.b32 	%r3387, %r2757, %r3387, %p1092;
	add.s32 	%r2758, %r1077, 2;
	selp.b32 	%r3388, %r2758, %r3388, %p1092;
$L__BB7_752:
	ld.shared.u32 	%r1092, [%r1078+12];
	setp.eq.s32 	%p1093, %r1092, 0;
	@%p1093 bra 	$L__BB7_818;
	setp.lt.s32 	%p1094, %r1092, 0;
	@%p1094 bra 	$L__BB7_755;
	popc.b32 	%r2761, %r1092;
	setp.gt.u32 	%p1095, %r2761, 1;
	setp.lt.u32 	%p1096, %r2761, %r3387;
	and.pred  	%p1097, %p1095, %p1096;
	selp.b32 	%r3387, %r2761, %r3387, %p1097;
	add.s32 	%r2762, %r1077, 3;
	selp.b32 	%r3388, %r2762, %r3388, %p1097;
$L__BB7_755:
	ld.shared.u32 	%r1097, [%r1078+16];
	setp.eq.s32 	%p1098, %r1097, 0;
	@%p1098 bra 	$L__BB7_818;
	setp.lt.s32 	%p1099, %r1097, 0;
	@%p1099 bra 	$L__BB7_758;
	popc.b32 	%r2765, %r1097;
	setp.gt.u32 	%p1100, %r2765, 1;
	setp.lt.u32 	%p1101, %r2765, %r3387;
	and.pred  	%p1102, %p1100, %p1101;
	selp.b32 	%r3387, %r2765, %r3387, %p1102;
	add.s32 	%r2766, %r1077, 4;
	selp.b32 	%r3388, %r2766, %r3388, %p1102;
$L__BB7_758:
	ld.shared.u32 	%r1102, [%r1078+20];
	setp.eq.s32 	%p1103, %r1102, 0;
	@%p1103 bra 	$L__BB7_818;
	setp.lt.s32 	%p1104, %r1102, 0;
	@%p1104 bra 	$L__BB7_761;
	popc.b32 	%r2769, %r1102;
	setp.gt.u32 	%p1105, %r2769, 1;
	setp.lt.u32 	%p1106, %r2769, %r3387;
	and.pred  	%p1107, %p1105, %p1106;
	selp.b32 	%r3387, %r2769, %r3387, %p1107;
	add.s32 	%r2770, %r1077, 5;
	selp.b32 	%r3388, %r2770, %r3388, %p1107;
$L__BB7_761:
	ld.shared.u32 	%r1107, [%r1078+24];
	setp.eq.s32 	%p1108, %r1107, 0;
	@%p1108 bra 	$L__BB7_818;
	setp.lt.s32 	%p1109, %r1107, 0;
	@%p1109 bra 	$L__BB7_764;
	popc.b32 	%r2773, %r1107;
	setp.gt.u32 	%p1110, %r2773, 1;
	setp.lt.u32 	%p1111, %r2773, %r3387;
	and.pred  	%p1112, %p1110, %p1111;
	selp.b32 	%r3387, %r2773, %r3387, %p1112;
	add.s32 	%r2774, %r1077, 6;
	selp.b32 	%r3388, %r2774, %r3388, %p1112;
$L__BB7_764:
	ld.shared.u32 	%r1112, [%r1078+28];
	setp.eq.s32 	%p1113, %r1112, 0;
	@%p1113 bra 	$L__BB7_818;
	setp.lt.s32 	%p1114, %r1112, 0;
	@%p1114 bra 	$L__BB7_767;
	popc.b32 	%r2777, %r1112;
	setp.gt.u32 	%p1115, %r2777, 1;
	setp.lt.u32 	%p1116, %r2777, %r3387;
	and.pred  	%p1117, %p1115, %p1116;
	selp.b32 	%r3387, %r2777, %r3387, %p1117;
	add.s32 	%r2778, %r1077, 7;
	selp.b32 	%r3388, %r2778, %r3388, %p1117;
$L__BB7_767:
	ld.shared.u32 	%r1117, [%r1078+32];
	setp.eq.s32 	%p1118, %r1117, 0;
	@%p1118 bra 	$L__BB7_818;
	setp.lt.s32 	%p1119, %r1117, 0;
	@%p1119 bra 	$L__BB7_770;
	popc.b32 	%r2781, %r1117;
	setp.gt.u32 	%p1120, %r2781, 1;
	setp.lt.u32 	%p1121, %r2781, %r3387;
	and.pred  	%p1122, %p1120, %p1121;
	selp.b32 	%r3387, %r2781, %r3387, %p1122;
	add.s32 	%r2782, %r1077, 8;
	selp.b32 	%r3388, %r2782, %r3388, %p1122;
$L__BB7_770:
	ld.shared.u32 	%r1122, [%r1078+36];
	setp.eq.s32 	%p1123, %r1122, 0;
	@%p1123 bra 	$L__BB7_818;
	setp.lt.s32 	%p1124, %r1122, 0;
	@%p1124 bra 	$L__BB7_773;
	popc.b32 	%r2785, %r1122;
	setp.gt.u32 	%p1125, %r2785, 1;
	setp.lt.u32 	%p1126, %r2785, %r3387;
	and.pred  	%p1127, %p1125, %p1126;
	selp.b32 	%r3387, %r2785, %r3387, %p1127;
	add.s32 	%r2786, %r1077, 9;
	selp.b32 	%r3388, %r2786, %r3388, %p1127;
$L__BB7_773:
	ld.shared.u32 	%r1127, [%r1078+40];
	setp.eq.s32 	%p1128, %r1127, 0;
	@%p1128 bra 	$L__BB7_818;
	setp.lt.s32 	%p1129, %r1127, 0;
	@%p1129 bra 	$L__BB7_776;
	popc.b32 	%r2789, %r1127;
	setp.gt.u32 	%p1130, %r2789, 1;
	setp.lt.u32 	%p1131, %r2789, %r3387;
	and.pred  	%p1132, %p1130, %p1131;
	selp.b32 	%r3387, %r2789, %r3387, %p1132;
	add.s32 	%r2790, %r1077, 10;
	selp.b32 	%r3388, %r2790, %r3388, %p1132;
$L__BB7_776:
	ld.shared.u32 	%r1132, [%r1078+44];
	setp.eq.s32 	%p1133, %r1132, 0;
	@%p1133 bra 	$L__BB7_818;
	setp.lt.s32 	%p1134, %r1132, 0;
	@%p1134 bra 	$L__BB7_779;
	popc.b32 	%r2793, %r1132;
	setp.gt.u32 	%p1135, %r2793, 1;
	setp.lt.u32 	%p1136, %r2793, %r3387;
	and.pred  	%p1137, %p1135, %p1136;
	selp.b32 	%r3387, %r2793, %r3387, %p1137;
	add.s32 	%r2794, %r1077, 11;
	selp.b32 	%r3388, %r2794, %r3388, %p1137;
$L__BB7_779:
	ld.shared.u32 	%r1137, [%r1078+48];
	setp.eq.s32 	%p1138, %r1137, 0;
	@%p1138 bra 	$L__BB7_818;
	setp.lt.s32 	%p1139, %r1137, 0;
	@%p1139 bra 	$L__BB7_782;
	popc.b32 	%r2797, %r1137;
	setp.gt.u32 	%p1140, %r2797, 1;
	setp.lt.u32 	%p1141, %r2797, %r3387;
	and.pred  	%p1142, %p1140, %p1141;
	selp.b32 	%r3387, %r2797, %r3387, %p1142;
	add.s32 	%r2798, %r1077, 12;
	selp.b32 	%r3388, %r2798, %r3388, %p1142;
$L__BB7_782:
	ld.shared.u32 	%r1142, [%r1078+52];
	setp.eq.s32 	%p1143, %r1142, 0;
	@%p1143 bra 	$L__BB7_818;
	setp.lt.s32 	%p1144, %r1142, 0;
	@%p1144 bra 	$L__BB7_785;
	popc.b32 	%r2801, %r1142;
	setp.gt.u32 	%p1145, %r2801, 1;
	setp.lt.u32 	%p1146, %r2801, %r3387;
	and.pred  	%p1147, %p1145, %p1146;
	selp.b32 	%r3387, %r2801, %r3387, %p1147;
	add.s32 	%r2802, %r1077, 13;
	selp.b32 	%r3388, %r2802, %r3388, %p1147;
$L__BB7_785:
	ld.shared.u32 	%r1147, [%r1078+56];
	setp.eq.s32 	%p1148, %r1147, 0;
	@%p1148 bra 	$L__BB7_818;
	setp.lt.s32 	%p1149, %r1147, 0;
	@%p1149 bra 	$L__BB7_788;
	popc.b32 	%r2805, %r1147;
	setp.gt.u32 	%p1150, %r2805, 1;
	setp.lt.u32 	%p1151, %r2805, %r3387;
	and.pred  	%p1152, %p1150, %p1151;
	selp.b32 	%r3387, %r2805, %r3387, %p1152;
	add.s32 	%r2806, %r1077, 14;
	selp.b32 	%r3388, %r2806, %r3388, %p1152;
$L__BB7_788:
	ld.shared.u32 	%r1152, [%r1078+60];
	setp.eq.s32 	%p1153, %r1152, 0;
	@%p1153 bra 	$L__BB7_818;
	setp.lt.s32 	%p1154, %r1152, 0;
	@%p1154 bra 	$L__BB7_791;
	popc.b32 	%r2809, %r1152;
	setp.gt.u32 	%p1155, %r2809, 1;
	setp.lt.u32 	%p1156, %r2809, %r3387;
	and.pred  	%p1157, %p1155, %p1156;
	selp.b32 	%r3387, %r2809, %r3387, %p1157;
	add.s32 	%r2810, %r1077, 15;
	selp.b32 	%r3388, %r2810, %r3388, %p1157;
$L__BB7_791:
	ld.shared.u32 	%r1157, [%r1078+64];
	setp.eq.s32 	%p1158, %r1157, 0;
	@%p1158 bra 	$L__BB7_818;
	setp.lt.s32 	%p1159, %r1157, 0;
	@%p1159 bra 	$L__BB7_794;
	popc.b32 	%r2813, %r1157;
	setp.gt.u32 	%p1160, %r2813, 1;
	setp.lt.u32 	%p1161, %r2813, %r3387;
	and.pred  	%p1162, %p1160, %p1161;
	selp.b32 	%r3387, %r2813, %r3387, %p1162;
	add.s32 	%r2814, %r1077, 16;
	selp.b32 	%r3388, %r2814, %r3388, %p1162;
$L__BB7_794:
	ld.shared.u32 	%r1162, [%r1078+68];
	setp.eq.s32 	%p1163, %r1162, 0;
	@%p1163 bra 	$L__BB7_818;
	setp.lt.s32 	%p1164, %r1162, 0;
	@%p1164 bra 	$L__BB7_797;
	popc.b32 	%r2817, %r1162;
	setp.gt.u32 	%p1165, %r2817, 1;
	setp.lt.u32 	%p1166, %r2817, %r3387;
	and.pred  	%p1167, %p1165, %p1166;
	selp.b32 	%r3387, %r2817, %r3387, %p1167;
	add.s32 	%r2818, %r1077, 17;
	selp.b32 	%r3388, %r2818, %r3388, %p1167;
$L__BB7_797:
	ld.shared.u32 	%r1167, [%r1078+72];
	setp.eq.s32 	%p1168, %r1167, 0;
	@%p1168 bra 	$L__BB7_818;
	setp.lt.s32 	%p1169, %r1167, 0;
	@%p1169 bra 	$L__BB7_800;
	popc.b32 	%r2821, %r1167;
	setp.gt.u32 	%p1170, %r2821, 1;
	setp.lt.u32 	%p1171, %r2821, %r3387;
	and.pred  	%p1172, %p1170, %p1171;
	selp.b32 	%r3387, %r2821, %r3387, %p1172;
	add.s32 	%r2822, %r1077, 18;
	selp.b32 	%r3388, %r2822, %r3388, %p1172;
$L__BB7_800:
	ld.shared.u32 	%r1172, [%r1078+76];
	setp.eq.s32 	%p1173, %r1172, 0;
	@%p1173 bra 	$L__BB7_818;
	setp.lt.s32 	%p1174, %r1172, 0;
	@%p1174 bra 	$L__BB7_803;
	popc.b32 	%r2825, %r1172;
	setp.gt.u32 	%p1175, %r2825, 1;
	setp.lt.u32 	%p1176, %r2825, %r3387;
	and.pred  	%p1177, %p1175, %p1176;
	selp.b32 	%r3387, %r2825, %r3387, %p1177;
	add.s32 	%r2826, %r1077, 19;
	selp.b32 	%r3388, %r2826, %r3388, %p1177;
$L__BB7_803:
	ld.shared.u32 	%r1177, [%r1078+80];
	setp.eq.s32 	%p1178, %r1177, 0;
	@%p1178 bra 	$L__BB7_818;
	setp.lt.s32 	%p1179, %r1177, 0;
	@%p1179 bra 	$L__BB7_806;
	popc.b32 	%r2829, %r1177;
	setp.gt.u32 	%p1180, %r2829, 1;
	setp.lt.u32 	%p1181, %r2829, %r3387;
	and.pred  	%p1182, %p1180, %p1181;
	selp.b32 	%r3387, %r2829, %r3387, %p1182;
	add.s32 	%r2830, %r1077, 20;
	selp.b32 	%r3388, %r2830, %r3388, %p1182;
$L__BB7_806:
	ld.shared.u32 	%r1182, [%r1078+84];
	setp.eq.s32 	%p1183, %r1182, 0;
	@%p1183 bra 	$L__BB7_818;
	setp.lt.s32 	%p1184, %r1182, 0;
	@%p1184 bra 	$L__BB7_809;
	popc.b32 	%r2833, %r1182;
	setp.gt.u32 	%p1185, %r2833, 1;
	setp.lt.u32 	%p1186, %r2833, %r3387;
	and.pred  	%p1187, %p1185, %p1186;
	selp.b32 	%r3387, %r2833, %r3387, %p1187;
	add.s32 	%r2834, %r1077, 21;
	selp.b32 	%r3388, %r2834, %r3388, %p1187;
$L__BB7_809:
	ld.shared.u32 	%r1187, [%r1078+88];
	setp.eq.s32 	%p1188, %r1187, 0;
	@%p1188 bra 	$L__BB7_818;
	setp.lt.s32 	%p1189, %r1187, 0;
	@%p1189 bra 	$L__BB7_812;
	popc.b32 	%r2837, %r1187;
	setp.gt.u32 	%p1190, %r2837, 1;
	setp.lt.u32 	%p1191, %r2837, %r3387;
	and.pred  	%p1192, %p1190, %p1191;
	selp.b32 	%r3387, %r2837, %r3387, %p1192;
	add.s32 	%r2838, %r1077, 22;
	selp.b32 	%r3388, %r2838, %r3388, %p1192;
$L__BB7_812:
	ld.shared.u32 	%r1192, [%r1078+92];
	setp.eq.s32 	%p1193, %r1192, 0;
	@%p1193 bra 	$L__BB7_818;
	setp.lt.s32 	%p1194, %r1192, 0;
	@%p1194 bra 	$L__BB7_815;
	popc.b32 	%r2841, %r1192;
	setp.gt.u32 	%p1195, %r2841, 1;
	setp.lt.u32 	%p1196, %r2841, %r3387;
	and.pred  	%p1197, %p1195, %p1196;
	selp.b32 	%r3387, %r2841, %r3387, %p1197;
	add.s32 	%r2842, %r1077, 23;
	selp.b32 	%r3388, %r2842, %r3388, %p1197;
$L__BB7_815:
	ld.shared.u32 	%r1197, [%r1078+96];
	setp.eq.s32 	%p1198, %r1197, 0;
	@%p1198 bra 	$L__BB7_818;
	setp.lt.s32 	%p1199, %r1197, 0;
	mov.u32 	%r3431, %r3387;
	mov.u32 	%r3432, %r3388;
	@%p1199 bra 	$L__BB7_818;
	popc.b32 	%r2845, %r1197;
	setp.gt.u32 	%p1200, %r2845, 1;
	setp.lt.u32 	%p1201, %r2845, %r3387;
	and.pred  	%p1202, %p1200, %p1201;
	selp.b32 	%r3431, %r2845, %r3387, %p1202;
	add.s32 	%r2846, %r1077, 24;
	selp.b32 	%r3432, %r2846, %r3388, %p1202;
$L__BB7_818:
	shl.b32 	%r2847, %r1, 2;
	mov.u32 	%r2848, _ZZ22generateProposalsLocalILi5ELi8EEvP14SudokuProposalIXmlT_T_EES2_PiS3_iS3_E12shared_count;
	add.s32 	%r1202, %r2848, %r2847;
	mov.u32 	%r2849, _ZZ22generateProposalsLocalILi5ELi8EEvP14SudokuProposalIXmlT_T_EES2_PiS3_iS3_E10shared_idx;
	add.s32 	%r1203, %r2849, %r2847;
	setp.ne.s32 	%p1203, %r2, 0;
	@%p1203 bra 	$L__BB7_820;
	mov.b32 	%r2850, 32;
	st.shared.u32 	[%r1202], %r2850;
	mov.b32 	%r2851, -1;
	st.shared.u32 	[%r1203], %r2851;
$L__BB7_820:
	bar.sync 	0;
	setp.eq.s32 	%p1204, %r3432, -1;
	@%p1204 bra 	$L__BB7_823;
	atom.shared.min.s32 	%r2852, [%r1202], %r3431;
	ld.shared.u32 	%r2853, [%r1202];
	setp.ne.s32 	%p1205, %r2853, %r3431;
	@%p1205 bra 	$L__BB7_823;
	st.shared.u32 	[%r1203], %r3432;
$L__BB7_823:
	ld.param.u64 	%rd250, [_Z22generateProposalsLocalILi5ELi8EEvP14SudokuProposalIXmlT_T_EES2_PiS3_iS3__param_2];
	ld.param.u64 	%rd249, [_Z22generateProposalsLocalILi5ELi8EEvP14SudokuProposalIXmlT_T_EES2_PiS3_iS3__param_1];
	cvta.to.global.u64 	%rd46, %rd250;
	cvta.to.global.u64 	%rd47, %rd249;
	bar.sync 	0;
	bar.sync 	0;
	ld.shared.u32 	%r2855, [%r1078];
	setp.gt.s32 	%p1206, %r2855, -1;
	and.b32  	%r2856, %r2855, 2147483647;
	clz.b32 	%r2857, %r2856;
	cvt.u16.u32 	%rs32, %r2857;
	sub.s16 	%rs33, 32, %rs32;
	selp.b16 	%rs1, 0, %rs33, %p1206;
	ld.shared.u32 	%r2858, [%r1078+4];
	setp.gt.s32 	%p1207, %r2858, -1;
	and.b32  	%r2859, %r2858, 2147483647;
	clz.b32 	%r2860, %r2859;
	cvt.u16.u32 	%rs34, %r2860;
	sub.s16 	%rs35, 32, %rs34;
	selp.b16 	%rs2, 0, %rs35, %p1207;
	ld.shared.u32 	%r2861, [%r1078+8];
	setp.gt.s32 	%p1208, %r2861, -1;
	and.b32  	%r2862, %r2861, 2147483647;
	clz.b32 	%r2863, %r2862;
	cvt.u16.u32 	%rs36, %r2863;
	sub.s16 	%rs37, 32, %rs36;
	selp.b16 	%rs3, 0, %rs37, %p1208;
	ld.shared.u32 	%r2864, [%r1078+12];
	setp.gt.s32 	%p1209, %r2864, -1;
	and.b32  	%r2865, %r2864, 2147483647;
	clz.b32 	%r2866, %r2865;
	cvt.u16.u32 	%rs38, %r2866;
	sub.s16 	%rs39, 32, %rs38;
	selp.b16 	%rs4, 0, %rs39, %p1209;
	ld.shared.u32 	%r2867, [%r1078+16];
	setp.gt.s32 	%p1210, %r2867, -1;
	and.b32  	%r2868, %r2867, 2147483647;
	clz.b32 	%r2869, %r2868;
	cvt.u16.u32 	%rs40, %r2869;
	sub.s16 	%rs41, 32, %rs40;
	selp.b16 	%rs5, 0, %rs41, %p1210;
	ld.shared.u32 	%r2870, [%r1078+20];
	setp.gt.s32 	%p1211, %r2870, -1;
	and.b32  	%r2871, %r2870, 2147483647;
	clz.b32 	%r2872, %r2871;
	cvt.u16.u32 	%rs42, %r2872;
	sub.s16 	%rs43, 32, %rs42;
	selp.b16 	%rs6, 0, %rs43, %p1211;
	ld.shared.u32 	%r2873, [%r1078+24];
	setp.gt.s32 	%p1212, %r2873, -1;
	and.b32  	%r2874, %r2873, 2147483647;
	clz.b32 	%r2875, %r2874;
	cvt.u16.u32 	%rs44, %r2875;
	sub.s16 	%rs45, 32, %rs44;
	selp.b16 	%rs7, 0, %rs45, %p1212;
	ld.shared.u32 	%r2876, [%r1078+28];
	setp.gt.s32 	%p1213, %r2876, -1;
	and.b32  	%r2877, %r2876, 2147483647;
	clz.b32 	%r2878, %r2877;
	cvt.u16.u32 	%rs46, %r2878;
	sub.s16 	%rs47, 32, %rs46;
	selp.b16 	%rs8, 0, %rs47, %p1213;
	ld.shared.u32 	%r2879, [%r1078+32];
	setp.gt.s32 	%p1214, %r2879, -1;
	and.b32  	%r2880, %r2879, 2147483647;
	clz.b32 	%r2881, %r2880;
	cvt.u16.u32 	%rs48, %r2881;
	sub.s16 	%rs49, 32, %rs48;
	selp.b16 	%rs9, 0, %rs49, %p1214;
	ld.shared.u32 	%r2882, [%r1078+36];
	setp.gt.s32 	%p1215, %r2882, -1;
	and.b32  	%r2883, %r2882, 2147483647;
	clz.b32 	%r2884, %r2883;
	cvt.u16.u32 	%rs50, %r2884;
	sub.s16 	%rs51, 32, %rs50;
	selp.b16 	%rs10, 0, %rs51, %p1215;
	ld.shared.u32 	%r2885, [%r1078+40];
	setp.gt.s32 	%p1216, %r2885, -1;
	and.b32  	%r2886, %r2885, 2147483647;
	clz.b32 	%r2887, %r2886;
	cvt.u16.u32 	%rs52, %r2887;
	sub.s16 	%rs53, 32, %rs52;
	selp.b16 	%rs11, 0, %rs53, %p1216;
	ld.shared.u32 	%r2888, [%r1078+44];
	setp.gt.s32 	%p1217, %r2888, -1;
	and.b32  	%r2889, %r2888, 2147483647;
	clz.b32 	%r2890, %r2889;
	cvt.u16.u32 	%rs54, %r2890;
	sub.s16 	%rs55, 32, %rs54;
	selp.b16 	%rs12, 0, %rs55, %p1217;
	ld.shared.u32 	%r2891, [%r1078+48];
	setp.gt.s32 	%p1218, %r2891, -1;
	and.b32  	%r2892, %r2891, 2147483647;
	clz.b32 	%r2893, %r2892;
	cvt.u16.u32 	%rs56, %r2893;
	sub.s16 	%rs57, 32, %rs56;
	selp.b16 	%rs13, 0, %rs57, %p1218;
	ld.shared.u32 	%r2894, [%r1078+52];
	setp.gt.s32 	%p1219, %r2894, -1;
	and.b32  	%r2895, %r2894, 2147483647;
	clz.b32 	%r2896, %r2895;
	cvt.u16.u32 	%rs58, %r2896;
	sub.s16 	%rs59, 32, %rs58;
	selp.b16 	%rs14, 0, %rs59, %p1219;
	ld.shared.u32 	%r2897, [%r1078+56];
	setp.gt.s32 	%p1220, %r2897, -1;
	and.b32  	%r2898, %r2897, 2147483647;
	clz.b32 	%r2899, %r2898;
	cvt.u16.u32 	%rs60, %r2899;
	sub.s16 	%rs61, 32, %rs60;
	selp.b16 	%rs15, 0, %rs61, %p1220;
	ld.shared.u32 	%r2900, [%r1078+60];
	setp.gt.s32 	%p1221, %r2900, -1;
	and.b32  	%r2901, %r2900, 2147483647;
	clz.b32 	%r2902, %r2901;
	cvt.u16.u32 	%rs62, %r2902;
	sub.s16 	%rs63, 32, %rs62;
	selp.b16 	%rs16, 0, %rs63, %p1221;
	ld.shared.u32 	%r2903, [%r1078+64];
	setp.gt.s32 	%p1222, %r2903, -1;
	and.b32  	%r2904, %r2903, 2147483647;
	clz.b32 	%r2905, %r2904;
	cvt.u16.u32 	%rs64, %r2905;
	sub.s16 	%rs65, 32, %rs64;
	selp.b16 	%rs17, 0, %rs65, %p1222;
	ld.shared.u32 	%r2906, [%r1078+68];
	setp.gt.s32 	%p1223, %r2906, -1;
	and.b32  	%r2907, %r2906, 2147483647;
	clz.b32 	%r2908, %r2907;
	cvt.u16.u32 	%rs66, %r2908;
	sub.s16 	%rs67, 32, %rs66;
	selp.b16 	%rs18, 0, %rs67, %p1223;
	ld.shared.u32 	%r2909, [%r1078+72];
	setp.gt.s32 	%p1224, %r2909, -1;
	and.b32  	%r2910, %r2909, 2147483647;
	clz.b32 	%r2911, %r2910;
	cvt.u16.u32 	%rs68, %r2911;
	sub.s16 	%rs69, 32, %rs68;
	selp.b16 	%rs19, 0, %rs69, %p1224;
	ld.shared.u32 	%r2912, [%r1078+76];
	setp.gt.s32 	%p1225, %r2912, -1;
	and.b32  	%r2913, %r2912, 2147483647;
	clz.b32 	%r2914, %r2913;
	cvt.u16.u32 	%rs70, %r2914;
	sub.s16 	%rs71, 32, %rs70;
	selp.b16 	%rs20, 0, %rs71, %p1225;
	ld.shared.u32 	%r2915, [%r1078+80];
	setp.gt.s32 	%p1226, %r2915, -1;
	and.b32  	%r2916, %r2915, 2147483647;
	clz.b32 	%r2917, %r2916;
	cvt.u16.u32 	%rs72, %r2917;
	sub.s16 	%rs73, 32, %rs72;
	selp.b16 	%rs21, 0, %rs73, %p1226;
	ld.shared.u32 	%r2918, [%r1078+84];
	setp.gt.s32 	%p1227, %r2918, -1;
	and.b32  	%r2919, %r2918, 2147483647;
	clz.b32 	%r2920, %r2919;
	cvt.u16.u32 	%rs74, %r2920;
	sub.s16 	%rs75, 32, %rs74;
	selp.b16 	%rs22, 0, %rs75, %p1227;
	ld.shared.u32 	%r2921, [%r1078+88];
	setp.gt.s32 	%p1228, %r2921, -1;
	and.b32  	%r2922, %r2921, 2147483647;
	clz.b32 	%r2923, %r2922;
	cvt.u16.u32 	%rs76, %r2923;
	sub.s16 	%rs77, 32, %rs76;
	selp.b16 	%rs23, 0, %rs77, %p1228;
	ld.shared.u32 	%r2924, [%r1078+92];
	setp.gt.s32 	%p1229, %r2924, -1;
	and.b32  	%r2925, %r2924, 2147483647;
	clz.b32 	%r2926, %r2925;
	cvt.u16.u32 	%rs78, %r2926;
	sub.s16 	%rs79, 32, %rs78;
	selp.b16 	%rs24, 0, %rs79, %p1229;
	ld.shared.u32 	%r2927, [%r1078+96];
	setp.gt.s32 	%p1230, %r2927, -1;
	and.b32  	%r2928, %r2927, 2147483647;
	clz.b32 	%r2929, %r2928;
	cvt.u16.u32 	%rs80, %r2929;
	sub.s16 	%rs81, 32, %rs80;
	selp.b16 	%rs25, 0, %rs81, %p1230;
	ld.shared.u32 	%r2854, [%r1203];
	setp.eq.s32 	%p1231, %r2854, -1;
	@%p1231 bra 	$L__BB7_826;
	setp.ne.s32 	%p1232, %r2854, -2;
	@%p1232 bra 	$L__BB7_828;
	add.s32 	%r2933, %r4, %r2;
	mul.wide.s32 	%rd238, %r2933, 4;
	add.s64 	%rd239, %rd46, %rd238;
	mov.b32 	%r2934, 0;
	st.global.u32 	[%rd239], %r2934;
	bra.uni 	$L__BB7_835;
$L__BB7_826:
	setp.ne.s32 	%p1233, %r2, 0;
	cvt.u64.u32 	%rd231, %r1077;
	mul.wide.s32 	%rd232, %r4, 625;
	add.s64 	%rd233, %rd47, %rd232;
	add.s64 	%rd234, %rd233, %rd231;
	st.global.u8 	[%rd234+625], %rs1;
	st.global.u8 	[%rd234+626], %rs2;
	st.global.u8 	[%rd234+627], %rs3;
	st.global.u8 	[%rd234+628], %rs4;
	st.global.u8 	[%rd234+629], %rs5;
	st.global.u8 	[%rd234+630], %rs6;
	st.global.u8 	[%rd234+631], %rs7;
	st.global.u8 	[%rd234+632], %rs8;
	st.global.u8 	[%rd234+633], %rs9;
	st.global.u8 	[%rd234+634], %rs10;
	st.global.u8 	[%rd234+635], %rs11;
	st.global.u8 	[%rd234+636], %rs12;
	st.global.u8 	[%rd234+637], %rs13;
	st.global.u8 	[%rd234+638], %rs14;
	st.global.u8 	[%rd234+639], %rs15;
	st.global.u8 	[%rd234+640], %rs16;
	st.global.u8 	[%rd234+641], %rs17;
	st.global.u8 	[%rd234+642], %rs18;
	st.global.u8 	[%rd234+643], %rs19;
	st.global.u8 	[%rd234+644], %rs20;
	st.global.u8 	[%rd234+645], %rs21;
	st.global.u8 	[%rd234+646], %rs22;
	st.global.u8 	[%rd234+647], %rs23;
	st.global.u8 	[%rd234+648], %rs24;
	st.global.u8 	[%rd234+649], %rs25;
	@%p1233 bra 	$L__BB7_835;
	ld.param.u64 	%rd251, [_Z22generateProposalsLocalILi5ELi8EEvP14SudokuProposalIXmlT_T_EES2_PiS3_iS3__param_5];
	add.s32 	%r2930, %r4, 1;
	mul.wide.s32 	%rd235, %r4, 4;
	add.s64 	%rd236, %rd46, %rd235;
	mov.b32 	%r2931, 1;
	st.global.u32 	[%rd236+4], %r2931;
	cvta.to.global.u64 	%rd237, %rd251;
	atom.global.exch.b32 	%r2932, [%rd237], %r2930;
	bra.uni 	$L__BB7_835;
$L__BB7_828:
	bar.sync 	0;
	ld.shared.u32 	%r1204, [%r1203];
	shl.b32 	%r2936, %r1204, 2;
	add.s32 	%r2937, %r5, %r2936;
	ld.shared.u32 	%r1205, [%r2937];
	mov.b32 	%r3433, 0;
	cvt.u64.u32 	%rd240, %r1077;
	cvt.s64.s32 	%rd243, %r1204;
$L__BB7_829:
	shr.u32 	%r2938, %r1205, %r3433;
	and.b32  	%r2939, %r2938, 1;
	setp.eq.b32 	%p1234, %r2939, 1;
	not.pred 	%p1235, %p1234;
	@%p1235 bra 	$L__BB7_832;
	setp.ne.s32 	%p1236, %r2, 0;
	add.s32 	%r1207, %r3433, %r4;
	mul.wide.s32 	%rd241, %r1207, 625;
	add.s64 	%rd48, %rd47, %rd241;
	add.s64 	%rd242, %rd48, %rd240;
	st.global.u8 	[%rd242], %rs1;
	st.global.u8 	[%rd242+1], %rs2;
	st.global.u8 	[%rd242+2], %rs3;
	st.global.u8 	[%rd242+3], %rs4;
	st.global.u8 	[%rd242+4], %rs5;
	st.global.u8 	[%rd242+5], %rs6;
	st.global.u8 	[%rd242+6], %rs7;
	st.global.u8 	[%rd242+7], %rs8;
	st.global.u8 	[%rd242+8], %rs9;
	st.global.u8 	[%rd242+9], %rs10;
	st.global.u8 	[%rd242+10], %rs11;
	st.global.u8 	[%rd242+11], %rs12;
	st.global.u8 	[%rd242+12], %rs13;
	st.global.u8 	[%rd242+13], %rs14;
	st.global.u8 	[%rd242+14], %rs15;
	st.global.u8 	[%rd242+15], %rs16;
	st.global.u8 	[%rd242+16], %rs17;
	st.global.u8 	[%rd242+17], %rs18;
	st.global.u8 	[%rd242+18], %rs19;
	st.global.u8 	[%rd242+19], %rs20;
	st.global.u8 	[%rd242+20], %rs21;
	st.global.u8 	[%rd242+21], %rs22;
	st.global.u8 	[%rd242+22], %rs23;
	st.global.u8 	[%rd242+23], %rs24;
	st.global.u8 	[%rd242+24], %rs25;
	@%p1236 bra 	$L__BB7_834;
	cvt.u16.u32 	%rs82, %r3433;
	add.s16 	%rs83, %rs82, 1;
	add.s64 	%rd244, %rd48, %rd243;
	st.global.u8 	[%rd244], %rs83;
	mul.wide.s32 	%rd245, %r1207, 4;
	add.s64 	%rd246, %rd46, %rd245;
	mov.b32 	%r2940, 1;
	st.global.u32 	[%rd246], %r2940;
	bra.uni 	$L__BB7_834;
$L__BB7_832:
	setp.ne.s32 	%p1237, %r2, 0;
	@%p1237 bra 	$L__BB7_834;
	add.s32 	%r2941, %r3433, %r4;
	mul.wide.s32 	%rd247, %r2941, 4;
	add.s64 	%rd248, %rd46, %rd247;
	mov.b32 	%r2942, 0;
	st.global.u32 	[%rd248], %r2942;
$L__BB7_834:
	add.s32 	%r3433, %r3433, 1;
	setp.ne.s32 	%p1238, %r3433, 25;
	@%p1238 bra 	$L__BB7_829;
$L__BB7_835:
	ret;

}
	// .globl	_Z19compactifyProposalsILi25EEvPK14SudokuProposalIXT_EEPS1_PKiS6_i
.visible .entry _Z19compactifyProposalsILi25EEvPK14SudokuProposalIXT_EEPS1_PKiS6_i(
	.param .u64 .ptr .align 1 _Z19compactifyProposalsILi25EEvPK14SudokuProposalIXT_EEPS1_PKiS6_i_param_0,
	.param .u64 .ptr .align 1 _Z19compactifyProposalsILi25EEvPK14SudokuProposalIXT_EEPS1_PKiS6_i_param_1,
	.param .u64 .ptr .align 1 _Z19compactifyProposalsILi25EEvPK14SudokuProposalIXT_EEPS1_PKiS6_i_param_2,
	.param .u64 .ptr .align 1 _Z19compactifyProposalsILi25EEvPK14SudokuProposalIXT_EEPS1_PKiS6_i_param_3,
	.param .u32 _Z19compactifyProposalsILi25EEvPK14SudokuProposalIXT_EEPS1_PKiS6_i_param_4
)
{
	.reg .pred 	%p<4>;
	.reg .b16 	%rs<2>;
	.reg .b32 	%r<12>;
	.reg .b64 	%rd<23>;

	ld.param.u64 	%rd7, [_Z19compactifyProposalsILi25EEvPK14SudokuProposalIXT_EEPS1_PKiS6_i_param_0];
	ld.param.u64 	%rd8, [_Z19compactifyProposalsILi25EEvPK14SudokuProposalIXT_EEPS1_PKiS6_i_param_1];
	ld.param.u64 	%rd9, [_Z19compactifyProposalsILi25EEvPK14SudokuProposalIXT_EEPS1_PKiS6_i_param_2];
	ld.param.u64 	%rd10, [_Z19compactifyProposalsILi25EEvPK14SudokuProposalIXT_EEPS1_PKiS6_i_param_3];
	ld.param.u32 	%r4, [_Z19compactifyProposalsILi25EEvPK14SudokuProposalIXT_EEPS1_PKiS6_i_param_4];
	mov.u32 	%r5, %ctaid.x;
	mov.u32 	%r6, %ntid.x;
	mov.u32 	%r7, %tid.x;
	mad.lo.s32 	%r1, %r5, %r6, %r7;
	setp.ge.s32 	%p1, %r1, %r4;
	@%p1 bra 	$L__BB8_4;
	cvta.to.global.u64 	%rd11, %rd9;
	mul.wide.s32 	%rd12, %r1, 4;
	add.s64 	%rd13, %rd11, %rd12;
	ld.global.u32 	%r8, [%rd13];
	setp.eq.s32 	%p2, %r8, 0;
	@%p2 bra 	$L__BB8_4;
	cvta.to.global.u64 	%rd14, %rd10;
	add.s64 	%rd16, %rd14, %rd12;
	ld.global.u32 	%r10, [%rd16];
	cvta.to.global.u64 	%rd17, %rd8;
	mul.wide.s32 	%rd18, %r10, 625;
	add.s64 	%rd22, %rd17, %rd18;
	cvta.to.global.u64 	%rd19, %rd7;
	mul.wide.s32 	%rd20, %r1, 625;
	add.s64 	%rd21, %rd19, %rd20;
	mov.b32 	%r11, 0;
$L__BB8_3:
	ld.global.u8 	%rs1, [%rd21];
	st.global.u8 	[%rd22], %rs1;
	add.s32 	%r3, %r11, 1;
	add.s64 	%rd22, %rd22, 1;
	add.s64 	%rd21, %rd21, 1;
	setp.lt.u32 	%p3, %r11, 624;
	mov.u32 	%r11, %r3;
	@%p3 bra 	$L__BB8_3;
$L__BB8_4:
	ret;

}
	// .globl	_ZN3cub18CUB_300001_SM_10006detail11EmptyKernelIvEEvv
.visible .entry _ZN3cub18CUB_300001_SM_10006detail11EmptyKernelIvEEvv()
{


	ret;

}
	// .globl	_ZN3cub18CUB_300001_SM_10006detail8for_each13static_kernelINS2_12policy_hub_t12policy_500_tEmN6thrust24THRUST_300001_SM_1000_NS8cuda_cub20__uninitialized_fill7functorINS7_10device_ptrIiEEiEEEEvT0_T1_
.visible .entry _ZN3cub18CUB_300001_SM_10006detail8for_each13static_kernelINS2_12policy_hub_t12policy_500_tEmN6thrust24THRUST_300001_SM_1000_NS8cuda_cub20__uninitialized_fill7functorINS7_10device_ptrIiEEiEEEEvT0_T1_(
	.param .u64 _ZN3cub18CUB_300001_SM_10006detail8for_each13static_kernelINS2_12policy_hub_t12policy_500_tEmN6thrust24THRUST_300001_SM_1000_NS8cuda_cub20__uninitialized_fill7functorINS7_10device_ptrIiEEiEEEEvT0_T1__param_0,
	.param .align 8 .b8 _ZN3cub18CUB_300001_SM_10006detail8for_each13static_kernelINS2_12policy_hub_t12policy_500_tEmN6thrust24THRUST_300001_SM_1000_NS8cuda_cub20__uninitialized_fill7functorINS7_10device_ptrIiEEiEEEEvT0_T1__param_1[16]
)
.maxntid 256
{
	.reg .pred 	%p<4>;
	.reg .b16 	%rs<5>;
	.reg .b32 	%r<12>;
	.reg .b64 	%rd<16>;

	ld.param.u32 	%r3, [_ZN3cub18CUB_300001_SM_10006detail8for_each13static_kernelINS2_12policy_hub_t12policy_500_tEmN6thrust24THRUST_300001_SM_1000_NS8cuda_cub20__uninitialized_fill7functorINS7_10device_ptrIiEEiEEEEvT0_T1__param_1+8];
	ld.param.u64 	%rd4, [_ZN3cub18CUB_300001_SM_10006detail8for_each13static_kernelINS2_12policy_hub_t12policy_500_tEmN6thrust24THRUST_300001_SM_1000_NS8cuda_cub20__uninitialized_fill7functorINS7_10device_ptrIiEEiEEEEvT0_T1__param_1];
	ld.param.u64 	%rd5, [_ZN3cub18CUB_300001_SM_10006detail8for_each13static_kernelINS2_12policy_hub_t12policy_500_tEmN6thrust24THRUST_300001_SM_1000_NS8cuda_cub20__uninitialized_fill7functorINS7_10device_ptrIiEEiEEEEvT0_T1__param_0];
	mov.u32 	%r9, %ctaid.x;
	mul.wide.u32 	%rd1, %r9, 512;
	sub.s64 	%rd2, %rd5, %rd1;
	setp.lt.u64 	%p1, %rd2, 512;
	@%p1 bra 	$L__BB10_2;
	mov.u32 	%r11, %tid.x;
	cvta.to.global.u64 	%rd11, %rd4;
	cvt.u64.u32 	%rd12, %r11;
	add.s64 	%rd13, %rd1, %rd12;
	shl.b64 	%rd14, %rd13, 2;
	add.s64 	%rd15, %rd11, %rd14;
	st.global.u32 	[%rd15], %r3;
	st.global.u32 	[%rd15+1024], %r3;
	bra.uni 	$L__BB10_6;
$L__BB10_2:
	cvta.to.global.u64 	%rd6, %rd4;
	mov.u32 	%r2, %tid.x;
	cvt.u64.u32 	%rd7, %r2;
	setp.le.u64 	%p2, %rd2, %rd7;
	add.s64 	%rd8, %rd1, %rd7;
	shl.b64 	%rd9, %rd8, 2;
	add.s64 	%rd3, %rd6, %rd9;
	@%p2 bra 	$L__BB10_4;
	st.global.u32 	[%rd3], %r3;
$L__BB10_4:
	add.s32 	%r10, %r2, 256;
	cvt.u64.u32 	%rd10, %r10;
	setp.le.u64 	%p3, %rd2, %rd10;
	@%p3 bra 	$L__BB10_6;
	st.global.u32 	[%rd3+1024], %r3;
$L__BB10_6:
	ret;

}
	// .globl	_ZN3cub18CUB_300001_SM_10006detail4scan20DeviceScanInitKernelINS0_13ScanTileStateIiLb1EEEEEvT_i
.visible .entry _ZN3cub18CUB_300001_SM_10006detail4scan20DeviceScanInitKernelINS0_13ScanTileStateIiLb1EEEEEvT_i(
	.param .align 8 .b8 _ZN3cub18CUB_300001_SM_10006detail4scan20DeviceScanInitKernelINS0_13ScanTileStateIiLb1EEEEEvT_i_param_0[8],
	.param .u32 _ZN3cub18CUB_300001_SM_10006detail4scan20DeviceScanInitKernelINS0_13ScanTileStateIiLb1EEEEEvT_i_param_1
)
{
	.reg .pred 	%p<5>;
	.reg .b32 	%r<10>;
	.reg .b64 	%rd<7>;

	ld.param.u64 	%rd2, [_ZN3cub18CUB_300001_SM_10006detail4scan20DeviceScanInitKernelINS0_13ScanTileStateIiLb1EEEEEvT_i_param_0];
	ld.param.u32 	%r4, [_ZN3cub18CUB_300001_SM_10006detail4scan20DeviceScanInitKernelINS0_13ScanTileStateIiLb1EEEEEvT_i_param_1];
	cvta.to.global.u64 	%rd1, %rd2;
	mov.u32 	%r1, %ctaid.x;
	mov.u32 	%r5, %ntid.x;
	mov.u32 	%r2, %tid.x;
	mad.lo.s32 	%r3, %r1, %r5, %r2;
	setp.ge.s32 	%p1, %r3, %r4;
	@%p1 bra 	$L__BB11_2;
	mul.wide.s32 	%rd3, %r3, 8;
	add.s64 	%rd4, %rd1, %rd3;
	mov.b32 	%r6, 0;
	mov.b32 	%r7, 99;
	st.global.v2.u32 	[%rd4+256], {%r7, %r6};
$L__BB11_2:
	setp.ne.s32 	%p2, %r1, 0;
	setp.gt.u32 	%p3, %r2, 31;
	or.pred  	%p4, %p2, %p3;
	@%p4 bra 	$L__BB11_4;
	mul.wide.u32 	%rd5, %r2, 8;
	add.s64 	%rd6, %rd1, %rd5;
	mov.b32 	%r9, 0;
	st.global.v2.u32 	[%rd6], {%r9, %r9};
$L__BB11_4:
	ret;

}
	// .globl	_ZN3cub18CUB_300001_SM_10006detail4scan16DeviceScanKernelINS2_10policy_hubIiiijN4cuda3std3__44plusIvEEE10Policy1000EN6thrust24THRUST_300001_SM_1000_NS6detail15normal_iteratorINSD_10device_ptrIiEEEESI_NS0_13ScanTileStateIiLb1EEES9_NS1_10InputValueIiPiEEjiLb0EiEEvT0_T1_T2_iT3_T4_T5_
.visible .entry _ZN3cub18CUB_300001_SM_10006detail4scan16DeviceScanKernelINS2_10policy_hubIiiijN4cuda3std3__44plusIvEEE10Policy1000EN6thrust24THRUST_300001_SM_1000_NS6detail15normal_iteratorINSD_10device_ptrIiEEEESI_NS0_13ScanTileStateIiLb1EEES9_NS1_10InputValueIiPiEEjiLb0EiEEvT0_T1_T2_iT3_T4_T5_(
	.param .align 8 .b8 _ZN3cub18CUB_300001_SM_10006detail4scan16DeviceScanKernelINS2_10policy_hubIiiijN4cuda3std3__44plusIvEEE10Policy1000EN6thrust24THRUST_300001_SM_1000_NS6detail15normal_iteratorINSD_10device_ptrIiEEEESI_NS0_13ScanTileStateIiLb1EEES9_NS1_10InputValueIiPiEEjiLb0EiEEvT0_T1_T2_iT3_T4_T5__param_0[8],
	.param .align 8 .b8 _ZN3cub18CUB_300001_SM_10006detail4scan16DeviceScanKernelINS2_10policy_hubIiiijN4cuda3std3__44plusIvEEE10Policy1000EN6thrust24THRUST_300001_SM_1000_NS6detail15normal_iteratorINSD_10device_ptrIiEEEESI_NS0_13ScanTileStateIiLb1EEES9_NS1_10InputValueIiPiEEjiLb0EiEEvT0_T1_T2_iT3_T4_T5__param_1[8],
	.param .align 8 .b8 _ZN3cub18CUB_300001_SM_10006detail4scan16DeviceScanKernelINS2_10policy_hubIiiijN4cuda3std3__44plusIvEEE10Policy1000EN6thrust24THRUST_300001_SM_1000_NS6detail15normal_iteratorINSD_10device_ptrIiEEEESI_NS0_13ScanTileStateIiLb1EEES9_NS1_10InputValueIiPiEEjiLb0EiEEvT0_T1_T2_iT3_T4_T5__param_2[8],
	.param .u32 _ZN3cub18CUB_300001_SM_10006detail4scan16DeviceScanKernelINS2_10policy_hubIiiijN4cuda3std3__44plusIvEEE10Policy1000EN6thrust24THRUST_300001_SM_1000_NS6detail15normal_iteratorINSD_10device_ptrIiEEEESI_NS0_13ScanTileStateIiLb1EEES9_NS1_10InputValueIiPiEEjiLb0EiEEvT0_T1_T2_iT3_T4_T5__param_3,
	.param .align 1 .b8 _ZN3cub18CUB_300001_SM_10006detail4scan16DeviceScanKernelINS2_10policy_hubIiiijN4cuda3std3__44plusIvEEE10Policy1000EN6thrust24THRUST_300001_SM_1000_NS6detail15normal_iteratorINSD_10device_ptrIiEEEESI_NS0_13ScanTileStateIiLb1EEES9_NS1_10InputValueIiPiEEjiLb0EiEEvT0_T1_T2_iT3_T4_T5__param_4[1],
	.param .align 8 .b8 _ZN3cub18CUB_300001_SM_10006detail4scan16DeviceScanKernelINS2_10policy_hubIiiijN4cuda3std3__44plusIvEEE10Policy1000EN6thrust24THRUST_300001_SM_1000_NS6detail15normal_iteratorINSD_10device_ptrIiEEEESI_NS0_13ScanTileStateIiLb1EEES9_NS1_10InputValueIiPiEEjiLb0EiEEvT0_T1_T2_iT3_T4_T5__param_5[16],
	.param .u32 _ZN3cub18CUB_300001_SM_10006detail4scan16DeviceScanKernelINS2_10policy_hubIiiijN4cuda3std3__44plusIvEEE10Policy1000EN6thrust24THRUST_300001_SM_1000_NS6detail15normal_iteratorINSD_10device_ptrIiEEEESI_NS0_13ScanTileStateIiLb1EEES9_NS1_10InputValueIiPiEEjiLb0EiEEvT0_T1_T2_iT3_T4_T5__param_6
)
.maxntid 384
{
	.reg .pred 	%p<160>;
	.reg .b16 	%rs<3>;
	.reg .b32 	%r<1050>;
	.reg .b64 	%rd<58>;
	// demoted variable
	.shared .align 16 .b8 _ZZN3cub18CUB_300001_SM_10006detail4scan16DeviceScanKernelINS2_10policy_hubIiiijN4cuda3std3__44plusIvEEE10Policy1000EN6thrust24THRUST_300001_SM_1000_NS6detail15normal_iteratorINSD_10device_ptrIiEEEESI_NS0_13ScanTileStateIiLb1EEES9_NS1_10InputValueIiPiEEjiLb0EiEEvT0_T1_T2_iT3_T4_T5_E12temp_storage[33808];
	ld.param.u32 	%r239, [_ZN3cub18CUB_300001_SM_10006detail4scan16DeviceScanKernelINS2_10policy_hubIiiijN4cuda3std3__44plusIvEEE10Policy1000EN6thrust24THRUST_300001_SM_1000_NS6detail15normal_iteratorINSD_10device_ptrIiEEEESI_NS0_13ScanTileStateIiLb1EEES9_NS1_10InputValueIiPiEEjiLb0EiEEvT0_T1_T2_iT3_T4_T5__param_5];
	bfe.u32 	%r240, %r239, 0, 8;
	cvt.u16.u32 	%rs1, %r240;
	and.b16  	%rs2, %rs1, 255;
	ld.param.u64 	%rd16, [_ZN3cub18CUB_300001_SM_10006detail4scan16DeviceScanKernelINS2_10policy_hubIiiijN4cuda3std3__44plusIvEEE10Policy1000EN6thrust24THRUST_300001_SM_1000_NS6detail15normal_iteratorINSD_10device_ptrIiEEEESI_NS0_13ScanTileStateIiLb1EEES9_NS1_10InputValueIiPiEEjiLb0EiEEvT0_T1_T2_iT3_T4_T5__param_2];
	ld.param.u64 	%rd15, [_ZN3cub18CUB_300001_SM_10006detail4scan16DeviceScanKernelINS2_10policy_hubIiiijN4cuda3std3__44plusIvEEE10Policy1000EN6thrust24THRUST_300001_SM_1000_NS6detail15normal_iteratorINSD_10device_ptrIiEEEESI_NS0_13ScanTileStateIiLb1EEES9_NS1_10InputValueIiPiEEjiLb0EiEEvT0_T1_T2_iT3_T4_T5__param_1];
	ld.param.u64 	%rd14, [_ZN3cub18CUB_300001_SM_10006detail4scan16DeviceScanKernelINS2_10policy_hubIiiijN4cuda3std3__44plusIvEEE10Policy1000EN6thrust24THRUST_300001_SM_1000_NS6detail15normal_iteratorINSD_10device_ptrIiEEEESI_NS0_13ScanTileStateIiLb1EEES9_NS1_10InputValueIiPiEEjiLb0EiEEvT0_T1_T2_iT3_T4_T5__param_0];
	ld.param.u64 	%rd1, [_ZN3cub18CUB_300001_SM_10006detail4scan16DeviceScanKernelINS2_10policy_hubIiiijN4cuda3std3__44plusIvEEE10Policy1000EN6thrust24THRUST_300001_SM_1000_NS6detail15normal_iteratorINSD_10device_ptrIiEEEESI_NS0_13ScanTileStateIiLb1EEES9_NS1_10InputValueIiPiEEjiLb0EiEEvT0_T1_T2_iT3_T4_T5__param_5+8];
	ld.param.u32 	%r238, [_ZN3cub18CUB_300001_SM_10006detail4scan16DeviceScanKernelINS2_10policy_hubIiiijN4cuda3std3__44plusIvEEE10Policy1000EN6thrust24THRUST_300001_SM_1000_NS6detail15normal_iteratorINSD_10device_ptrIiEEEESI_NS0_13ScanTileStateIiLb1EEES9_NS1_10InputValueIiPiEEjiLb0EiEEvT0_T1_T2_iT3_T4_T5__param_6];
	setp.eq.s16 	%p1, %rs2, 0;
	@%p1 bra 	$L__BB12_2;
	cvta.to.global.u64 	%rd17, %rd1;
	ld.global.u32 	%r997, [%rd17];
	bra.uni 	$L__BB12_3;
$L__BB12_2:
	cvt.u32.u64 	%r997, %rd1;
$L__BB12_3:
	ld.param.u32 	%r995, [_ZN3cub18CUB_300001_SM_10006detail4scan16DeviceScanKernelINS2_10policy_hubIiiijN4cuda3std3__44plusIvEEE10Policy1000EN6thrust24THRUST_300001_SM_1000_NS6detail15normal_iteratorINSD_10device_ptrIiEEEESI_NS0_13ScanTileStateIiLb1EEES9_NS1_10InputValueIiPiEEjiLb0EiEEvT0_T1_T2_iT3_T4_T5__param_3];
	cvta.to.global.u64 	%rd3, %rd14;
	cvta.to.global.u64 	%rd4, %rd15;
	mov.u32 	%r241, %ctaid.x;
	add.s32 	%r998, %r995, %r241;
	mul.lo.s32 	%r5, %r998, 8448;
	sub.s32 	%r6, %r238, %r5;
	setp.lt.u32 	%p2, %r6, 8449;
	@%p2 bra 	$L__BB12_29;
	cvt.u64.u32 	%rd40, %r5;
	mov.u32 	%r7, %tid.x;
	and.b32  	%r640, %r7, 31;
	and.b32  	%r641, %r7, 992;
	mul.lo.s32 	%r642, %r641, 22;
	or.b32  	%r643, %r642, %r640;
	cvt.u64.u32 	%rd41, %r643;
	add.s64 	%rd5, %rd41, %rd40;
	shl.b64 	%rd42, %rd5, 2;
	add.s64 	%rd43, %rd3, %rd42;
	ld.global.u32 	%r644, [%rd43];
	ld.global.u32 	%r645, [%rd43+128];
	ld.global.u32 	%r646, [%rd43+256];
	ld.global.u32 	%r647, [%rd43+384];
	ld.global.u32 	%r648, [%rd43+512];
	ld.global.u32 	%r649, [%rd43+640];
	ld.global.u32 	%r650, [%rd43+768];
	ld.global.u32 	%r651, [%rd43+896];
	ld.global.u32 	%r652, [%rd43+1024];
	ld.global.u32 	%r653, [%rd43+1152];
	ld.global.u32 	%r654, [%rd43+1280];
	ld.global.u32 	%r655, [%rd43+1408];
	ld.global.u32 	%r656, [%rd43+1536];
	ld.global.u32 	%r657, [%rd43+1664];
	ld.global.u32 	%r658, [%rd43+1792];
	ld.global.u32 	%r659, [%rd43+1920];
	ld.global.u32 	%r660, [%rd43+2048];
	ld.global.u32 	%r661, [%rd43+2176];
	ld.global.u32 	%r662, [%rd43+2304];
	ld.global.u32 	%r663, [%rd43+2432];
	ld.global.u32 	%r664, [%rd43+2560];
	ld.global.u32 	%r665, [%rd43+2688];
	// begin inline asm
	mov.u32 %r639, %laneid;
	// end inline asm
	shr.u32 	%r9, %r7, 5;
	mad.lo.s32 	%r666, %r9, 704, %r639;
	shl.b32 	%r667, %r666, 2;
	mov.u32 	%r668, _ZZN3cub18CUB_300001_SM_10006detail4scan16DeviceScanKernelINS2_10policy_hubIiiijN4cuda3std3__44plusIvEEE10Policy1000EN6thrust24THRUST_300001_SM_1000_NS6detail15normal_iteratorINSD_10device_ptrIiEEEESI_NS0_13ScanTileStateIiLb1EEES9_NS1_10InputValueIiPiEEjiLb0EiEEvT0_T1_T2_iT3_T4_T5_E12temp_storage;
	add.s32 	%r10, %r668, %r667;
	st.shared.u32 	[%r10], %r644;
	st.shared.u32 	[%r10+128], %r645;
	st.shared.u32 	[%r10+256], %r646;
	st.shared.u32 	[%r10+384], %r647;
	st.shared.u32 	[%r10+512], %r648;
	st.shared.u32 	[%r10+640], %r649;
	st.shared.u32 	[%r10+768], %r650;
	st.shared.u32 	[%r10+896], %r651;
	st.shared.u32 	[%r10+1024], %r652;
	st.shared.u32 	[%r10+1152], %r653;
	st.shared.u32 	[%r10+1280], %r654;
	st.shared.u32 	[%r10+1408], %r655;
	st.shared.u32 	[%r10+1536], %r656;
	st.shared.u32 	[%r10+1664], %r657;
	st.shared.u32 	[%r10+1792], %r658;
	st.shared.u32 	[%r10+1920], %r659;
	st.shared.u32 	[%r10+2048], %r660;
	st.shared.u32 	[%r10+2176], %r661;
	st.shared.u32 	[%r10+2304], %r662;
	st.shared.u32 	[%r10+2432], %r663;
	st.shared.u32 	[%r10+2560], %r664;
	st.shared.u32 	[%r10+2688], %r665;
	bar.warp.sync 	-1;
	mad.lo.s32 	%r11, %r639, 84, %r10;
	ld.shared.v2.u32 	{%r12, %r13}, [%r11];
	ld.shared.v2.u32 	{%r14, %r15}, [%r11+8];
	ld.shared.v2.u32 	{%r16, %r17}, [%r11+16];
	ld.shared.v2.u32 	{%r18, %r19}, [%r11+24];
	ld.shared.v2.u32 	{%r20, %r21}, [%r11+32];
	ld.shared.v2.u32 	{%r22, %r23}, [%r11+40];
	ld.shared.v2.u32 	{%r24, %r25}, [%r11+48];
	ld.shared.v2.u32 	{%r26, %r27}, [%r11+56];
	ld.shared.v2.u32 	{%r28, %r29}, [%r11+64];
	ld.shared.v2.u32 	{%r30, %r31}, [%r11+72];
	ld.shared.v2.u32 	{%r32, %r33}, [%r11+80];
	bar.sync 	0;
	setp.ne.s32 	%p104, %r998, 0;
	@%p104 bra 	$L__BB12_9;
	add.s32 	%r890, %r13, %r12;
	add.s32 	%r891, %r14, %r890;
	add.s32 	%r892, %r15, %r891;
	add.s32 	%r893, %r16, %r892;
	add.s32 	%r894, %r17, %r893;
	add.s32 	%r895, %r18, %r894;
	add.s32 	%r896, %r19, %r895;
	add.s32 	%r897, %r20, %r896;
	add.s32 	%r898, %r21, %r897;
	add.s32 	%r899, %r22, %r898;
	add.s32 	%r900, %r23, %r899;
	add.s32 	%r901, %r24, %r900;
	add.s32 	%r902, %r25, %r901;
	add.s32 	%r903, %r26, %r902;
	add.s32 	%r904, %r27, %r903;
	add.s32 	%r905, %r28, %r904;
	add.s32 	%r906, %r29, %r905;
	add.s32 	%r907, %r30, %r906;
	add.s32 	%r908, %r31, %r907;
	add.s32 	%r909, %r32, %r908;
	add.s32 	%r864, %r33, %r909;
	mov.b32 	%r862, 1;
	mov.b32 	%r887, 0;
	mov.b32 	%r889, -1;
	// begin inline asm
	{  .reg .s32 r0;  .reg .pred p;  shfl.sync.up.b32 r0|p, %r864, %r862, %r887, %r889;  @p add.s32 r0, r0, %r864;  mov.s32 %r860, r0;}
	// end inline asm
	mov.b32 	%r868, 2;
	// begin inline asm
	{  .reg .s32 r0;  .reg .pred p;  shfl.sync.up.b32 r0|p, %r860, %r868, %r887, %r889;  @p add.s32 r0, r0, %r860;  mov.s32 %r866, r0;}
	// end inline asm
	mov.b32 	%r874, 4;
	// begin inline asm
	{  .reg .s32 r0;  .reg .pred p;  shfl.sync.up.b32 r0|p, %r866, %r874, %r887, %r889;  @p add.s32 r0, r0, %r866;  mov.s32 %r872, r0;}
	// end inline asm
	mov.b32 	%r880, 8;
	// begin inline asm
	{  .reg .s32 r0;  .reg .pred p;  shfl.sync.up.b32 r0|p, %r872, %r880, %r887, %r889;  @p add.s32 r0, r0, %r872;  mov.s32 %r878, r0;}
	// end inline asm
	mov.b32 	%r886, 16;
	// begin inline asm
	{  .reg .s32 r0;  .reg .pred p;  shfl.sync.up.b32 r0|p, %r878, %r886, %r887, %r889;  @p add.s32 r0, r0, %r878;  mov.s32 %r884, r0;}
	// end inline asm
	setp.ne.s32 	%p146, %r639, 31;
	@%p146 bra 	$L__BB12_7;
	shl.b32 	%r910, %r9, 2;
	add.s32 	%r912, %r668, %r910;
	st.shared.u32 	[%r912+16], %r884;
$L__BB12_7:
	bar.sync 	0;
	ld.shared.v4.u32 	{%r913, %r914, %r915, %r916}, [_ZZN3cub18CUB_300001_SM_10006detail4scan16DeviceScanKernelINS2_10policy_hubIiiijN4cuda3std3__44plusIvEEE10Policy1000EN6thrust24THRUST_300001_SM_1000_NS6detail15normal_iteratorINSD_10device_ptrIiEEEESI_NS0_13ScanTileStateIiLb1EEES9_NS1_10InputValueIiPiEEjiLb0EiEEvT0_T1_T2_iT3_T4_T5_E12temp_storage+16];
	add.s32 	%r917, %r914, %r913;
	setp.eq.s32 	%p147, %r9, 2;
	selp.b32 	%r918, %r917, %r913, %p147;
	add.s32 	%r919, %r917, %r915;
	setp.eq.s32 	%p148, %r9, 3;
	selp.b32 	%r920, %r919, %r918, %p148;
	add.s32 	%r921, %r919, %r916;
	setp.eq.s32 	%p149, %r9, 4;
	selp.b32 	%r922, %r921, %r920, %p149;
	ld.shared.v4.u32 	{%r923, %r924, %r925, %r926}, [_ZZN3cub18CUB_300001_SM_10006detail4scan16DeviceScanKernelINS2_10policy_hubIiiijN4cuda3std3__44plusIvEEE10Policy1000EN6thrust24THRUST_300001_SM_1000_NS6detail15normal_iteratorINSD_10device_ptrIiEEEESI_NS0_13ScanTileStateIiLb1EEES9_NS1_10InputValueIiPiEEjiLb0EiEEvT0_T1_T2_iT3_T4_T5_E12temp_storage+32];
	add.s32 	%r927, %r921, %r923;
	setp.eq.s32 	%p150, %r9, 5;
	selp.b32 	%r928, %r927, %r922, %p150;
	add.s32 	%r929, %r927, %r924;
	setp.eq.s32 	%p151, %r9, 6;
	selp.b32 	%r930, %r929, %r928, %p151;
	add.s32 	%r931, %r929, %r925;
	setp.eq.s32 	%p152, %r9, 7;
	selp.b32 	%r932, %r931, %r930, %p152;
	add.s32 	%r933, %r931, %r926;
	setp.eq.s32 	%p153, %r9, 8;
	selp.b32 	%r934, %r933, %r932, %p153;
	ld.shared.v4.u32 	{%r935, %r936, %r937, %r938}, [_ZZN3cub18CUB_300001_SM_10006detail4scan16DeviceScanKernelINS2_10policy_hubIiiijN4cuda3std3__44plusIvEEE10Policy1000EN6thrust24THRUST_300001_SM_1000_NS6detail15normal_iteratorINSD_10device_ptrIiEEEESI_NS0_13ScanTileStateIiLb1EEES9_NS1_10InputValueIiPiEEjiLb0EiEEvT0_T1_T2_iT3_T4_T5_E12temp_storage+48];
	add.s32 	%r939, %r933, %r935;
	setp.eq.s32 	%p154, %r9, 9;
	selp.b32 	%r940, %r939, %r934, %p154;
	add.s32 	%r941, %r939, %r936;
	setp.eq.s32 	%p155, %r9, 10;
	selp.b32 	%r942, %r941, %r940, %p155;
	add.s32 	%r943, %r941, %r937;
	setp.eq.s32 	%p156, %r9, 11;
	selp.b32 	%r944, %r943, %r942, %p156;
	setp.lt.u32 	%p157, %r7, 32;
	selp.b32 	%r945, 0, %r944, %p157;
	setp.eq.s32 	%p158, %r639, 0;
	sub.s32 	%r946, %r884, %r864;
	selp.b32 	%r947, 0, %r946, %p158;
	add.s32 	%r948, %r947, %r997;
	add.s32 	%r1012, %r948, %r945;
	add.s32 	%r949, %r938, %r997;
	add.s32 	%r37, %r949, %r943;
	setp.ne.s32 	%p159, %r7, 0;
	@%p159 bra 	$L__BB12_28;
	add.s64 	%rd55, %rd16, 256;
	mov.b32 	%r950, 101;
	// begin inline asm
	st.relaxed.gpu.v2.u32 [%rd55], {%r950, %r37};
	// end inline asm
	bra.uni 	$L__BB12_28;
$L__BB12_9:
	add.s32 	%r699, %r13, %r12;
	add.s32 	%r700, %r14, %r699;
	add.s32 	%r701, %r15, %r700;
	add.s32 	%r702, %r16, %r701;
	add.s32 	%r703, %r17, %r702;
	add.s32 	%r704, %r18, %r703;
	add.s32 	%r705, %r19, %r704;
	add.s32 	%r706, %r20, %r705;
	add.s32 	%r707, %r21, %r706;
	add.s32 	%r708, %r22, %r707;
	add.s32 	%r709, %r23, %r708;
	add.s32 	%r710, %r24, %r709;
	add.s32 	%r711, %r25, %r710;
	add.s32 	%r712, %r26, %r711;
	add.s32 	%r713, %r27, %r712;
	add.s32 	%r714, %r28, %r713;
	add.s32 	%r715, %r29, %r714;
	add.s32 	%r716, %r30, %r715;
	add.s32 	%r717, %r31, %r716;
	add.s32 	%r718, %r32, %r717;
	add.s32 	%r673, %r33, %r718;
	mov.b32 	%r671, 1;
	mov.b32 	%r696, 0;
	mov.b32 	%r698, -1;
	// begin inline asm
	{  .reg .s32 r0;  .reg .pred p;  shfl.sync.up.b32 r0|p, %r673, %r671, %r696, %r698;  @p add.s32 r0, r0, %r673;  mov.s32 %r669, r0;}
	// end inline asm
	mov.b32 	%r677, 2;
	// begin inline asm
	{  .reg .s32 r0;  .reg .pred p;  shfl.sync.up.b32 r0|p, %r669, %r677, %r696, %r698;  @p add.s32 r0, r0, %r669;  mov.s32 %r675, r0;}
	// end inline asm
	mov.b32 	%r683, 4;
	// begin inline asm
	{  .reg .s32 r0;  .reg .pred p;  shfl.sync.up.b32 r0|p, %r675, %r683, %r696, %r698;  @p add.s32 r0, r0, %r675;  mov.s32 %r681, r0;}
	// end inline asm
	mov.b32 	%r689, 8;
	// begin inline asm
	{  .reg .s32 r0;  .reg .pred p;  shfl.sync.up.b32 r0|p, %r681, %r689, %r696, %r698;  @p add.s32 r0, r0, %r681;  mov.s32 %r687, r0;}
	// end inline asm
	mov.b32 	%r695, 16;
	// begin inline asm
	{  .reg .s32 r0;  .reg .pred p;  shfl.sync.up.b32 r0|p, %r687, %r695, %r696, %r698;  @p add.s32 r0, r0, %r687;  mov.s32 %r693, r0;}
	// end inline asm
	setp.ne.s32 	%p105, %r639, 31;
	@%p105 bra 	$L__BB12_11;
	shl.b32 	%r719, %r9, 2;
	add.s32 	%r721, %r668, %r719;
	st.shared.u32 	[%r721+16], %r693;
$L__BB12_11:
	sub.s32 	%r722, %r693, %r673;
	bar.sync 	0;
	ld.shared.v4.u32 	{%r723, %r724, %r725, %r726}, [_ZZN3cub18CUB_300001_SM_10006detail4scan16DeviceScanKernelINS2_10policy_hubIiiijN4cuda3std3__44plusIvEEE10Policy1000EN6thrust24THRUST_300001_SM_1000_NS6detail15normal_iteratorINSD_10device_ptrIiEEEESI_NS0_13ScanTileStateIiLb1EEES9_NS1_10InputValueIiPiEEjiLb0EiEEvT0_T1_T2_iT3_T4_T5_E12temp_storage+16];
	add.s32 	%r727, %r724, %r723;
	setp.eq.s32 	%p106, %r9, 2;
	selp.b32 	%r728, %r727, %r723, %p106;
	add.s32 	%r729, %r727, %r725;
	setp.eq.s32 	%p107, %r9, 3;
	selp.b32 	%r730, %r729, %r728, %p107;
	add.s32 	%r731, %r729, %r726;
	setp.eq.s32 	%p108, %r9, 4;
	selp.b32 	%r732, %r731, %r730, %p108;
	ld.shared.v4.u32 	{%r733, %r734, %r735, %r736}, [_ZZN3cub18CUB_300001_SM_10006detail4scan16DeviceScanKernelINS2_10policy_hubIiiijN4cuda3std3__44plusIvEEE10Policy1000EN6thrust24THRUST_300001_SM_1000_NS6detail15normal_iteratorINSD_10device_ptrIiEEEESI_NS0_13ScanTileStateIiLb1EEES9_NS1_10InputValueIiPiEEjiLb0EiEEvT0_T1_T2_iT3_T4_T5_E12temp_storage+32];
	add.s32 	%r737, %r731, %r733;
	setp.eq.s32 	%p109, %r9, 5;
	selp.b32 	%r738, %r737, %r732, %p109;
	add.s32 	%r739, %r737, %r734;
	setp.eq.s32 	%p110, %r9, 6;
	selp.b32 	%r740, %r739, %r738, %p110;
	add.s32 	%r741, %r739, %r735;
	setp.eq.s32 	%p111, %r9, 7;
	selp.b32 	%r742, %r741, %r740, %p111;
	add.s32 	%r743, %r741, %r736;
	setp.eq.s32 	%p112, %r9, 8;
	selp.b32 	%r744, %r743, %r742, %p112;
	ld.shared.v4.u32 	{%r745, %r746, %r747, %r748}, [_ZZN3cub18CUB_300001_SM_10006detail4scan16DeviceScanKernelINS2_10policy_hubIiiijN4cuda3std3__44plusIvEEE10Policy1000EN6thrust24THRUST_300001_SM_1000_NS6detail15normal_iteratorINSD_10device_ptrIiEEEESI_NS0_13ScanTileStateIiLb1EEES9_NS1_10InputValueIiPiEEjiLb0EiEEvT0_T1_T2_iT3_T4_T5_E12temp_storage+48];
	add.s32 	%r749, %r743, %r745;
	setp.eq.s32 	%p113, %r9, 9;
	selp.b32 	%r750, %r749, %r744, %p113;
	add.s32 	%r751, %r749, %r746;
	setp.eq.s32 	%p114, %r9, 10;
	selp.b32 	%r752, %r751, %r750, %p114;
	add.s32 	%r753, %r751, %r747;
	setp.eq.s32 	%p115, %r9, 11;
	selp.b32 	%r754, %r753, %r752, %p115;
	add.s32 	%r40, %r753, %r748;
	setp.gt.u32 	%p116, %r7, 31;
	setp.lt.u32 	%p117, %r7, 32;
	setp.eq.s32 	%p118, %r639, 0;
	selp.b32 	%r755, 0, %r722, %p118;
	add.s32 	%r1011, %r754, %r755;
	selp.b32 	%r42, %r722, %r1011, %p117;
	@%p116 bra 	$L__BB12_27;
	setp.ne.s32 	%p119, %r7, 0;
	mul.wide.s32 	%rd44, %r998, 8;
	add.s64 	%rd6, %rd16, %rd44;
	@%p119 bra 	$L__BB12_14;
	st.shared.u32 	[_ZZN3cub18CUB_300001_SM_10006detail4scan16DeviceScanKernelINS2_10policy_hubIiiijN4cuda3std3__44plusIvEEE10Policy1000EN6thrust24THRUST_300001_SM_1000_NS6detail15normal_iteratorINSD_10device_ptrIiEEEESI_NS0_13ScanTileStateIiLb1EEES9_NS1_10InputValueIiPiEEjiLb0EiEEvT0_T1_T2_iT3_T4_T5_E12temp_storage+12], %r40;
	add.s64 	%rd45, %rd6, 256;
	mov.b32 	%r756, 100;
	// begin inline asm
	st.relaxed.gpu.v2.u32 [%rd45], {%r756, %r40};
	// end inline asm
$L__BB12_14:
	not.b32 	%r762, %r7;
	add.s32 	%r1006, %r998, %r762;
	mov.b32 	%r758, 830;
	// begin inline asm
	nanosleep.u32 %r758;
	// end inline asm
	mul.wide.s32 	%rd47, %r1006, 8;
	add.s64 	%rd48, %rd16, %rd47;
	add.s64 	%rd46, %rd48, 256;
	// begin inline asm
	ld.relaxed.gpu.v2.u32 {%r1008, %r1000}, [%rd46];
	// end inline asm
	mov.b32 	%r1001, 952;
$L__BB12_15:
	setp.eq.s32 	%p120, %r1008, 99;
	mov.b32 	%r763, -1;
	vote.sync.any.pred 	%p121, %p120, %r763;
	not.pred 	%p122, %p121;
	@%p122 bra 	$L__BB12_17;
	mul.lo.s32 	%r858, %r998, 16807;
	and.b32  	%r998, %r858, 2147483647;
	add.s32 	%r859, %r1001, 1;
	rem.u32 	%r855, %r998, %r859;
	// begin inline asm
	nanosleep.u32 %r855;
	// end inline asm
	shr.u32 	%r1001, %r1001, 1;
	// begin inline asm
	ld.relaxed.gpu.v2.u32 {%r1008, %r1000}, [%rd46];
	// end inline asm
	bra.uni 	$L__BB12_15;
$L__BB12_17:
	setp.eq.s32 	%p123, %r1008, 101;
	mov.b32 	%r790, -1;
	vote.sync.ballot.b32 	%r792, %p123, %r790;
	// begin inline asm
	mov.u32 %r765, %lanemask_ge;
	// end inline asm
	and.b32  	%r793, %r792, %r765;
	or.b32  	%r794, %r793, -2147483648;
	add.s32 	%r795, %r794, -1;
	not.b32 	%r796, %r794;
	and.b32  	%r797, %r796, %r795;
	popc.b32 	%r769, %r797;
	mov.b32 	%r768, 1;
	// begin inline asm
	shfl.sync.down.b32 %r766, %r1000, %r768, %r769, %r790;
	// end inline asm
	setp.lt.s32 	%p125, %r639, %r769;
	selp.b32 	%r798, %r766, 0, %p125;
	add.s32 	%r772, %r798, %r1000;
	mov.b32 	%r773, 2;
	// begin inline asm
	shfl.sync.down.b32 %r771, %r772, %r773, %r769, %r790;
	// end inline asm
	add.s32 	%r57, %r639, 2;
	setp.gt.s32 	%p126, %r57, %r769;
	selp.b32 	%r799, 0, %r771, %p126;
	add.s32 	%r777, %r772, %r799;
	mov.b32 	%r778, 4;
	// begin inline asm
	shfl.sync.down.b32 %r776, %r777, %r778, %r769, %r790;
	// end inline asm
	add.s32 	%r58, %r639, 4;
	setp.gt.s32 	%p127, %r58, %r769;
	selp.b32 	%r800, 0, %r776, %p127;
	add.s32 	%r782, %r777, %r800;
	mov.b32 	%r783, 8;
	// begin inline asm
	shfl.sync.down.b32 %r781, %r782, %r783, %r769, %r790;
	// end inline asm
	add.s32 	%r59, %r639, 8;
	setp.gt.s32 	%p128, %r59, %r769;
	selp.b32 	%r801, 0, %r781, %p128;
	add.s32 	%r787, %r782, %r801;
	mov.b32 	%r788, 16;
	// begin inline asm
	shfl.sync.down.b32 %r786, %r787, %r788, %r769, %r790;
	// end inline asm
	add.s32 	%r60, %r639, 16;
	setp.gt.s32 	%p129, %r60, %r769;
	selp.b32 	%r802, 0, %r786, %p129;
	add.s32 	%r1005, %r787, %r802;
	add.s64 	%rd8, %rd16, 256;
	mov.b32 	%r1002, 952;
$L__BB12_18:
	setp.ne.s32 	%p130, %r1008, 101;
	mov.b32 	%r803, -1;
	vote.sync.all.pred 	%p131, %p130, %r803;
	not.pred 	%p132, %p131;
	@%p132 bra 	$L__BB12_23;
	shr.u32 	%r1002, %r1002, 1;
	mul.wide.s32 	%rd51, %r1006, 8;
	add.s64 	%rd52, %rd8, %rd51;
	add.s64 	%rd50, %rd52, -256;
	// begin inline asm
	ld.relaxed.gpu.v2.u32 {%r1008, %r1009}, [%rd50];
	// end inline asm
	mov.u32 	%r1010, %r1002;
$L__BB12_20:
	setp.eq.s32 	%p136, %r1008, 99;
	mov.b32 	%r811, -1;
	vote.sync.any.pred 	%p137, %p136, %r811;
	not.pred 	%p138, %p137;
	@%p138 bra 	$L__BB12_22;
	mul.lo.s32 	%r853, %r998, 16807;
	and.b32  	%r998, %r853, 2147483647;
	add.s32 	%r854, %r1010, 1;
	rem.u32 	%r850, %r998, %r854;
	// begin inline asm
	nanosleep.u32 %r850;
	// end inline asm
	shr.u32 	%r1010, %r1010, 1;
	// begin inline asm
	ld.relaxed.gpu.v2.u32 {%r1008, %r1009}, [%rd50];
	// end inline asm
	bra.uni 	$L__BB12_20;
$L__BB12_22:
	setp.eq.s32 	%p139, %r1008, 101;
	mov.b32 	%r837, -1;
	vote.sync.ballot.b32 	%r838, %p139, %r837;
	and.b32  	%r839, %r838, %r765;
	or.b32  	%r840, %r839, -2147483648;
	add.s32 	%r841, %r840, -1;
	not.b32 	%r842, %r840;
	and.b32  	%r843, %r842, %r841;
	popc.b32 	%r816, %r843;
	mov.b32 	%r815, 1;
	// begin inline asm
	shfl.sync.down.b32 %r813, %r1009, %r815, %r816, %r837;
	// end inline asm
	setp.lt.s32 	%p141, %r639, %r816;
	selp.b32 	%r844, %r813, 0, %p141;
	add.s32 	%r819, %r844, %r1009;
	mov.b32 	%r820, 2;
	// begin inline asm
	shfl.sync.down.b32 %r818, %r819, %r820, %r816, %r837;
	// end inline asm
	setp.gt.s32 	%p142, %r57, %r816;
	selp.b32 	%r845, 0, %r818, %p142;
	add.s32 	%r824, %r819, %r845;
	mov.b32 	%r825, 4;
	// begin inline asm
	shfl.sync.down.b32 %r823, %r824, %r825, %r816, %r837;
	// end inline asm
	setp.gt.s32 	%p143, %r58, %r816;
	selp.b32 	%r846, 0, %r823, %p143;
	add.s32 	%r829, %r824, %r846;
	mov.b32 	%r830, 8;
	// begin inline asm
	shfl.sync.down.b32 %r828, %r829, %r830, %r816, %r837;
	// end inline asm
	setp.gt.s32 	%p144, %r59, %r816;
	selp.b32 	%r847, 0, %r828, %p144;
	add.s32 	%r834, %r829, %r847;
	mov.b32 	%r835, 16;
	// begin inline asm
	shfl.sync.down.b32 %r833, %r834, %r835, %r816, %r837;
	// end inline asm
	setp.gt.s32 	%p145, %r60, %r816;
	selp.b32 	%r848, 0, %r833, %p145;
	add.s32 	%r849, %r848, %r1005;
	add.s32 	%r1005, %r849, %r834;
	add.s32 	%r1006, %r1006, -32;
	bra.uni 	$L__BB12_18;
$L__BB12_23:
	@%p119 bra 	$L__BB12_25;
	add.s32 	%r806, %r1005, %r40;
	add.s64 	%rd49, %rd6, 256;
	mov.b32 	%r805, 101;
	// begin inline asm
	st.relaxed.gpu.v2.u32 [%rd49], {%r805, %r806};
	// end inline asm
	st.shared.u32 	[_ZZN3cub18CUB_300001_SM_10006detail4scan16DeviceScanKernelINS2_10policy_hubIiiijN4cuda3std3__44plusIvEEE10Policy1000EN6thrust24THRUST_300001_SM_1000_NS6detail15normal_iteratorINSD_10device_ptrIiEEEESI_NS0_13ScanTileStateIiLb1EEES9_NS1_10InputValueIiPiEEjiLb0EiEEvT0_T1_T2_iT3_T4_T5_E12temp_storage+4], %r1005;
	st.shared.u32 	[_ZZN3cub18CUB_300001_SM_10006detail4scan16DeviceScanKernelINS2_10policy_hubIiiijN4cuda3std3__44plusIvEEE10Policy1000EN6thrust24THRUST_300001_SM_1000_NS6detail15normal_iteratorINSD_10device_ptrIiEEEESI_NS0_13ScanTileStateIiLb1EEES9_NS1_10InputValueIiPiEEjiLb0EiEEvT0_T1_T2_iT3_T4_T5_E12temp_storage+8], %r806;
$L__BB12_25:
	setp.ne.s32 	%p134, %r639, 0;
	mov.u32 	%r1011, %r42;
	@%p134 bra 	$L__BB12_27;
	st.shared.u32 	[_ZZN3cub18CUB_300001_SM_10006detail4scan16DeviceScanKernelINS2_10policy_hubIiiijN4cuda3std3__44plusIvEEE10Policy1000EN6thrust24THRUST_300001_SM_1000_NS6detail15normal_iteratorINSD_10device_ptrIiEEEESI_NS0_13ScanTileStateIiLb1EEES9_NS1_10InputValueIiPiEEjiLb0EiEEvT0_T1_T2_iT3_T4_T5_E12temp_storage+76], %r1005;
	mov.u32 	%r1011, %r1005;
$L__BB12_27:
	bar.sync 	0;
	setp.eq.s32 	%p135, %r7, 0;
	ld.shared.u32 	%r807, [_ZZN3cub18CUB_300001_SM_10006detail4scan16DeviceScanKernelINS2_10policy_hubIiiijN4cuda3std3__44plusIvEEE10Policy1000EN6thrust24THRUST_300001_SM_1000_NS6detail15normal_iteratorINSD_10device_ptrIiEEEESI_NS0_13ScanTileStateIiLb1EEES9_NS1_10InputValueIiPiEEjiLb0EiEEvT0_T1_T2_iT3_T4_T5_E12temp_storage+76];
	selp.b32 	%r808, 0, %r807, %p135;
	add.s32 	%r1012, %r808, %r1011;
$L__BB12_28:
	add.s32 	%r952, %r1012, %r12;
	add.s32 	%r953, %r13, %r952;
	add.s32 	%r954, %r14, %r953;
	add.s32 	%r955, %r15, %r954;
	add.s32 	%r956, %r16, %r955;
	add.s32 	%r957, %r17, %r956;
	add.s32 	%r958, %r18, %r957;
	add.s32 	%r959, %r19, %r958;
	add.s32 	%r960, %r20, %r959;
	add.s32 	%r961, %r21, %r960;
	add.s32 	%r962, %r22, %r961;
	add.s32 	%r963, %r23, %r962;
	add.s32 	%r964, %r24, %r963;
	add.s32 	%r965, %r25, %r964;
	add.s32 	%r966, %r26, %r965;
	add.s32 	%r967, %r27, %r966;
	add.s32 	%r968, %r28, %r967;
	add.s32 	%r969, %r29, %r968;
	add.s32 	%r970, %r30, %r969;
	add.s32 	%r971, %r31, %r970;
	add.s32 	%r972, %r32, %r971;
	bar.sync 	0;
	st.shared.v2.u32 	[%r11], {%r1012, %r952};
	st.shared.v2.u32 	[%r11+8], {%r953, %r954};
	st.shared.v2.u32 	[%r11+16], {%r955, %r956};
	st.shared.v2.u32 	[%r11+24], {%r957, %r958};
	st.shared.v2.u32 	[%r11+32], {%r959, %r960};
	st.shared.v2.u32 	[%r11+40], {%r961, %r962};
	st.shared.v2.u32 	[%r11+48], {%r963, %r964};
	st.shared.v2.u32 	[%r11+56], {%r965, %r966};
	st.shared.v2.u32 	[%r11+64], {%r967, %r968};
	st.shared.v2.u32 	[%r11+72], {%r969, %r970};
	st.shared.v2.u32 	[%r11+80], {%r971, %r972};
	bar.warp.sync 	-1;
	ld.shared.u32 	%r973, [%r10];
	ld.shared.u32 	%r974, [%r10+128];
	ld.shared.u32 	%r975, [%r10+256];
	ld.shared.u32 	%r976, [%r10+384];
	ld.shared.u32 	%r977, [%r10+512];
	ld.shared.u32 	%r978, [%r10+640];
	ld.shared.u32 	%r979, [%r10+768];
	ld.shared.u32 	%r980, [%r10+896];
	ld.shared.u32 	%r981, [%r10+1024];
	ld.shared.u32 	%r982, [%r10+1152];
	ld.shared.u32 	%r983, [%r10+1280];
	ld.shared.u32 	%r984, [%r10+1408];
	ld.shared.u32 	%r985, [%r10+1536];
	ld.shared.u32 	%r986, [%r10+1664];
	ld.shared.u32 	%r987, [%r10+1792];
	ld.shared.u32 	%r988, [%r10+1920];
	ld.shared.u32 	%r989, [%r10+2048];
	ld.shared.u32 	%r990, [%r10+2176];
	ld.shared.u32 	%r991, [%r10+2304];
	ld.shared.u32 	%r992, [%r10+2432];
	ld.shared.u32 	%r993, [%r10+2560];
	ld.shared.u32 	%r994, [%r10+2688];
	add.s64 	%rd57, %rd4, %rd42;
	st.global.u32 	[%rd57], %r973;
	st.global.u32 	[%rd57+128], %r974;
	st.global.u32 	[%rd57+256], %r975;
	st.global.u32 	[%rd57+384], %r976;
	st.global.u32 	[%rd57+512], %r977;
	st.global.u32 	[%rd57+640], %r978;
	st.global.u32 	[%rd57+768], %r979;
	st.global.u32 	[%rd57+896], %r980;
	st.global.u32 	[%rd57+1024], %r981;
	st.global.u32 	[%rd57+1152], %r982;
	st.global.u32 	[%rd57+1280], %r983;
	st.global.u32 	[%rd57+1408], %r984;
	st.global.u32 	[%rd57+1536], %r985;
	st.global.u32 	[%rd57+1664], %r986;
	st.global.u32 	[%rd57+1792], %r987;
	st.global.u32 	[%rd57+1920], %r988;
	st.global.u32 	[%rd57+2048], %r989;
	st.global.u32 	[%rd57+2176], %r990;
	st.global.u32 	[%rd57+2304], %r991;
	st.global.u32 	[%rd57+2432], %r992;
	st.global.u32 	[%rd57+2560], %r993;
	st.global.u32 	[%rd57+2688], %r994;
	bra.uni 	$L__BB12_143;
$L__BB12_29:
	setp.eq.s32 	%p3, %r6, 0;
	@%p3 bra 	$L__BB12_143;
	mul.wide.u32 	%rd18, %r5, 4;
	add.s64 	%rd19, %rd3, %rd18;
	mov.u32 	%r85, %tid.x;
	ld.global.u32 	%r1034, [%rd19];
	and.b32  	%r242, %r85, 31;
	and.b32  	%r243, %r85, 992;
	mul.lo.s32 	%r244, %r243, 22;
	or.b32  	%r87, %r244, %r242;
	setp.ge.u32 	%p4, %r87, %r6;
	shl.b32 	%r245, %r87, 2;
	cvt.u64.u32 	%rd20, %r245;
	add.s64 	%rd10, %rd19, %rd20;
	mov.u32 	%r1013, %r1034;
	@%p4 bra 	$L__BB12_32;
	ld.global.u32 	%r1013, [%rd10];
$L__BB12_32:
	add.s32 	%r90, %r87, 32;
	setp.ge.u32 	%p5, %r90, %r6;
	mov.u32 	%r1014, %r1034;
	@%p5 bra 	$L__BB12_34;
	ld.global.u32 	%r1014, [%rd10+128];
$L__BB12_34:
	add.s32 	%r93, %r87, 64;
	setp.ge.u32 	%p6, %r93, %r6;
	mov.u32 	%r1015, %r1034;
	@%p6 bra 	$L__BB12_36;
	ld.global.u32 	%r1015, [%rd10+256];
$L__BB12_36:
	add.s32 	%r96, %r87, 96;
	setp.ge.u32 	%p7, %r96, %r6;
	mov.u32 	%r1016, %r1034;
	@%p7 bra 	$L__BB12_38;
	ld.global.u32 	%r1016, [%rd10+384];
$L__BB12_38:
	add.s32 	%r246, %r87, 128;
	setp.ge.u32 	%p8, %r246, %r6;
	mov.u32 	%r1017, %r1034;
	@%p8 bra 	$L__BB12_40;
	ld.global.u32 	%r1017, [%rd10+512];
$L__BB12_40:
	add.s32 	%r247, %r87, 160;
	setp.ge.u32 	%p9, %r247, %r6;
	mov.u32 	%r1018, %r1034;
	@%p9 bra 	$L__BB12_42;
	ld.global.u32 	%r1018, [%rd10+640];
$L__BB12_42:
	add.s32 	%r248, %r87, 192;
	setp.ge.u32 	%p10, %r248, %r6;
	mov.u32 	%r1019, %r1034;
	@%p10 bra 	$L__BB12_44;
	ld.global.u32 	%r1019, [%rd10+768];
$L__BB12_44:
	add.s32 	%r249, %r87, 224;
	setp.ge.u32 	%p11, %r249, %r6;
	mov.u32 	%r1020, %r1034;
	@%p11 bra 	$L__BB12_46;
	ld.global.u32 	%r1020, [%rd10+896];
$L__BB12_46:
	add.s32 	%r250, %r87, 256;
	setp.ge.u32 	%p12, %r250, %r6;
	mov.u32 	%r1021, %r1034;
	@%p12 bra 	$L__BB12_48;
	ld.global.u32 	%r1021, [%rd10+1024];
$L__BB12_48:
	add.s32 	%r251, %r87, 288;
	setp.ge.u32 	%p13, %r251, %r6;
	mov.u32 	%r1022, %r1034;
	@%p13 bra 	$L__BB12_50;
	ld.global.u32 	%r1022, [%rd10+1152];
$L__BB12_50:
	add.s32 	%r111, %r87, 320;
	setp.ge.u32 	%p14, %r111, %r6;
	mov.u32 	%r1023, %r1034;
	@%p14 bra 	$L__BB12_52;
	ld.global.u32 	%r1023, [%rd10+1280];
$L__BB12_52:
	add.s32 	%r114, %r87, 352;
	setp.ge.u32 	%p15, %r114, %r6;
	mov.u32 	%r1024, %r1034;
	@%p15 bra 	$L__BB12_54;
	ld.global.u32 	%r1024, [%rd10+1408];
$L__BB12_54:
	add.s32 	%r117, %r87, 384;
	setp.ge.u32 	%p16, %r117, %r6;
	mov.u32 	%r1025, %r1034;
	@%p16 bra 	$L__BB12_56;
	ld.global.u32 	%r1025, [%rd10+1536];
$L__BB12_56:
	add.s32 	%r120, %r87, 416;
	setp.ge.u32 	%p17, %r120, %r6;
	mov.u32 	%r1026, %r1034;
	@%p17 bra 	$L__BB12_58;
	ld.global.u32 	%r1026, [%rd10+1664];
$L__BB12_58:
	add.s32 	%r252, %r87, 448;
	setp.ge.u32 	%p18, %r252, %r6;
	mov.u32 	%r1027, %r1034;
	@%p18 bra 	$L__BB12_60;
	ld.global.u32 	%r1027, [%rd10+1792];
$L__BB12_60:
	add.s32 	%r253, %r87, 480;
	setp.ge.u32 	%p19, %r253, %r6;
	mov.u32 	%r1028, %r1034;
	@%p19 bra 	$L__BB12_62;
	ld.global.u32 	%r1028, [%rd10+1920];
$L__BB12_62:
	add.s32 	%r254, %r87, 512;
	setp.ge.u32 	%p20, %r254, %r6;
	mov.u32 	%r1029, %r1034;
	@%p20 bra 	$L__BB12_64;
	ld.global.u32 	%r1029, [%rd10+2048];
$L__BB12_64:
	add.s32 	%r129, %r87, 544;
	setp.ge.u32 	%p21, %r129, %r6;
	mov.u32 	%r1030, %r1034;
	@%p21 bra 	$L__BB12_66;
	ld.global.u32 	%r1030, [%rd10+2176];
$L__BB12_66:
	add.s32 	%r132, %r87, 576;
	setp.ge.u32 	%p22, %r132, %r6;
	mov.u32 	%r1031, %r1034;
	@%p22 bra 	$L__BB12_68;
	ld.global.u32 	%r1031, [%rd10+2304];
$L__BB12_68:
	add.s32 	%r255, %r87, 608;
	setp.ge.u32 	%p23, %r255, %r6;
	mov.u32 	%r1032, %r1034;
	@%p23 bra 	$L__BB12_70;
	ld.global.u32 	%r1032, [%rd10+2432];
$L__BB12_70:
	add.s32 	%r256, %r87, 640;
	setp.ge.u32 	%p24, %r256, %r6;
	mov.u32 	%r1033, %r1034;
	@%p24 bra 	$L__BB12_72;
	ld.global.u32 	%r1033, [%rd10+2560];
$L__BB12_72:
	add.s32 	%r139, %r87, 672;
	setp.ge.u32 	%p25, %r139, %r6;
	@%p25 bra 	$L__BB12_74;
	ld.global.u32 	%r1034, [%rd10+2688];
$L__BB12_74:
	// begin inline asm
	mov.u32 %r257, %laneid;
	// end inline asm
	shr.u32 	%r143, %r85, 5;
	mad.lo.s32 	%r258, %r143, 704, %r257;
	shl.b32 	%r259, %r258, 2;
	mov.u32 	%r260, _ZZN3cub18CUB_300001_SM_10006detail4scan16DeviceScanKernelINS2_10policy_hubIiiijN4cuda3std3__44plusIvEEE10Policy1000EN6thrust24THRUST_300001_SM_1000_NS6detail15normal_iteratorINSD_10device_ptrIiEEEESI_NS0_13ScanTileStateIiLb1EEES9_NS1_10InputValueIiPiEEjiLb0EiEEvT0_T1_T2_iT3_T4_T5_E12temp_storage;
	add.s32 	%r144, %r260, %r259;
	st.shared.u32 	[%r144], %r1013;
	st.shared.u32 	[%r144+128], %r1014;
	st.shared.u32 	[%r144+256], %r1015;
	st.shared.u32 	[%r144+384], %r1016;
	st.shared.u32 	[%r144+512], %r1017;
	st.shared.u32 	[%r144+640], %r1018;
	st.shared.u32 	[%r144+768], %r1019;
	st.shared.u32 	[%r144+896], %r1020;
	st.shared.u32 	[%r144+1024], %r1021;
	st.shared.u32 	[%r144+1152], %r1022;
	st.shared.u32 	[%r144+1280], %r1023;
	st.shared.u32 	[%r144+1408], %r1024;
	st.shared.u32 	[%r144+1536], %r1025;
	st.shared.u32 	[%r144+1664], %r1026;
	st.shared.u32 	[%r144+1792], %r1027;
	st.shared.u32 	[%r144+1920], %r1028;
	st.shared.u32 	[%r144+2048], %r1029;
	st.shared.u32 	[%r144+2176], %r1030;
	st.shared.u32 	[%r144+2304], %r1031;
	st.shared.u32 	[%r144+2432], %r1032;
	st.shared.u32 	[%r144+2560], %r1033;
	st.shared.u32 	[%r144+2688], %r1034;
	bar.warp.sync 	-1;
	mad.lo.s32 	%r145, %r257, 84, %r144;
	ld.shared.v2.u32 	{%r146, %r147}, [%r145];
	ld.shared.v2.u32 	{%r148, %r149}, [%r145+8];
	ld.shared.v2.u32 	{%r150, %r151}, [%r145+16];
	ld.shared.v2.u32 	{%r152, %r153}, [%r145+24];
	ld.shared.v2.u32 	{%r154, %r155}, [%r145+32];
	ld.shared.v2.u32 	{%r156, %r157}, [%r145+40];
	ld.shared.v2.u32 	{%r158, %r159}, [%r145+48];
	ld.shared.v2.u32 	{%r160, %r161}, [%r145+56];
	ld.shared.v2.u32 	{%r162, %r163}, [%r145+64];
	ld.shared.v2.u32 	{%r164, %r165}, [%r145+72];
	ld.shared.v2.u32 	{%r166, %r167}, [%r145+80];
	bar.sync 	0;
	setp.ne.s32 	%p26, %r998, 0;
	@%p26 bra 	$L__BB12_78;
	add.s32 	%r490, %r147, %r146;
	add.s32 	%r491, %r148, %r490;
	add.s32 	%r492, %r149, %r491;
	add.s32 	%r493, %r150, %r492;
	add.s32 	%r494, %r151, %r493;
	add.s32 	%r495, %r152, %r494;
	add.s32 	%r496, %r153, %r495;
	add.s32 	%r497, %r154, %r496;
	add.s32 	%r498, %r155, %r497;
	add.s32 	%r499, %r156, %r498;
	add.s32 	%r500, %r157, %r499;
	add.s32 	%r501, %r158, %r500;
	add.s32 	%r502, %r159, %r501;
	add.s32 	%r503, %r160, %r502;
	add.s32 	%r504, %r161, %r503;
	add.s32 	%r505, %r162, %r504;
	add.s32 	%r506, %r163, %r505;
	add.s32 	%r507, %r164, %r506;
	add.s32 	%r508, %r165, %r507;
	add.s32 	%r509, %r166, %r508;
	add.s32 	%r464, %r167, %r509;
	mov.b32 	%r462, 1;
	mov.b32 	%r487, 0;
	mov.b32 	%r489, -1;
	// begin inline asm
	{  .reg .s32 r0;  .reg .pred p;  shfl.sync.up.b32 r0|p, %r464, %r462, %r487, %r489;  @p add.s32 r0, r0, %r464;  mov.s32 %r460, r0;}
	// end inline asm
	mov.b32 	%r468, 2;
	// begin inline asm
	{  .reg .s32 r0;  .reg .pred p;  shfl.sync.up.b32 r0|p, %r460, %r468, %r487, %r489;  @p add.s32 r0, r0, %r460;  mov.s32 %r466, r0;}
	// end inline asm
	mov.b32 	%r474, 4;
	// begin inline asm
	{  .reg .s32 r0;  .reg .pred p;  shfl.sync.up.b32 r0|p, %r466, %r474, %r487, %r489;  @p add.s32 r0, r0, %r466;  mov.s32 %r472, r0;}
	// end inline asm
	mov.b32 	%r480, 8;
	// begin inline asm
	{  .reg .s32 r0;  .reg .pred p;  shfl.sync.up.b32 r0|p, %r472, %r480, %r487, %r489;  @p add.s32 r0, r0, %r472;  mov.s32 %r478, r0;}
	// end inline asm
	mov.b32 	%r486, 16;
	// begin inline asm
	{  .reg .s32 r0;  .reg .pred p;  shfl.sync.up.b32 r0|p, %r478, %r486, %r487, %r489;  @p add.s32 r0, r0, %r478;  mov.s32 %r484, r0;}
	// end inline asm
	setp.ne.s32 	%p68, %r257, 31;
	@%p68 bra 	$L__BB12_77;
	shl.b32 	%r510, %r143, 2;
	mov.u32 	%r511, _ZZN3cub18CUB_300001_SM_10006detail4scan16DeviceScanKernelINS2_10policy_hubIiiijN4cuda3std3__44plusIvEEE10Policy1000EN6thrust24THRUST_300001_SM_1000_NS6detail15normal_iteratorINSD_10device_ptrIiEEEESI_NS0_13ScanTileStateIiLb1EEES9_NS1_10InputValueIiPiEEjiLb0EiEEvT0_T1_T2_iT3_T4_T5_E12temp_storage;
	add.s32 	%r512, %r511, %r510;
	st.shared.u32 	[%r512+16], %r484;
$L__BB12_77:
	bar.sync 	0;
	ld.shared.v4.u32 	{%r513, %r514, %r515, %r516}, [_ZZN3cub18CUB_300001_SM_10006detail4scan16DeviceScanKernelINS2_10policy_hubIiiijN4cuda3std3__44plusIvEEE10Policy1000EN6thrust24THRUST_300001_SM_1000_NS6detail15normal_iteratorINSD_10device_ptrIiEEEESI_NS0_13ScanTileStateIiLb1EEES9_NS1_10InputValueIiPiEEjiLb0EiEEvT0_T1_T2_iT3_T4_T5_E12temp_storage+16];
	add.s32 	%r517, %r514, %r513;
	setp.eq.s32 	%p69, %r143, 2;
	selp.b32 	%r518, %r517, %r513, %p69;
	add.s32 	%r519, %r517, %r515;
	setp.eq.s32 	%p70, %r143, 3;
	selp.b32 	%r520, %r519, %r518, %p70;
	add.s32 	%r521, %r519, %r516;
	setp.eq.s32 	%p71, %r143, 4;
	selp.b32 	%r522, %r521, %r520, %p71;
	ld.shared.v4.u32 	{%r523, %r524, %r525, %r526}, [_ZZN3cub18CUB_300001_SM_10006detail4scan16DeviceScanKernelINS2_10policy_hubIiiijN4cuda3std3__44plusIvEEE10Policy1000EN6thrust24THRUST_300001_SM_1000_NS6detail15normal_iteratorINSD_10device_ptrIiEEEESI_NS0_13ScanTileStateIiLb1EEES9_NS1_10InputValueIiPiEEjiLb0EiEEvT0_T1_T2_iT3_T4_T5_E12temp_storage+32];
	add.s32 	%r527, %r521, %r523;
	setp.eq.s32 	%p72, %r143, 5;
	selp.b32 	%r528, %r527, %r522, %p72;
	add.s32 	%r529, %r527, %r524;
	setp.eq.s32 	%p73, %r143, 6;
	selp.b32 	%r530, %r529, %r528, %p73;
	add.s32 	%r531, %r529, %r525;
	setp.eq.s32 	%p74, %r143, 7;
	selp.b32 	%r532, %r531, %r530, %p74;
	add.s32 	%r533, %r531, %r526;
	setp.eq.s32 	%p75, %r143, 8;
	selp.b32 	%r534, %r533, %r532, %p75;
	.pragma "used_bytes_mask 4095";
	ld.shared.v4.u32 	{%r535, %r536, %r537, %r538}, [_ZZN3cub18CUB_300001_SM_10006detail4scan16DeviceScanKernelINS2_10policy_hubIiiijN4cuda3std3__44plusIvEEE10Policy1000EN6thrust24THRUST_300001_SM_1000_NS6detail15normal_iteratorINSD_10device_ptrIiEEEESI_NS0_13ScanTileStateIiLb1EEES9_NS1_10InputValueIiPiEEjiLb0EiEEvT0_T1_T2_iT3_T4_T5_E12temp_storage+48];
	add.s32 	%r539, %r533, %r535;
	setp.eq.s32 	%p76, %r143, 9;
	selp.b32 	%r540, %r539, %r534, %p76;
	add.s32 	%r541, %r539, %r536;
	setp.eq.s32 	%p77, %r143, 10;
	selp.b32 	%r542, %r541, %r540, %p77;
	add.s32 	%r543, %r541, %r537;
	setp.eq.s32 	%p78, %r143, 11;
	selp.b32 	%r544, %r543, %r542, %p78;
	setp.lt.u32 	%p79, %r85, 32;
	selp.b32 	%r545, 0, %r544, %p79;
	setp.eq.s32 	%p80, %r257, 0;
	sub.s32 	%r546, %r484, %r464;
	selp.b32 	%r547, 0, %r546, %p80;
	add.s32 	%r548, %r547, %r997;
	add.s32 	%r1049, %r548, %r545;
	bra.uni 	$L__BB12_97;
$L__BB12_78:
	add.s32 	%r291, %r147, %r146;
	add.s32 	%r292, %r148, %r291;
	add.s32 	%r293, %r149, %r292;
	add.s32 	%r294, %r150, %r293;
	add.s32 	%r295, %r151, %r294;
	add.s32 	%r296, %r152, %r295;
	add.s32 	%r297, %r153, %r296;
	add.s32 	%r298, %r154, %r297;
	add.s32 	%r299, %r155, %r298;
	add.s32 	%r300, %r156, %r299;
	add.s32 	%r301, %r157, %r300;
	add.s32 	%r302, %r158, %r301;
	add.s32 	%r303, %r159, %r302;
	add.s32 	%r304, %r160, %r303;
	add.s32 	%r305, %r161, %r304;
	add.s32 	%r306, %r162, %r305;
	add.s32 	%r307, %r163, %r306;
	add.s32 	%r308, %r164, %r307;
	add.s32 	%r309, %r165, %r308;
	add.s32 	%r310, %r166, %r309;
	add.s32 	%r265, %r167, %r310;
	mov.b32 	%r263, 1;
	mov.b32 	%r288, 0;
	mov.b32 	%r290, -1;
	// begin inline asm
	{  .reg .s32 r0;  .reg .pred p;  shfl.sync.up.b32 r0|p, %r265, %r263, %r288, %r290;  @p add.s32 r0, r0, %r265;  mov.s32 %r261, r0;}
	// end inline asm
	mov.b32 	%r269, 2;
	// begin inline asm
	{  .reg .s32 r0;  .reg .pred p;  shfl.sync.up.b32 r0|p, %r261, %r269, %r288, %r290;  @p add.s32 r0, r0, %r261;  mov.s32 %r267, r0;}
	// end inline asm
	mov.b32 	%r275, 4;
	// begin inline asm
	{  .reg .s32 r0;  .reg .pred p;  shfl.sync.up.b32 r0|p, %r267, %r275, %r288, %r290;  @p add.s32 r0, r0, %r267;  mov.s32 %r273, r0;}
	// end inline asm
	mov.b32 	%r281, 8;
	// begin inline asm
	{  .reg .s32 r0;  .reg .pred p;  shfl.sync.up.b32 r0|p, %r273, %r281, %r288, %r290;  @p add.s32 r0, r0, %r273;  mov.s32 %r279, r0;}
	// end inline asm
	mov.b32 	%r287, 16;
	// begin inline asm
	{  .reg .s32 r0;  .reg .pred p;  shfl.sync.up.b32 r0|p, %r279, %r287, %r288, %r290;  @p add.s32 r0, r0, %r279;  mov.s32 %r285, r0;}
	// end inline asm
	setp.ne.s32 	%p27, %r257, 31;
	@%p27 bra 	$L__BB12_80;
	shl.b32 	%r311, %r143, 2;
	mov.u32 	%r312, _ZZN3cub18CUB_300001_SM_10006detail4scan16DeviceScanKernelINS2_10policy_hubIiiijN4cuda3std3__44plusIvEEE10Policy1000EN6thrust24THRUST_300001_SM_1000_NS6detail15normal_iteratorINSD_10device_ptrIiEEEESI_NS0_13ScanTileStateIiLb1EEES9_NS1_10InputValueIiPiEEjiLb0EiEEvT0_T1_T2_iT3_T4_T5_E12temp_storage;
	add.s32 	%r313, %r312, %r311;
	st.shared.u32 	[%r313+16], %r285;
$L__BB12_80:
	sub.s32 	%r314, %r285, %r265;
	bar.sync 	0;
	ld.shared.v4.u32 	{%r315, %r316, %r317, %r318}, [_ZZN3cub18CUB_300001_SM_10006detail4scan16DeviceScanKernelINS2_10policy_hubIiiijN4cuda3std3__44plusIvEEE10Policy1000EN6thrust24THRUST_300001_SM_1000_NS6detail15normal_iteratorINSD_10device_ptrIiEEEESI_NS0_13ScanTileStateIiLb1EEES9_NS1_10InputValueIiPiEEjiLb0EiEEvT0_T1_T2_iT3_T4_T5_E12temp_storage+16];
	add.s32 	%r319, %r316, %r315;
	setp.eq.s32 	%p28, %r143, 2;
	selp.b32 	%r320, %r319, %r315, %p28;
	add.s32 	%r321, %r319, %r317;
	setp.eq.s32 	%p29, %r143, 3;
	selp.b32 	%r322, %r321, %r320, %p29;
	add.s32 	%r323, %r321, %r318;
	setp.eq.s32 	%p30, %r143, 4;
	selp.b32 	%r324, %r323, %r322, %p30;
	ld.shared.v4.u32 	{%r325, %r326, %r327, %r328}, [_ZZN3cub18CUB_300001_SM_10006detail4scan16DeviceScanKernelINS2_10policy_hubIiiijN4cuda3std3__44plusIvEEE10Policy1000EN6thrust24THRUST_300001_SM_1000_NS6detail15normal_iteratorINSD_10device_ptrIiEEEESI_NS0_13ScanTileStateIiLb1EEES9_NS1_10InputValueIiPiEEjiLb0EiEEvT0_T1_T2_iT3_T4_T5_E12temp_storage+32];
	add.s32 	%r329, %r323, %r325;
	setp.eq.s32 	%p31, %r143, 5;
	selp.b32 	%r330, %r329, %r324, %p31;
	add.s32 	%r331, %r329, %r326;
	setp.eq.s32 	%p32, %r143, 6;
	selp.b32 	%r332, %r331, %r330, %p32;
	add.s32 	%r333, %r331, %r327;
	setp.eq.s32 	%p33, %r143, 7;
	selp.b32 	%r334, %r333, %r332, %p33;
	add.s32 	%r335, %r333, %r328;
	setp.eq.s32 	%p34, %r143, 8;
	selp.b32 	%r336, %r335, %r334, %p34;
	ld.shared.v4.u32 	{%r337, %r338, %r339, %r340}, [_ZZN3cub18CUB_300001_SM_10006detail4scan16DeviceScanKernelINS2_10policy_hubIiiijN4cuda3std3__44plusIvEEE10Policy1000EN6thrust24THRUST_300001_SM_1000_NS6detail15normal_iteratorINSD_10device_ptrIiEEEESI_NS0_13ScanTileStateIiLb1EEES9_NS1_10InputValueIiPiEEjiLb0EiEEvT0_T1_T2_iT3_T4_T5_E12temp_storage+48];
	add.s32 	%r341, %r335, %r337;
	setp.eq.s32 	%p35, %r143, 9;
	selp.b32 	%r342, %r341, %r336, %p35;
	add.s32 	%r343, %r341, %r338;
	setp.eq.s32 	%p36, %r143, 10;
	selp.b32 	%r344, %r343, %r342, %p36;
	add.s32 	%r345, %r343, %r339;
	setp.eq.s32 	%p37, %r143, 11;
	selp.b32 	%r346, %r345, %r344, %p37;
	add.s32 	%r173, %r345, %r340;
	setp.gt.u32 	%p38, %r85, 31;
	setp.lt.u32 	%p39, %r85, 32;
	setp.eq.s32 	%p40, %r257, 0;
	selp.b32 	%r347, 0, %r314, %p40;
	add.s32 	%r1048, %r346, %r347;
	selp.b32 	%r175, %r314, %r1048, %p39;
	@%p38 bra 	$L__BB12_96;
	setp.ne.s32 	%p41, %r85, 0;
	mul.wide.s32 	%rd21, %r998, 8;
	add.s64 	%rd11, %rd16, %rd21;
	@%p41 bra 	$L__BB12_83;
	st.shared.u32 	[_ZZN3cub18CUB_300001_SM_10006detail4scan16DeviceScanKernelINS2_10policy_hubIiiijN4cuda3std3__44plusIvEEE10Policy1000EN6thrust24THRUST_300001_SM_1000_NS6detail15normal_iteratorINSD_10device_ptrIiEEEESI_NS0_13ScanTileStateIiLb1EEES9_NS1_10InputValueIiPiEEjiLb0EiEEvT0_T1_T2_iT3_T4_T5_E12temp_storage+12], %r173;
	add.s64 	%rd22, %rd11, 256;
	mov.b32 	%r348, 100;
	// begin inline asm
	st.relaxed.gpu.v2.u32 [%rd22], {%r348, %r173};
	// end inline asm
$L__BB12_83:
	not.b32 	%r354, %r85;
	add.s32 	%r1043, %r998, %r354;
	mov.b32 	%r350, 830;
	// begin inline asm
	nanosleep.u32 %r350;
	// end inline asm
	mul.wide.s32 	%rd24, %r1043, 8;
	add.s64 	%rd25, %rd16, %rd24;
	add.s64 	%rd23, %rd25, 256;
	// begin inline asm
	ld.relaxed.gpu.v2.u32 {%r1045, %r1037}, [%rd23];
	// end inline asm
	mov.b32 	%r1038, 952;
$L__BB12_84:
	setp.eq.s32 	%p42, %r1045, 99;
	mov.b32 	%r355, -1;
	vote.sync.any.pred 	%p43, %p42, %r355;
	not.pred 	%p44, %p43;
	@%p44 bra 	$L__BB12_86;
	mul.lo.s32 	%r458, %r998, 16807;
	and.b32  	%r998, %r458, 2147483647;
	add.s32 	%r459, %r1038, 1;
	rem.u32 	%r455, %r998, %r459;
	// begin inline asm
	nanosleep.u32 %r455;
	// end inline asm
	shr.u32 	%r1038, %r1038, 1;
	// begin inline asm
	ld.relaxed.gpu.v2.u32 {%r1045, %r1037}, [%rd23];
	// end inline asm
	bra.uni 	$L__BB12_84;
$L__BB12_86:
	setp.eq.s32 	%p45, %r1045, 101;
	mov.b32 	%r382, -1;
	vote.sync.ballot.b32 	%r384, %p45, %r382;
	// begin inline asm
	mov.u32 %r357, %lanemask_ge;
	// end inline asm
	and.b32  	%r385, %r384, %r357;
	or.b32  	%r386, %r385, -2147483648;
	add.s32 	%r387, %r386, -1;
	not.b32 	%r388, %r386;
	and.b32  	%r389, %r388, %r387;
	popc.b32 	%r361, %r389;
	mov.b32 	%r360, 1;
	// begin inline asm
	shfl.sync.down.b32 %r358, %r1037, %r360, %r361, %r382;
	// end inline asm
	setp.lt.s32 	%p47, %r257, %r361;
	selp.b32 	%r390, %r358, 0, %p47;
	add.s32 	%r364, %r390, %r1037;
	mov.b32 	%r365, 2;
	// begin inline asm
	shfl.sync.down.b32 %r363, %r364, %r365, %r361, %r382;
	// end inline asm
	add.s32 	%r391, %r257, 2;
	setp.gt.s32 	%p48, %r391, %r361;
	selp.b32 	%r392, 0, %r363, %p48;
	add.s32 	%r369, %r364, %r392;
	mov.b32 	%r370, 4;
	// begin inline asm
	shfl.sync.down.b32 %r368, %r369, %r370, %r361, %r382;
	// end inline asm
	add.s32 	%r393, %r257, 4;
	setp.gt.s32 	%p49, %r393, %r361;
	selp.b32 	%r394, 0, %r368, %p49;
	add.s32 	%r374, %r369, %r394;
	mov.b32 	%r375, 8;
	// begin inline asm
	shfl.sync.down.b32 %r373, %r374, %r375, %r361, %r382;
	// end inline asm
	add.s32 	%r395, %r257, 8;
	setp.gt.s32 	%p50, %r395, %r361;
	selp.b32 	%r396, 0, %r373, %p50;
	add.s32 	%r379, %r374, %r396;
	mov.b32 	%r380, 16;
	// begin inline asm
	shfl.sync.down.b32 %r378, %r379, %r380, %r361, %r382;
	// end inline asm
	add.s32 	%r397, %r257, 16;
	setp.gt.s32 	%p51, %r397, %r361;
	selp.b32 	%r398, 0, %r378, %p51;
	add.s32 	%r1041, %r379, %r398;
	add.s64 	%rd12, %rd16, 256;
	mov.b32 	%r1039, 952;
$L__BB12_87:
	setp.ne.s32 	%p52, %r1045, 101;
	mov.b32 	%r399, -1;
	vote.sync.all.pred 	%p53, %p52, %r399;
	not.pred 	%p54, %p53;
	@%p54 bra 	$L__BB12_92;
	shr.u32 	%r1039, %r1039, 1;
	mul.wide.s32 	%rd28, %r1043, 8;
	add.s64 	%rd29, %rd12, %rd28;
	add.s64 	%rd27, %rd29, -256;
	// begin inline asm
	ld.relaxed.gpu.v2.u32 {%r1045, %r1046}, [%rd27];
	// end inline asm
	mov.u32 	%r1047, %r1039;
$L__BB12_89:
	setp.eq.s32 	%p58, %r1045, 99;
	mov.b32 	%r407, -1;
	vote.sync.any.pred 	%p59, %p58, %r407;
	not.pred 	%p60, %p59;
	@%p60 bra 	$L__BB12_91;
	mul.lo.s32 	%r453, %r998, 16807;
	and.b32  	%r998, %r453, 2147483647;
	add.s32 	%r454, %r1047, 1;
	rem.u32 	%r450, %r998, %r454;
	// begin inline asm
	nanosleep.u32 %r450;
	// end inline asm
	shr.u32 	%r1047, %r1047, 1;
	// begin inline asm
	ld.relaxed.gpu.v2.u32 {%r1045, %r1046}, [%rd27];
	// end inline asm
	bra.uni 	$L__BB12_89;
$L__BB12_91:
	setp.eq.s32 	%p61, %r1045, 101;
	mov.b32 	%r433, -1;
	vote.sync.ballot.b32 	%r434, %p61, %r433;
	and.b32  	%r435, %r434, %r357;
	or.b32  	%r436, %r435, -2147483648;
	add.s32 	%r437, %r436, -1;
	not.b32 	%r438, %r436;
	and.b32  	%r439, %r438, %r437;
	popc.b32 	%r412, %r439;
	mov.b32 	%r411, 1;
	// begin inline asm
	shfl.sync.down.b32 %r409, %r1046, %r411, %r412, %r433;
	// end inline asm
	setp.lt.s32 	%p63, %r257, %r412;
	selp.b32 	%r440, %r409, 0, %p63;
	add.s32 	%r415, %r440, %r1046;
	mov.b32 	%r416, 2;
	// begin inline asm
	shfl.sync.down.b32 %r414, %r415, %r416, %r412, %r433;
	// end inline asm
	add.s32 	%r441, %r257, 2;
	setp.gt.s32 	%p64, %r441, %r412;
	selp.b32 	%r442, 0, %r414, %p64;
	add.s32 	%r420, %r415, %r442;
	mov.b32 	%r421, 4;
	// begin inline asm
	shfl.sync.down.b32 %r419, %r420, %r421, %r412, %r433;
	// end inline asm
	add.s32 	%r443, %r257, 4;
	setp.gt.s32 	%p65, %r443, %r412;
	selp.b32 	%r444, 0, %r419, %p65;
	add.s32 	%r425, %r420, %r444;
	mov.b32 	%r426, 8;
	// begin inline asm
	shfl.sync.down.b32 %r424, %r425, %r426, %r412, %r433;
	// end inline asm
	add.s32 	%r445, %r257, 8;
	setp.gt.s32 	%p66, %r445, %r412;
	selp.b32 	%r446, 0, %r424, %p66;
	add.s32 	%r430, %r425, %r446;
	mov.b32 	%r431, 16;
	// begin inline asm
	shfl.sync.down.b32 %r429, %r430, %r431, %r412, %r433;
	// end inline asm
	add.s32 	%r447, %r257, 16;
	setp.gt.s32 	%p67, %r447, %r412;
	selp.b32 	%r448, 0, %r429, %p67;
	add.s32 	%r449, %r448, %r1041;
	add.s32 	%r1041, %r449, %r430;
	add.s32 	%r1043, %r1043, -32;
	bra.uni 	$L__BB12_87;
$L__BB12_92:
	@%p41 bra 	$L__BB12_94;
	add.s32 	%r402, %r1041, %r173;
	add.s64 	%rd26, %rd11, 256;
	mov.b32 	%r401, 101;
	// begin inline asm
	st.relaxed.gpu.v2.u32 [%rd26], {%r401, %r402};
	// end inline asm
	st.shared.u32 	[_ZZN3cub18CUB_300001_SM_10006detail4scan16DeviceScanKernelINS2_10policy_hubIiiijN4cuda3std3__44plusIvEEE10Policy1000EN6thrust24THRUST_300001_SM_1000_NS6detail15normal_iteratorINSD_10device_ptrIiEEEESI_NS0_13ScanTileStateIiLb1EEES9_NS1_10InputValueIiPiEEjiLb0EiEEvT0_T1_T2_iT3_T4_T5_E12temp_storage+4], %r1041;
	st.shared.u32 	[_ZZN3cub18CUB_300001_SM_10006detail4scan16DeviceScanKernelINS2_10policy_hubIiiijN4cuda3std3__44plusIvEEE10Policy1000EN6thrust24THRUST_300001_SM_1000_NS6detail15normal_iteratorINSD_10device_ptrIiEEEESI_NS0_13ScanTileStateIiLb1EEES9_NS1_10InputValueIiPiEEjiLb0EiEEvT0_T1_T2_iT3_T4_T5_E12temp_storage+8], %r402;
$L__BB12_94:
	setp.ne.s32 	%p56, %r257, 0;
	mov.u32 	%r1048, %r175;
	@%p56 bra 	$L__BB12_96;
	st.shared.u32 	[_ZZN3cub18CUB_300001_SM_10006detail4scan16DeviceScanKernelINS2_10policy_hubIiiijN4cuda3std3__44plusIvEEE10Policy1000EN6thrust24THRUST_300001_SM_1000_NS6detail15normal_iteratorINSD_10device_ptrIiEEEESI_NS0_13ScanTileStateIiLb1EEES9_NS1_10InputValueIiPiEEjiLb0EiEEvT0_T1_T2_iT3_T4_T5_E12temp_storage+76], %r1041;
	mov.u32 	%r1048, %r1041;
$L__BB12_96:
	bar.sync 	0;
	setp.eq.s32 	%p57, %r85, 0;
	ld.shared.u32 	%r403, [_ZZN3cub18CUB_300001_SM_10006detail4scan16DeviceScanKernelINS2_10policy_hubIiiijN4cuda3std3__44plusIvEEE10Policy1000EN6thrust24THRUST_300001_SM_1000_NS6detail15normal_iteratorINSD_10device_ptrIiEEEESI_NS0_13ScanTileStateIiLb1EEES9_NS1_10InputValueIiPiEEjiLb0EiEEvT0_T1_T2_iT3_T4_T5_E12temp_storage+76];
	selp.b32 	%r404, 0, %r403, %p57;
	add.s32 	%r1049, %r404, %r1048;
$L__BB12_97:
	add.s32 	%r549, %r1049, %r146;
	add.s32 	%r550, %r147, %r549;
	add.s32 	%r551, %r148, %r550;
	add.s32 	%r552, %r149, %r551;
	add.s32 	%r553, %r150, %r552;
	add.s32 	%r554, %r151, %r553;
	add.s32 	%r555, %r152, %r554;
	add.s32 	%r556, %r153, %r555;
	add.s32 	%r557, %r154, %r556;
	add.s32 	%r558, %r155, %r557;
	add.s32 	%r559, %r156, %r558;
	add.s32 	%r560, %r157, %r559;
	add.s32 	%r561, %r158, %r560;
	add.s32 	%r562, %r159, %r561;
	add.s32 	%r563, %r160, %r562;
	add.s32 	%r564, %r161, %r563;
	add.s32 	%r565, %r162, %r564;
	add.s32 	%r566, %r163, %r565;
	add.s32 	%r567, %r164, %r566;
	add.s32 	%r568, %r165, %r567;
	add.s32 	%r569, %r166, %r568;
	bar.sync 	0;
	st.shared.v2.u32 	[%r145], {%r1049, %r549};
	st.shared.v2.u32 	[%r145+8], {%r550, %r551};
	st.shared.v2.u32 	[%r145+16], {%r552, %r553};
	st.shared.v2.u32 	[%r145+24], {%r554, %r555};
	st.shared.v2.u32 	[%r145+32], {%r556, %r557};
	st.shared.v2.u32 	[%r145+40], {%r558, %r559};
	st.shared.v2.u32 	[%r145+48], {%r560, %r561};
	st.shared.v2.u32 	[%r145+56], {%r562, %r563};
	st.shared.v2.u32 	[%r145+64], {%r564, %r565};
	st.shared.v2.u32 	[%r145+72], {%r566, %r567};
	st.shared.v2.u32 	[%r145+80], {%r568, %r569};
	bar.warp.sync 	-1;
	ld.shared.u32 	%r214, [%r144];
	ld.shared.u32 	%r215, [%r144+128];
	ld.shared.u32 	%r216, [%r144+256];
	ld.shared.u32 	%r217, [%r144+384];
	ld.shared.u32 	%r218, [%r144+512];
	ld.shared.u32 	%r219, [%r144+640];
	ld.shared.u32 	%r220, [%r144+768];
	ld.shared.u32 	%r221, [%r144+896];
	ld.shared.u32 	%r222, [%r144+1024];
	ld.shared.u32 	%r223, [%r144+1152];
	ld.shared.u32 	%r224, [%r144+1280];
	ld.shared.u32 	%r225, [%r144+1408];
	ld.shared.u32 	%r226, [%r144+1536];
	ld.shared.u32 	%r227, [%r144+1664];
	ld.shared.u32 	%r228, [%r144+1792];
	ld.shared.u32 	%r229, [%r144+1920];
	ld.shared.u32 	%r230, [%r144+2048];
	ld.shared.u32 	%r231, [%r144+2176];
	ld.shared.u32 	%r232, [%r144+2304];
	ld.shared.u32 	%r233, [%r144+2432];
	ld.shared.u32 	%r234, [%r144+2560];
	ld.shared.u32 	%r235, [%r144+2688];
	setp.ne.s32 	%p81, %r85, 0;
	@%p81 bra 	$L__BB12_99;
	st.volatile.shared.u32 	[_ZZN3cub18CUB_300001_SM_10006detail4scan16DeviceScanKernelINS2_10policy_hubIiiijN4cuda3std3__44plusIvEEE10Policy1000EN6thrust24THRUST_300001_SM_1000_NS6detail15normal_iteratorINSD_10device_ptrIiEEEESI_NS0_13ScanTileStateIiLb1EEES9_NS1_10InputValueIiPiEEjiLb0EiEEvT0_T1_T2_iT3_T4_T5_E12temp_storage+33792], %r6;
$L__BB12_99:
	ld.param.u32 	%r996, [_ZN3cub18CUB_300001_SM_10006detail4scan16DeviceScanKernelINS2_10policy_hubIiiijN4cuda3std3__44plusIvEEE10Policy1000EN6thrust24THRUST_300001_SM_1000_NS6detail15normal_iteratorINSD_10device_ptrIiEEEESI_NS0_13ScanTileStateIiLb1EEES9_NS1_10InputValueIiPiEEjiLb0EiEEvT0_T1_T2_iT3_T4_T5__param_3];
	bar.sync 	0;
	ld.volatile.shared.u32 	%r236, [_ZZN3cub18CUB_300001_SM_10006detail4scan16DeviceScanKernelINS2_10policy_hubIiiijN4cuda3std3__44plusIvEEE10Policy1000EN6thrust24THRUST_300001_SM_1000_NS6detail15normal_iteratorINSD_10device_ptrIiEEEESI_NS0_13ScanTileStateIiLb1EEES9_NS1_10InputValueIiPiEEjiLb0EiEEvT0_T1_T2_iT3_T4_T5_E12temp_storage+33792];
	cvt.u64.u32 	%rd36, %r87;
	mov.u32 	%r570, %ctaid.x;
	add.s32 	%r571, %r996, %r570;
	mul.lo.s32 	%r572, %r571, 8448;
	cvt.u64.u32 	%rd37, %r572;
	add.s64 	%rd38, %rd36, %rd37;
	setp.ge.s32 	%p82, %r87, %r236;
	shl.b64 	%rd39, %rd38, 2;
	add.s64 	%rd13, %rd4, %rd39;
	@%p82 bra 	$L__BB12_101;
	st.global.u32 	[%rd13], %r214;
$L__BB12_101:
	setp.ge.s32 	%p83, %r90, %r236;
	@%p83 bra 	$L__BB12_103;
	st.global.u32 	[%rd13+128], %r215;
$L__BB12_103:
	setp.ge.s32 	%p84, %r93, %r236;
	@%p84 bra 	$L__BB12_105;
	st.global.u32 	[%rd13+256], %r216;
$L__BB12_105:
	setp.ge.s32 	%p85, %r96, %r236;
	@%p85 bra 	$L__BB12_107;
	st.global.u32 	[%rd13+384], %r217;
$L__BB12_107:
	mov.u32 	%r573, %tid.x;
	and.b32  	%r574, %r573, 992;
	mul.lo.s32 	%r575, %r574, 22;
	and.b32  	%r576, %r573, 31;
	or.b32  	%r577, %r575, %r576;
	add.s32 	%r578, %r577, 128;
	setp.ge.s32 	%p86, %r578, %r236;
	@%p86 bra 	$L__BB12_109;
	st.global.u32 	[%rd13+512], %r218;
$L__BB12_109:
	add.s32 	%r584, %r577, 160;
	setp.ge.s32 	%p87, %r584, %r236;
	@%p87 bra 	$L__BB12_111;
	st.global.u32 	[%rd13+640], %r219;
$L__BB12_111:
	add.s32 	%r590, %r577, 192;
	setp.ge.s32 	%p88, %r590, %r236;
	@%p88 bra 	$L__BB12_113;
	st.global.u32 	[%rd13+768], %r220;
$L__BB12_113:
	add.s32 	%r596, %r577, 224;
	setp.ge.s32 	%p89, %r596, %r236;
	@%p89 bra 	$L__BB12_115;
	st.global.u32 	[%rd13+896], %r221;
$L__BB12_115:
	add.s32 	%r602, %r577, 256;
	setp.ge.s32 	%p90, %r602, %r236;
	@%p90 bra 	$L__BB12_117;
	st.global.u32 	[%rd13+1024], %r222;
$L__BB12_117:
	add.s32 	%r608, %r577, 288;
	setp.ge.s32 	%p91, %r608, %r236;
	@%p91 bra 	$L__BB12_119;
	st.global.u32 	[%rd13+1152], %r223;
$L__BB12_119:
	setp.ge.s32 	%p92, %r111, %r236;
	@%p92 bra 	$L__BB12_121;
	st.global.u32 	[%rd13+1280], %r224;
$L__BB12_121:
	setp.ge.s32 	%p93, %r114, %r236;
	@%p93 bra 	$L__BB12_123;
	st.global.u32 	[%rd13+1408], %r225;
$L__BB12_123:
	setp.ge.s32 	%p94, %r117, %r236;
	@%p94 bra 	$L__BB12_125;
	st.global.u32 	[%rd13+1536], %r226;
$L__BB12_125:
	setp.ge.s32 	%p95, %r120, %r236;
	@%p95 bra 	$L__BB12_127;
	st.global.u32 	[%rd13+1664], %r227;
$L__BB12_127:
	add.s32 	%r614, %r577, 448;
	setp.ge.s32 	%p96, %r614, %r236;
	@%p96 bra 	$L__BB12_129;
	st.global.u32 	[%rd13+1792], %r228;
$L__BB12_129:
	add.s32 	%r620, %r577, 480;
	setp.ge.s32 	%p97, %r620, %r236;
	@%p97 bra 	$L__BB12_131;
	st.global.u32 	[%rd13+1920], %r229;
$L__BB12_131:
	add.s32 	%r626, %r577, 512;
	setp.ge.s32 	%p98, %r626, %r236;
	@%p98 bra 	$L__BB12_133;
	st.global.u32 	[%rd13+2048], %r230;
$L__BB12_133:
	setp.ge.s32 	%p99, %r129, %r236;
	@%p99 bra 	$L__BB12_135;
	st.global.u32 	[%rd13+2176], %r231;
$L__BB12_135:
	setp.ge.s32 	%p100, %r132, %r236;
	@%p100 bra 	$L__BB12_137;
	st.global.u32 	[%rd13+2304], %r232;
$L__BB12_137:
	add.s32 	%r632, %r577, 608;
	setp.ge.s32 	%p101, %r632, %r236;
	@%p101 bra 	$L__BB12_139;
	st.global.u32 	[%rd13+2432], %r233;
$L__BB12_139:
	add.s32 	%r638, %r577, 640;
	setp.ge.s32 	%p102, %r638, %r236;
	@%p102 bra 	$L__BB12_141;
	st.global.u32 	[%rd13+2560], %r234;
$L__BB12_141:
	setp.ge.s32 	%p103, %r139, %r236;
	@%p103 bra 	$L__BB12_143;
	st.global.u32 	[%rd13+2688], %r235;
$L__BB12_143:
	ret;

}
	// .globl	_ZN3cub18CUB_300001_SM_10006detail4scan16DeviceScanKernelINS2_10policy_hubIiiimN4cuda3std3__44plusIvEEE10Policy1000EN6thrust24THRUST_300001_SM_1000_NS6detail15normal_iteratorINSD_10device_ptrIiEEEESI_NS0_13ScanTileStateIiLb1EEES9_NS1_10InputValueIiPiEEmiLb0EiEEvT0_T1_T2_iT3_T4_T5_
.visible .entry _ZN3cub18CUB_300001_SM_10006detail4scan16DeviceScanKernelINS2_10policy_hubIiiimN4cuda3std3__44plusIvEEE10Policy1000EN6thrust24THRUST_300001_SM_1000_NS6detail15normal_iteratorINSD_10device_ptrIiEEEESI_NS0_13ScanTileStateIiLb1EEES9_NS1_10InputValueIiPiEEmiLb0EiEEvT0_T1_T2_iT3_T4_T5_(
	.param .align 8 .b8 _ZN3cub18CUB_300001_SM_10006detail4scan16DeviceScanKernelINS2_10policy_hubIiiimN4cuda3std3__44plusIvEEE10Policy1000EN6thrust24THRUST_300001_SM_1000_NS6detail15normal_iteratorINSD_10device_ptrIiEEEESI_NS0_13ScanTileStateIiLb1EEES9_NS1_10InputValueIiPiEEmiLb0EiEEvT0_T1_T2_iT3_T4_T5__param_0[8],
	.param .align 8 .b8 _ZN3cub18CUB_300001_SM_10006detail4scan16DeviceScanKernelINS2_10policy_hubIiiimN4cuda3std3__44plusIvEEE10Policy1000EN6thrust24THRUST_300001_SM_1000_NS6detail15normal_iteratorINSD_10device_ptrIiEEEESI_NS0_13ScanTileStateIiLb1EEES9_NS1_10InputValueIiPiEEmiLb0EiEEvT0_T1_T2_iT3_T4_T5__param_1[8],
	.param .align 8 .b8 _ZN3cub18CUB_300001_SM_10006detail4scan16DeviceScanKernelINS2_10policy_hubIiiimN4cuda3std3__44plusIvEEE10Policy1000EN6thrust24THRUST_300001_SM_1000_NS6detail15normal_iteratorINSD_10device_ptrIiEEEESI_NS0_13ScanTileStateIiLb1EEES9_NS1_10InputValueIiPiEEmiLb0EiEEvT0_T1_T2_iT3_T4_T5__param_2[8],
	.param .u32 _ZN3cub18CUB_300001_SM_10006detail4scan16DeviceScanKernelINS2_10policy_hubIiiimN4cuda3std3__44plusIvEEE10Policy1000EN6thrust24THRUST_300001_SM_1000_NS6detail15normal_iteratorINSD_10device_ptrIiEEEESI_NS0_13ScanTileStateIiLb1EEES9_NS1_10InputValueIiPiEEmiLb0EiEEvT0_T1_T2_iT3_T4_T5__param_3,
	.param .align 1 .b8 _ZN3cub18CUB_300001_SM_10006detail4scan16DeviceScanKernelINS2_10policy_hubIiiimN4cuda3std3__44plusIvEEE10Policy1000EN6thrust24THRUST_300001_SM_1000_NS6detail15normal_iteratorINSD_10device_ptrIiEEEESI_NS0_13ScanTileStateIiLb1EEES9_NS1_10InputValueIiPiEEmiLb0EiEEvT0_T1_T2_iT3_T4_T5__param_4[1],
	.param .align 8 .b8 _ZN3cub18CUB_300001_SM_10006detail4scan16DeviceScanKernelINS2_10policy_hubIiiimN4cuda3std3__44plusIvEEE10Policy1000EN6thrust24THRUST_300001_SM_1000_NS6detail15normal_iteratorINSD_10device_ptrIiEEEESI_NS0_13ScanTileStateIiLb1EEES9_NS1_10InputValueIiPiEEmiLb0EiEEvT0_T1_T2_iT3_T4_T5__param_5[16],
	.param .u64 _ZN3cub18CUB_300001_SM_10006detail4scan16DeviceScanKernelINS2_10policy_hubIiiimN4cuda3std3__44plusIvEEE10Policy1000EN6thrust24THRUST_300001_SM_1000_NS6detail15normal_iteratorINSD_10device_ptrIiEEEESI_NS0_13ScanTileStateIiLb1EEES9_NS1_10InputValueIiPiEEmiLb0EiEEvT0_T1_T2_iT3_T4_T5__param_6
)
.maxntid 416
{
	.reg .pred 	%p<158>;
	.reg .b16 	%rs<3>;
	.reg .b32 	%r<1003>;
	.reg .b64 	%rd<59>;
	// demoted variable
	.shared .align 16 .b8 _ZZN3cub18CUB_300001_SM_10006detail4scan16DeviceScanKernelINS2_10policy_hubIiiimN4cuda3std3__44plusIvEEE10Policy1000EN6thrust24THRUST_300001_SM_1000_NS6detail15normal_iteratorINSD_10device_ptrIiEEEESI_NS0_13ScanTileStateIiLb1EEES9_NS1_10InputValueIiPiEEmiLb0EiEEvT0_T1_T2_iT3_T4_T5_E12temp_storage[31632];
	ld.param.u32 	%r206, [_ZN3cub18CUB_300001_SM_10006detail4scan16DeviceScanKernelINS2_10policy_hubIiiimN4cuda3std3__44plusIvEEE10Policy1000EN6thrust24THRUST_300001_SM_1000_NS6detail15normal_iteratorINSD_10device_ptrIiEEEESI_NS0_13ScanTileStateIiLb1EEES9_NS1_10InputValueIiPiEEmiLb0EiEEvT0_T1_T2_iT3_T4_T5__param_5];
	bfe.u32 	%r207, %r206, 0, 8;
	cvt.u16.u32 	%rs1, %r207;
	and.b16  	%rs2, %rs1, 255;
	ld.param.u64 	%rd18, [_ZN3cub18CUB_300001_SM_10006detail4scan16DeviceScanKernelINS2_10policy_hubIiiimN4cuda3std3__44plusIvEEE10Policy1000EN6thrust24THRUST_300001_SM_1000_NS6detail15normal_iteratorINSD_10device_ptrIiEEEESI_NS0_13ScanTileStateIiLb1EEES9_NS1_10InputValueIiPiEEmiLb0EiEEvT0_T1_T2_iT3_T4_T5__param_2];
	ld.param.u64 	%rd17, [_ZN3cub18CUB_300001_SM_10006detail4scan16DeviceScanKernelINS2_10policy_hubIiiimN4cuda3std3__44plusIvEEE10Policy1000EN6thrust24THRUST_300001_SM_1000_NS6detail15normal_iteratorINSD_10device_ptrIiEEEESI_NS0_13ScanTileStateIiLb1EEES9_NS1_10InputValueIiPiEEmiLb0EiEEvT0_T1_T2_iT3_T4_T5__param_1];
	ld.param.u64 	%rd16, [_ZN3cub18CUB_300001_SM_10006detail4scan16DeviceScanKernelINS2_10policy_hubIiiimN4cuda3std3__44plusIvEEE10Policy1000EN6thrust24THRUST_300001_SM_1000_NS6detail15normal_iteratorINSD_10device_ptrIiEEEESI_NS0_13ScanTileStateIiLb1EEES9_NS1_10InputValueIiPiEEmiLb0EiEEvT0_T1_T2_iT3_T4_T5__param_0];
	ld.param.u64 	%rd1, [_ZN3cub18CUB_300001_SM_10006detail4scan16DeviceScanKernelINS2_10policy_hubIiiimN4cuda3std3__44plusIvEEE10Policy1000EN6thrust24THRUST_300001_SM_1000_NS6detail15normal_iteratorINSD_10device_ptrIiEEEESI_NS0_13ScanTileStateIiLb1EEES9_NS1_10InputValueIiPiEEmiLb0EiEEvT0_T1_T2_iT3_T4_T5__param_5+8];
	ld.param.u32 	%r205, [_ZN3cub18CUB_300001_SM_10006detail4scan16DeviceScanKernelINS2_10policy_hubIiiimN4cuda3std3__44plusIvEEE10Policy1000EN6thrust24THRUST_300001_SM_1000_NS6detail15normal_iteratorINSD_10device_ptrIiEEEESI_NS0_13ScanTileStateIiLb1EEES9_NS1_10InputValueIiPiEEmiLb0EiEEvT0_T1_T2_iT3_T4_T5__param_3];
	ld.param.u64 	%rd19, [_ZN3cub18CUB_300001_SM_10006detail4scan16DeviceScanKernelINS2_10policy_hubIiiimN4cuda3std3__44plusIvEEE10Policy1000EN6thrust24THRUST_300001_SM_1000_NS6detail15normal_iteratorINSD_10device_ptrIiEEEESI_NS0_13ScanTileStateIiLb1EEES9_NS1_10InputValueIiPiEEmiLb0EiEEvT0_T1_T2_iT3_T4_T5__param_6];
	setp.eq.s16 	%p1, %rs2, 0;
	@%p1 bra 	$L__BB13_2;
	cvta.to.global.u64 	%rd20, %rd1;
	ld.global.u32 	%r959, [%rd20];
	bra.uni 	$L__BB13_3;
$L__BB13_2:
	cvt.u32.u64 	%r959, %rd1;
$L__BB13_3:
	cvta.to.global.u64 	%rd3, %rd16;
	cvta.to.global.u64 	%rd4, %rd17;
	mov.u32 	%r208, %ctaid.x;
	add.s32 	%r4, %r205, %r208;
	mul.wide.s32 	%rd5, %r4, 7904;
	sub.s64 	%rd6, %rd19, %rd5;
	setp.lt.u64 	%p2, %rd6, 7905;
	@%p2 bra 	$L__BB13_29;
	mov.u32 	%r5, %tid.x;
	and.b32  	%r617, %r5, 31;
	and.b32  	%r618, %r5, 992;
	mul.lo.s32 	%r619, %r618, 19;
	or.b32  	%r620, %r619, %r617;
	cvt.u64.u32 	%rd42, %r620;
	add.s64 	%rd7, %rd5, %rd42;
	shl.b64 	%rd43, %rd7, 2;
	add.s64 	%rd44, %rd3, %rd43;
	ld.global.u32 	%r621, [%rd44];
	ld.global.u32 	%r622, [%rd44+128];
	ld.global.u32 	%r623, [%rd44+256];
	ld.global.u32 	%r624, [%rd44+384];
	ld.global.u32 	%r625, [%rd44+512];
	ld.global.u32 	%r626, [%rd44+640];
	ld.global.u32 	%r627, [%rd44+768];
	ld.global.u32 	%r628, [%rd44+896];
	ld.global.u32 	%r629, [%rd44+1024];
	ld.global.u32 	%r630, [%rd44+1152];
	ld.global.u32 	%r631, [%rd44+1280];
	ld.global.u32 	%r632, [%rd44+1408];
	ld.global.u32 	%r633, [%rd44+1536];
	ld.global.u32 	%r634, [%rd44+1664];
	ld.global.u32 	%r635, [%rd44+1792];
	ld.global.u32 	%r636, [%rd44+1920];
	ld.global.u32 	%r637, [%rd44+2048];
	ld.global.u32 	%r638, [%rd44+2176];
	ld.global.u32 	%r639, [%rd44+2304];
	// begin inline asm
	mov.u32 %r616, %laneid;
	// end inline asm
	shr.u32 	%r7, %r5, 5;
	mad.lo.s32 	%r640, %r7, 608, %r616;
	shl.b32 	%r641, %r640, 2;
	mov.u32 	%r642, _ZZN3cub18CUB_300001_SM_10006detail4scan16DeviceScanKernelINS2_10policy_hubIiiimN4cuda3std3__44plusIvEEE10Policy1000EN6thrust24THRUST_300001_SM_1000_NS6detail15normal_iteratorINSD_10device_ptrIiEEEESI_NS0_13ScanTileStateIiLb1EEES9_NS1_10InputValueIiPiEEmiLb0EiEEvT0_T1_T2_iT3_T4_T5_E12temp_storage;
	add.s32 	%r8, %r642, %r641;
	st.shared.u32 	[%r8], %r621;
	st.shared.u32 	[%r8+128], %r622;
	st.shared.u32 	[%r8+256], %r623;
	st.shared.u32 	[%r8+384], %r624;
	st.shared.u32 	[%r8+512], %r625;
	st.shared.u32 	[%r8+640], %r626;
	st.shared.u32 	[%r8+768], %r627;
	st.shared.u32 	[%r8+896], %r628;
	st.shared.u32 	[%r8+1024], %r629;
	st.shared.u32 	[%r8+1152], %r630;
	st.shared.u32 	[%r8+1280], %r631;
	st.shared.u32 	[%r8+1408], %r632;
	st.shared.u32 	[%r8+1536], %r633;
	st.shared.u32 	[%r8+1664], %r634;
	st.shared.u32 	[%r8+1792], %r635;
	st.shared.u32 	[%r8+1920], %r636;
	st.shared.u32 	[%r8+2048], %r637;
	st.shared.u32 	[%r8+2176], %r638;
	st.shared.u32 	[%r8+2304], %r639;
	bar.warp.sync 	-1;
	mad.lo.s32 	%r9, %r616, 72, %r8;
	ld.shared.u32 	%r10, [%r9];
	ld.shared.u32 	%r11, [%r9+4];
	ld.shared.u32 	%r12, [%r9+8];
	ld.shared.u32 	%r13, [%r9+12];
	ld.shared.u32 	%r14, [%r9+16];
	ld.shared.u32 	%r15, [%r9+20];
	ld.shared.u32 	%r16, [%r9+24];
	ld.shared.u32 	%r17, [%r9+28];
	ld.shared.u32 	%r18, [%r9+32];
	ld.shared.u32 	%r19, [%r9+36];
	ld.shared.u32 	%r20, [%r9+40];
	ld.shared.u32 	%r21, [%r9+44];
	ld.shared.u32 	%r22, [%r9+48];
	ld.shared.u32 	%r23, [%r9+52];
	ld.shared.u32 	%r24, [%r9+56];
	ld.shared.u32 	%r25, [%r9+60];
	ld.shared.u32 	%r26, [%r9+64];
	ld.shared.u32 	%r27, [%r9+68];
	ld.shared.u32 	%r28, [%r9+72];
	bar.sync 	0;
	setp.ne.s32 	%p100, %r4, 0;
	@%p100 bra 	$L__BB13_9;
	add.s32 	%r860, %r11, %r10;
	add.s32 	%r861, %r12, %r860;
	add.s32 	%r862, %r13, %r861;
	add.s32 	%r863, %r14, %r862;
	add.s32 	%r864, %r15, %r863;
	add.s32 	%r865, %r16, %r864;
	add.s32 	%r866, %r17, %r865;
	add.s32 	%r867, %r18, %r866;
	add.s32 	%r868, %r19, %r867;
	add.s32 	%r869, %r20, %r868;
	add.s32 	%r870, %r21, %r869;
	add.s32 	%r871, %r22, %r870;
	add.s32 	%r872, %r23, %r871;
	add.s32 	%r873, %r24, %r872;
	add.s32 	%r874, %r25, %r873;
	add.s32 	%r875, %r26, %r874;
	add.s32 	%r876, %r27, %r875;
	add.s32 	%r834, %r28, %r876;
	mov.b32 	%r832, 1;
	mov.b32 	%r857, 0;
	mov.b32 	%r859, -1;
	// begin inline asm
	{  .reg .s32 r0;  .reg .pred p;  shfl.sync.up.b32 r0|p, %r834, %r832, %r857, %r859;  @p add.s32 r0, r0, %r834;  mov.s32 %r830, r0;}
	// end inline asm
	mov.b32 	%r838, 2;
	// begin inline asm
	{  .reg .s32 r0;  .reg .pred p;  shfl.sync.up.b32 r0|p, %r830, %r838, %r857, %r859;  @p add.s32 r0, r0, %r830;  mov.s32 %r836, r0;}
	// end inline asm
	mov.b32 	%r844, 4;
	// begin inline asm
	{  .reg .s32 r0;  .reg .pred p;  shfl.sync.up.b32 r0|p, %r836, %r844, %r857, %r859;  @p add.s32 r0, r0, %r836;  mov.s32 %r842, r0;}
	// end inline asm
	mov.b32 	%r850, 8;
	// begin inline asm
	{  .reg .s32 r0;  .reg .pred p;  shfl.sync.up.b32 r0|p, %r842, %r850, %r857, %r859;  @p add.s32 r0, r0, %r842;  mov.s32 %r848, r0;}
	// end inline asm
	mov.b32 	%r856, 16;
	// begin inline asm
	{  .reg .s32 r0;  .reg .pred p;  shfl.sync.up.b32 r0|p, %r848, %r856, %r857, %r859;  @p add.s32 r0, r0, %r848;  mov.s32 %r854, r0;}
	// end inline asm
	setp.ne.s32 	%p143, %r616, 31;
	@%p143 bra 	$L__BB13_7;
	shl.b32 	%r877, %r7, 2;
	mov.u32 	%r878, _ZZN3cub18CUB_300001_SM_10006detail4scan16DeviceScanKernelINS2_10policy_hubIiiimN4cuda3std3__44plusIvEEE10Policy1000EN6thrust24THRUST_300001_SM_1000_NS6detail15normal_iteratorINSD_10device_ptrIiEEEESI_NS0_13ScanTileStateIiLb1EEES9_NS1_10InputValueIiPiEEmiLb0EiEEvT0_T1_T2_iT3_T4_T5_E12temp_storage;
	add.s32 	%r879, %r878, %r877;
	st.shared.u32 	[%r879+16], %r854;
$L__BB13_7:
	bar.sync 	0;
	ld.shared.v4.u32 	{%r880, %r881, %r882, %r883}, [_ZZN3cub18CUB_300001_SM_10006detail4scan16DeviceScanKernelINS2_10policy_hubIiiimN4cuda3std3__44plusIvEEE10Policy1000EN6thrust24THRUST_300001_SM_1000_NS6detail15normal_iteratorINSD_10device_ptrIiEEEESI_NS0_13ScanTileStateIiLb1EEES9_NS1_10InputValueIiPiEEmiLb0EiEEvT0_T1_T2_iT3_T4_T5_E12temp_storage+16];
	add.s32 	%r884, %r881, %r880;
	setp.eq.s32 	%p144, %r7, 2;
	selp.b32 	%r885, %r884, %r880, %p144;
	add.s32 	%r886, %r884, %r882;
	setp.eq.s32 	%p145, %r7, 3;
	selp.b32 	%r887, %r886, %r885, %p145;
	add.s32 	%r888, %r886, %r883;
	setp.eq.s32 	%p146, %r7, 4;
	selp.b32 	%r889, %r888, %r887, %p146;
	ld.shared.v4.u32 	{%r890, %r891, %r892, %r893}, [_ZZN3cub18CUB_300001_SM_10006detail4scan16DeviceScanKernelINS2_10policy_hubIiiimN4cuda3std3__44plusIvEEE10Policy1000EN6thrust24THRUST_300001_SM_1000_NS6detail15normal_iteratorINSD_10device_ptrIiEEEESI_NS0_13ScanTileStateIiLb1EEES9_NS1_10InputValueIiPiEEmiLb0EiEEvT0_T1_T2_iT3_T4_T5_E12temp_storage+32];
	add.s32 	%r894, %r888, %r890;
	setp.eq.s32 	%p147, %r7, 5;
	selp.b32 	%r895, %r894, %r889, %p147;
	add.s32 	%r896, %r894, %r891;
	setp.eq.s32 	%p148, %r7, 6;
	selp.b32 	%r897, %r896, %r895, %p148;
	add.s32 	%r898, %r896, %r892;
	setp.eq.s32 	%p149, %r7, 7;
	selp.b32 	%r899, %r898, %r897, %p149;
	add.s32 	%r900, %r898, %r893;
	setp.eq.s32 	%p150, %r7, 8;
	selp.b32 	%r901, %r900, %r899, %p150;
	ld.shared.v4.u32 	{%r902, %r903, %r904, %r905}, [_ZZN3cub18CUB_300001_SM_10006detail4scan16DeviceScanKernelINS2_10policy_hubIiiimN4cuda3std3__44plusIvEEE10Policy1000EN6thrust24THRUST_300001_SM_1000_NS6detail15normal_iteratorINSD_10device_ptrIiEEEESI_NS0_13ScanTileStateIiLb1EEES9_NS1_10InputValueIiPiEEmiLb0EiEEvT0_T1_T2_iT3_T4_T5_E12temp_storage+48];
	add.s32 	%r906, %r900, %r902;
	setp.eq.s32 	%p151, %r7, 9;
	selp.b32 	%r907, %r906, %r901, %p151;
	add.s32 	%r908, %r906, %r903;
	setp.eq.s32 	%p152, %r7, 10;
	selp.b32 	%r909, %r908, %r907, %p152;
	add.s32 	%r910, %r908, %r904;
	setp.eq.s32 	%p153, %r7, 11;
	selp.b32 	%r911, %r910, %r909, %p153;
	add.s32 	%r912, %r910, %r905;
	setp.eq.s32 	%p154, %r7, 12;
	selp.b32 	%r913, %r912, %r911, %p154;
	ld.shared.u32 	%r914, [_ZZN3cub18CUB_300001_SM_10006detail4scan16DeviceScanKernelINS2_10policy_hubIiiimN4cuda3std3__44plusIvEEE10Policy1000EN6thrust24THRUST_300001_SM_1000_NS6detail15normal_iteratorINSD_10device_ptrIiEEEESI_NS0_13ScanTileStateIiLb1EEES9_NS1_10InputValueIiPiEEmiLb0EiEEvT0_T1_T2_iT3_T4_T5_E12temp_storage+64];
	setp.lt.u32 	%p155, %r5, 32;
	selp.b32 	%r915, 0, %r913, %p155;
	setp.eq.s32 	%p156, %r616, 0;
	sub.s32 	%r916, %r854, %r834;
	selp.b32 	%r917, 0, %r916, %p156;
	add.s32 	%r918, %r917, %r959;
	add.s32 	%r971, %r918, %r915;
	add.s32 	%r919, %r914, %r959;
	add.s32 	%r32, %r919, %r912;
	setp.ne.s32 	%p157, %r5, 0;
	@%p157 bra 	$L__BB13_28;
	add.s64 	%rd56, %rd18, 256;
	mov.b32 	%r920, 101;
	// begin inline asm
	st.relaxed.gpu.v2.u32 [%rd56], {%r920, %r32};
	// end inline asm
	bra.uni 	$L__BB13_28;
$L__BB13_9:
	add.s32 	%r673, %r11, %r10;
	add.s32 	%r674, %r12, %r673;
	add.s32 	%r675, %r13, %r674;
	add.s32 	%r676, %r14, %r675;
	add.s32 	%r677, %r15, %r676;
	add.s32 	%r678, %r16, %r677;
	add.s32 	%r679, %r17, %r678;
	add.s32 	%r680, %r18, %r679;
	add.s32 	%r681, %r19, %r680;
	add.s32 	%r682, %r20, %r681;
	add.s32 	%r683, %r21, %r682;
	add.s32 	%r684, %r22, %r683;
	add.s32 	%r685, %r23, %r684;
	add.s32 	%r686, %r24, %r685;
	add.s32 	%r687, %r25, %r686;
	add.s32 	%r688, %r26, %r687;
	add.s32 	%r689, %r27, %r688;
	add.s32 	%r647, %r28, %r689;
	mov.b32 	%r645, 1;
	mov.b32 	%r670, 0;
	mov.b32 	%r672, -1;
	// begin inline asm
	{  .reg .s32 r0;  .reg .pred p;  shfl.sync.up.b32 r0|p, %r647, %r645, %r670, %r672;  @p add.s32 r0, r0, %r647;  mov.s32 %r643, r0;}
	// end inline asm
	mov.b32 	%r651, 2;
	// begin inline asm
	{  .reg .s32 r0;  .reg .pred p;  shfl.sync.up.b32 r0|p, %r643, %r651, %r670, %r672;  @p add.s32 r0, r0, %r643;  mov.s32 %r649, r0;}
	// end inline asm
	mov.b32 	%r657, 4;
	// begin inline asm
	{  .reg .s32 r0;  .reg .pred p;  shfl.sync.up.b32 r0|p, %r649, %r657, %r670, %r672;  @p add.s32 r0, r0, %r649;  mov.s32 %r655, r0;}
	// end inline asm
	mov.b32 	%r663, 8;
	// begin inline asm
	{  .reg .s32 r0;  .reg .pred p;  shfl.sync.up.b32 r0|p, %r655, %r663, %r670, %r672;  @p add.s32 r0, r0, %r655;  mov.s32 %r661, r0;}
	// end inline asm
	mov.b32 	%r669, 16;
	// begin inline asm
	{  .reg .s32 r0;  .reg .pred p;  shfl.sync.up.b32 r0|p, %r661, %r669, %r670, %r672;  @p add.s32 r0, r0, %r661;  mov.s32 %r667, r0;}
	// end inline asm
	setp.ne.s32 	%p101, %r616, 31;
	@%p101 bra 	$L__BB13_11;
	shl.b32 	%r690, %r7, 2;
	mov.u32 	%r691, _ZZN3cub18CUB_300001_SM_10006detail4scan16DeviceScanKernelINS2_10policy_hubIiiimN4cuda3std3__44plusIvEEE10Policy1000EN6thrust24THRUST_300001_SM_1000_NS6detail15normal_iteratorINSD_10device_ptrIiEEEESI_NS0_13ScanTileStateIiLb1EEES9_NS1_10InputValueIiPiEEmiLb0EiEEvT0_T1_T2_iT3_T4_T5_E12temp_storage;
	add.s32 	%r692, %r691, %r690;
	st.shared.u32 	[%r692+16], %r667;
$L__BB13_11:
	sub.s32 	%r693, %r667, %r647;
	bar.sync 	0;
	ld.shared.v4.u32 	{%r694, %r695, %r696, %r697}, [_ZZN3cub18CUB_300001_SM_10006detail4scan16DeviceScanKernelINS2_10policy_hubIiiimN4cuda3std3__44plusIvEEE10Policy1000EN6thrust24THRUST_300001_SM_1000_NS6detail15normal_iteratorINSD_10device_ptrIiEEEESI_NS0_13ScanTileStateIiLb1EEES9_NS1_10InputValueIiPiEEmiLb0EiEEvT0_T1_T2_iT3_T4_T5_E12temp_storage+16];
	add.s32 	%r698, %r695, %r694;
	setp.eq.s32 	%p102, %r7, 2;
	selp.b32 	%r699, %r698, %r694, %p102;
	add.s32 	%r700, %r698, %r696;
	setp.eq.s32 	%p103, %r7, 3;
	selp.b32 	%r701, %r700, %r699, %p103;
	add.s32 	%r702, %r700, %r697;
	setp.eq.s32 	%p104, %r7, 4;
	selp.b32 	%r703, %r702, %r701, %p104;
	ld.shared.v4.u32 	{%r704, %r705, %r706, %r707}, [_ZZN3cub18CUB_300001_SM_10006detail4scan16DeviceScanKernelINS2_10policy_hubIiiimN4cuda3std3__44plusIvEEE10Policy1000EN6thrust24THRUST_300001_SM_1000_NS6detail15normal_iteratorINSD_10device_ptrIiEEEESI_NS0_13ScanTileStateIiLb1EEES9_NS1_10InputValueIiPiEEmiLb0EiEEvT0_T1_T2_iT3_T4_T5_E12temp_storage+32];
	add.s32 	%r708, %r702, %r704;
	setp.eq.s32 	%p105, %r7, 5;
	selp.b32 	%r709, %r708, %r703, %p105;
	add.s32 	%r710, %r708, %r705;
	setp.eq.s32 	%p106, %r7, 6;
	selp.b32 	%r711, %r710, %r709, %p106;
	add.s32 	%r712, %r710, %r706;
	setp.eq.s32 	%p107, %r7, 7;
	selp.b32 	%r713, %r712, %r711, %p107;
	add.s32 	%r714, %r712, %r707;
	setp.eq.s32 	%p108, %r7, 8;
	selp.b32 	%r715, %r714, %r713, %p108;
	ld.shared.v4.u32 	{%r716, %r717, %r718, %r719}, [_ZZN3cub18CUB_300001_SM_10006detail4scan16DeviceScanKernelINS2_10policy_hubIiiimN4cuda3std3__44plusIvEEE10Policy1000EN6thrust24THRUST_300001_SM_1000_NS6detail15normal_iteratorINSD_10device_ptrIiEEEESI_NS0_13ScanTileStateIiLb1EEES9_NS1_10InputValueIiPiEEmiLb0EiEEvT0_T1_T2_iT3_T4_T5_E12temp_storage+48];
	add.s32 	%r720, %r714, %r716;
	setp.eq.s32 	%p109, %r7, 9;
	selp.b32 	%r721, %r720, %r715, %p109;
	add.s32 	%r722, %r720, %r717;
	setp.eq.s32 	%p110, %r7, 10;
	selp.b32 	%r723, %r722, %r721, %p110;
	add.s32 	%r724, %r722, %r718;
	setp.eq.s32 	%p111, %r7, 11;
	selp.b32 	%r725, %r724, %r723, %p111;
	add.s32 	%r726, %r724, %r719;
	setp.eq.s32 	%p112, %r7, 12;
	selp.b32 	%r727, %r726, %r725, %p112;
	ld.shared.u32 	%r728, [_ZZN3cub18CUB_300001_SM_10006detail4scan16DeviceScanKernelINS2_10policy_hubIiiimN4cuda3std3__44plusIvEEE10Policy1000EN6thrust24THRUST_300001_SM_1000_NS6detail15normal_iteratorINSD_10device_ptrIiEEEESI_NS0_13ScanTileStateIiLb1EEES9_NS1_10InputValueIiPiEEmiLb0EiEEvT0_T1_T2_iT3_T4_T5_E12temp_storage+64];
	add.s32 	%r35, %r726, %r728;
	setp.gt.u32 	%p113, %r5, 31;
	setp.lt.u32 	%p114, %r5, 32;
	setp.eq.s32 	%p115, %r616, 0;
	selp.b32 	%r729, 0, %r693, %p115;
	add.s32 	%r970, %r727, %r729;
	selp.b32 	%r37, %r693, %r970, %p114;
	@%p113 bra 	$L__BB13_27;
	setp.ne.s32 	%p116, %r5, 0;
	mul.wide.s32 	%rd45, %r4, 8;
	add.s64 	%rd8, %rd18, %rd45;
	@%p116 bra 	$L__BB13_14;
	st.shared.u32 	[_ZZN3cub18CUB_300001_SM_10006detail4scan16DeviceScanKernelINS2_10policy_hubIiiimN4cuda3std3__44plusIvEEE10Policy1000EN6thrust24THRUST_300001_SM_1000_NS6detail15normal_iteratorINSD_10device_ptrIiEEEESI_NS0_13ScanTileStateIiLb1EEES9_NS1_10InputValueIiPiEEmiLb0EiEEvT0_T1_T2_iT3_T4_T5_E12temp_storage+12], %r35;
	add.s64 	%rd46, %rd8, 256;
	mov.b32 	%r730, 100;
	// begin inline asm
	st.relaxed.gpu.v2.u32 [%rd46], {%r730, %r35};
	// end inline asm
$L__BB13_14:
	not.b32 	%r736, %r5;
	add.s32 	%r966, %r4, %r736;
	mov.b32 	%r732, 550;
	// begin inline asm
	nanosleep.u32 %r732;
	// end inline asm
	mul.wide.s32 	%rd48, %r966, 8;
	add.s64 	%rd49, %rd18, %rd48;
	add.s64 	%rd47, %rd49, 256;
	// begin inline asm
	ld.relaxed.gpu.v2.u32 {%r967, %r961}, [%rd47];
	// end inline asm
	mov.b32 	%r962, 478;
$L__BB13_15:
	setp.eq.s32 	%p117, %r967, 99;
	mov.b32 	%r737, -1;
	vote.sync.any.pred 	%p118, %p117, %r737;
	not.pred 	%p119, %p118;
	@%p119 bra 	$L__BB13_17;
	// begin inline asm
	nanosleep.u32 %r962;
	// end inline asm
	shr.u32 	%r962, %r962, 1;
	// begin inline asm
	ld.relaxed.gpu.v2.u32 {%r967, %r961}, [%rd47];
	// end inline asm
	bra.uni 	$L__BB13_15;
$L__BB13_17:
	setp.eq.s32 	%p120, %r967, 101;
	mov.b32 	%r764, -1;
	vote.sync.ballot.b32 	%r766, %p120, %r764;
	// begin inline asm
	mov.u32 %r739, %lanemask_ge;
	// end inline asm
	and.b32  	%r767, %r766, %r739;
	or.b32  	%r768, %r767, -2147483648;
	add.s32 	%r769, %r768, -1;
	not.b32 	%r770, %r768;
	and.b32  	%r771, %r770, %r769;
	popc.b32 	%r743, %r771;
	mov.b32 	%r742, 1;
	// begin inline asm
	shfl.sync.down.b32 %r740, %r961, %r742, %r743, %r764;
	// end inline asm
	setp.lt.s32 	%p122, %r616, %r743;
	selp.b32 	%r772, %r740, 0, %p122;
	add.s32 	%r746, %r772, %r961;
	mov.b32 	%r747, 2;
	// begin inline asm
	shfl.sync.down.b32 %r745, %r746, %r747, %r743, %r764;
	// end inline asm
	add.s32 	%r50, %r616, 2;
	setp.gt.s32 	%p123, %r50, %r743;
	selp.b32 	%r773, 0, %r745, %p123;
	add.s32 	%r751, %r746, %r773;
	mov.b32 	%r752, 4;
	// begin inline asm
	shfl.sync.down.b32 %r750, %r751, %r752, %r743, %r764;
	// end inline asm
	add.s32 	%r51, %r616, 4;
	setp.gt.s32 	%p124, %r51, %r743;
	selp.b32 	%r774, 0, %r750, %p124;
	add.s32 	%r756, %r751, %r774;
	mov.b32 	%r757, 8;
	// begin inline asm
	shfl.sync.down.b32 %r755, %r756, %r757, %r743, %r764;
	// end inline asm
	add.s32 	%r52, %r616, 8;
	setp.gt.s32 	%p125, %r52, %r743;
	selp.b32 	%r775, 0, %r755, %p125;
	add.s32 	%r761, %r756, %r775;
	mov.b32 	%r762, 16;
	// begin inline asm
	shfl.sync.down.b32 %r760, %r761, %r762, %r743, %r764;
	// end inline asm
	add.s32 	%r53, %r616, 16;
	setp.gt.s32 	%p126, %r53, %r743;
	selp.b32 	%r776, 0, %r760, %p126;
	add.s32 	%r965, %r761, %r776;
	add.s64 	%rd10, %rd18, 256;
	mov.b32 	%r963, 478;
$L__BB13_18:
	setp.ne.s32 	%p127, %r967, 101;
	mov.b32 	%r777, -1;
	vote.sync.all.pred 	%p128, %p127, %r777;
	not.pred 	%p129, %p128;
	@%p129 bra 	$L__BB13_23;
	shr.u32 	%r963, %r963, 1;
	mul.wide.s32 	%rd52, %r966, 8;
	add.s64 	%rd53, %rd10, %rd52;
	add.s64 	%rd51, %rd53, -256;
	// begin inline asm
	ld.relaxed.gpu.v2.u32 {%r967, %r968}, [%rd51];
	// end inline asm
	mov.u32 	%r969, %r963;
$L__BB13_20:
	setp.eq.s32 	%p133, %r967, 99;
	mov.b32 	%r785, -1;
	vote.sync.any.pred 	%p134, %p133, %r785;
	not.pred 	%p135, %p134;
	@%p135 bra 	$L__BB13_22;
	// begin inline asm
	nanosleep.u32 %r969;
	// end inline asm
	shr.u32 	%r969, %r969, 1;
	// begin inline asm
	ld.relaxed.gpu.v2.u32 {%r967, %r968}, [%rd51];
	// end inline asm
	bra.uni 	$L__BB13_20;
$L__BB13_22:
	setp.eq.s32 	%p136, %r967, 101;
	mov.b32 	%r811, -1;
	vote.sync.ballot.b32 	%r812, %p136, %r811;
	and.b32  	%r813, %r812, %r739;
	or.b32  	%r814, %r813, -2147483648;
	add.s32 	%r815, %r814, -1;
	not.b32 	%r816, %r814;
	and.b32  	%r817, %r816, %r815;
	popc.b32 	%r790, %r817;
	mov.b32 	%r789, 1;
	// begin inline asm
	shfl.sync.down.b32 %r787, %r968, %r789, %r790, %r811;
	// end inline asm
	setp.lt.s32 	%p138, %r616, %r790;
	selp.b32 	%r818, %r787, 0, %p138;
	add.s32 	%r793, %r818, %r968;
	mov.b32 	%r794, 2;
	// begin inline asm
	shfl.sync.down.b32 %r792, %r793, %r794, %r790, %r811;
	// end inline asm
	setp.gt.s32 	%p139, %r50, %r790;
	selp.b32 	%r819, 0, %r792, %p139;
	add.s32 	%r798, %r793, %r819;
	mov.b32 	%r799, 4;
	// begin inline asm
	shfl.sync.down.b32 %r797, %r798, %r799, %r790, %r811;
	// end inline asm
	setp.gt.s32 	%p140, %r51, %r790;
	selp.b32 	%r820, 0, %r797, %p140;
	add.s32 	%r803, %r798, %r820;
	mov.b32 	%r804, 8;
	// begin inline asm
	shfl.sync.down.b32 %r802, %r803, %r804, %r790, %r811;
	// end inline asm
	setp.gt.s32 	%p141, %r52, %r790;
	selp.b32 	%r821, 0, %r802, %p141;
	add.s32 	%r808, %r803, %r821;
	mov.b32 	%r809, 16;
	// begin inline asm
	shfl.sync.down.b32 %r807, %r808, %r809, %r790, %r811;
	// end inline asm
	setp.gt.s32 	%p142, %r53, %r790;
	selp.b32 	%r822, 0, %r807, %p142;
	add.s32 	%r823, %r822, %r965;
	add.s32 	%r965, %r823, %r808;
	add.s32 	%r966, %r966, -32;
	bra.uni 	$L__BB13_18;
$L__BB13_23:
	@%p116 bra 	$L__BB13_25;
	add.s32 	%r780, %r965, %r35;
	add.s64 	%rd50, %rd8, 256;
	mov.b32 	%r779, 101;
	// begin inline asm
	st.relaxed.gpu.v2.u32 [%rd50], {%r779, %r780};
	// end inline asm
	st.shared.u32 	[_ZZN3cub18CUB_300001_SM_10006detail4scan16DeviceScanKernelINS2_10policy_hubIiiimN4cuda3std3__44plusIvEEE10Policy1000EN6thrust24THRUST_300001_SM_1000_NS6detail15normal_iteratorINSD_10device_ptrIiEEEESI_NS0_13ScanTileStateIiLb1EEES9_NS1_10InputValueIiPiEEmiLb0EiEEvT0_T1_T2_iT3_T4_T5_E12temp_storage+4], %r965;
	st.shared.u32 	[_ZZN3cub18CUB_300001_SM_10006detail4scan16DeviceScanKernelINS2_10policy_hubIiiimN4cuda3std3__44plusIvEEE10Policy1000EN6thrust24THRUST_300001_SM_1000_NS6detail15normal_iteratorINSD_10device_ptrIiEEEESI_NS0_13ScanTileStateIiLb1EEES9_NS1_10InputValueIiPiEEmiLb0EiEEvT0_T1_T2_iT3_T4_T5_E12temp_storage+8], %r780;
$L__BB13_25:
	setp.ne.s32 	%p131, %r616, 0;
	mov.u32 	%r970, %r37;
	@%p131 bra 	$L__BB13_27;
	st.shared.u32 	[_ZZN3cub18CUB_300001_SM_10006detail4scan16DeviceScanKernelINS2_10policy_hubIiiimN4cuda3std3__44plusIvEEE10Policy1000EN6thrust24THRUST_300001_SM_1000_NS6detail15normal_iteratorINSD_10device_ptrIiEEEESI_NS0_13ScanTileStateIiLb1EEES9_NS1_10InputValueIiPiEEmiLb0EiEEvT0_T1_T2_iT3_T4_T5_E12temp_storage+84], %r965;
	mov.u32 	%r970, %r965;
$L__BB13_27:
	bar.sync 	0;
	setp.eq.s32 	%p132, %r5, 0;
	ld.shared.u32 	%r781, [_ZZN3cub18CUB_300001_SM_10006detail4scan16DeviceScanKernelINS2_10policy_hubIiiimN4cuda3std3__44plusIvEEE10Policy1000EN6thrust24THRUST_300001_SM_1000_NS6detail15normal_iteratorINSD_10device_ptrIiEEEESI_NS0_13ScanTileStateIiLb1EEES9_NS1_10InputValueIiPiEEmiLb0EiEEvT0_T1_T2_iT3_T4_T5_E12temp_storage+84];
	selp.b32 	%r782, 0, %r781, %p132;
	add.s32 	%r971, %r782, %r970;
$L__BB13_28:
	add.s32 	%r922, %r971, %r10;
	add.s32 	%r923, %r11, %r922;
	add.s32 	%r924, %r12, %r923;
	add.s32 	%r925, %r13, %r924;
	add.s32 	%r926, %r14, %r925;
	add.s32 	%r927, %r15, %r926;
	add.s32 	%r928, %r16, %r927;
	add.s32 	%r929, %r17, %r928;
	add.s32 	%r930, %r18, %r929;
	add.s32 	%r931, %r19, %r930;
	add.s32 	%r932, %r20, %r931;
	add.s32 	%r933, %r21, %r932;
	add.s32 	%r934, %r22, %r933;
	add.s32 	%r935, %r23, %r934;
	add.s32 	%r936, %r24, %r935;
	add.s32 	%r937, %r25, %r936;
	add.s32 	%r938, %r26, %r937;
	add.s32 	%r939, %r27, %r938;
	bar.sync 	0;
	st.shared.u32 	[%r9], %r971;
	st.shared.u32 	[%r9+4], %r922;
	st.shared.u32 	[%r9+8], %r923;
	st.shared.u32 	[%r9+12], %r924;
	st.shared.u32 	[%r9+16], %r925;
	st.shared.u32 	[%r9+20], %r926;
	st.shared.u32 	[%r9+24], %r927;
	st.shared.u32 	[%r9+28], %r928;
	st.shared.u32 	[%r9+32], %r929;
	st.shared.u32 	[%r9+36], %r930;
	st.shared.u32 	[%r9+40], %r931;
	st.shared.u32 	[%r9+44], %r932;
	st.shared.u32 	[%r9+48], %r933;
	st.shared.u32 	[%r9+52], %r934;
	st.shared.u32 	[%r9+56], %r935;
	st.shared.u32 	[%r9+60], %r936;
	st.shared.u32 	[%r9+64], %r937;
	st.shared.u32 	[%r9+68], %r938;
	st.shared.u32 	[%r9+72], %r939;
	bar.warp.sync 	-1;
	ld.shared.u32 	%r940, [%r8];
	ld.shared.u32 	%r941, [%r8+128];
	ld.shared.u32 	%r942, [%r8+256];
	ld.shared.u32 	%r943, [%r8+384];
	ld.shared.u32 	%r944, [%r8+512];
	ld.shared.u32 	%r945, [%r8+640];
	ld.shared.u32 	%r946, [%r8+768];
	ld.shared.u32 	%r947, [%r8+896];
	ld.shared.u32 	%r948, [%r8+1024];
	ld.shared.u32 	%r949, [%r8+1152];
	ld.shared.u32 	%r950, [%r8+1280];
	ld.shared.u32 	%r951, [%r8+1408];
	ld.shared.u32 	%r952, [%r8+1536];
	ld.shared.u32 	%r953, [%r8+1664];
	ld.shared.u32 	%r954, [%r8+1792];
	ld.shared.u32 	%r955, [%r8+1920];
	ld.shared.u32 	%r956, [%r8+2048];
	ld.shared.u32 	%r957, [%r8+2176];
	ld.shared.u32 	%r958, [%r8+2304];
	add.s64 	%rd58, %rd4, %rd43;
	st.global.u32 	[%rd58], %r940;
	st.global.u32 	[%rd58+128], %r941;
	st.global.u32 	[%rd58+256], %r942;
	st.global.u32 	[%rd58+384], %r943;
	st.global.u32 	[%rd58+512], %r944;
	st.global.u32 	[%rd58+640], %r945;
	st.global.u32 	[%rd58+768], %r946;
	st.global.u32 	[%rd58+896], %r947;
	st.global.u32 	[%rd58+1024], %r948;
	st.global.u32 	[%rd58+1152], %r949;
	st.global.u32 	[%rd58+1280], %r950;
	st.global.u32 	[%rd58+1408], %r951;
	st.global.u32 	[%rd58+1536], %r952;
	st.global.u32 	[%rd58+1664], %r953;
	st.global.u32 	[%rd58+1792], %r954;
	st.global.u32 	[%rd58+1920], %r955;
	st.global.u32 	[%rd58+2048], %r956;
	st.global.u32 	[%rd58+2176], %r957;
	st.global.u32 	[%rd58+2304], %r958;
	bra.uni 	$L__BB13_131;
$L__BB13_29:
	setp.eq.s64 	%p3, %rd6, 0;
	@%p3 bra 	$L__BB13_131;
	cvt.u32.u64 	%r75, %rd6;
	shl.b64 	%rd21, %rd5, 2;
	add.s64 	%rd22, %rd3, %rd21;
	mov.u32 	%r76, %tid.x;
	ld.global.u32 	%r990, [%rd22];
	and.b32  	%r209, %r76, 31;
	and.b32  	%r210, %r76, 992;
	mul.lo.s32 	%r211, %r210, 19;
	or.b32  	%r78, %r211, %r209;
	setp.ge.u32 	%p4, %r78, %r75;
	shl.b32 	%r212, %r78, 2;
	cvt.u64.u32 	%rd23, %r212;
	add.s64 	%rd12, %rd22, %rd23;
	mov.u32 	%r972, %r990;
	@%p4 bra 	$L__BB13_32;
	ld.global.u32 	%r972, [%rd12];
$L__BB13_32:
	add.s32 	%r213, %r78, 32;
	setp.ge.u32 	%p5, %r213, %r75;
	mov.u32 	%r973, %r990;
	@%p5 bra 	$L__BB13_34;
	ld.global.u32 	%r973, [%rd12+128];
$L__BB13_34:
	add.s32 	%r214, %r78, 64;
	setp.ge.u32 	%p6, %r214, %r75;
	mov.u32 	%r974, %r990;
	@%p6 bra 	$L__BB13_36;
	ld.global.u32 	%r974, [%rd12+256];
$L__BB13_36:
	add.s32 	%r215, %r78, 96;
	setp.ge.u32 	%p7, %r215, %r75;
	mov.u32 	%r975, %r990;
	@%p7 bra 	$L__BB13_38;
	ld.global.u32 	%r975, [%rd12+384];
$L__BB13_38:
	add.s32 	%r216, %r78, 128;
	setp.ge.u32 	%p8, %r216, %r75;
	mov.u32 	%r976, %r990;
	@%p8 bra 	$L__BB13_40;
	ld.global.u32 	%r976, [%rd12+512];
$L__BB13_40:
	add.s32 	%r217, %r78, 160;
	setp.ge.u32 	%p9, %r217, %r75;
	mov.u32 	%r977, %r990;
	@%p9 bra 	$L__BB13_42;
	ld.global.u32 	%r977, [%rd12+640];
$L__BB13_42:
	add.s32 	%r218, %r78, 192;
	setp.ge.u32 	%p10, %r218, %r75;
	mov.u32 	%r978, %r990;
	@%p10 bra 	$L__BB13_44;
	ld.global.u32 	%r978, [%rd12+768];
$L__BB13_44:
	add.s32 	%r219, %r78, 224;
	setp.ge.u32 	%p11, %r219, %r75;
	mov.u32 	%r979, %r990;
	@%p11 bra 	$L__BB13_46;
	ld.global.u32 	%r979, [%rd12+896];
$L__BB13_46:
	add.s32 	%r95, %r78, 256;
	setp.ge.u32 	%p12, %r95, %r75;
	mov.u32 	%r980, %r990;
	@%p12 bra 	$L__BB13_48;
	ld.global.u32 	%r980, [%rd12+1024];
$L__BB13_48:
	add.s32 	%r98, %r78, 288;
	setp.ge.u32 	%p13, %r98, %r75;
	mov.u32 	%r981, %r990;
	@%p13 bra 	$L__BB13_50;
	ld.global.u32 	%r981, [%rd12+1152];
$L__BB13_50:
	add.s32 	%r220, %r78, 320;
	setp.ge.u32 	%p14, %r220, %r75;
	mov.u32 	%r982, %r990;
	@%p14 bra 	$L__BB13_52;
	ld.global.u32 	%r982, [%rd12+1280];
$L__BB13_52:
	add.s32 	%r221, %r78, 352;
	setp.ge.u32 	%p15, %r221, %r75;
	mov.u32 	%r983, %r990;
	@%p15 bra 	$L__BB13_54;
	ld.global.u32 	%r983, [%rd12+1408];
$L__BB13_54:
	add.s32 	%r222, %r78, 384;
	setp.ge.u32 	%p16, %r222, %r75;
	mov.u32 	%r984, %r990;
	@%p16 bra 	$L__BB13_56;
	ld.global.u32 	%r984, [%rd12+1536];
$L__BB13_56:
	add.s32 	%r223, %r78, 416;
	setp.ge.u32 	%p17, %r223, %r75;
	mov.u32 	%r985, %r990;
	@%p17 bra 	$L__BB13_58;
	ld.global.u32 	%r985, [%rd12+1664];
$L__BB13_58:
	add.s32 	%r224, %r78, 448;
	setp.ge.u32 	%p18, %r224, %r75;
	mov.u32 	%r986, %r990;
	@%p18 bra 	$L__BB13_60;
	ld.global.u32 	%r986, [%rd12+1792];
$L__BB13_60:
	add.s32 	%r225, %r78, 480;
	setp.ge.u32 	%p19, %r225, %r75;
	mov.u32 	%r987, %r990;
	@%p19 bra 	$L__BB13_62;
	ld.global.u32 	%r987, [%rd12+1920];
$L__BB13_62:
	add.s32 	%r226, %r78, 512;
	setp.ge.u32 	%p20, %r226, %r75;
	mov.u32 	%r988, %r990;
	@%p20 bra 	$L__BB13_64;
	ld.global.u32 	%r988, [%rd12+2048];
$L__BB13_64:
	add.s32 	%r115, %r78, 544;
	setp.ge.u32 	%p21, %r115, %r75;
	mov.u32 	%r989, %r990;
	@%p21 bra 	$L__BB13_66;
	ld.global.u32 	%r989, [%rd12+2176];
$L__BB13_66:
	add.s32 	%r118, %r78, 576;
	setp.ge.u32 	%p22, %r118, %r75;
	@%p22 bra 	$L__BB13_68;
	ld.global.u32 	%r990, [%rd12+2304];
$L__BB13_68:
	// begin inline asm
	mov.u32 %r227, %laneid;
	// end inline asm
	shr.u32 	%r122, %r76, 5;
	mad.lo.s32 	%r228, %r122, 608, %r227;
	shl.b32 	%r229, %r228, 2;
	mov.u32 	%r230, _ZZN3cub18CUB_300001_SM_10006detail4scan16DeviceScanKernelINS2_10policy_hubIiiimN4cuda3std3__44plusIvEEE10Policy1000EN6thrust24THRUST_300001_SM_1000_NS6detail15normal_iteratorINSD_10device_ptrIiEEEESI_NS0_13ScanTileStateIiLb1EEES9_NS1_10InputValueIiPiEEmiLb0EiEEvT0_T1_T2_iT3_T4_T5_E12temp_storage;
	add.s32 	%r123, %r230, %r229;
	st.shared.u32 	[%r123], %r972;
	st.shared.u32 	[%r123+128], %r973;
	st.shared.u32 	[%r123+256], %r974;
	st.shared.u32 	[%r123+384], %r975;
	st.shared.u32 	[%r123+512], %r976;
	st.shared.u32 	[%r123+640], %r977;
	st.shared.u32 	[%r123+768], %r978;
	st.shared.u32 	[%r123+896], %r979;
	st.shared.u32 	[%r123+1024], %r980;
	st.shared.u32 	[%r123+1152], %r981;
	st.shared.u32 	[%r123+1280], %r982;
	st.shared.u32 	[%r123+1408], %r983;
	st.shared.u32 	[%r123+1536], %r984;
	st.shared.u32 	[%r123+1664], %r985;
	st.shared.u32 	[%r123+1792], %r986;
	st.shared.u32 	[%r123+1920], %r987;
	st.shared.u32 	[%r123+2048], %r988;
	st.shared.u32 	[%r123+2176], %r989;
	st.shared.u32 	[%r123+2304], %r990;
	bar.warp.sync 	-1;
	mad.lo.s32 	%r124, %r227, 72, %r123;
	ld.shared.u32 	%r125, [%r124];
	ld.shared.u32 	%r126, [%r124+4];
	ld.shared.u32 	%r127, [%r124+8];
	ld.shared.u32 	%r128, [%r124+12];
	ld.shared.u32 	%r129, [%r124+16];
	ld.shared.u32 	%r130, [%r124+20];
	ld.shared.u32 	%r131, [%r124+24];
	ld.shared.u32 	%r132, [%r124+28];
	ld.shared.u32 	%r133, [%r124+32];
	ld.shared.u32 	%r134, [%r124+36];
	ld.shared.u32 	%r135, [%r124+40];
	ld.shared.u32 	%r136, [%r124+44];
	ld.shared.u32 	%r137, [%r124+48];
	ld.shared.u32 	%r138, [%r124+52];
	ld.shared.u32 	%r139, [%r124+56];
	ld.shared.u32 	%r140, [%r124+60];
	ld.shared.u32 	%r141, [%r124+64];
	ld.shared.u32 	%r142, [%r124+68];
	ld.shared.u32 	%r143, [%r124+72];
	bar.sync 	0;
	setp.ne.s32 	%p23, %r4, 0;
	@%p23 bra 	$L__BB13_72;
	add.s32 	%r456, %r126, %r125;
	add.s32 	%r457, %r127, %r456;
	add.s32 	%r458, %r128, %r457;
	add.s32 	%r459, %r129, %r458;
	add.s32 	%r460, %r130, %r459;
	add.s32 	%r461, %r131, %r460;
	add.s32 	%r462, %r132, %r461;
	add.s32 	%r463, %r133, %r462;
	add.s32 	%r464, %r134, %r463;
	add.s32 	%r465, %r135, %r464;
	add.s32 	%r466, %r136, %r465;
	add.s32 	%r467, %r137, %r466;
	add.s32 	%r468, %r138, %r467;
	add.s32 	%r469, %r139, %r468;
	add.s32 	%r470, %r140, %r469;
	add.s32 	%r471, %r141, %r470;
	add.s32 	%r472, %r142, %r471;
	add.s32 	%r430, %r143, %r472;
	mov.b32 	%r428, 1;
	mov.b32 	%r453, 0;
	mov.b32 	%r455, -1;
	// begin inline asm
	{  .reg .s32 r0;  .reg .pred p;  shfl.sync.up.b32 r0|p, %r430, %r428, %r453, %r455;  @p add.s32 r0, r0, %r430;  mov.s32 %r426, r0;}
	// end inline asm
	mov.b32 	%r434, 2;
	// begin inline asm
	{  .reg .s32 r0;  .reg .pred p;  shfl.sync.up.b32 r0|p, %r426, %r434, %r453, %r455;  @p add.s32 r0, r0, %r426;  mov.s32 %r432, r0;}
	// end inline asm
	mov.b32 	%r440, 4;
	// begin inline asm
	{  .reg .s32 r0;  .reg .pred p;  shfl.sync.up.b32 r0|p, %r432, %r440, %r453, %r455;  @p add.s32 r0, r0, %r432;  mov.s32 %r438, r0;}
	// end inline asm
	mov.b32 	%r446, 8;
	// begin inline asm
	{  .reg .s32 r0;  .reg .pred p;  shfl.sync.up.b32 r0|p, %r438, %r446, %r453, %r455;  @p add.s32 r0, r0, %r438;  mov.s32 %r444, r0;}
	// end inline asm
	mov.b32 	%r452, 16;
	// begin inline asm
	{  .reg .s32 r0;  .reg .pred p;  shfl.sync.up.b32 r0|p, %r444, %r452, %r453, %r455;  @p add.s32 r0, r0, %r444;  mov.s32 %r450, r0;}
	// end inline asm
	setp.ne.s32 	%p66, %r227, 31;
	@%p66 bra 	$L__BB13_71;
	shl.b32 	%r473, %r122, 2;
	mov.u32 	%r474, _ZZN3cub18CUB_300001_SM_10006detail4scan16DeviceScanKernelINS2_10policy_hubIiiimN4cuda3std3__44plusIvEEE10Policy1000EN6thrust24THRUST_300001_SM_1000_NS6detail15normal_iteratorINSD_10device_ptrIiEEEESI_NS0_13ScanTileStateIiLb1EEES9_NS1_10InputValueIiPiEEmiLb0EiEEvT0_T1_T2_iT3_T4_T5_E12temp_storage;
	add.s32 	%r475, %r474, %r473;
	st.shared.u32 	[%r475+16], %r450;
$L__BB13_71:
	bar.sync 	0;
	ld.shared.v4.u32 	{%r476, %r477, %r478, %r479}, [_ZZN3cub18CUB_300001_SM_10006detail4scan16DeviceScanKernelINS2_10policy_hubIiiimN4cuda3std3__44plusIvEEE10Policy1000EN6thrust24THRUST_300001_SM_1000_NS6detail15normal_iteratorINSD_10device_ptrIiEEEESI_NS0_13ScanTileStateIiLb1EEES9_NS1_10InputValueIiPiEEmiLb0EiEEvT0_T1_T2_iT3_T4_T5_E12temp_storage+16];
	add.s32 	%r480, %r477, %r476;
	setp.eq.s32 	%p67, %r122, 2;
	selp.b32 	%r481, %r480, %r476, %p67;
	add.s32 	%r482, %r480, %r478;
	setp.eq.s32 	%p68, %r122, 3;
	selp.b32 	%r483, %r482, %r481, %p68;
	add.s32 	%r484, %r482, %r479;
	setp.eq.s32 	%p69, %r122, 4;
	selp.b32 	%r485, %r484, %r483, %p69;
	ld.shared.v4.u32 	{%r486, %r487, %r488, %r489}, [_ZZN3cub18CUB_300001_SM_10006detail4scan16DeviceScanKernelINS2_10policy_hubIiiimN4cuda3std3__44plusIvEEE10Policy1000EN6thrust24THRUST_300001_SM_1000_NS6detail15normal_iteratorINSD_10device_ptrIiEEEESI_NS0_13ScanTileStateIiLb1EEES9_NS1_10InputValueIiPiEEmiLb0EiEEvT0_T1_T2_iT3_T4_T5_E12temp_storage+32];
	add.s32 	%r490, %r484, %r486;
	setp.eq.s32 	%p70, %r122, 5;
	selp.b32 	%r491, %r490, %r485, %p70;
	add.s32 	%r492, %r490, %r487;
	setp.eq.s32 	%p71, %r122, 6;
	selp.b32 	%r493, %r492, %r491, %p71;
	add.s32 	%r494, %r492, %r488;
	setp.eq.s32 	%p72, %r122, 7;
	selp.b32 	%r495, %r494, %r493, %p72;
	add.s32 	%r496, %r494, %r489;
	setp.eq.s32 	%p73, %r122, 8;
	selp.b32 	%r497, %r496, %r495, %p73;
	ld.shared.v4.u32 	{%r498, %r499, %r500, %r501}, [_ZZN3cub18CUB_300001_SM_10006detail4scan16DeviceScanKernelINS2_10policy_hubIiiimN4cuda3std3__44plusIvEEE10Policy1000EN6thrust24THRUST_300001_SM_1000_NS6detail15normal_iteratorINSD_10device_ptrIiEEEESI_NS0_13ScanTileStateIiLb1EEES9_NS1_10InputValueIiPiEEmiLb0EiEEvT0_T1_T2_iT3_T4_T5_E12temp_storage+48];
	add.s32 	%r502, %r496, %r498;
	setp.eq.s32 	%p74, %r122, 9;
	selp.b32 	%r503, %r502, %r497, %p74;
	add.s32 	%r504, %r502, %r499;
	setp.eq.s32 	%p75, %r122, 10;
	selp.b32 	%r505, %r504, %r503, %p75;
	add.s32 	%r506, %r504, %r500;
	setp.eq.s32 	%p76, %r122, 11;
	selp.b32 	%r507, %r506, %r505, %p76;
	add.s32 	%r508, %r506, %r501;
	setp.eq.s32 	%p77, %r122, 12;
	selp.b32 	%r509, %r508, %r507, %p77;
	setp.lt.u32 	%p78, %r76, 32;
	selp.b32 	%r510, 0, %r509, %p78;
	setp.eq.s32 	%p79, %r227, 0;
	sub.s32 	%r511, %r450, %r430;
	selp.b32 	%r512, 0, %r511, %p79;
	add.s32 	%r513, %r512, %r959;
	add.s32 	%r1002, %r513, %r510;
	bra.uni 	$L__BB13_91;
$L__BB13_72:
	add.s32 	%r261, %r126, %r125;
	add.s32 	%r262, %r127, %r261;
	add.s32 	%r263, %r128, %r262;
	add.s32 	%r264, %r129, %r263;
	add.s32 	%r265, %r130, %r264;
	add.s32 	%r266, %r131, %r265;
	add.s32 	%r267, %r132, %r266;
	add.s32 	%r268, %r133, %r267;
	add.s32 	%r269, %r134, %r268;
	add.s32 	%r270, %r135, %r269;
	add.s32 	%r271, %r136, %r270;
	add.s32 	%r272, %r137, %r271;
	add.s32 	%r273, %r138, %r272;
	add.s32 	%r274, %r139, %r273;
	add.s32 	%r275, %r140, %r274;
	add.s32 	%r276, %r141, %r275;
	add.s32 	%r277, %r142, %r276;
	add.s32 	%r235, %r143, %r277;
	mov.b32 	%r233, 1;
	mov.b32 	%r258, 0;
	mov.b32 	%r260, -1;
	// begin inline asm
	{  .reg .s32 r0;  .reg .pred p;  shfl.sync.up.b32 r0|p, %r235, %r233, %r258, %r260;  @p add.s32 r0, r0, %r235;  mov.s32 %r231, r0;}
	// end inline asm
	mov.b32 	%r239, 2;
	// begin inline asm
	{  .reg .s32 r0;  .reg .pred p;  shfl.sync.up.b32 r0|p, %r231, %r239, %r258, %r260;  @p add.s32 r0, r0, %r231;  mov.s32 %r237, r0;}
	// end inline asm
	mov.b32 	%r245, 4;
	// begin inline asm
	{  .reg .s32 r0;  .reg .pred p;  shfl.sync.up.b32 r0|p, %r237, %r245, %r258, %r260;  @p add.s32 r0, r0, %r237;  mov.s32 %r243, r0;}
	// end inline asm
	mov.b32 	%r251, 8;
	// begin inline asm
	{  .reg .s32 r0;  .reg .pred p;  shfl.sync.up.b32 r0|p, %r243, %r251, %r258, %r260;  @p add.s32 r0, r0, %r243;  mov.s32 %r249, r0;}
	// end inline asm
	mov.b32 	%r257, 16;
	// begin inline asm
	{  .reg .s32 r0;  .reg .pred p;  shfl.sync.up.b32 r0|p, %r249, %r257, %r258, %r260;  @p add.s32 r0, r0, %r249;  mov.s32 %r255, r0;}
	// end inline asm
	setp.ne.s32 	%p24, %r227, 31;
	@%p24 bra 	$L__BB13_74;
	shl.b32 	%r278, %r122, 2;
	mov.u32 	%r279, _ZZN3cub18CUB_300001_SM_10006detail4scan16DeviceScanKernelINS2_10policy_hubIiiimN4cuda3std3__44plusIvEEE10Policy1000EN6thrust24THRUST_300001_SM_1000_NS6detail15normal_iteratorINSD_10device_ptrIiEEEESI_NS0_13ScanTileStateIiLb1EEES9_NS1_10InputValueIiPiEEmiLb0EiEEvT0_T1_T2_iT3_T4_T5_E12temp_storage;
	add.s32 	%r280, %r279, %r278;
	st.shared.u32 	[%r280+16], %r255;
$L__BB13_74:
	sub.s32 	%r281, %r255, %r235;
	bar.sync 	0;
	ld.shared.v4.u32 	{%r282, %r283, %r284, %r285}, [_ZZN3cub18CUB_300001_SM_10006detail4scan16DeviceScanKernelINS2_10policy_hubIiiimN4cuda3std3__44plusIvEEE10Policy1000EN6thrust24THRUST_300001_SM_1000_NS6detail15normal_iteratorINSD_10device_ptrIiEEEESI_NS0_13ScanTileStateIiLb1EEES9_NS1_10InputValueIiPiEEmiLb0EiEEvT0_T1_T2_iT3_T4_T5_E12temp_storage+16];
	add.s32 	%r286, %r283, %r282;
	setp.eq.s32 	%p25, %r122, 2;
	selp.b32 	%r287, %r286, %r282, %p25;
	add.s32 	%r288, %r286, %r284;
	setp.eq.s32 	%p26, %r122, 3;
	selp.b32 	%r289, %r288, %r287, %p26;
	add.s32 	%r290, %r288, %r285;
	setp.eq.s32 	%p27, %r122, 4;
	selp.b32 	%r291, %r290, %r289, %p27;
	ld.shared.v4.u32 	{%r292, %r293, %r294, %r295}, [_ZZN3cub18CUB_300001_SM_10006detail4scan16DeviceScanKernelINS2_10policy_hubIiiimN4cuda3std3__44plusIvEEE10Policy1000EN6thrust24THRUST_300001_SM_1000_NS6detail15normal_iteratorINSD_10device_ptrIiEEEESI_NS0_13ScanTileStateIiLb1EEES9_NS1_10InputValueIiPiEEmiLb0EiEEvT0_T1_T2_iT3_T4_T5_E12temp_storage+32];
	add.s32 	%r296, %r290, %r292;
	setp.eq.s32 	%p28, %r122, 5;
	selp.b32 	%r297, %r296, %r291, %p28;
	add.s32 	%r298, %r296, %r293;
	setp.eq.s32 	%p29, %r122, 6;
	selp.b32 	%r299, %r298, %r297, %p29;
	add.s32 	%r300, %r298, %r294;
	setp.eq.s32 	%p30, %r122, 7;
	selp.b32 	%r301, %r300, %r299, %p30;
	add.s32 	%r302, %r300, %r295;
	setp.eq.s32 	%p31, %r122, 8;
	selp.b32 	%r303, %r302, %r301, %p31;
	ld.shared.v4.u32 	{%r304, %r305, %r306, %r307}, [_ZZN3cub18CUB_300001_SM_10006detail4scan16DeviceScanKernelINS2_10policy_hubIiiimN4cuda3std3__44plusIvEEE10Policy1000EN6thrust24THRUST_300001_SM_1000_NS6detail15normal_iteratorINSD_10device_ptrIiEEEESI_NS0_13ScanTileStateIiLb1EEES9_NS1_10InputValueIiPiEEmiLb0EiEEvT0_T1_T2_iT3_T4_T5_E12temp_storage+48];
	add.s32 	%r308, %r302, %r304;
	setp.eq.s32 	%p32, %r122, 9;
	selp.b32 	%r309, %r308, %r303, %p32;
	add.s32 	%r310, %r308, %r305;
	setp.eq.s32 	%p33, %r122, 10;
	selp.b32 	%r311, %r310, %r309, %p33;
	add.s32 	%r312, %r310, %r306;
	setp.eq.s32 	%p34, %r122, 11;
	selp.b32 	%r313, %r312, %r311, %p34;
	add.s32 	%r314, %r312, %r307;
	setp.eq.s32 	%p35, %r122, 12;
	selp.b32 	%r315, %r314, %r313, %p35;
	ld.shared.u32 	%r316, [_ZZN3cub18CUB_300001_SM_10006detail4scan16DeviceScanKernelINS2_10policy_hubIiiimN4cuda3std3__44plusIvEEE10Policy1000EN6thrust24THRUST_300001_SM_1000_NS6detail15normal_iteratorINSD_10device_ptrIiEEEESI_NS0_13ScanTileStateIiLb1EEES9_NS1_10InputValueIiPiEEmiLb0EiEEvT0_T1_T2_iT3_T4_T5_E12temp_storage+64];
	add.s32 	%r149, %r314, %r316;
	setp.gt.u32 	%p36, %r76, 31;
	setp.lt.u32 	%p37, %r76, 32;
	setp.eq.s32 	%p38, %r227, 0;
	selp.b32 	%r317, 0, %r281, %p38;
	add.s32 	%r1001, %r315, %r317;
	selp.b32 	%r151, %r281, %r1001, %p37;
	@%p36 bra 	$L__BB13_90;
	setp.ne.s32 	%p39, %r76, 0;
	mul.wide.s32 	%rd24, %r4, 8;
	add.s64 	%rd13, %rd18, %rd24;
	@%p39 bra 	$L__BB13_77;
	st.shared.u32 	[_ZZN3cub18CUB_300001_SM_10006detail4scan16DeviceScanKernelINS2_10policy_hubIiiimN4cuda3std3__44plusIvEEE10Policy1000EN6thrust24THRUST_300001_SM_1000_NS6detail15normal_iteratorINSD_10device_ptrIiEEEESI_NS0_13ScanTileStateIiLb1EEES9_NS1_10InputValueIiPiEEmiLb0EiEEvT0_T1_T2_iT3_T4_T5_E12temp_storage+12], %r149;
	add.s64 	%rd25, %rd13, 256;
	mov.b32 	%r318, 100;
	// begin inline asm
	st.relaxed.gpu.v2.u32 [%rd25], {%r318, %r149};
	// end inline asm
$L__BB13_77:
	not.b32 	%r324, %r76;
	add.s32 	%r997, %r4, %r324;
	mov.b32 	%r320, 550;
	// begin inline asm
	nanosleep.u32 %r320;
	// end inline asm
	mul.wide.s32 	%rd27, %r997, 8;
	add.s64 	%rd28, %rd18, %rd27;
	add.s64 	%rd26, %rd28, 256;
	// begin inline asm
	ld.relaxed.gpu.v2.u32 {%r998, %r992}, [%rd26];
	// end inline asm
	mov.b32 	%r993, 478;
$L__BB13_78:
	setp.eq.s32 	%p40, %r998, 99;
	mov.b32 	%r325, -1;
	vote.sync.any.pred 	%p41, %p40, %r325;
	not.pred 	%p42, %p41;
	@%p42 bra 	$L__BB13_80;
	// begin inline asm
	nanosleep.u32 %r993;
	// end inline asm
	shr.u32 	%r993, %r993, 1;
	// begin inline asm
	ld.relaxed.gpu.v2.u32 {%r998, %r992}, [%rd26];
	// end inline asm
	bra.uni 	$L__BB13_78;
$L__BB13_80:
	setp.eq.s32 	%p43, %r998, 101;
	mov.b32 	%r352, -1;
	vote.sync.ballot.b32 	%r354, %p43, %r352;
	// begin inline asm
	mov.u32 %r327, %lanemask_ge;
	// end inline asm
	and.b32  	%r355, %r354, %r327;
	or.b32  	%r356, %r355, -2147483648;
	add.s32 	%r357, %r356, -1;
	not.b32 	%r358, %r356;
	and.b32  	%r359, %r358, %r357;
	popc.b32 	%r331, %r359;
	mov.b32 	%r330, 1;
	// begin inline asm
	shfl.sync.down.b32 %r328, %r992, %r330, %r331, %r352;
	// end inline asm
	setp.lt.s32 	%p45, %r227, %r331;
	selp.b32 	%r360, %r328, 0, %p45;
	add.s32 	%r334, %r360, %r992;
	mov.b32 	%r335, 2;
	// begin inline asm
	shfl.sync.down.b32 %r333, %r334, %r335, %r331, %r352;
	// end inline asm
	add.s32 	%r361, %r227, 2;
	setp.gt.s32 	%p46, %r361, %r331;
	selp.b32 	%r362, 0, %r333, %p46;
	add.s32 	%r339, %r334, %r362;
	mov.b32 	%r340, 4;
	// begin inline asm
	shfl.sync.down.b32 %r338, %r339, %r340, %r331, %r352;
	// end inline asm
	add.s32 	%r363, %r227, 4;
	setp.gt.s32 	%p47, %r363, %r331;
	selp.b32 	%r364, 0, %r338, %p47;
	add.s32 	%r344, %r339, %r364;
	mov.b32 	%r345, 8;
	// begin inline asm
	shfl.sync.down.b32 %r343, %r344, %r345, %r331, %r352;
	// end inline asm
	add.s32 	%r365, %r227, 8;
	setp.gt.s32 	%p48, %r365, %r331;
	selp.b32 	%r366, 0, %r343, %p48;
	add.s32 	%r349, %r344, %r366;
	mov.b32 	%r350, 16;
	// begin inline asm
	shfl.sync.down.b32 %r348, %r349, %r350, %r331, %r352;
	// end inline asm
	add.s32 	%r367, %r227, 16;
	setp.gt.s32 	%p49, %r367, %r331;
	selp.b32 	%r368, 0, %r348, %p49;
	add.s32 	%r994, %r349, %r368;
	add.s64 	%rd14, %rd18, 256;
	mov.b32 	%r995, 478;
$L__BB13_81:
	setp.ne.s32 	%p50, %r998, 101;
	mov.b32 	%r369, -1;
	vote.sync.all.pred 	%p51, %p50, %r369;
	not.pred 	%p52, %p51;
	@%p52 bra 	$L__BB13_86;
	shr.u32 	%r995, %r995, 1;
	mul.wide.s32 	%rd31, %r997, 8;
	add.s64 	%rd32, %rd14, %rd31;
	add.s64 	%rd30, %rd32, -256;
	// begin inline asm
	ld.relaxed.gpu.v2.u32 {%r998, %r999}, [%rd30];
	// end inline asm
	mov.u32 	%r1000, %r995;
$L__BB13_83:
	setp.eq.s32 	%p56, %r998, 99;
	mov.b32 	%r377, -1;
	vote.sync.any.pred 	%p57, %p56, %r377;
	not.pred 	%p58, %p57;
	@%p58 bra 	$L__BB13_85;
	// begin inline asm
	nanosleep.u32 %r1000;
	// end inline asm
	shr.u32 	%r1000, %r1000, 1;
	// begin inline asm
	ld.relaxed.gpu.v2.u32 {%r998, %r999}, [%rd30];
	// end inline asm
	bra.uni 	$L__BB13_83;
$L__BB13_85:
	setp.eq.s32 	%p59, %r998, 101;
	mov.b32 	%r403, -1;
	vote.sync.ballot.b32 	%r404, %p59, %r403;
	and.b32  	%r405, %r404, %r327;
	or.b32  	%r406, %r405, -2147483648;
	add.s32 	%r407, %r406, -1;
	not.b32 	%r408, %r406;
	and.b32  	%r409, %r408, %r407;
	popc.b32 	%r382, %r409;
	mov.b32 	%r381, 1;
	// begin inline asm
	shfl.sync.down.b32 %r379, %r999, %r381, %r382, %r403;
	// end inline asm
	setp.lt.s32 	%p61, %r227, %r382;
	selp.b32 	%r410, %r379, 0, %p61;
	add.s32 	%r385, %r410, %r999;
	mov.b32 	%r386, 2;
	// begin inline asm
	shfl.sync.down.b32 %r384, %r385, %r386, %r382, %r403;
	// end inline asm
	add.s32 	%r411, %r227, 2;
	setp.gt.s32 	%p62, %r411, %r382;
	selp.b32 	%r412, 0, %r384, %p62;
	add.s32 	%r390, %r385, %r412;
	mov.b32 	%r391, 4;
	// begin inline asm
	shfl.sync.down.b32 %r389, %r390, %r391, %r382, %r403;
	// end inline asm
	add.s32 	%r413, %r227, 4;
	setp.gt.s32 	%p63, %r413, %r382;
	selp.b32 	%r414, 0, %r389, %p63;
	add.s32 	%r395, %r390, %r414;
	mov.b32 	%r396, 8;
	// begin inline asm
	shfl.sync.down.b32 %r394, %r395, %r396, %r382, %r403;
	// end inline asm
	add.s32 	%r415, %r227, 8;
	setp.gt.s32 	%p64, %r415, %r382;
	selp.b32 	%r416, 0, %r394, %p64;
	add.s32 	%r400, %r395, %r416;
	mov.b32 	%r401, 16;
	// begin inline asm
	shfl.sync.down.b32 %r399, %r400, %r401, %r382, %r403;
	// end inline asm
	add.s32 	%r417, %r227, 16;
	setp.gt.s32 	%p65, %r417, %r382;
	selp.b32 	%r418, 0, %r399, %p65;
	add.s32 	%r419, %r418, %r994;
	add.s32 	%r994, %r419, %r400;
	add.s32 	%r997, %r997, -32;
	bra.uni 	$L__BB13_81;
$L__BB13_86:
	@%p39 bra 	$L__BB13_88;
	add.s32 	%r372, %r994, %r149;
	add.s64 	%rd29, %rd13, 256;
	mov.b32 	%r371, 101;
	// begin inline asm
	st.relaxed.gpu.v2.u32 [%rd29], {%r371, %r372};
	// end inline asm
	st.shared.u32 	[_ZZN3cub18CUB_300001_SM_10006detail4scan16DeviceScanKernelINS2_10policy_hubIiiimN4cuda3std3__44plusIvEEE10Policy1000EN6thrust24THRUST_300001_SM_1000_NS6detail15normal_iteratorINSD_10device_ptrIiEEEESI_NS0_13ScanTileStateIiLb1EEES9_NS1_10InputValueIiPiEEmiLb0EiEEvT0_T1_T2_iT3_T4_T5_E12temp_storage+4], %r994;
	st.shared.u32 	[_ZZN3cub18CUB_300001_SM_10006detail4scan16DeviceScanKernelINS2_10policy_hubIiiimN4cuda3std3__44plusIvEEE10Policy1000EN6thrust24THRUST_300001_SM_1000_NS6detail15normal_iteratorINSD_10device_ptrIiEEEESI_NS0_13ScanTileStateIiLb1EEES9_NS1_10InputValueIiPiEEmiLb0EiEEvT0_T1_T2_iT3_T4_T5_E12temp_storage+8], %r372;
$L__BB13_88:
	setp.ne.s32 	%p54, %r227, 0;
	mov.u32 	%r1001, %r151;
	@%p54 bra 	$L__BB13_90;
	st.shared.u32 	[_ZZN3cub18CUB_300001_SM_10006detail4scan16DeviceScanKernelINS2_10policy_hubIiiimN4cuda3std3__44plusIvEEE10Policy1000EN6thrust24THRUST_300001_SM_1000_NS6detail15normal_iteratorINSD_10device_ptrIiEEEESI_NS0_13ScanTileStateIiLb1EEES9_NS1_10InputValueIiPiEEmiLb0EiEEvT0_T1_T2_iT3_T4_T5_E12temp_storage+84], %r994;
	mov.u32 	%r1001, %r994;
$L__BB13_90:
	bar.sync 	0;
	setp.eq.s32 	%p55, %r76, 0;
	ld.shared.u32 	%r373, [_ZZN3cub18CUB_300001_SM_10006detail4scan16DeviceScanKernelINS2_10policy_hubIiiimN4cuda3std3__44plusIvEEE10Policy1000EN6thrust24THRUST_300001_SM_1000_NS6detail15normal_iteratorINSD_10device_ptrIiEEEESI_NS0_13ScanTileStateIiLb1EEES9_NS1_10InputValueIiPiEEmiLb0EiEEvT0_T1_T2_iT3_T4_T5_E12temp_storage+84];
	selp.b32 	%r374, 0, %r373, %p55;
	add.s32 	%r1002, %r374, %r1001;
$L__BB13_91:
	add.s32 	%r514, %r1002, %r125;
	add.s32 	%r515, %r126, %r514;
	add.s32 	%r516, %r127, %r515;
	add.s32 	%r517, %r128, %r516;
	add.s32 	%r518, %r129, %r517;
	add.s32 	%r519, %r130, %r518;
	add.s32 	%r520, %r131, %r519;
	add.s32 	%r521, %r132, %r520;
	add.s32 	%r522, %r133, %r521;
	add.s32 	%r523, %r134, %r522;
	add.s32 	%r524, %r135, %r523;
	add.s32 	%r525, %r136, %r524;
	add.s32 	%r526, %r137, %r525;
	add.s32 	%r527, %r138, %r526;
	add.s32 	%r528, %r139, %r527;
	add.s32 	%r529, %r140, %r528;
	add.s32 	%r530, %r141, %r529;
	add.s32 	%r531, %r142, %r530;
	bar.sync 	0;
	st.shared.u32 	[%r124], %r1002;
	st.shared.u32 	[%r124+4], %r514;
	st.shared.u32 	[%r124+8], %r515;
	st.shared.u32 	[%r124+12], %r516;
	st.shared.u32 	[%r124+16], %r517;
	st.shared.u32 	[%r124+20], %r518;
	st.shared.u32 	[%r124+24], %r519;
	st.shared.u32 	[%r124+28], %r520;
	st.shared.u32 	[%r124+32], %r521;
	st.shared.u32 	[%r124+36], %r522;
	st.shared.u32 	[%r124+40], %r523;
	st.shared.u32 	[%r124+44], %r524;
	st.shared.u32 	[%r124+48], %r525;
	st.shared.u32 	[%r124+52], %r526;
	st.shared.u32 	[%r124+56], %r527;
	st.shared.u32 	[%r124+60], %r528;
	st.shared.u32 	[%r124+64], %r529;
	st.shared.u32 	[%r124+68], %r530;
	st.shared.u32 	[%r124+72], %r531;
	bar.warp.sync 	-1;
	ld.shared.u32 	%r185, [%r123];
	ld.shared.u32 	%r186, [%r123+128];
	ld.shared.u32 	%r187, [%r123+256];
	ld.shared.u32 	%r188, [%r123+384];
	ld.shared.u32 	%r189, [%r123+512];
	ld.shared.u32 	%r190, [%r123+640];
	ld.shared.u32 	%r191, [%r123+768];
	ld.shared.u32 	%r192, [%r123+896];
	ld.shared.u32 	%r193, [%r123+1024];
	ld.shared.u32 	%r194, [%r123+1152];
	ld.shared.u32 	%r195, [%r123+1280];
	ld.shared.u32 	%r196, [%r123+1408];
	ld.shared.u32 	%r197, [%r123+1536];
	ld.shared.u32 	%r198, [%r123+1664];
	ld.shared.u32 	%r199, [%r123+1792];
	ld.shared.u32 	%r200, [%r123+1920];
	ld.shared.u32 	%r201, [%r123+2048];
	ld.shared.u32 	%r202, [%r123+2176];
	ld.shared.u32 	%r203, [%r123+2304];
	setp.ne.s32 	%p80, %r76, 0;
	@%p80 bra 	$L__BB13_93;
	st.volatile.shared.u32 	[_ZZN3cub18CUB_300001_SM_10006detail4scan16DeviceScanKernelINS2_10policy_hubIiiimN4cuda3std3__44plusIvEEE10Policy1000EN6thrust24THRUST_300001_SM_1000_NS6detail15normal_iteratorINSD_10device_ptrIiEEEESI_NS0_13ScanTileStateIiLb1EEES9_NS1_10InputValueIiPiEEmiLb0EiEEvT0_T1_T2_iT3_T4_T5_E12temp_storage+31616], %r75;
$L__BB13_93:
	bar.sync 	0;
	ld.volatile.shared.u32 	%r204, [_ZZN3cub18CUB_300001_SM_10006detail4scan16DeviceScanKernelINS2_10policy_hubIiiimN4cuda3std3__44plusIvEEE10Policy1000EN6thrust24THRUST_300001_SM_1000_NS6detail15normal_iteratorINSD_10device_ptrIiEEEESI_NS0_13ScanTileStateIiLb1EEES9_NS1_10InputValueIiPiEEmiLb0EiEEvT0_T1_T2_iT3_T4_T5_E12temp_storage+31616];
	cvt.u64.u32 	%rd39, %r78;
	add.s64 	%rd40, %rd5, %rd39;
	setp.ge.s32 	%p81, %r78, %r204;
	shl.b64 	%rd41, %rd40, 2;
	add.s64 	%rd15, %rd4, %rd41;
	@%p81 bra 	$L__BB13_95;
	st.global.u32 	[%rd15], %r185;
$L__BB13_95:
	mov.u32 	%r532, %tid.x;
	and.b32  	%r533, %r532, 992;
	mul.lo.s32 	%r534, %r533, 19;
	and.b32  	%r535, %r532, 31;
	or.b32  	%r536, %r534, %r535;
	add.s32 	%r537, %r536, 32;
	setp.ge.s32 	%p82, %r537, %r204;
	@%p82 bra 	$L__BB13_97;
	st.global.u32 	[%rd15+128], %r186;
$L__BB13_97:
	add.s32 	%r543, %r536, 64;
	setp.ge.s32 	%p83, %r543, %r204;
	@%p83 bra 	$L__BB13_99;
	st.global.u32 	[%rd15+256], %r187;
$L__BB13_99:
	add.s32 	%r549, %r536, 96;
	setp.ge.s32 	%p84, %r549, %r204;
	@%p84 bra 	$L__BB13_101;
	st.global.u32 	[%rd15+384], %r188;
$L__BB13_101:
	add.s32 	%r555, %r536, 128;
	setp.ge.s32 	%p85, %r555, %r204;
	@%p85 bra 	$L__BB13_103;
	st.global.u32 	[%rd15+512], %r189;
$L__BB13_103:
	add.s32 	%r561, %r536, 160;
	setp.ge.s32 	%p86, %r561, %r204;
	@%p86 bra 	$L__BB13_105;
	st.global.u32 	[%rd15+640], %r190;
$L__BB13_105:
	add.s32 	%r567, %r536, 192;
	setp.ge.s32 	%p87, %r567, %r204;
	@%p87 bra 	$L__BB13_107;
	st.global.u32 	[%rd15+768], %r191;
$L__BB13_107:
	add.s32 	%r573, %r536, 224;
	setp.ge.s32 	%p88, %r573, %r204;
	@%p88 bra 	$L__BB13_109;
	st.global.u32 	[%rd15+896], %r192;
$L__BB13_109:
	setp.ge.s32 	%p89, %r95, %r204;
	@%p89 bra 	$L__BB13_111;
	st.global.u32 	[%rd15+1024], %r193;
$L__BB13_111:
	setp.ge.s32 	%p90, %r98, %r204;
	@%p90 bra 	$L__BB13_113;
	st.global.u32 	[%rd15+1152], %r194;
$L__BB13_113:
	add.s32 	%r579, %r536, 320;
	setp.ge.s32 	%p91, %r579, %r204;
	@%p91 bra 	$L__BB13_115;
	st.global.u32 	[%rd15+1280], %r195;
$L__BB13_115:
	add.s32 	%r585, %r536, 352;
	setp.ge.s32 	%p92, %r585, %r204;
	@%p92 bra 	$L__BB13_117;
	st.global.u32 	[%rd15+1408], %r196;
$L__BB13_117:
	add.s32 	%r591, %r536, 384;
	setp.ge.s32 	%p93, %r591, %r204;
	@%p93 bra 	$L__BB13_119;
	st.global.u32 	[%rd15+1536], %r197;
$L__BB13_119:
	add.s32 	%r597, %r536, 416;
	setp.ge.s32 	%p94, %r597, %r204;
	@%p94 bra 	$L__BB13_121;
	st.global.u32 	[%rd15+1664], %r198;
$L__BB13_121:
	add.s32 	%r603, %r536, 448;
	setp.ge.s32 	%p95, %r603, %r204;
	@%p95 bra 	$L__BB13_123;
	st.global.u32 	[%rd15+1792], %r199;
$L__BB13_123:
	add.s32 	%r609, %r536, 480;
	setp.ge.s32 	%p96, %r609, %r204;
	@%p96 bra 	$L__BB13_125;
	st.global.u32 	[%rd15+1920], %r200;
$L__BB13_125:
	add.s32 	%r615, %r536, 512;
	setp.ge.s32 	%p97, %r615, %r204;
	@%p97 bra 	$L__BB13_127;
	st.global.u32 	[%rd15+2048], %r201;
$L__BB13_127:
	setp.ge.s32 	%p98, %r115, %r204;
	@%p98 bra 	$L__BB13_129;
	st.global.u32 	[%rd15+2176], %r202;
$L__BB13_129:
	setp.ge.s32 	%p99, %r118, %r204;
	@%p99 bra 	$L__BB13_131;
	st.global.u32 	[%rd15+2304], %r203;
$L__BB13_131:
	ret;

}


// ===== COMPILED SASS (sm_100) =====

	.target	sm_100

	.elftype	@"ET_EXEC"


//--------------------- .note.nv.tkinfo           --------------------------
	.section	.note.nv.tkinfo,"",@"SHT_NOTE"
	.sectionflags	@"SHF_NOTE_NV_TKINFO"
	.tkinfo
        /*0018*/ 	.word	0x00000002
        /*0030*/ 	.string	""
        /*0030*/ 	.string	"ptxas"
        /*0030*/ 	.string	"Cuda compilation tools, release 13.0, V13.0.88"
        /*0030*/ 	.string	"Build cuda_13.0.r13.0/compiler.36424714_0"
        /*0030*/ 	.string	"-arch sm_100 -m 64 "



//--------------------- .note.nv.cuinfo           --------------------------
	.section	.note.nv.cuinfo,"",@"SHT_NOTE"
	.sectionflags	@"SHF_NOTE_NV_CUINFO"
        /*0018*/ 	.short	0x0002
        /*001a*/ 	.short	0x0064
        /*001c*/ 	.short	0x0082
	.zero		2


//--------------------- .nv.info                  --------------------------
	.section	.nv.info,"",@"SHT_CUDA_INFO"
	.align	4


	//----- nvinfo : EIATTR_REGCOUNT
	.align		4
        /*0000*/ 	.byte	0x04, 0x2f
        /*0002*/ 	.short	(.L_46 - .L_45)
	.align		4
.L_45:
        /*0004*/ 	.word	index@(_Z17generateProposalsILi3EEvP14SudokuProposalIXmlT_T_EES2_PiS3_iS3_)
        /*0008*/ 	.word	0x000000ff


	//----- nvinfo : EIATTR_FRAME_SIZE
	.align		4
.L_46:
        /*000c*/ 	.byte	0x04, 0x11
        /*000e*/ 	.short	(.L_48 - .L_47)
	.align		4
.L_47:
        /*0010*/ 	.word	index@(_Z17generateProposalsILi3EEvP14SudokuProposalIXmlT_T_EES2_PiS3_iS3_)
        /*0014*/ 	.word	0x00000220


	//----- nvinfo : EIATTR_REGCOUNT
	.align		4
.L_48:
        /*0018*/ 	.byte	0x04, 0x2f
        /*001a*/ 	.short	(.L_50 - .L_49)
	.align		4
.L_49:
        /*001c*/ 	.word	index@(_Z22generateProposalsLocalILi3ELi24EEvP14SudokuProposalIXmlT_T_EES2_PiS3_iS3_)
        /*0020*/ 	.word	0x00000023


	//----- nvinfo : EIATTR_FRAME_SIZE
	.align		4
.L_50:
        /*0024*/ 	.byte	0x04, 0x11
        /*0026*/ 	.short	(.L_52 - .L_51)
	.align		4
.L_51:
        /*0028*/ 	.word	index@(_Z22generateProposalsLocalILi3ELi24EEvP14SudokuProposalIXmlT_T_EES2_PiS3_iS3_)
        /*002c*/ 	.word	0x00000080


	//----- nvinfo : EIATTR_REGCOUNT
	.align		4
.L_52:
        /*0030*/ 	.byte	0x04, 0x2f
        /*0032*/ 	.short	(.L_54 - .L_53)
	.align		4
.L_53:
        /*0034*/ 	.word	index@(_Z19compactifyProposalsILi9EEvPK14SudokuProposalIXT_EEPS1_PKiS6_i)
        /*0038*/ 	.word	0x0000005a


	//----- nvinfo : EIATTR_FRAME_SIZE
	.align		4
.L_54:
        /*003c*/ 	.byte	0x04, 0x11
        /*003e*/ 	.short	(.L_56 - .L_55)
	.align		4
.L_55:
        /*0040*/ 	.word	index@(_Z19compactifyProposalsILi9EEvPK14SudokuProposalIXT_EEPS1_PKiS6_i)
        /*0044*/ 	.word	0x00000000


	//----- nvinfo : EIATTR_REGCOUNT
	.align		4
.L_56:
        /*0048*/ 	.byte	0x04, 0x2f
        /*004a*/ 	.short	(.L_58 - .L_57)
	.align		4
.L_57:
        /*004c*/ 	.word	index@(_Z17generateProposalsILi4EEvP14SudokuProposalIXmlT_T_EES2_PiS3_iS3_)
        /*0050*/ 	.word	0x000000ff


	//----- nvinfo : EIATTR_FRAME_SIZE
	.align		4
.L_58:
        /*0054*/ 	.byte	0x04, 0x11
        /*0056*/ 	.short	(.L_60 - .L_59)
	.align		4
.L_59:
        /*0058*/ 	.word	index@(_Z17generateProposalsILi4EEvP14SudokuProposalIXmlT_T_EES2_PiS3_iS3_)
        /*005c*/ 	.word	0x00000970


	//----- nvinfo : EIATTR_REGCOUNT
	.align		4
.L_60:
        /*0060*/ 	.byte	0x04, 0x2f
        /*0062*/ 	.short	(.L_62 - .L_61)
	.align		4
.L_61:
        /*0064*/ 	.word	index@(_Z22generateProposalsLocalILi4ELi16EEvP14SudokuProposalIXmlT_T_EES2_PiS3_iS3_)
        /*0068*/ 	.word	0x0000002d


	//----- nvinfo : EIATTR_FRAME_SIZE
	.align		4
.L_62:
        /*006c*/ 	.byte	0x04, 0x11
        /*006e*/ 	.short	(.L_64 - .L_63)
	.align		4
.L_63:
        /*0070*/ 	.word	index@(_Z22generateProposalsLocalILi4ELi16EEvP14SudokuProposalIXmlT_T_EES2_PiS3_iS3_)
        /*0074*/ 	.word	0x00000080


	//----- nvinfo : EIATTR_REGCOUNT
	.align		4
.L_64:
        /*0078*/ 	.byte	0x04, 0x2f
        /*007a*/ 	.short	(.L_66 - .L_65)
	.align		4
.L_65:
        /*007c*/ 	.word	index@(_Z19compactifyProposalsILi16EEvPK14SudokuProposalIXT_EEPS1_PKiS6_i)
        /*0080*/ 	.word	0x0000000c


	//----- nvinfo : EIATTR_FRAME_SIZE
	.align		4
.L_66:
        /*0084*/ 	.byte	0x04, 0x11
        /*0086*/ 	.short	(.L_68 - .L_67)
	.align		4
.L_67:
        /*0088*/ 	.word	index@(_Z19compactifyProposalsILi16EEvPK14SudokuProposalIXT_EEPS1_PKiS6_i)
        /*008c*/ 	.word	0x00000000


	//----- nvinfo : EIATTR_REGCOUNT
	.align		4
.L_68:
        /*0090*/ 	.byte	0x04, 0x2f
        /*0092*/ 	.short	(.L_70 - .L_69)
	.align		4
.L_69:
        /*0094*/ 	.word	index@(_Z17generateProposalsILi5EEvP14SudokuProposalIXmlT_T_EES2_PiS3_iS3_)
        /*0098*/ 	.word	0x000000ff


	//----- nvinfo : EIATTR_FRAME_SIZE
	.align		4
.L_70:
        /*009c*/ 	.byte	0x04, 0x11
        /*009e*/ 	.short	(.L_72 - .L_71)
	.align		4
.L_71:
        /*00a0*/ 	.word	index@(_Z17generateProposalsILi5EEvP14SudokuProposalIXmlT_T_EES2_PiS3_iS3_)
        /*00a4*/ 	.word	0x00001c80


	//----- nvinfo : EIATTR_REGCOUNT
	.align		4
.L_72:
        /*00a8*/ 	.byte	0x04, 0x2f
        /*00aa*/ 	.short	(.L_74 - .L_73)
	.align		4
.L_73:
        /*00ac*/ 	.word	index@(_Z22generateProposalsLocalILi5ELi8EEvP14SudokuProposalIXmlT_T_EES2_PiS3_iS3_)
        /*00b0*/ 	.word	0x00000040


	//----- nvinfo : EIATTR_FRAME_SIZE
	.align		4
.L_74:
        /*00b4*/ 	.byte	0x04, 0x11
        /*00b6*/ 	.short	(.L_76 - .L_75)
	.align		4
.L_75:
        /*00b8*/ 	.word	index@(_Z22generateProposalsLocalILi5ELi8EEvP14SudokuProposalIXmlT_T_EES2_PiS3_iS3_)
        /*00bc*/ 	.word	0x00000080


	//----- nvinfo : EIATTR_REGCOUNT
	.align		4
.L_76:
        /*00c0*/ 	.byte	0x04, 0x2f
        /*00c2*/ 	.short	(.L_78 - .L_77)
	.align		4
.L_77:
        /*00c4*/ 	.word	index@(_Z19compactifyProposalsILi25EEvPK14SudokuProposalIXT_EEPS1_PKiS6_i)
        /*00c8*/ 	.word	0x0000000c


	//----- nvinfo : EIATTR_FRAME_SIZE
	.align		4
.L_78:
        /*00cc*/ 	.byte	0x04, 0x11
        /*00ce*/ 	.short	(.L_80 - .L_79)
	.align		4
.L_79:
        /*00d0*/ 	.word	index@(_Z19compactifyProposalsILi25EEvPK14SudokuProposalIXT_EEPS1_PKiS6_i)
        /*00d4*/ 	.word	0x00000000


	//----- nvinfo : EIATTR_REGCOUNT
	.align		4
.L_80:
        /*00d8*/ 	.byte	0x04, 0x2f
        /*00da*/ 	.short	(.L_82 - .L_81)
	.align		4
.L_81:
        /*00dc*/ 	.word	index@(_ZN3cub18CUB_300001_SM_10006detail11EmptyKernelIvEEvv)
        /*00e0*/ 	.word	0x00000004


	//----- nvinfo : EIATTR_FRAME_SIZE
	.align		4
.L_82:
        /*00e4*/ 	.byte	0x04, 0x11
        /*00e6*/ 	.short	(.L_84 - .L_83)
	.align		4
.L_83:
        /*00e8*/ 	.word	index@(_ZN3cub18CUB_300001_SM_10006detail11EmptyKernelIvEEvv)
        /*00ec*/ 	.word	0x00000000


	//----- nvinfo : EIATTR_REGCOUNT
	.align		4
.L_84:
        /*00f0*/ 	.byte	0x04, 0x2f
        /*00f2*/ 	.short	(.L_86 - .L_85)
	.align		4
.L_85:
        /*00f4*/ 	.word	index@(_ZN3cub18CUB_300001_SM_10006detail8for_each13static_kernelINS2_12policy_hub_t12policy_500_tEmN6thrust24THRUST_300001_SM_1000_NS8cuda_cub20__uninitialized_fill7functorINS7_10device_ptrIiEEiEEEEvT0_T1_)
        /*00f8*/ 	.word	0x00000008


	//----- nvinfo : EIATTR_FRAME_SIZE
	.align		4
.L_86:
        /*00fc*/ 	.byte	0x04, 0x11
        /*00fe*/ 	.short	(.L_88 - .L_87)
	.align		4
.L_87:
        /*0100*/ 	.word	index@(_ZN3cub18CUB_300001_SM_10006detail8for_each13static_kernelINS2_12policy_hub_t12policy_500_tEmN6thrust24THRUST_300001_SM_1000_NS8cuda_cub20__uninitialized_fill7functorINS7_10device_ptrIiEEiEEEEvT0_T1_)
        /*0104*/ 	.word	0x00000000


	//----- nvinfo : EIATTR_REGCOUNT
	.align		4
.L_88:
        /*0108*/ 	.byte	0x04, 0x2f
        /*010a*/ 	.short	(.L_90 - .L_89)
	.align		4
.L_89:
        /*010c*/ 	.word	index@(_ZN3cub18CUB_300001_SM_10006detail4scan20DeviceScanInitKernelINS0_13ScanTileStateIiLb1EEEEEvT_i)
        /*0110*/ 	.word	0x00000008


	//----- nvinfo : EIATTR_FRAME_SIZE
	.align		4
.L_90:
        /*0114*/ 	.byte	0x04, 0x11
        /*0116*/ 	.short	(.L_92 - .L_91)
	.align		4
.L_91:
        /*0118*/ 	.word	index@(_ZN3cub18CUB_300001_SM_10006detail4scan20DeviceScanInitKernelINS0_13ScanTileStateIiLb1EEEEEvT_i)
        /*011c*/ 	.word	0x00000000


	//----- nvinfo : EIATTR_REGCOUNT
	.align		4
.L_92:
        /*0120*/ 	.byte	0x04, 0x2f
        /*0122*/ 	.short	(.L_94 - .L_93)
	.align		4
.L_93:
        /*0124*/ 	.word	index@(_ZN3cub18CUB_300001_SM_10006detail4scan16DeviceScanKernelINS2_10policy_hubIiiijN4cuda3std3__44plusIvEEE10Policy1000EN6thrust24THRUST_300001_SM_1000_NS6detail15normal_iteratorINSD_10device_ptrIiEEEESI_NS0_13ScanTileStateIiLb1EEES9_NS1_10InputValueIiPiEEjiLb0EiEEvT0_T1_T2_iT3_T4_T5_)
        /*0128*/ 	.word	0x00000038


	//----- nvinfo : EIATTR_FRAME_SIZE
	.align		4
.L_94:
        /*012c*/ 	.byte	0x04, 0x11
        /*012e*/ 	.short	(.L_96 - .L_95)
	.align		4
.L_95:
        /*0130*/ 	.word	index@(_ZN3cub18CUB_300001_SM_10006detail4scan16DeviceScanKernelINS2_10policy_hubIiiijN4cuda3std3__44plusIvEEE10Policy1000EN6thrust24THRUST_300001_SM_1000_NS6detail15normal_iteratorINSD_10device_ptrIiEEEESI_NS0_13ScanTileStateIiLb1EEES9_NS1_10InputValueIiPiEEjiLb0EiEEvT0_T1_T2_iT3_T4_T5_)
        /*0134*/ 	.word	0x00000000


	//----- nvinfo : EIATTR_REGCOUNT
	.align		4
.L_96:
        /*0138*/ 	.byte	0x04, 0x2f
        /*013a*/ 	.short	(.L_98 - .L_97)
	.align		4
.L_97:
        /*013c*/ 	.word	index@(_ZN3cub18CUB_300001_SM_10006detail4scan16DeviceScanKernelINS2_10policy_hubIiiimN4cuda3std3__44plusIvEEE10Policy1000EN6thrust24THRUST_300001_SM_1000_NS6detail15normal_iteratorINSD_10device_ptrIiEEEESI_NS0_13ScanTileStateIiLb1EEES9_NS1_10InputValueIiPiEEmiLb0EiEEvT0_T1_T2_iT3_T4_T5_)
        /*0140*/ 	.word	0x00000030


	//----- nvinfo : EIATTR_FRAME_SIZE
	.align		4
.L_98:
        /*0144*/ 	.byte	0x04, 0x11
        /*0146*/ 	.short	(.L_100 - .L_99)
	.align		4
.L_99:
        /*0148*/ 	.word	index@(_ZN3cub18CUB_300001_SM_10006detail4scan16DeviceScanKernelINS2_10policy_hubIiiimN4cuda3std3__44plusIvEEE10Policy1000EN6thrust24THRUST_300001_SM_1000_NS6detail15normal_iteratorINSD_10device_ptrIiEEEESI_NS0_13ScanTileStateIiLb1EEES9_NS1_10InputValueIiPiEEmiLb0EiEEvT0_T1_T2_iT3_T4_T5_)
        /*014c*/ 	.word	0x00000000


	//----- nvinfo : EIATTR_MIN_STACK_SIZE
	.align		4
.L_100:
        /*0150*/ 	.byte	0x04, 0x12
        /*0152*/ 	.short	(.L_102 - .L_101)
	.align		4
.L_101:
        /*0154*/ 	.word	index@(_ZN3cub18CUB_300001_SM_10006detail4scan16DeviceScanKernelINS2_10policy_hubIiiimN4cuda3std3__44plusIvEEE10Policy1000EN6thrust24THRUST_300001_SM_1000_NS6detail15normal_iteratorINSD_10device_ptrIiEEEESI_NS0_13ScanTileStateIiLb1EEES9_NS1_10InputValueIiPiEEmiLb0EiEEvT0_T1_T2_iT3_T4_T5_)
        /*0158*/ 	.word	0x00000000


	//----- nvinfo : EIATTR_MIN_STACK_SIZE
	.align		4
.L_102:
        /*015c*/ 	.byte	0x04, 0x12
        /*015e*/ 	.short	(.L_104 - .L_103)
	.align		4
.L_103:
        /*0160*/ 	.word	index@(_ZN3cub18CUB_300001_SM_10006detail4scan16DeviceScanKernelINS2_10policy_hubIiiijN4cuda3std3__44plusIvEEE10Policy1000EN6thrust24THRUST_300001_SM_1000_NS6detail15normal_iteratorINSD_10device_ptrIiEEEESI_NS0_13ScanTileStateIiLb1EEES9_NS1_10InputValueIiPiEEjiLb0EiEEvT0_T1_T2_iT3_T4_T5_)
        /*0164*/ 	.word	0x00000000


	//----- nvinfo : EIATTR_MIN_STACK_SIZE
	.align		4
.L_104:
        /*0168*/ 	.byte	0x04, 0x12
        /*016a*/ 	.short	(.L_106 - .L_105)
	.align		4
.L_105:
        /*016c*/ 	.word	index@(_ZN3cub18CUB_300001_SM_10006detail4scan20DeviceScanInitKernelINS0_13ScanTileStateIiLb1EEEEEvT_i)
        /*0170*/ 	.word	0x00000000


	//----- nvinfo : EIATTR_MIN_STACK_SIZE
	.align		4
.L_106:
        /*0174*/ 	.byte	0x04, 0x12
        /*0176*/ 	.short	(.L_108 - .L_107)
	.align		4
.L_107:
        /*0178*/ 	.word	index@(_ZN3cub18CUB_300001_SM_10006detail8for_each13static_kernelINS2_12policy_hub_t12policy_500_tEmN6thrust24THRUST_300001_SM_1000_NS8cuda_cub20__uninitialized_fill7functorINS7_10device_ptrIiEEiEEEEvT0_T1_)
        /*017c*/ 	.word	0x00000000


	//----- nvinfo : EIATTR_MIN_STACK_SIZE
	.align		4
.L_108:
        /*0180*/ 	.byte	0x04, 0x12
        /*0182*/ 	.short	(.L_110 - .L_109)
	.align		4
.L_109:
        /*0184*/ 	.word	index@(_ZN3cub18CUB_300001_SM_10006detail11EmptyKernelIvEEvv)
        /*0188*/ 	.word	0x00000000


	//----- nvinfo : EIATTR_MIN_STACK_SIZE
	.align		4
.L_110:
        /*018c*/ 	.byte	0x04, 0x12
        /*018e*/ 	.short	(.L_112 - .L_111)
	.align		4
.L_111:
        /*0190*/ 	.word	index@(_Z19compactifyProposalsILi25EEvPK14SudokuProposalIXT_EEPS1_PKiS6_i)
        /*0194*/ 	.word	0x00000000


	//----- nvinfo : EIATTR_MIN_STACK_SIZE
	.align		4
.L_112:
        /*0198*/ 	.byte	0x04, 0x12
        /*019a*/ 	.short	(.L_114 - .L_113)
	.align		4
.L_113:
        /*019c*/ 	.word	index@(_Z22generateProposalsLocalILi5ELi8EEvP14SudokuProposalIXmlT_T_EES2_PiS3_iS3_)
        /*01a0*/ 	.word	0x00000080


	//----- nvinfo : EIATTR_MIN_STACK_SIZE
	.align		4
.L_114:
        /*01a4*/ 	.byte	0x04, 0x12
        /*01a6*/ 	.short	(.L_116 - .L_115)
	.align		4
.L_115:
        /*01a8*/ 	.word	index@(_Z17generateProposalsILi5EEvP14SudokuProposalIXmlT_T_EES2_PiS3_iS3_)
        /*01ac*/ 	.word	0x00001c80


	//----- nvinfo : EIATTR_MIN_STACK_SIZE
	.align		4
.L_116:
        /*01b0*/ 	.byte	0x04, 0x12
        /*01b2*/ 	.short	(.L_118 - .L_117)
	.align		4
.L_117:
        /*01b4*/ 	.word	index@(_Z19compactifyProposalsILi16EEvPK14SudokuProposalIXT_EEPS1_PKiS6_i)
        /*01b8*/ 	.word	0x00000000


	//----- nvinfo : EIATTR_MIN_STACK_SIZE
	.align		4
.L_118:
        /*01bc*/ 	.byte	0x04, 0x12
        /*01be*/ 	.short	(.L_120 - .L_119)
	.align		4
.L_119:
        /*01c0*/ 	.word	index@(_Z22generateProposalsLocalILi4ELi16EEvP14SudokuProposalIXmlT_T_EES2_PiS3_iS3_)
        /*01c4*/ 	.word	0x00000080


	//----- nvinfo : EIATTR_MIN_STACK_SIZE
	.align		4
.L_120:
        /*01c8*/ 	.byte	0x04, 0x12
        /*01ca*/ 	.short	(.L_122 - .L_121)
	.align		4
.L_121:
        /*01cc*/ 	.word	index@(_Z17generateProposalsILi4EEvP14SudokuProposalIXmlT_T_EES2_PiS3_iS3_)
        /*01d0*/ 	.word	0x00000970


	//----- nvinfo : EIATTR_MIN_STACK_SIZE
	.align		4
.L_122:
        /*01d4*/ 	.byte	0x04, 0x12
        /*01d6*/ 	.short	(.L_124 - .L_123)
	.align		4
.L_123:
        /*01d8*/ 	.word	index@(_Z19compactifyProposalsILi9EEvPK14SudokuProposalIXT_EEPS1_PKiS6_i)
        /*01dc*/ 	.word	0x00000000


	//----- nvinfo : EIATTR_MIN_STACK_SIZE
	.align		4
.L_124:
        /*01e0*/ 	.byte	0x04, 0x12
        /*01e2*/ 	.short	(.L_126 - .L_125)
	.align		4
.L_125:
        /*01e4*/ 	.word	index@(_Z22generateProposalsLocalILi3ELi24EEvP14SudokuProposalIXmlT_T_EES2_PiS3_iS3_)
        /*01e8*/ 	.word	0x00000080


	//----- nvinfo : EIATTR_MIN_STACK_SIZE
	.align		4
.L_126:
        /*01ec*/ 	.byte	0x04, 0x12
        /*01ee*/ 	.short	(.L_128 - .L_127)
	.align		4
.L_127:
        /*01f0*/ 	.word	index@(_Z17generateProposalsILi3EEvP14SudokuProposalIXmlT_T_EES2_PiS3_iS3_)
        /*01f4*/ 	.word	0x00000220
.L_128:


//--------------------- .nv.compat                --------------------------
	.section	.nv.compat,"",@"SHT_CUDA_COMPAT_INFO"
	.align	4
        /*0000*/ 	.byte	0x02, 0x09, 0x00, 0x00, 0x02, 0x02, 0x01, 0x00, 0x02, 0x05, 0x05, 0x00, 0x03, 0x07, 0x01, 0x01
        /*0010*/ 	.byte	0x02, 0x03, 0x00, 0x00, 0x02, 0x06, 0x01, 0x00, 0x04, 0x0b, 0x08, 0x00, 0x09, 0x00, 0x00, 0x00
        /*0020*/ 	.byte	0x00, 0x00, 0x00, 0x00


//--------------------- .nv.info._ZN3cub18CUB_300001_SM_10006detail4scan16DeviceScanKernelINS2_10policy_hubIiiimN4cuda3std3__44plusIvEEE10Policy1000EN6thrust24THRUST_300001_SM_1000_NS6detail15normal_iteratorINSD_10device_ptrIiEEEESI_NS0_13ScanTileStateIiLb1EEES9_NS1_10InputValueIiPiEEmiLb0EiEEvT0_T1_T2_iT3_T4_T5_ --------------------------
	.section	.nv.info._ZN3cub18CUB_300001_SM_10006detail4scan16DeviceScanKernelINS2_10policy_hubIiiimN4cuda3std3__44plusIvEEE10Policy1000EN6thrust24THRUST_300001_SM_1000_NS6detail15normal_iteratorINSD_10device_ptrIiEEEESI_NS0_13ScanTileStateIiLb1EEES9_NS1_10InputValueIiPiEEmiLb0EiEEvT0_T1_T2_iT3_T4_T5_,"",@"SHT_CUDA_INFO"
	.sectionflags	@""
	.align	4


	//----- nvinfo : EIATTR_CUDA_API_VERSION
	.align		4
        /*0000*/ 	.byte	0x04, 0x37
        /*0002*/ 	.short	(.L_130 - .L_129)
.L_129:
        /*0004*/ 	.word	0x00000082


	//----- nvinfo : EIATTR_KPARAM_INFO
	.align		4
.L_130:
        /*0008*/ 	.byte	0x04, 0x17
        /*000a*/ 	.short	(.L_132 - .L_131)
.L_131:
        /*000c*/ 	.word	0x00000000
        /*0010*/ 	.short	0x0006
        /*0012*/ 	.short	0x0030
        /*0014*/ 	.byte	0x00, 0xf0, 0x21, 0x00


	//----- nvinfo : EIATTR_KPARAM_INFO
	.align		4
.L_132:
        /*0018*/ 	.byte	0x04, 0x17
        /*001a*/ 	.short	(.L_134 - .L_133)
.L_133:
        /*001c*/ 	.word	0x00000000
        /*0020*/ 	.short	0x0005
        /*0022*/ 	.short	0x0020
        /*0024*/ 	.byte	0x00, 0xf0, 0x41, 0x00


	//----- nvinfo : EIATTR_KPARAM_INFO
	.align		4
.L_134:
        /*0028*/ 	.byte	0x04, 0x17
        /*002a*/ 	.short	(.L_136 - .L_135)
.L_135:
        /*002c*/ 	.word	0x00000000
        /*0030*/ 	.short	0x0004
        /*0032*/ 	.short	0x001c
        /*0034*/ 	.byte	0x00, 0xf0, 0x05, 0x00


	//----- nvinfo : EIATTR_KPARAM_INFO
	.align		4
.L_136:
        /*0038*/ 	.byte	0x04, 0x17
        /*003a*/ 	.short	(.L_138 - .L_137)
.L_137:
        /*003c*/ 	.word	0x00000000
        /*0040*/ 	.short	0x0003
        /*0042*/ 	.short	0x0018
        /*0044*/ 	.byte	0x00, 0xf0, 0x11, 0x00


	//----- nvinfo : EIATTR_KPARAM_INFO
	.align		4
.L_138:
        /*0048*/ 	.byte	0x04, 0x17
        /*004a*/ 	.short	(.L_140 - .L_139)
.L_139:
        /*004c*/ 	.word	0x00000000
        /*0050*/ 	.short	0x0002
        /*0052*/ 	.short	0x0010
        /*0054*/ 	.byte	0x00, 0xf0, 0x21, 0x00


	//----- nvinfo : EIATTR_KPARAM_INFO
	.align		4
.L_140:
        /*0058*/ 	.byte	0x04, 0x17
        /*005a*/ 	.short	(.L_142 - .L_141)
.L_141:
        /*005c*/ 	.word	0x00000000
        /*0060*/ 	.short	0x0001
        /*0062*/ 	.short	0x0008
        /*0064*/ 	.byte	0x00, 0xf0, 0x21, 0x00


	//----- nvinfo : EIATTR_KPARAM_INFO
	.align		4
.L_142:
        /*0068*/ 	.byte	0x04, 0x17
        /*006a*/ 	.short	(.L_144 - .L_143)
.L_143:
        /*006c*/ 	.word	0x00000000
        /*0070*/ 	.short	0x0000
        /*0072*/ 	.short	0x0000
        /*0074*/ 	.byte	0x00, 0xf0, 0x21, 0x00


	//----- nvinfo : EIATTR_SPARSE_MMA_MASK
	.align		4
.L_144:
        /*0078*/ 	.byte	0x03, 0x50
        /*007a*/ 	.short	0x0000


	//----- nvinfo : EIATTR_MAXREG_COUNT
	.align		4
        /*007c*/ 	.byte	0x03, 0x1b
        /*007e*/ 	.short	0x0080


	//----- nvinfo : EIATTR_NUM_BARRIERS
	.align		4
        /*0080*/ 	.byte	0x02, 0x4c
        /*0082*/ 	.byte	0x01
	.zero		1


	//----- nvinfo : EIATTR_MERCURY_ISA_VERSION
	.align		4
        /*0084*/ 	.byte	0x03, 0x5f
        /*0086*/ 	.short	0x0101


	//----- nvinfo : EIATTR_COOP_GROUP_MASK_REGIDS
	.align		4
        /*0088*/ 	.byte	0x04, 0x29
        /*008a*/ 	.short	(.L_146 - .L_145)


	//   ....[0]....
.L_145:
        /*008c*/ 	.word	0xffffffff


	//   ....[1]....
        /*0090*/ 	.word	0xffffffff


	//   ....[2]....
        /*0094*/ 	.word	0xffffffff


	//   ....[3]....
        /*0098*/ 	.word	0xffffffff


	//   ....[4]....
        /*009c*/ 	.word	0xffffffff


	//   ....[5]....
        /*00a0*/ 	.word	0xffffffff


	//   ....[6]....
        /*00a4*/ 	.word	0xffffffff


	//   ....[7]....
        /*00a8*/ 	.word	0xffffffff


	//   ....[8]....
        /*00ac*/ 	.word	0xffffffff


	//   ....[9]....
        /*00b0*/ 	.word	0xffffffff


	//   ....[10]....
        /*00b4*/ 	.word	0xffffffff


	//   ....[11]....
        /*00b8*/ 	.word	0xffffffff


	//   ....[12]....
        /*00bc*/ 	.word	0xffffffff


	//   ....[13]....
        /*00c0*/ 	.word	0xffffffff


	//   ....[14]....
        /*00c4*/ 	.word	0xffffffff


	//   ....[15]....
        /*00c8*/ 	.word	0xffffffff


	//   ....[16]....
        /*00cc*/ 	.word	0xffffffff


	//   ....[17]....
        /*00d0*/ 	.word	0xffffffff


	//   ....[18]....
        /*00d4*/ 	.word	0xffffffff


	//   ....[19]....
        /*00d8*/ 	.word	0xffffffff


	//   ....[20]....
        /*00dc*/ 	.word	0xffffffff


	//   ....[21]....
        /*00e0*/ 	.word	0xffffffff


	//   ....[22]....
        /*00e4*/ 	.word	0xffffffff


	//   ....[23]....
        /*00e8*/ 	.word	0xffffffff


	//   ....[24]....
        /*00ec*/ 	.word	0xffffffff


	//   ....[25]....
        /*00f0*/ 	.word	0xffffffff


	//   ....[26]....
        /*00f4*/ 	.word	0xffffffff


	//   ....[27]....
        /*00f8*/ 	.word	0xffffffff


	//   ....[28]....
        /*00fc*/ 	.word	0xffffffff


	//   ....[29]....
        /*0100*/ 	.word	0xffffffff


	//   ....[30]....
        /*0104*/ 	.word	0xffffffff


	//   ....[31]....
        /*0108*/ 	.word	0xffffffff


	//   ....[32]....
        /*010c*/ 	.word	0xffffffff


	//   ....[33]....
        /*0110*/ 	.word	0xffffffff


	//   ....[34]....
        /*0114*/ 	.word	0xffffffff


	//   ....[35]....
        /*0118*/ 	.word	0xffffffff


	//   ....[36]....
        /*011c*/ 	.word	0xffffffff


	//   ....[37]....
        /*0120*/ 	.word	0xffffffff


	//   ....[38]....
        /*0124*/ 	.word	0xffffffff


	//   ....[39]....
        /*0128*/ 	.word	0xffffffff


	//   ....[40]....
        /*012c*/ 	.word	0xffffffff


	//   ....[41]....
        /*0130*/ 	.word	0xffffffff


	//   ....[42]....
        /*0134*/ 	.word	0xffffffff


	//   ....[43]....
        /*0138*/ 	.word	0xffffffff


	//   ....[44]....
        /*013c*/ 	.word	0xffffffff


	//   ....[45]....
        /*0140*/ 	.word	0xffffffff


	//   ....[46]....
        /*0144*/ 	.word	0xffffffff


	//   ....[47]....
        /*0148*/ 	.word	0xffffffff


	//   ....[48]....
        /*014c*/ 	.word	0xffffffff


	//   ....[49]....
        /*0150*/ 	.word	0xffffffff


	//   ....[50]....
        /*0154*/ 	.word	0xffffffff


	//   ....[51]....
        /*0158*/ 	.word	0xffffffff


	//   ....[52]....
        /*015c*/ 	.word	0xffffffff


	//   ....[53]....
        /*0160*/ 	.word	0xffffffff


	//   ....[54]....
        /*0164*/ 	.word	0xffffffff


	//   ....[55]....
        /*0168*/ 	.word	0xffffffff


	//   ....[56]....
        /*016c*/ 	.word	0xffffffff


	//   ....[57]....
        /*0170*/ 	.word	0xffffffff


	//   ....[58]....
        /*0174*/ 	.word	0xffffffff


	//   ....[59]....
        /*0178*/ 	.word	0xffffffff


	//   ....[60]....
        /*017c*/ 	.word	0x0500000a


	//   ....[61]....
        /*0180*/ 	.word	0x0500000a


	//   ....[62]....
        /*0184*/ 	.word	0x0500000a


	//   ....[63]....
        /*0188*/ 	.word	0x0500000a


	//   ....[64]....
        /*018c*/ 	.word	0x0500000a


	//   ....[65]....
        /*0190*/ 	.word	0x0500000a


	//   ....[66]....
        /*0194*/ 	.word	0x0500000a


	//   ....[67]....
        /*0198*/ 	.word	0x0500000a


	//   ....[68]....
        /*019c*/ 	.word	0x0500000a


	//   ....[69]....
        /*01a0*/ 	.word	0x0500000a


	//   ....[70]....
        /*01a4*/ 	.word	0x0500000a


	//   ....[71]....
        /*01a8*/ 	.word	0x0500000a


	//   ....[72]....
        /*01ac*/ 	.word	0x0500000a


	//   ....[73]....
        /*01b0*/ 	.word	0x0500000a


	//   ....[74]....
        /*01b4*/ 	.word	0x0500000a


	//   ....[75]....
        /*01b8*/ 	.word	0x0500000a


	//   ....[76]....
        /*01bc*/ 	.word	0x0500000a


	//   ....[77]....
        /*01c0*/ 	.word	0x0500000a


	//   ....[78]....
        /*01c4*/ 	.word	0x0500000a


	//   ....[79]....
        /*01c8*/ 	.word	0x0500000a


	//   ....[80]....
        /*01cc*/ 	.word	0x0500000a


	//   ....[81]....
        /*01d0*/ 	.word	0x0500000a


	//   ....[82]....
        /*01d4*/ 	.word	0x0500000a


	//   ....[83]....
        /*01d8*/ 	.word	0x0500000a


	//   ....[84]....
        /*01dc*/ 	.word	0x0500000a


	//   ....[85]....
        /*01e0*/ 	.word	0x0500000a


	//   ....[86]....
        /*01e4*/ 	.word	0x0500000a


	//   ....[87]....
        /*01e8*/ 	.word	0x0500000a


	//   ....[88]....
        /*01ec*/ 	.word	0x0500000a


	//   ....[89]....
        /*01f0*/ 	.word	0x0500000a


	//   ....[90]....
        /*01f4*/ 	.word	0x0500000a


	//   ....[91]....
        /*01f8*/ 	.word	0x0500000a


	//   ....[92]....
        /*01fc*/ 	.word	0x0500000a


	//   ....[93]....
        /*0200*/ 	.word	0x0500000a


	//   ....[94]....
        /*0204*/ 	.word	0x0500000a


	//   ....[95]....
        /*0208*/ 	.word	0x0500000a


	//----- nvinfo : EIATTR_COOP_GROUP_INSTR_OFFSETS
	.align		4
.L_146:
        /*020c*/ 	.byte	0x04, 0x28
        /*020e*/ 	.short	(.L_148 - .L_147)


	//   ....[0]....
.L_147:
        /*0210*/ 	.word	0x000004d0


	//   ....[1]....
        /*0214*/ 	.word	0x000006f0


	//   ....[2]....
        /*0218*/ 	.word	0x00000710


	//   ....[3]....
        /*021c*/ 	.word	0x00000730


	//   ....[4]....
        /*0220*/ 	.word	0x00000750


	//   ....[5]....
        /*0224*/ 	.word	0x00000770


	//   ....[6]....
        /*0228*/ 	.word	0x00000b80


	//   ....[7]....
        /*022c*/ 	.word	0x00000ba0


	//   ....[8]....
        /*0230*/ 	.word	0x00000bc0


	//   ....[9]....
        /*0234*/ 	.word	0x00000be0


	//   ....[10]....
        /*0238*/ 	.word	0x00000c00


	//   ....[11]....
        /*023c*/ 	.word	0x00001000


	//   ....[12]....
        /*0240*/ 	.word	0x00001090


	//   ....[13]....
        /*0244*/ 	.word	0x000010f0


	//   ....[14]....
        /*0248*/ 	.word	0x00001160


	//   ....[15]....
        /*024c*/ 	.word	0x000011c0


	//   ....[16]....
        /*0250*/ 	.word	0x00001210


	//   ....[17]....
        /*0254*/ 	.word	0x00001270


	//   ....[18]....
        /*0258*/ 	.word	0x000012c0


	//   ....[19]....
        /*025c*/ 	.word	0x000012e0


	//   ....[20]....
        /*0260*/ 	.word	0x000013a0


	//   ....[21]....
        /*0264*/ 	.word	0x00001430


	//   ....[22]....
        /*0268*/ 	.word	0x00001480


	//   ....[23]....
        /*026c*/ 	.word	0x000014e0


	//   ....[24]....
        /*0270*/ 	.word	0x00001540


	//   ....[25]....
        /*0274*/ 	.word	0x00001580


	//   ....[26]....
        /*0278*/ 	.word	0x000015c0


	//   ....[27]....
        /*027c*/ 	.word	0x00001600


	//   ....[28]....
        /*0280*/ 	.word	0x00001610


	//   ....[29]....
        /*0284*/ 	.word	0x00001a50


	//   ....[30]....
        /*0288*/ 	.word	0x00002430


	//   ....[31]....
        /*028c*/ 	.word	0x00002650


	//   ....[32]....
        /*0290*/ 	.word	0x00002670


	//   ....[33]....
        /*0294*/ 	.word	0x00002690


	//   ....[34]....
        /*0298*/ 	.word	0x000026b0


	//   ....[35]....
        /*029c*/ 	.word	0x000026d0


	//   ....[36]....
        /*02a0*/ 	.word	0x00002a60


	//   ....[37]....
        /*02a4*/ 	.word	0x00002a80


	//   ....[38]....
        /*02a8*/ 	.word	0x00002aa0


	//   ....[39]....
        /*02ac*/ 	.word	0x00002ac0


	//   ....[40]....
        /*02b0*/ 	.word	0x00002ae0


	//   ....[41]....
        /*02b4*/ 	.word	0x00002ee0


	//   ....[42]....
        /*02b8*/ 	.word	0x00002f70


	//   ....[43]....
        /*02bc*/ 	.word	0x00002fd0


	//   ....[44]....
        /*02c0*/ 	.word	0x00003030


	//   ....[45]....
        /*02c4*/ 	.word	0x00003090


	//   ....[46]....
        /*02c8*/ 	.word	0x000030f0


	//   ....[47]....
        /*02cc*/ 	.word	0x00003140


	//   ....[48]....
        /*02d0*/ 	.word	0x000031b0


	//   ....[49]....
        /*02d4*/ 	.word	0x000031c0


	//   ....[50]....
        /*02d8*/ 	.word	0x00003280


	//   ....[51]....
        /*02dc*/ 	.word	0x00003310


	//   ....[52]....
        /*02e0*/ 	.word	0x00003360


	//   ....[53]....
        /*02e4*/ 	.word	0x000033d0


	//   ....[54]....
        /*02e8*/ 	.word	0x00003430


	//   ....[55]....
        /*02ec*/ 	.word	0x00003480


	//   ....[56]....
        /*02f0*/ 	.word	0x000034c0


	//   ....[57]....
        /*02f4*/ 	.word	0x00003520


	//   ....[58]....
        /*02f8*/ 	.word	0x00003530


	//   ....[59]....
        /*02fc*/ 	.word	0x000039a0


	//   ....[60]....
        /*0300*/ 	.word	0x00003f30


	//   ....[61]....
        /*0304*/ 	.word	0x00003fb0


	//   ....[62]....
        /*0308*/ 	.word	0x00004040


	//   ....[63]....
        /*030c*/ 	.word	0x00004120


	//   ....[64]....
        /*0310*/ 	.word	0x000041a0


	//   ....[65]....
        /*0314*/ 	.word	0x00004230


	//   ....[66]....
        /*0318*/ 	.word	0x000042b0


	//   ....[67]....
        /*031c*/ 	.word	0x00004330


	//   ....[68]....
        /*0320*/ 	.word	0x00004360


	//   ....[69]....
        /*0324*/ 	.word	0x00004430


	//   ....[70]....
        /*0328*/ 	.word	0x000044b0


	//   ....[71]....
        /*032c*/ 	.word	0x00004530


	//   ....[72]....
        /*0330*/ 	.word	0x000045e0


	//   ....[73]....
        /*0334*/ 	.word	0x00004670


	//   ....[74]....
        /*0338*/ 	.word	0x000046f0


	//   ....[75]....
        /*033c*/ 	.word	0x00004760


	//   ....[76]....
        /*0340*/ 	.word	0x000047e0


	//   ....[77]....
        /*0344*/ 	.word	0x00004840


	//   ....[78]....
        /*0348*/ 	.word	0x000048b0


	//   ....[79]....
        /*034c*/ 	.word	0x00004930


	//   ....[80]....
        /*0350*/ 	.word	0x000049d0


	//   ....[81]....
        /*0354*/ 	.word	0x00004a90


	//   ....[82]....
        /*0358*/ 	.word	0x00004b30


	//   ....[83]....
        /*035c*/ 	.word	0x00004bc0


	//   ....[84]....
        /*0360*/ 	.word	0x00004c50


	//   ....[85]....
        /*0364*/ 	.word	0x00004cc0


	//   ....[86]....
        /*0368*/ 	.word	0x00004cf0


	//   ....[87]....
        /*036c*/ 	.word	0x00004dc0


	//   ....[88]....
        /*0370*/ 	.word	0x00004e40


	//   ....[89]....
        /*0374*/ 	.word	0x00004ec0


	//   ....[90]....
        /*0378*/ 	.word	0x00004f80


	//   ....[91]....
        /*037c*/ 	.word	0x00005020


	//   ....[92]....
        /*0380*/ 	.word	0x000050b0


	//   ....[93]....
        /*0384*/ 	.word	0x00005140


	//   ....[94]....
        /*0388*/ 	.word	0x000051d0


	//   ....[95]....
        /*038c*/ 	.word	0x00005230


	//----- nvinfo : EIATTR_VRC_CTA_INIT_COUNT
	.align		4
.L_148:
        /*0390*/ 	.byte	0x02, 0x4a
	.zero		1
	.zero		1


	//----- nvinfo : EIATTR_EXIT_INSTR_OFFSETS
	.align		4
        /*0394*/ 	.byte	0x04, 0x1c
        /*0396*/ 	.short	(.L_150 - .L_149)


	//   ....[0]....
.L_149:
        /*0398*/ 	.word	0x00001ce0


	//   ....[1]....
        /*039c*/ 	.word	0x00001d10


	//   ....[2]....
        /*03a0*/ 	.word	0x00003ec0


	//   ....[3]....
        /*03a4*/ 	.word	0x00003ee0


	//----- nvinfo : EIATTR_MAX_THREADS
	.align		4
.L_150:
        /*03a8*/ 	.byte	0x04, 0x05
        /*03aa*/ 	.short	(.L_152 - .L_151)
.L_151:
        /*03ac*/ 	.word	0x000001a0
        /*03b0*/ 	.word	0x00000001
        /*03b4*/ 	.word	0x00000001


	//----- nvinfo : EIATTR_CRS_STACK_SIZE
	.align		4
.L_152:
        /*03b8*/ 	.byte	0x04, 0x1e
        /*03ba*/ 	.short	(.L_154 - .L_153)
.L_153:
        /*03bc*/ 	.word	0x00000000


	//----- nvinfo : EIATTR_CBANK_PARAM_SIZE
	.align		4
.L_154:
        /*03c0*/ 	.byte	0x03, 0x19
        /*03c2*/ 	.short	0x0038


	//----- nvinfo : EIATTR_PARAM_CBANK
	.align		4
        /*03c4*/ 	.byte	0x04, 0x0a
        /*03c6*/ 	.short	(.L_156 - .L_155)
	.align		4
.L_155:
        /*03c8*/ 	.word	index@(.nv.constant0._ZN3cub18CUB_300001_SM_10006detail4scan16DeviceScanKernelINS2_10policy_hubIiiimN4cuda3std3__44plusIvEEE10Policy1000EN6thrust24THRUST_300001_SM_1000_NS6detail15normal_iteratorINSD_10device_ptrIiEEEESI_NS0_13ScanTileStateIiLb1EEES9_NS1_10InputValueIiPiEEmiLb0EiEEvT0_T1_T2_iT3_T4_T5_)
        /*03cc*/ 	.short	0x0380
        /*03ce*/ 	.short	0x0038


	//----- nvinfo : EIATTR_SW_WAR
	.align		4
.L_156:
        /*03d0*/ 	.byte	0x04, 0x36
        /*03d2*/ 	.short	(.L_158 - .L_157)
.L_157:
        /*03d4*/ 	.word	0x00000008
.L_158:


//--------------------- .nv.info._ZN3cub18CUB_300001_SM_10006detail4scan16DeviceScanKernelINS2_10policy_hubIiiijN4cuda3std3__44plusIvEEE10Policy1000EN6thrust24THRUST_300001_SM_1000_NS6detail15normal_iteratorINSD_10device_ptrIiEEEESI_NS0_13ScanTileStateIiLb1EEES9_NS1_10InputValueIiPiEEjiLb0EiEEvT0_T1_T2_iT3_T4_T5_ --------------------------
	.section	.nv.info._ZN3cub18CUB_300001_SM_10006detail4scan16DeviceScanKernelINS2_10policy_hubIiiijN4cuda3std3__44plusIvEEE10Policy1000EN6thrust24THRUST_300001_SM_1000_NS6detail15normal_iteratorINSD_10device_ptrIiEEEESI_NS0_13ScanTileStateIiLb1EEES9_NS1_10InputValueIiPiEEjiLb0EiEEvT0_T1_T2_iT3_T4_T5_,"",@"SHT_CUDA_INFO"
	.sectionflags	@""
	.align	4


	//----- nvinfo : EIATTR_CUDA_API_VERSION
	.align		4
        /*0000*/ 	.byte	0x04, 0x37
        /*0002*/ 	.short	(.L_160 - .L_159)
.L_159:
        /*0004*/ 	.word	0x00000082


	//----- nvinfo : EIATTR_KPARAM_INFO
	.align		4
.L_160:
        /*0008*/ 	.byte	0x04, 0x17
        /*000a*/ 	.short	(.L_162 - .L_161)
.L_161:
        /*000c*/ 	.word	0x00000000
        /*0010*/ 	.short	0x0006
        /*0012*/ 	.short	0x0030
        /*0014*/ 	.byte	0x00, 0xf0, 0x11, 0x00


	//----- nvinfo : EIATTR_KPARAM_INFO
	.align		4
.L_162:
        /*0018*/ 	.byte	0x04, 0x17
        /*001a*/ 	.short	(.L_164 - .L_163)
.L_163:
        /*001c*/ 	.word	0x00000000
        /*0020*/ 	.short	0x0005
        /*0022*/ 	.short	0x0020
        /*0024*/ 	.byte	0x00, 0xf0, 0x41, 0x00


	//----- nvinfo : EIATTR_KPARAM_INFO
	.align		4
.L_164:
        /*0028*/ 	.byte	0x04, 0x17
        /*002a*/ 	.short	(.L_166 - .L_165)
.L_165:
        /*002c*/ 	.word	0x00000000
        /*0030*/ 	.short	0x0004
        /*0032*/ 	.short	0x001c
        /*0034*/ 	.byte	0x00, 0xf0, 0x05, 0x00


	//----- nvinfo : EIATTR_KPARAM_INFO
	.align		4
.L_166:
        /*0038*/ 	.byte	0x04, 0x17
        /*003a*/ 	.short	(.L_168 - .L_167)
.L_167:
        /*003c*/ 	.word	0x00000000
        /*0040*/ 	.short	0x0003
        /*0042*/ 	.short	0x0018
        /*0044*/ 	.byte	0x00, 0xf0, 0x11, 0x00


	//----- nvinfo : EIATTR_KPARAM_INFO
	.align		4
.L_168:
        /*0048*/ 	.byte	0x04, 0x17
        /*004a*/ 	.short	(.L_170 - .L_169)
.L_169:
        /*004c*/ 	.word	0x00000000
        /*0050*/ 	.short	0x0002
        /*0052*/ 	.short	0x0010
        /*0054*/ 	.byte	0x00, 0xf0, 0x21, 0x00


	//----- nvinfo : EIATTR_KPARAM_INFO
	.align		4
.L_170:
        /*0058*/ 	.byte	0x04, 0x17
        /*005a*/ 	.short	(.L_172 - .L_171)
.L_171:
        /*005c*/ 	.word	0x00000000
        /*0060*/ 	.short	0x0001
        /*0062*/ 	.short	0x0008
        /*0064*/ 	.byte	0x00, 0xf0, 0x21, 0x00


	//----- nvinfo : EIATTR_KPARAM_INFO
	.align		4
.L_172:
        /*0068*/ 	.byte	0x04, 0x17
        /*006a*/ 	.short	(.L_174 - .L_173)
.L_173:
        /*006c*/ 	.word	0x00000000
        /*0070*/ 	.short	0x0000
        /*0072*/ 	.short	0x0000
        /*0074*/ 	.byte	0x00, 0xf0, 0x21, 0x00


	//----- nvinfo : EIATTR_SPARSE_MMA_MASK
	.align		4
.L_174:
        /*0078*/ 	.byte	0x03, 0x50
        /*007a*/ 	.short	0x0000


	//----- nvinfo : EIATTR_MAXREG_COUNT
	.align		4
        /*007c*/ 	.byte	0x03, 0x1b
        /*007e*/ 	.short	0x00a8


	//----- nvinfo : EIATTR_NUM_BARRIERS
	.align		4
        /*0080*/ 	.byte	0x02, 0x4c
        /*0082*/ 	.byte	0x01
	.zero		1


	//----- nvinfo : EIATTR_MERCURY_ISA_VERSION
	.align		4
        /*0084*/ 	.byte	0x03, 0x5f
        /*0086*/ 	.short	0x0101


	//----- nvinfo : EIATTR_UNUSED_LOAD_BYTE_OFFSET
	.align		4
        /*0088*/ 	.byte	0x04, 0x44
        /*008a*/ 	.short	(.L_176 - .L_175)


	//   ....[0]....
.L_175:
        /*008c*/ 	.word	0x00002a80
        /*0090*/ 	.word	0x00000fff


	//----- nvinfo : EIATTR_COOP_GROUP_MASK_REGIDS
	.align		4
.L_176:
        /*0094*/ 	.byte	0x04, 0x29
        /*0096*/ 	.short	(.L_178 - .L_177)


	//   ....[0]....
.L_177:
        /*0098*/ 	.word	0xffffffff


	//   ....[1]....
        /*009c*/ 	.word	0xffffffff


	//   ....[2]....
        /*00a0*/ 	.word	0xffffffff


	//   ....[3]....
        /*00a4*/ 	.word	0xffffffff


	//   ....[4]....
        /*00a8*/ 	.word	0xffffffff


	//   ....[5]....
        /*00ac*/ 	.word	0xffffffff


	//   ....[6]....
        /*00b0*/ 	.word	0xffffffff


	//   ....[7]....
        /*00b4*/ 	.word	0xffffffff


	//   ....[8]....
        /*00b8*/ 	.word	0xffffffff


	//   ....[9]....
        /*00bc*/ 	.word	0xffffffff


	//   ....[10]....
        /*00c0*/ 	.word	0xffffffff


	//   ....[11]....
        /*00c4*/ 	.word	0xffffffff


	//   ....[12]....
        /*00c8*/ 	.word	0xffffffff


	//   ....[13]....
        /*00cc*/ 	.word	0xffffffff


	//   ....[14]....
        /*00d0*/ 	.word	0xffffffff


	//   ....[15]....
        /*00d4*/ 	.word	0xffffffff


	//   ....[16]....
        /*00d8*/ 	.word	0xffffffff


	//   ....[17]....
        /*00dc*/ 	.word	0xffffffff


	//   ....[18]....
        /*00e0*/ 	.word	0xffffffff


	//   ....[19]....
        /*00e4*/ 	.word	0xffffffff


	//   ....[20]....
        /*00e8*/ 	.word	0xffffffff


	//   ....[21]....
        /*00ec*/ 	.word	0xffffffff


	//   ....[22]....
        /*00f0*/ 	.word	0xffffffff


	//   ....[23]....
        /*00f4*/ 	.word	0xffffffff


	//   ....[24]....
        /*00f8*/ 	.word	0xffffffff


	//   ....[25]....
        /*00fc*/ 	.word	0xffffffff


	//   ....[26]....
        /*0100*/ 	.word	0xffffffff


	//   ....[27]....
        /*0104*/ 	.word	0xffffffff


	//   ....[28]....
        /*0108*/ 	.word	0xffffffff


	//   ....[29]....
        /*010c*/ 	.word	0xffffffff


	//   ....[30]....
        /*0110*/ 	.word	0xffffffff


	//   ....[31]....
        /*0114*/ 	.word	0xffffffff


	//   ....[32]....
        /*0118*/ 	.word	0xffffffff


	//   ....[33]....
        /*011c*/ 	.word	0xffffffff


	//   ....[34]....
        /*0120*/ 	.word	0xffffffff


	//   ....[35]....
        /*0124*/ 	.word	0xffffffff


	//   ....[36]....
        /*0128*/ 	.word	0xffffffff


	//   ....[37]....
        /*012c*/ 	.word	0xffffffff


	//   ....[38]....
        /*0130*/ 	.word	0xffffffff


	//   ....[39]....
        /*0134*/ 	.word	0xffffffff


	//   ....[40]....
        /*0138*/ 	.word	0xffffffff


	//   ....[41]....
        /*013c*/ 	.word	0xffffffff


	//   ....[42]....
        /*0140*/ 	.word	0xffffffff


	//   ....[43]....
        /*0144*/ 	.word	0xffffffff


	//   ....[44]....
        /*0148*/ 	.word	0xffffffff


	//   ....[45]....
        /*014c*/ 	.word	0xffffffff


	//   ....[46]....
        /*0150*/ 	.word	0xffffffff


	//   ....[47]....
        /*0154*/ 	.word	0xffffffff


	//   ....[48]....
        /*0158*/ 	.word	0xffffffff


	//   ....[49]....
        /*015c*/ 	.word	0xffffffff


	//   ....[50]....
        /*0160*/ 	.word	0xffffffff


	//   ....[51]....
        /*0164*/ 	.word	0xffffffff


	//   ....[52]....
        /*0168*/ 	.word	0xffffffff


	//   ....[53]....
        /*016c*/ 	.word	0xffffffff


	//   ....[54]....
        /*0170*/ 	.word	0xffffffff


	//   ....[55]....
        /*0174*/ 	.word	0xffffffff


	//   ....[56]....
        /*0178*/ 	.word	0xffffffff


	//   ....[57]....
        /*017c*/ 	.word	0xffffffff


	//   ....[58]....
        /*0180*/ 	.word	0xffffffff


	//   ....[59]....
        /*0184*/ 	.word	0xffffffff


	//   ....[60]....
        /*0188*/ 	.word	0x05000015


	//   ....[61]....
        /*018c*/ 	.word	0x05000015


	//   ....[62]....
        /*0190*/ 	.word	0x05000015


	//   ....[63]....
        /*0194*/ 	.word	0x05000015


	//   ....[64]....
        /*0198*/ 	.word	0x05000015


	//   ....[65]....
        /*019c*/ 	.word	0x05000015


	//   ....[66]....
        /*01a0*/ 	.word	0x05000015


	//   ....[67]....
        /*01a4*/ 	.word	0x05000015


	//   ....[68]....
        /*01a8*/ 	.word	0x05000015


	//   ....[69]....
        /*01ac*/ 	.word	0x05000015


	//   ....[70]....
        /*01b0*/ 	.word	0x05000015


	//   ....[71]....
        /*01b4*/ 	.word	0x05000015


	//   ....[72]....
        /*01b8*/ 	.word	0x05000015


	//   ....[73]....
        /*01bc*/ 	.word	0x05000015


	//   ....[74]....
        /*01c0*/ 	.word	0x05000015


	//   ....[75]....
        /*01c4*/ 	.word	0x05000015


	//   ....[76]....
        /*01c8*/ 	.word	0x05000015


	//   ....[77]....
        /*01cc*/ 	.word	0x05000015


	//   ....[78]....
        /*01d0*/ 	.word	0x05000015


	//   ....[79]....
        /*01d4*/ 	.word	0x05000015


	//   ....[80]....
        /*01d8*/ 	.word	0x05000015


	//   ....[81]....
        /*01dc*/ 	.word	0x05000015


	//   ....[82]....
        /*01e0*/ 	.word	0x05000015


	//   ....[83]....
        /*01e4*/ 	.word	0x05000015


	//   ....[84]....
        /*01e8*/ 	.word	0x05000015


	//   ....[85]....
        /*01ec*/ 	.word	0x05000015


	//   ....[86]....
        /*01f0*/ 	.word	0x05000015


	//   ....[87]....
        /*01f4*/ 	.word	0x05000015


	//   ....[88]....
        /*01f8*/ 	.word	0x05000015


	//   ....[89]....
        /*01fc*/ 	.word	0x05000015


	//   ....[90]....
        /*0200*/ 	.word	0x05000015


	//   ....[91]....
        /*0204*/ 	.word	0x05000015


	//   ....[92]....
        /*0208*/ 	.word	0x05000015


	//   ....[93]....
        /*020c*/ 	.word	0x05000015


	//   ....[94]....
        /*0210*/ 	.word	0x05000015


	//   ....[95]....
        /*0214*/ 	.word	0x05000015


	//----- nvinfo : EIATTR_COOP_GROUP_INSTR_OFFSETS
	.align		4
.L_178:
        /*0218*/ 	.byte	0x04, 0x28
        /*021a*/ 	.short	(.L_180 - .L_179)


	//   ....[0]....
.L_179:
        /*021c*/ 	.word	0x00000510


	//   ....[1]....
        /*0220*/ 	.word	0x000006d0


	//   ....[2]....
        /*0224*/ 	.word	0x000006f0


	//   ....[3]....
        /*0228*/ 	.word	0x00000710


	//   ....[4]....
        /*022c*/ 	.word	0x00000730


	//   ....[5]....
        /*0230*/ 	.word	0x00000750


	//   ....[6]....
        /*0234*/ 	.word	0x00000b40


	//   ....[7]....
        /*0238*/ 	.word	0x00000b60


	//   ....[8]....
        /*023c*/ 	.word	0x00000b80


	//   ....[9]....
        /*0240*/ 	.word	0x00000ba0


	//   ....[10]....
        /*0244*/ 	.word	0x00000bc0


	//   ....[11]....
        /*0248*/ 	.word	0x00000f70


	//   ....[12]....
        /*024c*/ 	.word	0x00001140


	//   ....[13]....
        /*0250*/ 	.word	0x000011a0


	//   ....[14]....
        /*0254*/ 	.word	0x00001240


	//   ....[15]....
        /*0258*/ 	.word	0x000012b0


	//   ....[16]....
        /*025c*/ 	.word	0x00001300


	//   ....[17]....
        /*0260*/ 	.word	0x00001340


	//   ....[18]....
        /*0264*/ 	.word	0x00001380


	//   ....[19]....
        /*0268*/ 	.word	0x00001390


	//   ....[20]....
        /*026c*/ 	.word	0x00001470


	//   ....[21]....
        /*0270*/ 	.word	0x00001640


	//   ....[22]....
        /*0274*/ 	.word	0x00001690


	//   ....[23]....
        /*0278*/ 	.word	0x000016f0


	//   ....[24]....
        /*027c*/ 	.word	0x00001750


	//   ....[25]....
        /*0280*/ 	.word	0x00001790


	//   ....[26]....
        /*0284*/ 	.word	0x000017d0


	//   ....[27]....
        /*0288*/ 	.word	0x00001810


	//   ....[28]....
        /*028c*/ 	.word	0x00001820


	//   ....[29]....
        /*0290*/ 	.word	0x00001cd0


	//   ....[30]....
        /*0294*/ 	.word	0x000027b0


	//   ....[31]....
        /*0298*/ 	.word	0x00002970


	//   ....[32]....
        /*029c*/ 	.word	0x00002990


	//   ....[33]....
        /*02a0*/ 	.word	0x000029b0


	//   ....[34]....
        /*02a4*/ 	.word	0x000029d0


	//   ....[35]....
        /*02a8*/ 	.word	0x000029f0


	//   ....[36]....
        /*02ac*/ 	.word	0x00002d70


	//   ....[37]....
        /*02b0*/ 	.word	0x00002d90


	//   ....[38]....
        /*02b4*/ 	.word	0x00002db0


	//   ....[39]....
        /*02b8*/ 	.word	0x00002dd0


	//   ....[40]....
        /*02bc*/ 	.word	0x00002df0


	//   ....[41]....
        /*02c0*/ 	.word	0x000031a0


	//   ....[42]....
        /*02c4*/ 	.word	0x00003370


	//   ....[43]....
        /*02c8*/ 	.word	0x000033d0


	//   ....[44]....
        /*02cc*/ 	.word	0x00003440


	//   ....[45]....
        /*02d0*/ 	.word	0x000034b0


	//   ....[46]....
        /*02d4*/ 	.word	0x00003500


	//   ....[47]....
        /*02d8*/ 	.word	0x00003550


	//   ....[48]....
        /*02dc*/ 	.word	0x000035b0


	//   ....[49]....
        /*02e0*/ 	.word	0x000035c0


	//   ....[50]....
        /*02e4*/ 	.word	0x00003680


	//   ....[51]....
        /*02e8*/ 	.word	0x00003850


	//   ....[52]....
        /*02ec*/ 	.word	0x000038a0


	//   ....[53]....
        /*02f0*/ 	.word	0x00003910


	//   ....[54]....
        /*02f4*/ 	.word	0x00003970


	//   ....[55]....
        /*02f8*/ 	.word	0x000039c0


	//   ....[56]....
        /*02fc*/ 	.word	0x00003a20


	//   ....[57]....
        /*0300*/ 	.word	0x00003a60


	//   ....[58]....
        /*0304*/ 	.word	0x00003a70


	//   ....[59]....
        /*0308*/ 	.word	0x00003ee0


	//   ....[60]....
        /*030c*/ 	.word	0x00004560


	//   ....[61]....
        /*0310*/ 	.word	0x000045e0


	//   ....[62]....
        /*0314*/ 	.word	0x00004670


	//   ....[63]....
        /*0318*/ 	.word	0x00004760


	//   ....[64]....
        /*031c*/ 	.word	0x00004800


	//   ....[65]....
        /*0320*/ 	.word	0x00004880


	//   ....[66]....
        /*0324*/ 	.word	0x00004910


	//   ....[67]....
        /*0328*/ 	.word	0x00004990


	//   ....[68]....
        /*032c*/ 	.word	0x000049c0


	//   ....[69]....
        /*0330*/ 	.word	0x00004a70


	//   ....[70]....
        /*0334*/ 	.word	0x00004af0


	//   ....[71]....
        /*0338*/ 	.word	0x00004b70


	//   ....[72]....
        /*033c*/ 	.word	0x00004c30


	//   ....[73]....
        /*0340*/ 	.word	0x00004cc0


	//   ....[74]....
        /*0344*/ 	.word	0x00004d40


	//   ....[75]....
        /*0348*/ 	.word	0x00004dc0


	//   ....[76]....
        /*034c*/ 	.word	0x00004e40


	//   ....[77]....
        /*0350*/ 	.word	0x00004ea0


	//   ....[78]....
        /*0354*/ 	.word	0x00004f10


	//   ....[79]....
        /*0358*/ 	.word	0x00004f90


	//   ....[80]....
        /*035c*/ 	.word	0x00005020


	//   ....[81]....
        /*0360*/ 	.word	0x000050d0


	//   ....[82]....
        /*0364*/ 	.word	0x00005180


	//   ....[83]....
        /*0368*/ 	.word	0x00005210


	//   ....[84]....
        /*036c*/ 	.word	0x000052a0


	//   ....[85]....
        /*0370*/ 	.word	0x00005340


	//   ....[86]....
        /*0374*/ 	.word	0x00005370


	//   ....[87]....
        /*0378*/ 	.word	0x00005420


	//   ....[88]....
        /*037c*/ 	.word	0x000054a0


	//   ....[89]....
        /*0380*/ 	.word	0x00005520


	//   ....[90]....
        /*0384*/ 	.word	0x000055e0


	//   ....[91]....
        /*0388*/ 	.word	0x00005690


	//   ....[92]....
        /*038c*/ 	.word	0x00005720


	//   ....[93]....
        /*0390*/ 	.word	0x000057a0


	//   ....[94]....
        /*0394*/ 	.word	0x00005830


	//   ....[95]....
        /*0398*/ 	.word	0x00005890


	//----- nvinfo : EIATTR_VRC_CTA_INIT_COUNT
	.align		4
.L_180:
        /*039c*/ 	.byte	0x02, 0x4a
	.zero		1
	.zero		1


	//----- nvinfo : EIATTR_EXIT_INSTR_OFFSETS
	.align		4
        /*03a0*/ 	.byte	0x04, 0x1c
        /*03a2*/ 	.short	(.L_182 - .L_181)


	//   ....[0]....
.L_181:
        /*03a4*/ 	.word	0x00001fa0


	//   ....[1]....
        /*03a8*/ 	.word	0x00001fc0


	//   ....[2]....
        /*03ac*/ 	.word	0x000044f0


	//   ....[3]....
        /*03b0*/ 	.word	0x00004510


	//----- nvinfo : EIATTR_MAX_THREADS
	.align		4
.L_182:
        /*03b4*/ 	.byte	0x04, 0x05
        /*03b6*/ 	.short	(.L_184 - .L_183)
.L_183:
        /*03b8*/ 	.word	0x00000180
        /*03bc*/ 	.word	0x00000001
        /*03c0*/ 	.word	0x00000001


	//----- nvinfo : EIATTR_CRS_STACK_SIZE
	.align		4
.L_184:
        /*03c4*/ 	.byte	0x04, 0x1e
        /*03c6*/ 	.short	(.L_186 - .L_185)
.L_185:
        /*03c8*/ 	.word	0x00000000


	//----- nvinfo : EIATTR_CBANK_PARAM_SIZE
	.align		4
.L_186:
        /*03cc*/ 	.byte	0x03, 0x19
        /*03ce*/ 	.short	0x0034


	//----- nvinfo : EIATTR_PARAM_CBANK
	.align		4
        /*03d0*/ 	.byte	0x04, 0x0a
        /*03d2*/ 	.short	(.L_188 - .L_187)
	.align		4
.L_187:
        /*03d4*/ 	.word	index@(.nv.constant0._ZN3cub18CUB_300001_SM_10006detail4scan16DeviceScanKernelINS2_10policy_hubIiiijN4cuda3std3__44plusIvEEE10Policy1000EN6thrust24THRUST_300001_SM_1000_NS6detail15normal_iteratorINSD_10device_ptrIiEEEESI_NS0_13ScanTileStateIiLb1EEES9_NS1_10InputValueIiPiEEjiLb0EiEEvT0_T1_T2_iT3_T4_T5_)
        /*03d8*/ 	.short	0x0380
        /*03da*/ 	.short	0x0034


	//----- nvinfo : EIATTR_SW_WAR
	.align		4
.L_188:
        /*03dc*/ 	.byte	0x04, 0x36
        /*03de*/ 	.short	(.L_190 - .L_189)
.L_189:
        /*03e0*/ 	.word	0x00000008
.L_190:


//--------------------- .nv.info._ZN3cub18CUB_300001_SM_10006detail4scan20DeviceScanInitKernelINS0_13ScanTileStateIiLb1EEEEEvT_i --------------------------
	.section	.nv.info._ZN3cub18CUB_300001_SM_10006detail4scan20DeviceScanInitKernelINS0_13ScanTileStateIiLb1EEEEEvT_i,"",@"SHT_CUDA_INFO"
	.sectionflags	@""
	.align	4


	//----- nvinfo : EIATTR_CUDA_API_VERSION
	.align		4
        /*0000*/ 	.byte	0x04, 0x37
        /*0002*/ 	.short	(.L_192 - .L_191)
.L_191:
        /*0004*/ 	.word	0x00000082


	//----- nvinfo : EIATTR_KPARAM_INFO
	.align		4
.L_192:
        /*0008*/ 	.byte	0x04, 0x17
        /*000a*/ 	.short	(.L_194 - .L_193)
.L_193:
        /*000c*/ 	.word	0x00000000
        /*0010*/ 	.short	0x0001
        /*0012*/ 	.short	0x0008
        /*0014*/ 	.byte	0x00, 0xf0, 0x11, 0x00


	//----- nvinfo : EIATTR_KPARAM_INFO
	.align		4
.L_194:
        /*0018*/ 	.byte	0x04, 0x17
        /*001a*/ 	.short	(.L_196 - .L_195)
.L_195:
        /*001c*/ 	.word	0x00000000
        /*0020*/ 	.short	0x0000
        /*0022*/ 	.short	0x0000
        /*0024*/ 	.byte	0x00, 0xf0, 0x21, 0x00


	//----- nvinfo : EIATTR_SPARSE_MMA_MASK
	.align		4
.L_196:
        /*0028*/ 	.byte	0x03, 0x50
        /*002a*/ 	.short	0x0000


	//----- nvinfo : EIATTR_MAXREG_COUNT
	.align		4
        /*002c*/ 	.byte	0x03, 0x1b
        /*002e*/ 	.short	0x00ff


	//----- nvinfo : EIATTR_MERCURY_ISA_VERSION
	.align		4
        /*0030*/ 	.byte	0x03, 0x5f
        /*0032*/ 	.short	0x0101


	//----- nvinfo : EIATTR_VRC_CTA_INIT_COUNT
	.align		4
        /*0034*/ 	.byte	0x02, 0x4a
	.zero		1
	.zero		1


	//----- nvinfo : EIATTR_EXIT_INSTR_OFFSETS
	.align		4
        /*0038*/ 	.byte	0x04, 0x1c
        /*003a*/ 	.short	(.L_198 - .L_197)


	//   ....[0]....
.L_197:
        /*003c*/ 	.word	0x000000f0


	//   ....[1]....
        /*0040*/ 	.word	0x00000130


	//----- nvinfo : EIATTR_CBANK_PARAM_SIZE
	.align		4
.L_198:
        /*0044*/ 	.byte	0x03, 0x19
        /*0046*/ 	.short	0x000c


	//----- nvinfo : EIATTR_PARAM_CBANK
	.align		4
        /*0048*/ 	.byte	0x04, 0x0a
        /*004a*/ 	.short	(.L_200 - .L_199)
	.align		4
.L_199:
        /*004c*/ 	.word	index@(.nv.constant0._ZN3cub18CUB_300001_SM_10006detail4scan20DeviceScanInitKernelINS0_13ScanTileStateIiLb1EEEEEvT_i)
        /*0050*/ 	.short	0x0380
        /*0052*/ 	.short	0x000c


	//----- nvinfo : EIATTR_SW_WAR
	.align		4
.L_200:
        /*0054*/ 	.byte	0x04, 0x36
        /*0056*/ 	.short	(.L_202 - .L_201)
.L_201:
        /*0058*/ 	.word	0x00000008
.L_202:


//--------------------- .nv.info._ZN3cub18CUB_300001_SM_10006detail8for_each13static_kernelINS2_12policy_hub_t12policy_500_tEmN6thrust24THRUST_300001_SM_1000_NS8cuda_cub20__uninitialized_fill7functorINS7_10device_ptrIiEEiEEEEvT0_T1_ --------------------------
	.section	.nv.info._ZN3cub18CUB_300001_SM_10006detail8for_each13static_kernelINS2_12policy_hub_t12policy_500_tEmN6thrust24THRUST_300001_SM_1000_NS8cuda_cub20__uninitialized_fill7functorINS7_10device_ptrIiEEiEEEEvT0_T1_,"",@"SHT_CUDA_INFO"
	.sectionflags	@""
	.align	4


	//----- nvinfo : EIATTR_CUDA_API_VERSION
	.align		4
        /*0000*/ 	.byte	0x04, 0x37
        /*0002*/ 	.short	(.L_204 - .L_203)
.L_203:
        /*0004*/ 	.word	0x00000082


	//----- nvinfo : EIATTR_KPARAM_INFO
	.align		4
.L_204:
        /*0008*/ 	.byte	0x04, 0x17
        /*000a*/ 	.short	(.L_206 - .L_205)
.L_205:
        /*000c*/ 	.word	0x00000000
        /*0010*/ 	.short	0x0001
        /*0012*/ 	.short	0x0008
        /*0014*/ 	.byte	0x00, 0xf0, 0x41, 0x00


	//----- nvinfo : EIATTR_KPARAM_INFO
	.align		4
.L_206:
        /*0018*/ 	.byte	0x04, 0x17
        /*001a*/ 	.short	(.L_208 - .L_207)
.L_207:
        /*001c*/ 	.word	0x00000000
        /*0020*/ 	.short	0x0000
        /*0022*/ 	.short	0x0000
        /*0024*/ 	.byte	0x00, 0xf0, 0x21, 0x00


	//----- nvinfo : EIATTR_SPARSE_MMA_MASK
	.align		4
.L_208:
        /*0028*/ 	.byte	0x03, 0x50
        /*002a*/ 	.short	0x0000


	//----- nvinfo : EIATTR_MAXREG_COUNT
	.align		4
        /*002c*/ 	.byte	0x03, 0x1b
        /*002e*/ 	.short	0x00ff


	//----- nvinfo : EIATTR_MERCURY_ISA_VERSION
	.align		4
        /*0030*/ 	.byte	0x03, 0x5f
        /*0032*/ 	.short	0x0101


	//----- nvinfo : EIATTR_VRC_CTA_INIT_COUNT
	.align		4
        /*0034*/ 	.byte	0x02, 0x4a
	.zero		1
	.zero		1


	//----- nvinfo : EIATTR_EXIT_INSTR_OFFSETS
	.align		4
        /*0038*/ 	.byte	0x04, 0x1c
        /*003a*/ 	.short	(.L_210 - .L_209)


	//   ....[0]....
.L_209:
        /*003c*/ 	.word	0x00000130


	//   ....[1]....
        /*0040*/ 	.word	0x00000230


	//   ....[2]....
        /*0044*/ 	.word	0x00000260


	//----- nvinfo : EIATTR_MAX_THREADS
	.align		4
.L_210:
        /*0048*/ 	.byte	0x04, 0x05
        /*004a*/ 	.short	(.L_212 - .L_211)
.L_211:
        /*004c*/ 	.word	0x00000100
        /*0050*/ 	.word	0x00000001
        /*0054*/ 	.word	0x00000001


	//----- nvinfo : EIATTR_CBANK_PARAM_SIZE
	.align		4
.L_212:
        /*0058*/ 	.byte	0x03, 0x19
        /*005a*/ 	.short	0x0018


	//----- nvinfo : EIATTR_PARAM_CBANK
	.align		4
        /*005c*/ 	.byte	0x04, 0x0a
        /*005e*/ 	.short	(.L_214 - .L_213)
	.align		4
.L_213:
        /*0060*/ 	.word	index@(.nv.constant0._ZN3cub18CUB_300001_SM_10006detail8for_each13static_kernelINS2_12policy_hub_t12policy_500_tEmN6thrust24THRUST_300001_SM_1000_NS8cuda_cub20__uninitialized_fill7functorINS7_10device_ptrIiEEiEEEEvT0_T1_)
        /*0064*/ 	.short	0x0380
        /*0066*/ 	.short	0x0018


	//----- nvinfo : EIATTR_SW_WAR
	.align		4
.L_214:
        /*0068*/ 	.byte	0x04, 0x36
        /*006a*/ 	.short	(.L_216 - .L_215)
.L_215:
        /*006c*/ 	.word	0x00000008
.L_216:


//--------------------- .nv.info._ZN3cub18CUB_300001_SM_10006detail11EmptyKernelIvEEvv --------------------------
	.section	.nv.info._ZN3cub18CUB_300001_SM_10006detail11EmptyKernelIvEEvv,"",@"SHT_CUDA_INFO"
	.sectionflags	@""
	.align	4


	//----- nvinfo : EIATTR_CUDA_API_VERSION
	.align		4
        /*0000*/ 	.byte	0x04, 0x37
        /*0002*/ 	.short	(.L_218 - .L_217)
.L_217:
        /*0004*/ 	.word	0x00000082


	//----- nvinfo : EIATTR_SPARSE_MMA_MASK
	.align		4
.L_218:
        /*0008*/ 	.byte	0x03, 0x50
        /*000a*/ 	.short	0x0000


	//----- nvinfo : EIATTR_MAXREG_COUNT
	.align		4
        /*000c*/ 	.byte	0x03, 0x1b
        /*000e*/ 	.short	0x00ff


	//----- nvinfo : EIATTR_MERCURY_ISA_VERSION
	.align		4
        /*0010*/ 	.byte	0x03, 0x5f
        /*0012*/ 	.short	0x0101


	//----- nvinfo : EIATTR_VRC_CTA_INIT_COUNT
	.align		4
        /*0014*/ 	.byte	0x02, 0x4a
	.zero		1
	.zero		1


	//----- nvinfo : EIATTR_EXIT_INSTR_OFFSETS
	.align		4
        /*0018*/ 	.byte	0x04, 0x1c
        /*001a*/ 	.short	(.L_220 - .L_219)


	//   ....[0]....
.L_219:
        /*001c*/ 	.word	0x00000010


	//----- nvinfo : EIATTR_SW_WAR
	.align		4
.L_220:
        /*0020*/ 	.byte	0x04, 0x36
        /*0022*/ 	.short	(.L_222 - .L_221)
.L_221:
        /*0024*/ 	.word	0x00000008
.L_222:


//--------------------- .nv.info._Z19compactifyProposalsILi25EEvPK14SudokuProposalIXT_EEPS1_PKiS6_i --------------------------
	.section	.nv.info._Z19compactifyProposalsILi25EEvPK14SudokuProposalIXT_EEPS1_PKiS6_i,"",@"SHT_CUDA_INFO"
	.sectionflags	@""
	.align	4


	//----- nvinfo : EIATTR_CUDA_API_VERSION
	.align		4
        /*0000*/ 	.byte	0x04, 0x37
        /*0002*/ 	.short	(.L_224 - .L_223)
.L_223:
        /*0004*/ 	.word	0x00000082


	//----- nvinfo : EIATTR_KPARAM_INFO
	.align		4
.L_224:
        /*0008*/ 	.byte	0x04, 0x17
        /*000a*/ 	.short	(.L_226 - .L_225)
.L_225:
        /*000c*/ 	.word	0x00000000
        /*0010*/ 	.short	0x0004
        /*0012*/ 	.short	0x0020
        /*0014*/ 	.byte	0x00, 0xf0, 0x11, 0x00


	//----- nvinfo : EIATTR_KPARAM_INFO
	.align		4
.L_226:
        /*0018*/ 	.byte	0x04, 0x17
        /*001a*/ 	.short	(.L_228 - .L_227)
.L_227:
        /*001c*/ 	.word	0x00000000
        /*0020*/ 	.short	0x0003
        /*0022*/ 	.short	0x0018
        /*0024*/ 	.byte	0x00, 0xf5, 0x21, 0x00


	//----- nvinfo : EIATTR_KPARAM_INFO
	.align		4
.L_228:
        /*0028*/ 	.byte	0x04, 0x17
        /*002a*/ 	.short	(.L_230 - .L_229)
.L_229:
        /*002c*/ 	.word	0x00000000
        /*0030*/ 	.short	0x0002
        /*0032*/ 	.short	0x0010
        /*0034*/ 	.byte	0x00, 0xf5, 0x21, 0x00


	//----- nvinfo : EIATTR_KPARAM_INFO
	.align		4
.L_230:
        /*0038*/ 	.byte	0x04, 0x17
        /*003a*/ 	.short	(.L_232 - .L_231)
.L_231:
        /*003c*/ 	.word	0x00000000
        /*0040*/ 	.short	0x0001
        /*0042*/ 	.short	0x0008
        /*0044*/ 	.byte	0x00, 0xf5, 0x21, 0x00


	//----- nvinfo : EIATTR_KPARAM_INFO
	.align		4
.L_232:
        /*0048*/ 	.byte	0x04, 0x17
        /*004a*/ 	.short	(.L_234 - .L_233)
.L_233:
        /*004c*/ 	.word	0x00000000
        /*0050*/ 	.short	0x0000
        /*0052*/ 	.short	0x0000
        /*0054*/ 	.byte	0x00, 0xf5, 0x21, 0x00


	//----- nvinfo : EIATTR_SPARSE_MMA_MASK
	.align		4
.L_234:
        /*0058*/ 	.byte	0x03, 0x50
        /*005a*/ 	.short	0x0000


	//----- nvinfo : EIATTR_MAXREG_COUNT
	.align		4
        /*005c*/ 	.byte	0x03, 0x1b
        /*005e*/ 	.short	0x00ff


	//----- nvinfo : EIATTR_MERCURY_ISA_VERSION
	.align		4
        /*0060*/ 	.byte	0x03, 0x5f
        /*0062*/ 	.short	0x0101


	//----- nvinfo : EIATTR_VRC_CTA_INIT_COUNT
	.align		4
        /*0064*/ 	.byte	0x02, 0x4a
	.zero		1
	.zero		1


	//----- nvinfo : EIATTR_EXIT_INSTR_OFFSETS
	.align		4
        /*0068*/ 	.byte	0x04, 0x1c
        /*006a*/ 	.short	(.L_236 - .L_235)


	//   ....[0]....
.L_235:
        /*006c*/ 	.word	0x00000070


	//   ....[1]....
        /*0070*/ 	.word	0x000000d0


	//   ....[2]....
        /*0074*/ 	.word	0x00000250


	//----- nvinfo : EIATTR_CBANK_PARAM_SIZE
	.align		4
.L_236:
        /*0078*/ 	.byte	0x03, 0x19
        /*007a*/ 	.short	0x0024


	//----- nvinfo : EIATTR_PARAM_CBANK
	.align		4
        /*007c*/ 	.byte	0x04, 0x0a
        /*007e*/ 	.short	(.L_238 - .L_237)
	.align		4
.L_237:
        /*0080*/ 	.word	index@(.nv.constant0._Z19compactifyProposalsILi25EEvPK14SudokuProposalIXT_EEPS1_PKiS6_i)
        /*0084*/ 	.short	0x0380
        /*0086*/ 	.short	0x0024


	//----- nvinfo : EIATTR_SW_WAR
	.align		4
.L_238:
        /*0088*/ 	.byte	0x04, 0x36
        /*008a*/ 	.short	(.L_240 - .L_239)
.L_239:
        /*008c*/ 	.word	0x00000008
.L_240:


//--------------------- .nv.info._Z22generateProposalsLocalILi5ELi8EEvP14SudokuProposalIXmlT_T_EES2_PiS3_iS3_ --------------------------
	.section	.nv.info._Z22generateProposalsLocalILi5ELi8EEvP14SudokuProposalIXmlT_T_EES2_PiS3_iS3_,"",@"SHT_CUDA_INFO"
	.sectionflags	@""
	.align	4


	//----- nvinfo : EIATTR_CUDA_API_VERSION
	.align		4
        /*0000*/ 	.byte	0x04, 0x37
        /*0002*/ 	.short	(.L_242 - .L_241)
.L_241:
        /*0004*/ 	.word	0x00000082


	//----- nvinfo : EIATTR_KPARAM_INFO
	.align		4
.L_242:
        /*0008*/ 	.byte	0x04, 0x17
        /*000a*/ 	.short	(.L_244 - .L_243)
.L_243:
        /*000c*/ 	.word	0x00000000
        /*0010*/ 	.short	0x0005
        /*0012*/ 	.short	0x0028
        /*0014*/ 	.byte	0x00, 0xf5, 0x21, 0x00


	//----- nvinfo : EIATTR_KPARAM_INFO
	.align		4
.L_244:
        /*0018*/ 	.byte	0x04, 0x17
        /*001a*/ 	.short	(.L_246 - .L_245)
.L_245:
        /*001c*/ 	.word	0x00000000
        /*0020*/ 	.short	0x0004
        /*0022*/ 	.short	0x0020
        /*0024*/ 	.byte	0x00, 0xf0, 0x11, 0x00


	//----- nvinfo : EIATTR_KPARAM_INFO
	.align		4
.L_246:
        /*0028*/ 	.byte	0x04, 0x17
        /*002a*/ 	.short	(.L_248 - .L_247)
.L_247:
        /*002c*/ 	.word	0x00000000
        /*0030*/ 	.short	0x0003
        /*0032*/ 	.short	0x0018
        /*0034*/ 	.byte	0x00, 0xf5, 0x21, 0x00


	//----- nvinfo : EIATTR_KPARAM_INFO
	.align		4
.L_248:
        /*0038*/ 	.byte	0x04, 0x17
        /*003a*/ 	.short	(.L_250 - .L_249)
.L_249:
        /*003c*/ 	.word	0x00000000
        /*0040*/ 	.short	0x0002
        /*0042*/ 	.short	0x0010
        /*0044*/ 	.byte	0x00, 0xf5, 0x21, 0x00


	//----- nvinfo : EIATTR_KPARAM_INFO
	.align		4
.L_250:
        /*0048*/ 	.byte	0x04, 0x17
        /*004a*/ 	.short	(.L_252 - .L_251)
.L_251:
        /*004c*/ 	.word	0x00000000
        /*0050*/ 	.short	0x0001
        /*0052*/ 	.short	0x0008
        /*0054*/ 	.byte	0x00, 0xf5, 0x21, 0x00


	//----- nvinfo : EIATTR_KPARAM_INFO
	.align		4
.L_252:
        /*0058*/ 	.byte	0x04, 0x17
        /*005a*/ 	.short	(.L_254 - .L_253)
.L_253:
        /*005c*/ 	.word	0x00000000
        /*0060*/ 	.short	0x0000
        /*0062*/ 	.short	0x0000
        /*0064*/ 	.byte	0x00, 0xf5, 0x21, 0x00


	//----- nvinfo : EIATTR_SPARSE_MMA_MASK
	.align		4
.L_254:
        /*0068*/ 	.byte	0x03, 0x50
        /*006a*/ 	.short	0x0000


	//----- nvinfo : EIATTR_MAXREG_COUNT
	.align		4
        /*006c*/ 	.byte	0x03, 0x1b
        /*006e*/ 	.short	0x00ff


	//----- nvinfo : EIATTR_NUM_BARRIERS
	.align		4
        /*0070*/ 	.byte	0x02, 0x4c
        /*0072*/ 	.byte	0x01
	.zero		1


	//----- nvinfo : EIATTR_MERCURY_ISA_VERSION
	.align		4
        /*0074*/ 	.byte	0x03, 0x5f
        /*0076*/ 	.short	0x0101


	//----- nvinfo : EIATTR_VRC_CTA_INIT_COUNT
	.align		4
        /*0078*/ 	.byte	0x02, 0x4a
	.zero		1
	.zero		1


	//----- nvinfo : EIATTR_EXIT_INSTR_OFFSETS
	.align		4
        /*007c*/ 	.byte	0x04, 0x1c
        /*007e*/ 	.short	(.L_256 - .L_255)


	//   ....[0]....
.L_255:
        /*0080*/ 	.word	0x00000080


	//   ....[1]....
        /*0084*/ 	.word	0x00000140


	//   ....[2]....
        /*0088*/ 	.word	0x0000ef00


	//   ....[3]....
        /*008c*/ 	.word	0x0000f2e0


	//   ....[4]....
        /*0090*/ 	.word	0x0000f4c0


	//   ....[5]....
        /*0094*/ 	.word	0x0000f540


	//----- nvinfo : EIATTR_CRS_STACK_SIZE
	.align		4
.L_256:
        /*0098*/ 	.byte	0x04, 0x1e
        /*009a*/ 	.short	(.L_258 - .L_257)
.L_257:
        /*009c*/ 	.word	0x00000000


	//----- nvinfo : EIATTR_CBANK_PARAM_SIZE
	.align		4
.L_258:
        /*00a0*/ 	.byte	0x03, 0x19
        /*00a2*/ 	.short	0x0030


	//----- nvinfo : EIATTR_PARAM_CBANK
	.align		4
        /*00a4*/ 	.byte	0x04, 0x0a
        /*00a6*/ 	.short	(.L_260 - .L_259)
	.align		4
.L_259:
        /*00a8*/ 	.word	index@(.nv.constant0._Z22generateProposalsLocalILi5ELi8EEvP14SudokuProposalIXmlT_T_EES2_PiS3_iS3_)
        /*00ac*/ 	.short	0x0380
        /*00ae*/ 	.short	0x0030


	//----- nvinfo : EIATTR_SW_WAR
	.align		4
.L_260:
        /*00b0*/ 	.byte	0x04, 0x36
        /*00b2*/ 	.short	(.L_262 - .L_261)
.L_261:
        /*00b4*/ 	.word	0x00000008
.L_262:


//--------------------- .nv.info._Z17generateProposalsILi5EEvP14SudokuProposalIXmlT_T_EES2_PiS3_iS3_ --------------------------
	.section	.nv.info._Z17generateProposalsILi5EEvP14SudokuProposalIXmlT_T_EES2_PiS3_iS3_,"",@"SHT_CUDA_INFO"
	.sectionflags	@""
	.align	4


	//----- nvinfo : EIATTR_CUDA_API_VERSION
	.align		4
        /*0000*/ 	.byte	0x04, 0x37
        /*0002*/ 	.short	(.L_264 - .L_263)
.L_263:
        /*0004*/ 	.word	0x00000082


	//----- nvinfo : EIATTR_KPARAM_INFO
	.align		4
.L_264:
        /*0008*/ 	.byte	0x04, 0x17
        /*000a*/ 	.short	(.L_266 - .L_265)
.L_265:
        /*000c*/ 	.word	0x00000000
        /*0010*/ 	.short	0x0005
        /*0012*/ 	.short	0x0028
        /*0014*/ 	.byte	0x00, 0xf5, 0x21, 0x00


	//----- nvinfo : EIATTR_KPARAM_INFO
	.align		4
.L_266:
        /*0018*/ 	.byte	0x04, 0x17
        /*001a*/ 	.short	(.L_268 - .L_267)
.L_267:
        /*001c*/ 	.word	0x00000000
        /*0020*/ 	.short	0x0004
        /*0022*/ 	.short	0x0020
        /*0024*/ 	.byte	0x00, 0xf0, 0x11, 0x00


	//----- nvinfo : EIATTR_KPARAM_INFO
	.align		4
.L_268:
        /*0028*/ 	.byte	0x04, 0x17
        /*002a*/ 	.short	(.L_270 - .L_269)
.L_269:
        /*002c*/ 	.word	0x00000000
        /*0030*/ 	.short	0x0003
        /*0032*/ 	.short	0x0018
        /*0034*/ 	.byte	0x00, 0xf5, 0x21, 0x00


	//----- nvinfo : EIATTR_KPARAM_INFO
	.align		4
.L_270:
        /*0038*/ 	.byte	0x04, 0x17
        /*003a*/ 	.short	(.L_272 - .L_271)
.L_271:
        /*003c*/ 	.word	0x00000000
        /*0040*/ 	.short	0x0002
        /*0042*/ 	.short	0x0010
        /*0044*/ 	.byte	0x00, 0xf5, 0x21, 0x00


	//----- nvinfo : EIATTR_KPARAM_INFO
	.align		4
.L_272:
        /*0048*/ 	.byte	0x04, 0x17
        /*004a*/ 	.short	(.L_274 - .L_273)
.L_273:
        /*004c*/ 	.word	0x00000000
        /*0050*/ 	.short	0x0001
        /*0052*/ 	.short	0x0008
        /*0054*/ 	.byte	0x00, 0xf5, 0x21, 0x00


	//----- nvinfo : EIATTR_KPARAM_INFO
	.align		4
.L_274:
        /*0058*/ 	.byte	0x04, 0x17
        /*005a*/ 	.short	(.L_276 - .L_275)
.L_275:
        /*005c*/ 	.word	0x00000000
        /*0060*/ 	.short	0x0000
        /*0062*/ 	.short	0x0000
        /*0064*/ 	.byte	0x00, 0xf5, 0x21, 0x00


	//----- nvinfo : EIATTR_SPARSE_MMA_MASK
	.align		4
.L_276:
        /*0068*/ 	.byte	0x03, 0x50
        /*006a*/ 	.short	0x0000


	//----- nvinfo : EIATTR_MAXREG_COUNT
	.align		4
        /*006c*/ 	.byte	0x03, 0x1b
        /*006e*/ 	.short	0x00ff


	//----- nvinfo : EIATTR_ANNOTATIONS
	.align		4
        /*0070*/ 	.byte	0x04, 0x55
        /*0072*/ 	.short	(.L_278 - .L_277)


	//   ....[0]....
.L_277:
        /*0074*/ 	.word	0x00000001
        /*0078*/ 	.byte	0xa0, 0x05, 0x00, 0x00, 0x01, 0x00, 0x00, 0x00, 0xe0, 0x05, 0x00, 0x00, 0x01, 0x00, 0x00, 0x00
        /* <DEDUP_REMOVED lines=1346> */
        /*54a8*/ 	.byte	0x20, 0xc6, 0x06, 0x00, 0x01, 0x00, 0x00, 0x00, 0x30, 0xc6, 0x06, 0x00


	//----- nvinfo : EIATTR_MERCURY_ISA_VERSION
	.align		4
.L_278:
        /*54b4*/ 	.byte	0x03, 0x5f
        /*54b6*/ 	.short	0x0101


	//----- nvinfo : EIATTR_VRC_CTA_INIT_COUNT
	.align		4
        /*54b8*/ 	.byte	0x02, 0x4a
	.zero		1
	.zero		1


	//----- nvinfo : EIATTR_EXIT_INSTR_OFFSETS
	.align		4
        /*54bc*/ 	.byte	0x04, 0x1c
        /*54be*/ 	.short	(.L_280 - .L_279)


	//   ....[0]....
.L_279:
        /*54c0*/ 	.word	0x000000a0


	//   ....[1]....
        /*54c4*/ 	.word	0x00061070


	//   ....[2]....
        /*54c8*/ 	.word	0x000610f0


	//   ....[3]....
        /*54cc*/ 	.word	0x00061120


	//   ....[4]....
        /*54d0*/ 	.word	0x00061150


	//   ....[5]....
        /*54d4*/ 	.word	0x000611a0


	//   ....[6]....
        /*54d8*/ 	.word	0x000652e0


	//   ....[7]....
        /*54dc*/ 	.word	0x0006d610


	//----- nvinfo : EIATTR_CRS_STACK_SIZE
	.align		4
.L_280:
        /*54e0*/ 	.byte	0x04, 0x1e
        /*54e2*/ 	.short	(.L_282 - .L_281)
.L_281:
        /*54e4*/ 	.word	0x00000000


	//----- nvinfo : EIATTR_CBANK_PARAM_SIZE
	.align		4
.L_282:
        /*54e8*/ 	.byte	0x03, 0x19
        /*54ea*/ 	.short	0x0030


	//----- nvinfo : EIATTR_PARAM_CBANK
	.align		4
        /*54ec*/ 	.byte	0x04, 0x0a
        /*54ee*/ 	.short	(.L_284 - .L_283)
	.align		4
.L_283:
        /*54f0*/ 	.word	index@(.nv.constant0._Z17generateProposalsILi5EEvP14SudokuProposalIXmlT_T_EES2_PiS3_iS3_)
        /*54f4*/ 	.short	0x0380
        /*54f6*/ 	.short	0x0030


	//----- nvinfo : EIATTR_SW_WAR
	.align		4
.L_284:
        /*54f8*/ 	.byte	0x04, 0x36
        /*54fa*/ 	.short	(.L_286 - .L_285)
.L_285:
        /*54fc*/ 	.word	0x00000008
.L_286:


//--------------------- .nv.info._Z19compactifyProposalsILi16EEvPK14SudokuProposalIXT_EEPS1_PKiS6_i --------------------------
	.section	.nv.info._Z19compactifyProposalsILi16EEvPK14SudokuProposalIXT_EEPS1_PKiS6_i,"",@"SHT_CUDA_INFO"
	.sectionflags	@""
	.align	4


	//----- nvinfo : EIATTR_CUDA_API_VERSION
	.align		4
        /*0000*/ 	.byte	0x04, 0x37
        /*0002*/ 	.short	(.L_288 - .L_287)
.L_287:
        /*0004*/ 	.word	0x00000082


	//----- nvinfo : EIATTR_KPARAM_INFO
	.align		4
.L_288:
        /*0008*/ 	.byte	0x04, 0x17
        /*000a*/ 	.short	(.L_290 - .L_289)
.L_289:
        /*000c*/ 	.word	0x00000000
        /*0010*/ 	.short	0x0004
        /*0012*/ 	.short	0x0020
        /*0014*/ 	.byte	0x00, 0xf0, 0x11, 0x00


	//----- nvinfo : EIATTR_KPARAM_INFO
	.align		4
.L_290:
        /*0018*/ 	.byte	0x04, 0x17
        /*001a*/ 	.short	(.L_292 - .L_291)
.L_291:
        /*001c*/ 	.word	0x00000000
        /*0020*/ 	.short	0x0003
        /*0022*/ 	.short	0x0018
        /*0024*/ 	.byte	0x00, 0xf5, 0x21, 0x00


	//----- nvinfo : EIATTR_KPARAM_INFO
	.align		4
.L_292:
        /*0028*/ 	.byte	0x04, 0x17
        /*002a*/ 	.short	(.L_294 - .L_293)
.L_293:
        /*002c*/ 	.word	0x00000000
        /*0030*/ 	.short	0x0002
        /*0032*/ 	.short	0x0010
        /*0034*/ 	.byte	0x00, 0xf5, 0x21, 0x00


	//----- nvinfo : EIATTR_KPARAM_INFO
	.align		4
.L_294:
        /*0038*/ 	.byte	0x04, 0x17
        /*003a*/ 	.short	(.L_296 - .L_295)
.L_295:
        /*003c*/ 	.word	0x00000000
        /*0040*/ 	.short	0x0001
        /*0042*/ 	.short	0x0008
        /*0044*/ 	.byte	0x00, 0xf5, 0x21, 0x00


	//----- nvinfo : EIATTR_KPARAM_INFO
	.align		4
.L_296:
        /*0048*/ 	.byte	0x04, 0x17
        /*004a*/ 	.short	(.L_298 - .L_297)
.L_297:
        /*004c*/ 	.word	0x00000000
        /*0050*/ 	.short	0x0000
        /*0052*/ 	.short	0x0000
        /*0054*/ 	.byte	0x00, 0xf5, 0x21, 0x00


	//----- nvinfo : EIATTR_SPARSE_MMA_MASK
	.align		4
.L_298:
        /*0058*/ 	.byte	0x03, 0x50
        /*005a*/ 	.short	0x0000


	//----- nvinfo : EIATTR_MAXREG_COUNT
	.align		4
        /*005c*/ 	.byte	0x03, 0x1b
        /*005e*/ 	.short	0x00ff


	//----- nvinfo : EIATTR_MERCURY_ISA_VERSION
	.align		4
        /*0060*/ 	.byte	0x03, 0x5f
        /*0062*/ 	.short	0x0101


	//----- nvinfo : EIATTR_VRC_CTA_INIT_COUNT
	.align		4
        /*0064*/ 	.byte	0x02, 0x4a
	.zero		1
	.zero		1


	//----- nvinfo : EIATTR_EXIT_INSTR_OFFSETS
	.align		4
        /*0068*/ 	.byte	0x04, 0x1c
        /*006a*/ 	.short	(.L_300 - .L_299)


	//   ....[0]....
.L_299:
        /*006c*/ 	.word	0x00000070


	//   ....[1]....
        /*0070*/ 	.word	0x000000d0


	//   ....[2]....
        /*0074*/ 	.word	0x00000250


	//----- nvinfo : EIATTR_CBANK_PARAM_SIZE
	.align		4
.L_300:
        /*0078*/ 	.byte	0x03, 0x19
        /*007a*/ 	.short	0x0024


	//----- nvinfo : EIATTR_PARAM_CBANK
	.align		4
        /*007c*/ 	.byte	0x04, 0x0a
        /*007e*/ 	.short	(.L_302 - .L_301)
	.align		4
.L_301:
        /*0080*/ 	.word	index@(.nv.constant0._Z19compactifyProposalsILi16EEvPK14SudokuProposalIXT_EEPS1_PKiS6_i)
        /*0084*/ 	.short	0x0380
        /*0086*/ 	.short	0x0024


	//----- nvinfo : EIATTR_SW_WAR
	.align		4
.L_302:
        /*0088*/ 	.byte	0x04, 0x36
        /*008a*/ 	.short	(.L_304 - .L_303)
.L_303:
        /*008c*/ 	.word	0x00000008
.L_304:


//--------------------- .nv.info._Z22generateProposalsLocalILi4ELi16EEvP14SudokuProposalIXmlT_T_EES2_PiS3_iS3_ --------------------------
	.section	.nv.info._Z22generateProposalsLocalILi4ELi16EEvP14SudokuProposalIXmlT_T_EES2_PiS3_iS3_,"",@"SHT_CUDA_INFO"
	.sectionflags	@""
	.align	4


	//----- nvinfo : EIATTR_CUDA_API_VERSION
	.align		4
        /*0000*/ 	.byte	0x04, 0x37
        /*0002*/ 	.short	(.L_306 - .L_305)
.L_305:
        /*0004*/ 	.word	0x00000082


	//----- nvinfo : EIATTR_KPARAM_INFO
	.align		4
.L_306:
        /*0008*/ 	.byte	0x04, 0x17
        /*000a*/ 	.short	(.L_308 - .L_307)
.L_307:
        /*000c*/ 	.word	0x00000000
        /*0010*/ 	.short	0x0005
        /*0012*/ 	.short	0x0028
        /*0014*/ 	.byte	0x00, 0xf5, 0x21, 0x00


	//----- nvinfo : EIATTR_KPARAM_INFO
	.align		4
.L_308:
        /*0018*/ 	.byte	0x04, 0x17
        /*001a*/ 	.short	(.L_310 - .L_309)
.L_309:
        /*001c*/ 	.word	0x00000000
        /*0020*/ 	.short	0x0004
        /*0022*/ 	.short	0x0020
        /*0024*/ 	.byte	0x00, 0xf0, 0x11, 0x00


	//----- nvinfo : EIATTR_KPARAM_INFO
	.align		4
.L_310:
        /*0028*/ 	.byte	0x04, 0x17
        /*002a*/ 	.short	(.L_312 - .L_311)
.L_311:
        /*002c*/ 	.word	0x00000000
        /*0030*/ 	.short	0x0003
        /*0032*/ 	.short	0x0018
        /*0034*/ 	.byte	0x00, 0xf5, 0x21, 0x00


	//----- nvinfo : EIATTR_KPARAM_INFO
	.align		4
.L_312:
        /*0038*/ 	.byte	0x04, 0x17
        /*003a*/ 	.short	(.L_314 - .L_313)
.L_313:
        /*003c*/ 	.word	0x00000000
        /*0040*/ 	.short	0x0002
        /*0042*/ 	.short	0x0010
        /*0044*/ 	.byte	0x00, 0xf5, 0x21, 0x00


	//----- nvinfo : EIATTR_KPARAM_INFO
	.align		4
.L_314:
        /*0048*/ 	.byte	0x04, 0x17
        /*004a*/ 	.short	(.L_316 - .L_315)
.L_315:
        /*004c*/ 	.word	0x00000000
        /*0050*/ 	.short	0x0001
        /*0052*/ 	.short	0x0008
        /*0054*/ 	.byte	0x00, 0xf5, 0x21, 0x00


	//----- nvinfo : EIATTR_KPARAM_INFO
	.align		4
.L_316:
        /*0058*/ 	.byte	0x04, 0x17
        /*005a*/ 	.short	(.L_318 - .L_317)
.L_317:
        /*005c*/ 	.word	0x00000000
        /*0060*/ 	.short	0x0000
        /*0062*/ 	.short	0x0000
        /*0064*/ 	.byte	0x00, 0xf5, 0x21, 0x00


	//----- nvinfo : EIATTR_SPARSE_MMA_MASK
	.align		4
.L_318:
        /*0068*/ 	.byte	0x03, 0x50
        /*006a*/ 	.short	0x0000


	//----- nvinfo : EIATTR_MAXREG_COUNT
	.align		4
        /*006c*/ 	.byte	0x03, 0x1b
        /*006e*/ 	.short	0x00ff


	//----- nvinfo : EIATTR_NUM_BARRIERS
	.align		4
        /*0070*/ 	.byte	0x02, 0x4c
        /*0072*/ 	.byte	0x01
	.zero		1


	//----- nvinfo : EIATTR_MERCURY_ISA_VERSION
	.align		4
        /*0074*/ 	.byte	0x03, 0x5f
        /*0076*/ 	.short	0x0101


	//----- nvinfo : EIATTR_VRC_CTA_INIT_COUNT
	.align		4
        /*0078*/ 	.byte	0x02, 0x4a
	.zero		1
	.zero		1


	//----- nvinfo : EIATTR_EXIT_INSTR_OFFSETS
	.align		4
        /*007c*/ 	.byte	0x04, 0x1c
        /*007e*/ 	.short	(.L_320 - .L_319)


	//   ....[0]....
.L_319:
        /*0080*/ 	.word	0x00000080


	//   ....[1]....
        /*0084*/ 	.word	0x00000130


	//   ....[2]....
        /*0088*/ 	.word	0x00009970


	//   ....[3]....
        /*008c*/ 	.word	0x00009f80


	//   ....[4]....
        /*0090*/ 	.word	0x0000a0d0


	//   ....[5]....
        /*0094*/ 	.word	0x0000a150


	//----- nvinfo : EIATTR_CRS_STACK_SIZE
	.align		4
.L_320:
        /*0098*/ 	.byte	0x04, 0x1e
        /*009a*/ 	.short	(.L_322 - .L_321)
.L_321:
        /*009c*/ 	.word	0x00000000


	//----- nvinfo : EIATTR_CBANK_PARAM_SIZE
	.align		4
.L_322:
        /*00a0*/ 	.byte	0x03, 0x19
        /*00a2*/ 	.short	0x0030


	//----- nvinfo : EIATTR_PARAM_CBANK
	.align		4
        /*00a4*/ 	.byte	0x04, 0x0a
        /*00a6*/ 	.short	(.L_324 - .L_323)
	.align		4
.L_323:
        /*00a8*/ 	.word	index@(.nv.constant0._Z22generateProposalsLocalILi4ELi16EEvP14SudokuProposalIXmlT_T_EES2_PiS3_iS3_)
        /*00ac*/ 	.short	0x0380
        /*00ae*/ 	.short	0x0030


	//----- nvinfo : EIATTR_SW_WAR
	.align		4
.L_324:
        /*00b0*/ 	.byte	0x04, 0x36
        /*00b2*/ 	.short	(.L_326 - .L_325)
.L_325:
        /*00b4*/ 	.word	0x00000008
.L_326:


//--------------------- .nv.info._Z17generateProposalsILi4EEvP14SudokuProposalIXmlT_T_EES2_PiS3_iS3_ --------------------------
	.section	.nv.info._Z17generateProposalsILi4EEvP14SudokuProposalIXmlT_T_EES2_PiS3_iS3_,"",@"SHT_CUDA_INFO"
	.sectionflags	@""
	.align	4


	//----- nvinfo : EIATTR_CUDA_API_VERSION
	.align		4
        /*0000*/ 	.byte	0x04, 0x37
        /*0002*/ 	.short	(.L_328 - .L_327)
.L_327:
        /*0004*/ 	.word	0x00000082


	//----- nvinfo : EIATTR_KPARAM_INFO
	.align		4
.L_328:
        /*0008*/ 	.byte	0x04, 0x17
        /*000a*/ 	.short	(.L_330 - .L_329)
.L_329:
        /*000c*/ 	.word	0x00000000
        /*0010*/ 	.short	0x0005
        /*0012*/ 	.short	0x0028
        /*0014*/ 	.byte	0x00, 0xf5, 0x21, 0x00


	//----- nvinfo : EIATTR_KPARAM_INFO
	.align		4
.L_330:
        /*0018*/ 	.byte	0x04, 0x17
        /*001a*/ 	.short	(.L_332 - .L_331)
.L_331:
        /*001c*/ 	.word	0x00000000
        /*0020*/ 	.short	0x0004
        /*0022*/ 	.short	0x0020
        /*0024*/ 	.byte	0x00, 0xf0, 0x11, 0x00


	//----- nvinfo : EIATTR_KPARAM_INFO
	.align		4
.L_332:
        /*0028*/ 	.byte	0x04, 0x17
        /*002a*/ 	.short	(.L_334 - .L_333)
.L_333:
        /*002c*/ 	.word	0x00000000
        /*0030*/ 	.short	0x0003
        /*0032*/ 	.short	0x0018
        /*0034*/ 	.byte	0x00, 0xf5, 0x21, 0x00


	//----- nvinfo : EIATTR_KPARAM_INFO
	.align		4
.L_334:
        /*0038*/ 	.byte	0x04, 0x17
        /*003a*/ 	.short	(.L_336 - .L_335)
.L_335:
        /*003c*/ 	.word	0x00000000
        /*0040*/ 	.short	0x0002
        /*0042*/ 	.short	0x0010
        /*0044*/ 	.byte	0x00, 0xf5, 0x21, 0x00


	//----- nvinfo : EIATTR_KPARAM_INFO
	.align		4
.L_336:
        /*0048*/ 	.byte	0x04, 0x17
        /*004a*/ 	.short	(.L_338 - .L_337)
.L_337:
        /*004c*/ 	.word	0x00000000
        /*0050*/ 	.short	0x0001
        /*0052*/ 	.short	0x0008
        /*0054*/ 	.byte	0x00, 0xf5, 0x21, 0x00


	//----- nvinfo : EIATTR_KPARAM_INFO
	.align		4
.L_338:
        /*0058*/ 	.byte	0x04, 0x17
        /*005a*/ 	.short	(.L_340 - .L_339)
.L_339:
        /*005c*/ 	.word	0x00000000
        /*0060*/ 	.short	0x0000
        /*0062*/ 	.short	0x0000
        /*0064*/ 	.byte	0x00, 0xf5, 0x21, 0x00


	//----- nvinfo : EIATTR_SPARSE_MMA_MASK
	.align		4
.L_340:
        /*0068*/ 	.byte	0x03, 0x50
        /*006a*/ 	.short	0x0000


	//----- nvinfo : EIATTR_MAXREG_COUNT
	.align		4
        /*006c*/ 	.byte	0x03, 0x1b
        /*006e*/ 	.short	0x00ff


	//----- nvinfo : EIATTR_ANNOTATIONS
	.align		4
        /*0070*/ 	.byte	0x04, 0x55
        /*0072*/ 	.short	(.L_342 - .L_341)


	//   ....[0]....
.L_341:
        /* <DEDUP_REMOVED lines=67> */


	//----- nvinfo : EIATTR_MERCURY_ISA_VERSION
	.align		4
.L_342:
        /*0494*/ 	.byte	0x03, 0x5f
        /*0496*/ 	.short	0x0101


	//----- nvinfo : EIATTR_VRC_CTA_INIT_COUNT
	.align		4
        /*0498*/ 	.byte	0x02, 0x4a
	.zero		1
	.zero		1


	//----- nvinfo : EIATTR_EXIT_INSTR_OFFSETS
	.align		4
        /*049c*/ 	.byte	0x04, 0x1c
        /*049e*/ 	.short	(.L_344 - .L_343)


	//   ....[0]....
.L_343:
        /*04a0*/ 	.word	0x000000a0


	//   ....[1]....
        /*04a4*/ 	.word	0x0002fe00


	//   ....[2]....
        /*04a8*/ 	.word	0x00030fd0


	//   ....[3]....
        /*04ac*/ 	.word	0x00032240


	//----- nvinfo : EIATTR_CRS_STACK_SIZE
	.align		4
.L_344:
        /*04b0*/ 	.byte	0x04, 0x1e
        /*04b2*/ 	.short	(.L_346 - .L_345)
.L_345:
        /*04b4*/ 	.word	0x00000000


	//----- nvinfo : EIATTR_CBANK_PARAM_SIZE
	.align		4
.L_346:
        /*04b8*/ 	.byte	0x03, 0x19
        /*04ba*/ 	.short	0x0030


	//----- nvinfo : EIATTR_PARAM_CBANK
	.align		4
        /*04bc*/ 	.byte	0x04, 0x0a
        /*04be*/ 	.short	(.L_348 - .L_347)
	.align		4
.L_347:
        /*04c0*/ 	.word	index@(.nv.constant0._Z17generateProposalsILi4EEvP14SudokuProposalIXmlT_T_EES2_PiS3_iS3_)
        /*04c4*/ 	.short	0x0380
        /*04c6*/ 	.short	0x0030


	//----- nvinfo : EIATTR_SW_WAR
	.align		4
.L_348:
        /*04c8*/ 	.byte	0x04, 0x36
        /*04ca*/ 	.short	(.L_350 - .L_349)
.L_349:
        /*04cc*/ 	.word	0x00000008
.L_350:


//--------------------- .nv.info._Z19compactifyProposalsILi9EEvPK14SudokuProposalIXT_EEPS1_PKiS6_i --------------------------
	.section	.nv.info._Z19compactifyProposalsILi9EEvPK14SudokuProposalIXT_EEPS1_PKiS6_i,"",@"SHT_CUDA_INFO"
	.sectionflags	@""
	.align	4


	//----- nvinfo : EIATTR_CUDA_API_VERSION
	.align		4
        /*0000*/ 	.byte	0x04, 0x37
        /*0002*/ 	.short	(.L_352 - .L_351)
.L_351:
        /*0004*/ 	.word	0x00000082


	//----- nvinfo : EIATTR_KPARAM_INFO
	.align		4
.L_352:
        /*0008*/ 	.byte	0x04, 0x17
        /*000a*/ 	.short	(.L_354 - .L_353)
.L_353:
        /*000c*/ 	.word	0x00000000
        /*0010*/ 	.short	0x0004
        /*0012*/ 	.short	0x0020
        /*0014*/ 	.byte	0x00, 0xf0, 0x11, 0x00


	//----- nvinfo : EIATTR_KPARAM_INFO
	.align		4
.L_354:
        /*0018*/ 	.byte	0x04, 0x17
        /*001a*/ 	.short	(.L_356 - .L_355)
.L_355:
        /*001c*/ 	.word	0x00000000
        /*0020*/ 	.short	0x0003
        /*0022*/ 	.short	0x0018
        /*0024*/ 	.byte	0x00, 0xf5, 0x21, 0x00


	//----- nvinfo : EIATTR_KPARAM_INFO
	.align		4
.L_356:
        /*0028*/ 	.byte	0x04, 0x17
        /*002a*/ 	.short	(.L_358 - .L_357)
.L_357:
        /*002c*/ 	.word	0x00000000
        /*0030*/ 	.short	0x0002
        /*0032*/ 	.short	0x0010
        /*0034*/ 	.byte	0x00, 0xf5, 0x21, 0x00


	//----- nvinfo : EIATTR_KPARAM_INFO
	.align		4
.L_358:
        /*0038*/ 	.byte	0x04, 0x17
        /*003a*/ 	.short	(.L_360 - .L_359)
.L_359:
        /*003c*/ 	.word	0x00000000
        /*0040*/ 	.short	0x0001
        /*0042*/ 	.short	0x0008
        /*0044*/ 	.byte	0x00, 0xf5, 0x21, 0x00


	//----- nvinfo : EIATTR_KPARAM_INFO
	.align		4
.L_360:
        /*0048*/ 	.byte	0x04, 0x17
        /*004a*/ 	.short	(.L_362 - .L_361)
.L_361:
        /*004c*/ 	.word	0x00000000
        /*0050*/ 	.short	0x0000
        /*0052*/ 	.short	0x0000
        /*0054*/ 	.byte	0x00, 0xf5, 0x21, 0x00


	//----- nvinfo : EIATTR_SPARSE_MMA_MASK
	.align		4
.L_362:
        /*0058*/ 	.byte	0x03, 0x50
        /*005a*/ 	.short	0x0000


	//----- nvinfo : EIATTR_MAXREG_COUNT
	.align		4
        /*005c*/ 	.byte	0x03, 0x1b
        /*005e*/ 	.short	0x00ff


	//----- nvinfo : EIATTR_MERCURY_ISA_VERSION
	.align		4
        /*0060*/ 	.byte	0x03, 0x5f
        /*0062*/ 	.short	0x0101


	//----- nvinfo : EIATTR_VRC_CTA_INIT_COUNT
	.align		4
        /*0064*/ 	.byte	0x02, 0x4a
	.zero		1
	.zero		1


	//----- nvinfo : EIATTR_EXIT_INSTR_OFFSETS
	.align		4
        /*0068*/ 	.byte	0x04, 0x1c
        /*006a*/ 	.short	(.L_364 - .L_363)


	//   ....[0]....
.L_363:
        /*006c*/ 	.word	0x00000070


	//   ....[1]....
        /*0070*/ 	.word	0x000000d0


	//   ....[2]....
        /*0074*/ 	.word	0x00000b90


	//----- nvinfo : EIATTR_CBANK_PARAM_SIZE
	.align		4
.L_364:
        /*0078*/ 	.byte	0x03, 0x19
        /*007a*/ 	.short	0x0024


	//----- nvinfo : EIATTR_PARAM_CBANK
	.align		4
        /*007c*/ 	.byte	0x04, 0x0a
        /*007e*/ 	.short	(.L_366 - .L_365)
	.align		4
.L_365:
        /*0080*/ 	.word	index@(.nv.constant0._Z19compactifyProposalsILi9EEvPK14SudokuProposalIXT_EEPS1_PKiS6_i)
        /*0084*/ 	.short	0x0380
        /*0086*/ 	.short	0x0024


	//----- nvinfo : EIATTR_SW_WAR
	.align		4
.L_366:
        /*0088*/ 	.byte	0x04, 0x36
        /*008a*/ 	.short	(.L_368 - .L_367)
.L_367:
        /*008c*/ 	.word	0x00000008
.L_368:


//--------------------- .nv.info._Z22generateProposalsLocalILi3ELi24EEvP14SudokuProposalIXmlT_T_EES2_PiS3_iS3_ --------------------------
	.section	.nv.info._Z22generateProposalsLocalILi3ELi24EEvP14SudokuProposalIXmlT_T_EES2_PiS3_iS3_,"",@"SHT_CUDA_INFO"
	.sectionflags	@""
	.align	4


	//----- nvinfo : EIATTR_CUDA_API_VERSION
	.align		4
        /*0000*/ 	.byte	0x04, 0x37
        /*0002*/ 	.short	(.L_370 - .L_369)
.L_369:
        /*0004*/ 	.word	0x00000082


	//----- nvinfo : EIATTR_KPARAM_INFO
	.align		4
.L_370:
        /*0008*/ 	.byte	0x04, 0x17
        /*000a*/ 	.short	(.L_372 - .L_371)
.L_371:
        /*000c*/ 	.word	0x00000000
        /*0010*/ 	.short	0x0005
        /*0012*/ 	.short	0x0028
        /*0014*/ 	.byte	0x00, 0xf5, 0x21, 0x00


	//----- nvinfo : EIATTR_KPARAM_INFO
	.align		4
.L_372:
        /*0018*/ 	.byte	0x04, 0x17
        /*001a*/ 	.short	(.L_374 - .L_373)
.L_373:
        /*001c*/ 	.word	0x00000000
        /*0020*/ 	.short	0x0004
        /*0022*/ 	.short	0x0020
        /*0024*/ 	.byte	0x00, 0xf0, 0x11, 0x00


	//----- nvinfo : EIATTR_KPARAM_INFO
	.align		4
.L_374:
        /*0028*/ 	.byte	0x04, 0x17
        /*002a*/ 	.short	(.L_376 - .L_375)
.L_375:
        /*002c*/ 	.word	0x00000000
        /*0030*/ 	.short	0x0003
        /*0032*/ 	.short	0x0018
        /*0034*/ 	.byte	0x00, 0xf5, 0x21, 0x00


	//----- nvinfo : EIATTR_KPARAM_INFO
	.align		4
.L_376:
        /*0038*/ 	.byte	0x04, 0x17
        /*003a*/ 	.short	(.L_378 - .L_377)
.L_377:
        /*003c*/ 	.word	0x00000000
        /*0040*/ 	.short	0x0002
        /*0042*/ 	.short	0x0010
        /*0044*/ 	.byte	0x00, 0xf5, 0x21, 0x00


	//----- nvinfo : EIATTR_KPARAM_INFO
	.align		4
.L_378:
        /*0048*/ 	.byte	0x04, 0x17
        /*004a*/ 	.short	(.L_380 - .L_379)
.L_379:
        /*004c*/ 	.word	0x00000000
        /*0050*/ 	.short	0x0001
        /*0052*/ 	.short	0x0008
        /*0054*/ 	.byte	0x00, 0xf5, 0x21, 0x00


	//----- nvinfo : EIATTR_KPARAM_INFO
	.align		4
.L_380:
        /*0058*/ 	.byte	0x04, 0x17
        /*005a*/ 	.short	(.L_382 - .L_381)
.L_381:
        /*005c*/ 	.word	0x00000000
        /*0060*/ 	.short	0x0000
        /*0062*/ 	.short	0x0000
        /*0064*/ 	.byte	0x00, 0xf5, 0x21, 0x00


	//----- nvinfo : EIATTR_SPARSE_MMA_MASK
	.align		4
.L_382:
        /*0068*/ 	.byte	0x03, 0x50
        /*006a*/ 	.short	0x0000


	//----- nvinfo : EIATTR_MAXREG_COUNT
	.align		4
        /*006c*/ 	.byte	0x03, 0x1b
        /*006e*/ 	.short	0x00ff


	//----- nvinfo : EIATTR_NUM_BARRIERS
	.align		4
        /*0070*/ 	.byte	0x02, 0x4c
        /*0072*/ 	.byte	0x01
	.zero		1


	//----- nvinfo : EIATTR_MERCURY_ISA_VERSION
	.align		4
        /*0074*/ 	.byte	0x03, 0x5f
        /*0076*/ 	.short	0x0101


	//----- nvinfo : EIATTR_VRC_CTA_INIT_COUNT
	.align		4
        /*0078*/ 	.byte	0x02, 0x4a
	.zero		1
	.zero		1


	//----- nvinfo : EIATTR_EXIT_INSTR_OFFSETS
	.align		4
        /*007c*/ 	.byte	0x04, 0x1c
        /*007e*/ 	.short	(.L_384 - .L_383)


	//   ....[0]....
.L_383:
        /*0080*/ 	.word	0x00000070


	//   ....[1]....
        /*0084*/ 	.word	0x00000130


	//   ....[2]....
        /*0088*/ 	.word	0x00005bd0


	//   ....[3]....
        /*008c*/ 	.word	0x00006790


	//   ....[4]....
        /*0090*/ 	.word	0x000067e0


	//   ....[5]....
        /*0094*/ 	.word	0x000067f0


	//   ....[6]....
        /*0098*/ 	.word	0x00006810


	//   ....[7]....
        /*009c*/ 	.word	0x000068f0


	//   ....[8]....
        /*00a0*/ 	.word	0x00006970


	//----- nvinfo : EIATTR_CRS_STACK_SIZE
	.align		4
.L_384:
        /*00a4*/ 	.byte	0x04, 0x1e
        /*00a6*/ 	.short	(.L_386 - .L_385)
.L_385:
        /*00a8*/ 	.word	0x00000000


	//----- nvinfo : EIATTR_CBANK_PARAM_SIZE
	.align		4
.L_386:
        /*00ac*/ 	.byte	0x03, 0x19
        /*00ae*/ 	.short	0x0030


	//----- nvinfo : EIATTR_PARAM_CBANK
	.align		4
        /*00b0*/ 	.byte	0x04, 0x0a
        /*00b2*/ 	.short	(.L_388 - .L_387)
	.align		4
.L_387:
        /*00b4*/ 	.word	index@(.nv.constant0._Z22generateProposalsLocalILi3ELi24EEvP14SudokuProposalIXmlT_T_EES2_PiS3_iS3_)
        /*00b8*/ 	.short	0x0380
        /*00ba*/ 	.short	0x0030


	//----- nvinfo : EIATTR_SW_WAR
	.align		4
.L_388:
        /*00bc*/ 	.byte	0x04, 0x36
        /*00be*/ 	.short	(.L_390 - .L_389)
.L_389:
        /*00c0*/ 	.word	0x00000008
.L_390:


//--------------------- .nv.info._Z17generateProposalsILi3EEvP14SudokuProposalIXmlT_T_EES2_PiS3_iS3_ --------------------------
	.section	.nv.info._Z17generateProposalsILi3EEvP14SudokuProposalIXmlT_T_EES2_PiS3_iS3_,"",@"SHT_CUDA_INFO"
	.sectionflags	@""
	.align	4


	//----- nvinfo : EIATTR_CUDA_API_VERSION
	.align		4
        /*0000*/ 	.byte	0x04, 0x37
        /*0002*/ 	.short	(.L_392 - .L_391)
.L_391:
        /*0004*/ 	.word	0x00000082


	//----- nvinfo : EIATTR_KPARAM_INFO
	.align		4
.L_392:
        /*0008*/ 	.byte	0x04, 0x17
        /*000a*/ 	.short	(.L_394 - .L_393)
.L_393:
        /*000c*/ 	.word	0x00000000
        /*0010*/ 	.short	0x0005
        /*0012*/ 	.short	0x0028
        /*0014*/ 	.byte	0x00, 0xf5, 0x21, 0x00


	//----- nvinfo : EIATTR_KPARAM_INFO
	.align		4
.L_394:
        /*0018*/ 	.byte	0x04, 0x17
        /*001a*/ 	.short	(.L_396 - .L_395)
.L_395:
        /*001c*/ 	.word	0x00000000
        /*0020*/ 	.short	0x0004
        /*0022*/ 	.short	0x0020
        /*0024*/ 	.byte	0x00, 0xf0, 0x11, 0x00


	//----- nvinfo : EIATTR_KPARAM_INFO
	.align		4
.L_396:
        /*0028*/ 	.byte	0x04, 0x17
        /*002a*/ 	.short	(.L_398 - .L_397)
.L_397:
        /*002c*/ 	.word	0x00000000
        /*0030*/ 	.short	0x0003
        /*0032*/ 	.short	0x0018
        /*0034*/ 	.byte	0x00, 0xf5, 0x21, 0x00


	//----- nvinfo : EIATTR_KPARAM_INFO
	.align		4
.L_398:
        /*0038*/ 	.byte	0x04, 0x17
        /*003a*/ 	.short	(.L_400 - .L_399)
.L_399:
        /*003c*/ 	.word	0x00000000
        /*0040*/ 	.short	0x0002
        /*0042*/ 	.short	0x0010
        /*0044*/ 	.byte	0x00, 0xf5, 0x21, 0x00


	//----- nvinfo : EIATTR_KPARAM_INFO
	.align		4
.L_400:
        /*0048*/ 	.byte	0x04, 0x17
        /*004a*/ 	.short	(.L_402 - .L_401)
.L_401:
        /*004c*/ 	.word	0x00000000
        /*0050*/ 	.short	0x0001
        /*0052*/ 	.short	0x0008
        /*0054*/ 	.byte	0x00, 0xf5, 0x21, 0x00


	//----- nvinfo : EIATTR_KPARAM_INFO
	.align		4
.L_402:
        /*0058*/ 	.byte	0x04, 0x17
        /*005a*/ 	.short	(.L_404 - .L_403)
.L_403:
        /*005c*/ 	.word	0x00000000
        /*0060*/ 	.short	0x0000
        /*0062*/ 	.short	0x0000
        /*0064*/ 	.byte	0x00, 0xf5, 0x21, 0x00


	//----- nvinfo : EIATTR_SPARSE_MMA_MASK
	.align		4
.L_404:
        /*0068*/ 	.byte	0x03, 0x50
        /*006a*/ 	.short	0x0000


	//----- nvinfo : EIATTR_MAXREG_COUNT
	.align		4
        /*006c*/ 	.byte	0x03, 0x1b
        /*006e*/ 	.short	0x00ff


	//----- nvinfo : EIATTR_MERCURY_ISA_VERSION
	.align		4
        /*0070*/ 	.byte	0x03, 0x5f
        /*0072*/ 	.short	0x0101


	//----- nvinfo : EIATTR_VRC_CTA_INIT_COUNT
	.align		4
        /*0074*/ 	.byte	0x02, 0x4a
	.zero		1
	.zero		1


	//----- nvinfo : EIATTR_EXIT_INSTR_OFFSETS
	.align		4
        /*0078*/ 	.byte	0x04, 0x1c
        /*007a*/ 	.short	(.L_406 - .L_405)


	//   ....[0]....
.L_405:
        /*007c*/ 	.word	0x000000a0


	//   ....[1]....
        /*0080*/ 	.word	0x0001e510


	//   ....[2]....
        /*0084*/ 	.word	0x0001efc0


	//   ....[3]....
        /*0088*/ 	.word	0x0001f770


	//   ....[4]....
        /*008c*/ 	.word	0x0001fd00


	//----- nvinfo : EIATTR_CRS_STACK_SIZE
	.align		4
.L_406:
        /*0090*/ 	.byte	0x04, 0x1e
        /*0092*/ 	.short	(.L_408 - .L_407)
.L_407:
        /*0094*/ 	.word	0x00000000


	//----- nvinfo : EIATTR_CBANK_PARAM_SIZE
	.align		4
.L_408:
        /*0098*/ 	.byte	0x03, 0x19
        /*009a*/ 	.short	0x0030


	//----- nvinfo : EIATTR_PARAM_CBANK
	.align		4
        /*009c*/ 	.byte	0x04, 0x0a
        /*009e*/ 	.short	(.L_410 - .L_409)
	.align		4
.L_409:
        /*00a0*/ 	.word	index@(.nv.constant0._Z17generateProposalsILi3EEvP14SudokuProposalIXmlT_T_EES2_PiS3_iS3_)
        /*00a4*/ 	.short	0x0380
        /*00a6*/ 	.short	0x0030


	//----- nvinfo : EIATTR_SW_WAR
	.align		4
.L_410:
        /*00a8*/ 	.byte	0x04, 0x36
        /*00aa*/ 	.short	(.L_412 - .L_411)
.L_411:
        /*00ac*/ 	.word	0x00000008
.L_412:


//--------------------- .nv.callgraph             --------------------------
	.section	.nv.callgraph,"",@"SHT_CUDA_CALLGRAPH"
	.align	4
	.sectionentsize	8
	.align		4
        /*0000*/ 	.word	0x00000000
	.align		4
        /*0004*/ 	.word	0xffffffff
	.align		4
        /*0008*/ 	.word	0x00000000
	.align		4
        /*000c*/ 	.word	0xfffffffe
	.align		4
        /*0010*/ 	.word	0x00000000
	.align		4
        /*0014*/ 	.word	0xfffffffd
	.align		4
        /*0018*/ 	.word	0x00000000
	.align		4
        /*001c*/ 	.word	0xfffffffc


//--------------------- .nv.constant4             --------------------------
	.section	.nv.constant4,"a",@progbits
	.align	8
	.align		8
.nv.constant4:
        /*0000*/ 	.dword	_ZN34_INTERNAL_e3f9b351_4_k_cu_ac91facf4cuda3std3__45__cpo5beginE
	.align		8
        /*0008*/ 	.dword	_ZN34_INTERNAL_e3f9b351_4_k_cu_ac91facf4cuda3std3__45__cpo3endE
	.align		8
        /*0010*/ 	.dword	_ZN34_INTERNAL_e3f9b351_4_k_cu_ac91facf4cuda3std3__45__cpo6cbeginE
	.align		8
        /*0018*/ 	.dword	_ZN34_INTERNAL_e3f9b351_4_k_cu_ac91facf4cuda3std3__45__cpo4cendE
	.align		8
        /*0020*/ 	.dword	_ZN34_INTERNAL_e3f9b351_4_k_cu_ac91facf4cuda3std3__45__cpo6rbeginE
	.align		8
        /*0028*/ 	.dword	_ZN34_INTERNAL_e3f9b351_4_k_cu_ac91facf4cuda3std3__45__cpo4rendE
	.align		8
        /*0030*/ 	.dword	_ZN34_INTERNAL_e3f9b351_4_k_cu_ac91facf4cuda3std3__45__cpo7crbeginE
	.align		8
        /*0038*/ 	.dword	_ZN34_INTERNAL_e3f9b351_4_k_cu_ac91facf4cuda3std3__45__cpo5crendE
	.align		8
        /*0040*/ 	.dword	_ZN34_INTERNAL_e3f9b351_4_k_cu_ac91facf4cuda3std3__436_GLOBAL__N__e3f9b351_4_k_cu_ac91facf6ignoreE
	.align		8
        /*0048*/ 	.dword	_ZN34_INTERNAL_e3f9b351_4_k_cu_ac91facf4cuda3std3__419piecewise_constructE
	.align		8
        /*0050*/ 	.dword	_ZN34_INTERNAL_e3f9b351_4_k_cu_ac91facf4cuda3std3__48in_placeE
	.align		8
        /*0058*/ 	.dword	_ZN34_INTERNAL_e3f9b351_4_k_cu_ac91facf4cuda3std3__420unreachable_sentinelE
	.align		8
        /*0060*/ 	.dword	_ZN34_INTERNAL_e3f9b351_4_k_cu_ac91facf4cuda3std3__47nulloptE
	.align		8
        /*0068*/ 	.dword	_ZN34_INTERNAL_e3f9b351_4_k_cu_ac91facf4cuda3std3__48unexpectE
	.align		8
        /*0070*/ 	.dword	_ZN34_INTERNAL_e3f9b351_4_k_cu_ac91facf4cuda3std6ranges3__45__cpo4swapE
	.align		8
        /*0078*/ 	.dword	_ZN34_INTERNAL_e3f9b351_4_k_cu_ac91facf4cuda3std6ranges3__45__cpo9iter_moveE
	.align		8
        /*0080*/ 	.dword	_ZN34_INTERNAL_e3f9b351_4_k_cu_ac91facf4cuda3std6ranges3__45__cpo5beginE
	.align		8
        /*0088*/ 	.dword	_ZN34_INTERNAL_e3f9b351_4_k_cu_ac91facf4cuda3std6ranges3__45__cpo3endE
	.align		8
        /*0090*/ 	.dword	_ZN34_INTERNAL_e3f9b351_4_k_cu_ac91facf4cuda3std6ranges3__45__cpo6cbeginE
	.align		8
        /*0098*/ 	.dword	_ZN34_INTERNAL_e3f9b351_4_k_cu_ac91facf4cuda3std6ranges3__45__cpo4cendE
	.align		8
        /*00a0*/ 	.dword	_ZN34_INTERNAL_e3f9b351_4_k_cu_ac91facf4cuda3std6ranges3__45__cpo7advanceE
	.align		8
        /*00a8*/ 	.dword	_ZN34_INTERNAL_e3f9b351_4_k_cu_ac91facf4cuda3std6ranges3__45__cpo9iter_swapE
	.align		8
        /*00b0*/ 	.dword	_ZN34_INTERNAL_e3f9b351_4_k_cu_ac91facf4cuda3std6ranges3__45__cpo4nextE
	.align		8
        /*00b8*/ 	.dword	_ZN34_INTERNAL_e3f9b351_4_k_cu_ac91facf4cuda3std6ranges3__45__cpo4prevE
	.align		8
        /*00c0*/ 	.dword	_ZN34_INTERNAL_e3f9b351_4_k_cu_ac91facf4cuda3std6ranges3__45__cpo4dataE
	.align		8
        /*00c8*/ 	.dword	_ZN34_INTERNAL_e3f9b351_4_k_cu_ac91facf4cuda3std6ranges3__45__cpo5cdataE
	.align		8
        /*00d0*/ 	.dword	_ZN34_INTERNAL_e3f9b351_4_k_cu_ac91facf4cuda3std6ranges3__45__cpo4sizeE
	.align		8
        /*00d8*/ 	.dword	_ZN34_INTERNAL_e3f9b351_4_k_cu_ac91facf4cuda3std6ranges3__45__cpo5ssizeE
	.align		8
        /*00e0*/ 	.dword	_ZN34_INTERNAL_e3f9b351_4_k_cu_ac91facf4cuda3std6ranges3__45__cpo8distanceE
	.align		8
        /*00e8*/ 	.dword	_ZN34_INTERNAL_e3f9b351_4_k_cu_ac91facf6thrust24THRUST_300001_SM_1000_NS8cuda_cub3parE
	.align		8
        /*00f0*/ 	.dword	_ZN34_INTERNAL_e3f9b351_4_k_cu_ac91facf6thrust24THRUST_300001_SM_1000_NS8cuda_cub10par_nosyncE
	.align		8
        /*00f8*/ 	.dword	_ZN34_INTERNAL_e3f9b351_4_k_cu_ac91facf6thrust24THRUST_300001_SM_1000_NS6system6detail10sequential3seqE
	.align		8
        /*0100*/ 	.dword	_ZN34_INTERNAL_e3f9b351_4_k_cu_ac91facf6thrust24THRUST_300001_SM_1000_NS6system3cpp3parE
	.align		8
        /*0108*/ 	.dword	_ZN34_INTERNAL_e3f9b351_4_k_cu_ac91facf6thrust24THRUST_300001_SM_1000_NS12placeholders2_1E
	.align		8
        /*0110*/ 	.dword	_ZN34_INTERNAL_e3f9b351_4_k_cu_ac91facf6thrust24THRUST_300001_SM_1000_NS12placeholders2_2E
	.align		8
        /*0118*/ 	.dword	_ZN34_INTERNAL_e3f9b351_4_k_cu_ac91facf6thrust24THRUST_300001_SM_1000_NS12placeholders2_3E
	.align		8
        /*0120*/ 	.dword	_ZN34_INTERNAL_e3f9b351_4_k_cu_ac91facf6thrust24THRUST_300001_SM_1000_NS12placeholders2_4E
	.align		8
        /*0128*/ 	.dword	_ZN34_INTERNAL_e3f9b351_4_k_cu_ac91facf6thrust24THRUST_300001_SM_1000_NS12placeholders2_5E
	.align		8
        /*0130*/ 	.dword	_ZN34_INTERNAL_e3f9b351_4_k_cu_ac91facf6thrust24THRUST_300001_SM_1000_NS12placeholders2_6E
	.align		8
        /*0138*/ 	.dword	_ZN34_INTERNAL_e3f9b351_4_k_cu_ac91facf6thrust24THRUST_300001_SM_1000_NS12placeholders2_7E
	.align		8
        /*0140*/ 	.dword	_ZN34_INTERNAL_e3f9b351_4_k_cu_ac91facf6thrust24THRUST_300001_SM_1000_NS12placeholders2_8E
	.align		8
        /*0148*/ 	.dword	_ZN34_INTERNAL_e3f9b351_4_k_cu_ac91facf6thrust24THRUST_300001_SM_1000_NS12placeholders2_9E
	.align		8
        /*0150*/ 	.dword	_ZN34_INTERNAL_e3f9b351_4_k_cu_ac91facf6thrust24THRUST_300001_SM_1000_NS12placeholders3_10E
	.align		8
        /*0158*/ 	.dword	_ZN34_INTERNAL_e3f9b351_4_k_cu_ac91facf6thrust24THRUST_300001_SM_1000_NS3seqE
	.align		8
        /*0160*/ 	.dword	_ZN34_INTERNAL_e3f9b351_4_k_cu_ac91facf6thrust24THRUST_300001_SM_1000_NS6deviceE


//--------------------- .text._ZN3cub18CUB_300001_SM_10006detail4scan16DeviceScanKernelINS2_10policy_hubIiiimN4cuda3std3__44plusIvEEE10Policy1000EN6thrust24THRUST_300001_SM_1000_NS6detail15normal_iteratorINSD_10device_ptrIiEEEESI_NS0_13ScanTileStateIiLb1EEES9_NS1_10InputValueIiPiEEmiLb0EiEEvT0_T1_T2_iT3_T4_T5_ --------------------------
	.section	.text._ZN3cub18CUB_300001_SM_10006detail4scan16DeviceScanKernelINS2_10policy_hubIiiimN4cuda3std3__44plusIvEEE10Policy1000EN6thrust24THRUST_300001_SM_1000_NS6detail15normal_iteratorINSD_10device_ptrIiEEEESI_NS0_13ScanTileStateIiLb1EEES9_NS1_10InputValueIiPiEEmiLb0EiEEvT0_T1_T2_iT3_T4_T5_,"ax",@progbits
	.align	128
        .global         _ZN3cub18CUB_300001_SM_10006detail4scan16DeviceScanKernelINS2_10policy_hubIiiimN4cuda3std3__44plusIvEEE10Policy1000EN6thrust24THRUST_300001_SM_1000_NS6detail15normal_iteratorINSD_10device_ptrIiEEEESI_NS0_13ScanTileStateIiLb1EEES9_NS1_10InputValueIiPiEEmiLb0EiEEvT0_T1_T2_iT3_T4_T5_
        .type           _ZN3cub18CUB_300001_SM_10006detail4scan16DeviceScanKernelINS2_10policy_hubIiiimN4cuda3std3__44plusIvEEE10Policy1000EN6thrust24THRUST_300001_SM_1000_NS6detail15normal_iteratorINSD_10device_ptrIiEEEESI_NS0_13ScanTileStateIiLb1EEES9_NS1_10InputValueIiPiEEmiLb0EiEEvT0_T1_T2_iT3_T4_T5_,@function
        .size           _ZN3cub18CUB_300001_SM_10006detail4scan16DeviceScanKernelINS2_10policy_hubIiiimN4cuda3std3__44plusIvEEE10Policy1000EN6thrust24THRUST_300001_SM_1000_NS6detail15normal_iteratorINSD_10device_ptrIiEEEESI_NS0_13ScanTileStateIiLb1EEES9_NS1_10InputValueIiPiEEmiLb0EiEEvT0_T1_T2_iT3_T4_T5_,(.L_x_4381 - _ZN3cub18CUB_300001_SM_10006detail4scan16DeviceScanKernelINS2_10policy_hubIiiimN4cuda3std3__44plusIvEEE10Policy1000EN6thrust24THRUST_300001_SM_1000_NS6detail15normal_iteratorINSD_10device_ptrIiEEEESI_NS0_13ScanTileStateIiLb1EEES9_NS1_10InputValueIiPiEEmiLb0EiEEvT0_T1_T2_iT3_T4_T5_)
        .other          _ZN3cub18CUB_300001_SM_10006detail4scan16DeviceScanKernelINS2_10policy_hubIiiimN4cuda3std3__44plusIvEEE10Policy1000EN6thrust24THRUST_300001_SM_1000_NS6detail15normal_iteratorINSD_10device_ptrIiEEEESI_NS0_13ScanTileStateIiLb1EEES9_NS1_10InputValueIiPiEEmiLb0EiEEvT0_T1_T2_iT3_T4_T5_,@"STO_CUDA_ENTRY STV_DEFAULT"
_ZN3cub18CUB_300001_SM_10006detail4scan16DeviceScanKernelINS2_10policy_hubIiiimN4cuda3std3__44plusIvEEE10Policy1000EN6thrust24THRUST_300001_SM_1000_NS6detail15normal_iteratorINSD_10device_ptrIiEEEESI_NS0_13ScanTileStateIiLb1EEES9_NS1_10InputValueIiPiEEmiLb0EiEEvT0_T1_T2_iT3_T4_T5_:
.text._ZN3cub18CUB_300001_SM_10006detail4scan16DeviceScanKernelINS2_10policy_hubIiiimN4cuda3std3__44plusIvEEE10Policy1000EN6thrust24THRUST_300001_SM_1000_NS6detail15normal_iteratorINSD_10device_ptrIiEEEESI_NS0_13ScanTileStateIiLb1EEES9_NS1_10InputValueIiPiEEmiLb0EiEEvT0_T1_T2_iT3_T4_T5_:
[----:B------:R-:W-:Y:S01]  /*0000*/  LDC R1, c[0x0][0x37c] ;  /* 0x0000df00ff017b82 */ /* 0x000fe20000000800 */
[----:B------:R-:W0:Y:S01]  /*0010*/  LDCU UR4, c[0x0][0x3a0] ;  /* 0x00007400ff0477ac */ /* 0x000e220008000800 */
[----:B------:R-:W1:Y:S06]  /*0020*/  LDCU.64 UR12, c[0x0][0x358] ;  /* 0x00006b00ff0c77ac */ /* 0x000e6c0008000a00 */
[----:B------:R-:W2:Y:S01]  /*0030*/  S2UR UR6, SR_CTAID.X ;  /* 0x00000000000679c3 */ /* 0x000ea20000002500 */
[----:B------:R-:W3:Y:S01]  /*0040*/  LDCU.64 UR8, c[0x0][0x3b0] ;  /* 0x00007600ff0877ac */ /* 0x000ee20008000a00 */
[----:B0-----:R-:W-:-:S06]  /*0050*/  UPRMT UR4, UR4, 0x7770, URZ ;  /* 0x0000777004047896 */ /* 0x001fcc00080000ff */
[----:B------:R-:W-:-:S05]  /*0060*/  ISETP.NE.AND P0, PT, RZ, UR4, PT ;  /* 0x00000004ff007c0c */ /* 0x000fca000bf05270 */
[----:B------:R-:W2:Y:S08]  /*0070*/  LDCU UR4, c[0x0][0x398] ;  /* 0x00007300ff0477ac */ /* 0x000eb00008000800 */
[----:B------:R-:W1:Y:S02]  /*0080*/  @P0 LDC.64 R2, c[0x0][0x3a8] ;  /* 0x0000ea00ff020b82 */ /* 0x000e640000000a00 */
[----:B-1----:R0:W5:Y:S01]  /*0090*/  @P0 LDG.E R39, desc[UR12][R2.64] ;  /* 0x0000000c02270981 */ /* 0x002162000c1e1900 */
[----:B--2---:R-:W-:-:S04]  /*00a0*/  UIADD3 UR6, UPT, UPT, UR6, UR4, URZ ;  /* 0x0000000406067290 */ /* 0x004fc8000fffe0ff */
[----:B------:R-:W-:-:S04]  /*00b0*/  UIMAD.WIDE UR10, UR6, 0x1ee0, URZ ;  /* 0x00001ee0060a78a5 */ /* 0x000fc8000f8e02ff */
[----:B---3--:R-:W-:-:S04]  /*00c0*/  UIADD3 UR7, UP0, UPT, -UR10, UR8, URZ ;  /* 0x000000080a077290 */ /* 0x008fc8000ff1e1ff */
[----:B------:R-:W-:Y:S02]  /*00d0*/  UIADD3.X UR4, UPT, UPT, ~UR11, UR9, URZ, UP0, !UPT ;  /* 0x000000090b047290 */ /* 0x000fe400087fe5ff */
[----:B------:R-:W-:-:S04]  /*00e0*/  UISETP.GE.U32.AND UP0, UPT, UR7, 0x1ee1, UPT ;  /* 0x00001ee10700788c */ /* 0x000fc8000bf06070 */
[----:B------:R-:W-:Y:S01]  /*00f0*/  UISETP.GE.U32.AND.EX UP0, UPT, UR4, URZ, UPT, UP0 ;  /* 0x000000ff0400728c */ /* 0x000fe2000bf06100 */
[----:B------:R-:W1:Y:S08]  /*0100*/  @!P0 LDC R39, c[0x0][0x3a8] ;  /* 0x0000ea00ff278b82 */ /* 0x000e700000000800 */
[----:B0-----:R-:W-:Y:S05]  /*0110*/  BRA.U !UP0, `(.L_x_0) ;  /* 0x0000001908f47547 */ /* 0x001fea000b800000 */
[----:B------:R-:W0:Y:S01]  /*0120*/  S2R R35, SR_TID.X ;  /* 0x0000000000237919 */ /* 0x000e220000002100 */
[----:B------:R-:W2:Y:S01]  /*0130*/  LDCU.64 UR4, c[0x0][0x380] ;  /* 0x00007000ff0477ac */ /* 0x000ea20008000a00 */
[C---:B0-----:R-:W-:Y:S02]  /*0140*/  LOP3.LUT R0, R35.reuse, 0x1f, RZ, 0xc0, !PT ;  /* 0x0000001f23007812 */ /* 0x041fe400078ec0ff */
[----:B------:R-:W-:-:S05]  /*0150*/  LOP3.LUT R3, R35, 0x3e0, RZ, 0xc0, !PT ;  /* 0x000003e023037812 */ /* 0x000fca00078ec0ff */
[----:B------:R-:W-:-:S05]  /*0160*/  IMAD R0, R3, 0x13, R0 ;  /* 0x0000001303007824 */ /* 0x000fca00078e0200 */
[----:B------:R-:W-:-:S05]  /*0170*/  IADD3 R0, P0, PT, R0, UR10, RZ ;  /* 0x0000000a00007c10 */ /* 0x000fca000ff1e0ff */
[----:B------:R-:W-:Y:S02]  /*0180*/  IMAD.X R3, RZ, RZ, UR11, P0 ;  /* 0x0000000bff037e24 */ /* 0x000fe400080e06ff */
[----:B------:R-:W-:-:S03]  /*0190*/  IMAD.SHL.U32 R31, R0, 0x4, RZ ;  /* 0x00000004001f7824 */ /* 0x000fc600078e00ff */
[----:B------:R-:W-:Y:S02]  /*01a0*/  SHF.L.U64.HI R30, R0, 0x2, R3 ;  /* 0x00000002001e7819 */ /* 0x000fe40000010203 */
[----:B--2---:R-:W-:-:S04]  /*01b0*/  IADD3 R2, P0, PT, R31, UR4, RZ ;  /* 0x000000041f027c10 */ /* 0x004fc8000ff1e0ff */
[----:B------:R-:W-:-:S05]  /*01c0*/  IADD3.X R3, PT, PT, R30, UR5, RZ, P0, !PT ;  /* 0x000000051e037c10 */ /* 0x000fca00087fe4ff */
[----:B------:R-:W2:Y:S04]  /*01d0*/  LDG.E R5, desc[UR12][R2.64] ;  /* 0x0000000c02057981 */ /* 0x000ea8000c1e1900 */
[----:B------:R-:W3:Y:S04]  /*01e0*/  LDG.E R7, desc[UR12][R2.64+0x80] ;  /* 0x0000800c02077981 */ /* 0x000ee8000c1e1900 */
[----:B------:R-:W4:Y:S04]  /*01f0*/  LDG.E R9, desc[UR12][R2.64+0x100] ;  /* 0x0001000c02097981 */ /* 0x000f28000c1e1900 */
        /* <DEDUP_REMOVED lines=15> */
[----:B------:R-:W4:Y:S01]  /*02f0*/  LDG.E R8, desc[UR12][R2.64+0x900] ;  /* 0x0009000c02087981 */ /* 0x000f22000c1e1900 */
[----:B------:R-:W0:Y:S01]  /*0300*/  S2UR UR5, SR_CgaCtaId ;  /* 0x00000000000579c3 */ /* 0x000e220000008800 */
[----:B------:R-:W-:Y:S01]  /*0310*/  SHF.R.U32.HI R36, RZ, 0x5, R35 ;  /* 0x00000005ff247819 */ /* 0x000fe20000011623 */
[----:B------:R-:W-:Y:S01]  /*0320*/  UMOV UR4, 0x400 ;  /* 0x0000040000047882 */ /* 0x000fe20000000000 */
[----:B------:R-:W1:Y:S01]  /*0330*/  S2R R37, SR_LANEID ;  /* 0x0000000000257919 */ /* 0x000e620000000000 */
[----:B------:R-:W-:Y:S01]  /*0340*/  UISETP.NE.AND UP0, UPT, UR6, URZ, UPT ;  /* 0x000000ff0600728c */ /* 0x000fe2000bf05270 */
[----:B------:R-:W-:Y:S01]  /*0350*/  BSSY.RECONVERGENT B0, `(.L_x_1) ;  /* 0x0000148000007945 */ /* 0x000fe20003800200 */
[----:B0-----:R-:W-:Y:S01]  /*0360*/  ULEA UR4, UR5, UR4, 0x18 ;  /* 0x0000000405047291 */ /* 0x001fe2000f8ec0ff */
[----:B-1----:R-:W-:-:S05]  /*0370*/  IMAD R34, R36, 0x260, R37 ;  /* 0x0000026024227824 */ /* 0x002fca00078e0225 */
[----:B------:R-:W-:-:S05]  /*0380*/  LEA R34, R34, UR4, 0x2 ;  /* 0x0000000422227c11 */ /* 0x000fca000f8e10ff */
[----:B------:R-:W-:Y:S01]  /*0390*/  IMAD R33, R37, 0x48, R34 ;  /* 0x0000004825217824 */ /* 0x000fe200078e0222 */
[----:B--2---:R0:W-:Y:S04]  /*03a0*/  STS [R34], R5 ;  /* 0x0000000522007388 */ /* 0x0041e80000000800 */
[----:B---3--:R0:W-:Y:S04]  /*03b0*/  STS [R34+0x80], R7 ;  /* 0x0000800722007388 */ /* 0x0081e80000000800 */
[----:B----4-:R0:W-:Y:S04]  /*03c0*/  STS [R34+0x100], R9 ;  /* 0x0001000922007388 */ /* 0x0101e80000000800 */
[----:B------:R0:W-:Y:S04]  /*03d0*/  STS [R34+0x180], R11 ;  /* 0x0001800b22007388 */ /* 0x0001e80000000800 */
        /* <DEDUP_REMOVED lines=14> */
[----:B------:R0:W-:Y:S01]  /*04c0*/  STS [R34+0x900], R8 ;  /* 0x0009000822007388 */ /* 0x0001e20000000800 */
[----:B------:R-:W-:-:S03]  /*04d0*/  NOP ;  /* 0x0000000000007918 */ /* 0x000fc60000000000 */
[----:B------:R0:W1:Y:S04]  /*04e0*/  LDS R32, [R33] ;  /* 0x0000000021207984 */ /* 0x0000680000000800 */
[----:B------:R0:W2:Y:S04]  /*04f0*/  LDS R29, [R33+0x4] ;  /* 0x00000400211d7984 */ /* 0x0000a80000000800 */
[----:B------:R0:W3:Y:S04]  /*0500*/  LDS R28, [R33+0x8] ;  /* 0x00000800211c7984 */ /* 0x0000e80000000800 */
[----:B------:R0:W4:Y:S04]  /*0510*/  LDS R27, [R33+0xc] ;  /* 0x00000c00211b7984 */ /* 0x0001280000000800 */
[----:B------:R0:W0:Y:S04]  /*0520*/  LDS R26, [R33+0x10] ;  /* 0x00001000211a7984 */ /* 0x0000280000000800 */
        /* <DEDUP_REMOVED lines=13> */
[----:B------:R0:W0:Y:S01]  /*0600*/  LDS R9, [R33+0x48] ;  /* 0x0000480021097984 */ /* 0x0000220000000800 */
[----:B------:R-:W-:Y:S06]  /*0610*/  BAR.SYNC.DEFER_BLOCKING 0x0 ;  /* 0x0000000000007b1d */ /* 0x000fec0000010000 */
[----:B-1234-:R-:W-:Y:S05]  /*0620*/  BRA.U UP0, `(.L_x_2) ;  /* 0x0000000500247547 */ /* 0x01efea000b800000 */
[----:B0-----:R-:W-:Y:S02]  /*0630*/  IADD3 R8, PT, PT, R28, R29, R32 ;  /* 0x0000001d1c087210 */ /* 0x001fe40007ffe020 */
[C---:B------:R-:W-:Y:S02]  /*0640*/  ISETP.NE.AND P1, PT, R37.reuse, 0x1f, PT ;  /* 0x0000001f2500780c */ /* 0x040fe40003f25270 */
[----:B------:R-:W-:Y:S02]  /*0650*/  IADD3 R8, PT, PT, R26, R27, R8 ;  /* 0x0000001b1a087210 */ /* 0x000fe40007ffe008 */
[----:B------:R-:W-:Y:S02]  /*0660*/  ISETP.NE.AND P2, PT, R37, RZ, PT ;  /* 0x000000ff2500720c */ /* 0x000fe40003f45270 */
[----:B------:R-:W-:-:S04]  /*0670*/  IADD3 R8, PT, PT, R24, R25, R8 ;  /* 0x0000001918087210 */ /* 0x000fc80007ffe008 */
[----:B------:R-:W-:-:S03]  /*0680*/  IADD3 R8, PT, PT, R22, R23, R8 ;  /* 0x0000001716087210 */ /* 0x000fc60007ffe008 */
[----:B------:R-:W-:Y:S02]  /*0690*/  @!P1 LEA R42, R36, UR4, 0x2 ;  /* 0x00000004242a9c11 */ /* 0x000fe4000f8e10ff */
[----:B------:R-:W-:-:S04]  /*06a0*/  IADD3 R8, PT, PT, R20, R21, R8 ;  /* 0x0000001514087210 */ /* 0x000fc80007ffe008 */
[----:B------:R-:W-:-:S04]  /*06b0*/  IADD3 R8, PT, PT, R6, R7, R8 ;  /* 0x0000000706087210 */ /* 0x000fc80007ffe008 */
[----:B------:R-:W-:-:S04]  /*06c0*/  IADD3 R8, PT, PT, R4, R5, R8 ;  /* 0x0000000504087210 */ /* 0x000fc80007ffe008 */
[----:B------:R-:W-:-:S04]  /*06d0*/  IADD3 R8, PT, PT, R2, R3, R8 ;  /* 0x0000000302087210 */ /* 0x000fc80007ffe008 */
[----:B------:R-:W-:-:S05]  /*06e0*/  IADD3 R38, PT, PT, R9, R0, R8 ;  /* 0x0000000009267210 */ /* 0x000fca0007ffe008 */
[----:B------:R-:W0:Y:S02]  /*06f0*/  SHFL.UP P0, R9, R38, 0x1, RZ ;  /* 0x0420000026097989 */ /* 0x000e2400000000ff */
[----:B0-----:R-:W-:-:S05]  /*0700*/  @P0 IMAD.IADD R9, R38, 0x1, R9 ;  /* 0x0000000126090824 */ /* 0x001fca00078e0209 */
[----:B------:R-:W0:Y:S02]  /*0710*/  SHFL.UP P0, R12, R9, 0x2, RZ ;  /* 0x04400000090c7989 */ /* 0x000e2400000000ff */
[----:B0-----:R-:W-:-:S05]  /*0720*/  @P0 IMAD.IADD R12, R9, 0x1, R12 ;  /* 0x00000001090c0824 */ /* 0x001fca00078e020c */
[----:B------:R-:W0:Y:S02]  /*0730*/  SHFL.UP P0, R17, R12, 0x4, RZ ;  /* 0x048000000c117989 */ /* 0x000e2400000000ff */
[----:B0-----:R-:W-:-:S05]  /*0740*/  @P0 IMAD.IADD R17, R12, 0x1, R17 ;  /* 0x000000010c110824 */ /* 0x001fca00078e0211 */
[----:B------:R-:W0:Y:S02]  /*0750*/  SHFL.UP P0, R40, R17, 0x8, RZ ;  /* 0x0500000011287989 */ /* 0x000e2400000000ff */
[----:B0-----:R-:W-:-:S05]  /*0760*/  @P0 IMAD.IADD R40, R17, 0x1, R40 ;  /* 0x0000000111280824 */ /* 0x001fca00078e0228 */
[----:B------:R-:W0:Y:S02]  /*0770*/  SHFL.UP P0, R41, R40, 0x10, RZ ;  /* 0x0600000028297989 */ /* 0x000e2400000000ff */
[----:B0-----:R-:W-:Y:S01]  /*0780*/  @P0 IMAD.IADD R41, R40, 0x1, R41 ;  /* 0x0000000128290824 */ /* 0x001fe200078e0229 */
[----:B------:R-:W-:-:S03]  /*0790*/  ISETP.NE.AND P0, PT, R36, 0x2, PT ;  /* 0x000000022400780c */ /* 0x000fc60003f05270 */
[----:B------:R-:W-:Y:S01]  /*07a0*/  IMAD.IADD R38, R41, 0x1, -R38 ;  /* 0x0000000129267824 */ /* 0x000fe200078e0a26 */
[----:B------:R-:W-:Y:S01]  /*07b0*/  @!P1 STS [R42+0x10], R41 ;  /* 0x000010292a009388 */ /* 0x000fe20000000800 */
[----:B------:R-:W-:Y:S01]  /*07c0*/  BAR.SYNC.DEFER_BLOCKING 0x0 ;  /* 0x0000000000007b1d */ /* 0x000fe20000010000 */
[----:B------:R-:W-:Y:S02]  /*07d0*/  ISETP.NE.AND P1, PT, R36, 0xc, PT ;  /* 0x0000000c2400780c */ /* 0x000fe40003f25270 */
[----:B------:R-:W-:-:S03]  /*07e0*/  SEL R38, R38, RZ, P2 ;  /* 0x000000ff26267207 */ /* 0x000fc60001000000 */
[----:B------:R-:W0:Y:S04]  /*07f0*/  LDS.128 R8, [UR4+0x10] ;  /* 0x00001004ff087984 */ /* 0x000e280008000c00 */
[----:B------:R-:W1:Y:S04]  /*0800*/  LDS.128 R12, [UR4+0x20] ;  /* 0x00002004ff0c7984 */ /* 0x000e680008000c00 */
[----:B------:R-:W2:Y:S01]  /*0810*/  LDS.128 R16, [UR4+0x30] ;  /* 0x00003004ff107984 */ /* 0x000ea20008000c00 */
[----:B0-----:R-:W-:-:S04]  /*0820*/  IMAD.IADD R9, R8, 0x1, R9 ;  /* 0x0000000108097824 */ /* 0x001fc800078e0209 */
[----:B------:R-:W-:Y:S01]  /*0830*/  IMAD.IADD R10, R10, 0x1, R9 ;  /* 0x000000010a0a7824 */ /* 0x000fe200078e0209 */
[----:B------:R-:W-:Y:S02]  /*0840*/  SEL R8, R9, R8, !P0 ;  /* 0x0000000809087207 */ /* 0x000fe40004000000 */
[----:B------:R-:W-:Y:S01]  /*0850*/  ISETP.NE.AND P0, PT, R36, 0x3, PT ;  /* 0x000000032400780c */ /* 0x000fe20003f05270 */
[----:B------:R-:W-:-:S03]  /*0860*/  IMAD.IADD R11, R11, 0x1, R10 ;  /* 0x000000010b0b7824 */ /* 0x000fc600078e020a */
[----:B------:R-:W-:Y:S01]  /*0870*/  SEL R8, R10, R8, !P0 ;  /* 0x000000080a087207 */ /* 0x000fe20004000000 */
[----:B-1----:R-:W-:Y:S01]  /*0880*/  IMAD.IADD R12, R11, 0x1, R12 ;  /* 0x000000010b0c7824 */ /* 0x002fe200078e020c */
[----:B------:R-:W-:-:S03]  /*0890*/  ISETP.NE.AND P0, PT, R36, 0x4, PT ;  /* 0x000000042400780c */ /* 0x000fc60003f05270 */
[----:B------:R-:W-:Y:S01]  /*08a0*/  IMAD.IADD R13, R13, 0x1, R12 ;  /* 0x000000010d0d7824 */ /* 0x000fe200078e020c */
[----:B------:R-:W-:Y:S02]  /*08b0*/  SEL R8, R11, R8, !P0 ;  /* 0x000000080b087207 */ /* 0x000fe40004000000 */
[----:B------:R-:W-:Y:S01]  /*08c0*/  ISETP.NE.AND P0, PT, R36, 0x5, PT ;  /* 0x000000052400780c */ /* 0x000fe20003f05270 */
[----:B------:R-:W-:-:S03]  /*08d0*/  IMAD.IADD R14, R14, 0x1, R13 ;  /* 0x000000010e0e7824 */ /* 0x000fc600078e020d */
[----:B------:R-:W-:Y:S01]  /*08e0*/  SEL R8, R12, R8, !P0 ;  /* 0x000000080c087207 */ /* 0x000fe20004000000 */
[----:B------:R-:W-:Y:S01]  /*08f0*/  IMAD.IADD R15, R15, 0x1, R14 ;  /* 0x000000010f0f7824 */ /* 0x000fe200078e020e */
[----:B------:R-:W-:-:S03]  /*0900*/  ISETP.NE.AND P0, PT, R36, 0x6, PT ;  /* 0x000000062400780c */ /* 0x000fc60003f05270 */
[----:B--2---:R-:W-:Y:S01]  /*0910*/  IMAD.IADD R16, R15, 0x1, R16 ;  /* 0x000000010f107824 */ /* 0x004fe200078e0210 */
[----:B------:R-:W-:Y:S02]  /*0920*/  SEL R9, R13, R8, !P0 ;  /* 0x000000080d097207 */ /* 0x000fe40004000000 */
[----:B------:R-:W-:Y:S01]  /*0930*/  ISETP.NE.AND P0, PT, R36, 0x7, PT ;  /* 0x000000072400780c */ /* 0x000fe20003f05270 */
[----:B------:R-:W0:Y:S01]  /*0940*/  LDS R8, [UR4+0x40] ;  /* 0x00004004ff087984 */ /* 0x000e220008000800 */
[----:B------:R-:W-:Y:S02]  /*0950*/  IMAD.IADD R17, R17, 0x1, R16 ;  /* 0x0000000111117824 */ /* 0x000fe400078e0210 */
[----:B------:R-:W-:Y:S02]  /*0960*/  SEL R9, R14, R9, !P0 ;  /* 0x000000090e097207 */ /* 0x000fe40004000000 */
[----:B------:R-:W-:Y:S01]  /*0970*/  ISETP.NE.AND P0, PT, R36, 0x8, PT ;  /* 0x000000082400780c */ /* 0x000fe20003f05270 */
[----:B------:R-:W-:-:S03]  /*0980*/  IMAD.IADD R18, R18, 0x1, R17 ;  /* 0x0000000112127824 */ /* 0x000fc600078e0211 */
[----:B------:R-:W-:Y:S02]  /*0990*/  SEL R9, R15, R9, !P0 ;  /* 0x000000090f097207 */ /* 0x000fe40004000000 */
[----:B------:R-:W-:-:S04]  /*09a0*/  ISETP.NE.AND P0, PT, R36, 0x9, PT ;  /* 0x000000092400780c */ /* 0x000fc80003f05270 */
[----:B------:R-:W-:Y:S02]  /*09b0*/  SEL R9, R16, R9, !P0 ;  /* 0x0000000910097207 */ /* 0x000fe40004000000 */
[----:B------:R-:W-:-:S04]  /*09c0*/  ISETP.NE.AND P0, PT, R36, 0xa, PT ;  /* 0x0000000a2400780c */ /* 0x000fc80003f05270 */
[----:B------:R-:W-:Y:S02]  /*09d0*/  SEL R9, R17, R9, !P0 ;  /* 0x0000000911097207 */ /* 0x000fe40004000000 */
[----:B------:R-:W-:-:S04]  /*09e0*/  ISETP.NE.AND P0, PT, R36, 0xb, PT ;  /* 0x0000000b2400780c */ /* 0x000fc80003f05270 */
[----:B------:R-:W-:Y:S01]  /*09f0*/  SEL R9, R18, R9, !P0 ;  /* 0x0000000912097207 */ /* 0x000fe20004000000 */
[----:B------:R-:W-:Y:S01]  /*0a00*/  IMAD.IADD R18, R19, 0x1, R18 ;  /* 0x0000000113127824 */ /* 0x000fe200078e0212 */
[----:B------:R-:W-:-:S04]  /*0a10*/  ISETP.GE.U32.AND P0, PT, R35, 0x20, PT ;  /* 0x000000202300780c */ /* 0x000fc80003f06070 */
[C---:B------:R-:W-:Y:S02]  /*0a20*/  SEL R9, R18.reuse, R9, !P1 ;  /* 0x0000000912097207 */ /* 0x040fe40004800000 */
[----:B------:R-:W-:Y:S02]  /*0a30*/  ISETP.NE.AND P1, PT, R35, RZ, PT ;  /* 0x000000ff2300720c */ /* 0x000fe40003f25270 */
[----:B------:R-:W-:Y:S02]  /*0a40*/  SEL R10, R9, RZ, P0 ;  /* 0x000000ff090a7207 */ /* 0x000fe40000000000 */
[--C-:B0----5:R-:W-:Y:S02]  /*0a50*/  IADD3 R9, PT, PT, R18, R8, R39.reuse ;  /* 0x0000000812097210 */ /* 0x121fe40007ffe027 */
[----:B------:R-:W-:-:S07]  /*0a60*/  IADD3 R38, PT, PT, R10, R38, R39 ;  /* 0x000000260a267210 */ /* 0x000fce0007ffe027 */
[----:B------:R-:W-:Y:S05]  /*0a70*/  @P1 BRA `(.L_x_3) ;  /* 0x0000000c00541947 */ /* 0x000fea0003800000 */
[----:B------:R-:W0:Y:S01]  /*0a80*/  LDC.64 R10, c[0x0][0x390] ;  /* 0x0000e400ff0a7b82 */ /* 0x000e220000000a00 */
[----:B------:R-:W-:-:S05]  /*0a90*/  IMAD.MOV.U32 R8, RZ, RZ, 0x65 ;  /* 0x00000065ff087424 */ /* 0x000fca00078e00ff */
[----:B0-----:R0:W-:Y:S01]  /*0aa0*/  ST.E.64.STRONG.GPU desc[UR12][R10.64+0x100], R8 ;  /* 0x000100080a007985 */ /* 0x0011e2000c10fb0c */
[----:B------:R-:W-:Y:S05]  /*0ab0*/  BRA `(.L_x_3) ;  /* 0x0000000c00447947 */ /* 0x000fea0003800000 */
.L_x_2:
        /* <DEDUP_REMOVED lines=20> */
[----:B-----5:R-:W0:Y:S02]  /*0c00*/  SHFL.UP P0, R39, R40, 0x10, RZ ;  /* 0x0600000028277989 */ /* 0x020e2400000000ff */
[----:B0-----:R-:W-:Y:S01]  /*0c10*/  @P0 IMAD.IADD R39, R40, 0x1, R39 ;  /* 0x0000000128270824 */ /* 0x001fe200078e0227 */
[----:B------:R-:W-:-:S04]  /*0c20*/  ISETP.NE.AND P0, PT, R36, 0x2, PT ;  /* 0x000000022400780c */ /* 0x000fc80003f05270 */
[----:B------:R-:W-:Y:S01]  /*0c30*/  @!P1 STS [R42+0x10], R39 ;  /* 0x000010272a009388 */ /* 0x000fe20000000800 */
[----:B------:R-:W-:Y:S01]  /*0c40*/  BAR.SYNC.DEFER_BLOCKING 0x0 ;  /* 0x0000000000007b1d */ /* 0x000fe20000010000 */
[----:B------:R-:W-:-:S05]  /*0c50*/  ISETP.NE.AND P1, PT, R36, 0xc, PT ;  /* 0x0000000c2400780c */ /* 0x000fca0003f25270 */
[----:B------:R-:W0:Y:S04]  /*0c60*/  LDS.128 R8, [UR4+0x10] ;  /* 0x00001004ff087984 */ /* 0x000e280008000c00 */
[----:B------:R-:W1:Y:S04]  /*0c70*/  LDS.128 R12, [UR4+0x20] ;  /* 0x00002004ff0c7984 */ /* 0x000e680008000c00 */
[----:B------:R-:W2:Y:S01]  /*0c80*/  LDS.128 R16, [UR4+0x30] ;  /* 0x00003004ff107984 */ /* 0x000ea20008000c00 */
[----:B0-----:R-:W-:-:S04]  /*0c90*/  IMAD.IADD R9, R8, 0x1, R9 ;  /* 0x0000000108097824 */ /* 0x001fc800078e0209 */
[----:B------:R-:W-:Y:S01]  /*0ca0*/  IMAD.IADD R10, R10, 0x1, R9 ;  /* 0x000000010a0a7824 */ /* 0x000fe200078e0209 */
[----:B------:R-:W-:Y:S02]  /*0cb0*/  SEL R8, R9, R8, !P0 ;  /* 0x0000000809087207 */ /* 0x000fe40004000000 */
[----:B------:R-:W-:Y:S01]  /*0cc0*/  ISETP.NE.AND P0, PT, R36, 0x3, PT ;  /* 0x000000032400780c */ /* 0x000fe20003f05270 */
[----:B------:R-:W-:Y:S01]  /*0cd0*/  IMAD.IADD R11, R11, 0x1, R10 ;  /* 0x000000010b0b7824 */ /* 0x000fe200078e020a */
[----:B------:R-:W0:Y:S02]  /*0ce0*/  LDS R9, [UR4+0x40] ;  /* 0x00004004ff097984 */ /* 0x000e240008000800 */
        /* <DEDUP_REMOVED lines=13> */
[----:B------:R-:W-:-:S03]  /*0dc0*/  IMAD.IADD R17, R17, 0x1, R16 ;  /* 0x0000000111117824 */ /* 0x000fc600078e0210 */
[----:B------:R-:W-:Y:S01]  /*0dd0*/  SEL R8, R14, R8, !P0 ;  /* 0x000000080e087207 */ /* 0x000fe20004000000 */
[----:B------:R-:W-:Y:S01]  /*0de0*/  IMAD.IADD R18, R18, 0x1, R17 ;  /* 0x0000000112127824 */ /* 0x000fe200078e0211 */
[----:B------:R-:W-:-:S03]  /*0df0*/  ISETP.NE.AND P0, PT, R36, 0x8, PT ;  /* 0x000000082400780c */ /* 0x000fc60003f05270 */
[----:B------:R-:W-:Y:S01]  /*0e00*/  IMAD.IADD R19, R19, 0x1, R18 ;  /* 0x0000000113137824 */ /* 0x000fe200078e0212 */
[----:B------:R-:W-:Y:S02]  /*0e10*/  SEL R8, R15, R8, !P0 ;  /* 0x000000080f087207 */ /* 0x000fe40004000000 */
[----:B------:R-:W-:-:S04]  /*0e20*/  ISETP.NE.AND P0, PT, R36, 0x9, PT ;  /* 0x000000092400780c */ /* 0x000fc80003f05270 */
[----:B------:R-:W-:Y:S02]  /*0e30*/  SEL R8, R16, R8, !P0 ;  /* 0x0000000810087207 */ /* 0x000fe40004000000 */
[----:B------:R-:W-:Y:S01]  /*0e40*/  ISETP.NE.AND P0, PT, R36, 0xa, PT ;  /* 0x0000000a2400780c */ /* 0x000fe20003f05270 */
[----:B0-----:R-:W-:-:S03]  /*0e50*/  IMAD.IADD R9, R19, 0x1, R9 ;  /* 0x0000000113097824 */ /* 0x001fc600078e0209 */
[----:B------:R-:W-:Y:S01]  /*0e60*/  SEL R8, R17, R8, !P0 ;  /* 0x0000000811087207 */ /* 0x000fe20004000000 */
[----:B------:R-:W-:Y:S01]  /*0e70*/  IMAD.IADD R17, R39, 0x1, -R38 ;  /* 0x0000000127117824 */ /* 0x000fe200078e0a26 */
[----:B------:R-:W-:-:S04]  /*0e80*/  ISETP.NE.AND P0, PT, R36, 0xb, PT ;  /* 0x0000000b2400780c */ /* 0x000fc80003f05270 */
[----:B------:R-:W-:Y:S02]  /*0e90*/  SEL R8, R18, R8, !P0 ;  /* 0x0000000812087207 */ /* 0x000fe40004000000 */
[----:B------:R-:W-:Y:S02]  /*0ea0*/  ISETP.GT.U32.AND P0, PT, R35, 0x1f, PT ;  /* 0x0000001f2300780c */ /* 0x000fe40003f04070 */
[----:B------:R-:W-:Y:S02]  /*0eb0*/  SEL R11, R17, RZ, P2 ;  /* 0x000000ff110b7207 */ /* 0x000fe40001000000 */
[----:B------:R-:W-:Y:S02]  /*0ec0*/  SEL R8, R19, R8, !P1 ;  /* 0x0000000813087207 */ /* 0x000fe40004800000 */
[----:B------:R-:W-:-:S03]  /*0ed0*/  ISETP.GE.U32.AND P1, PT, R35, 0x20, PT ;  /* 0x000000202300780c */ /* 0x000fc60003f26070 */
[----:B------:R-:W-:-:S05]  /*0ee0*/  IMAD.IADD R38, R8, 0x1, R11 ;  /* 0x0000000108267824 */ /* 0x000fca00078e020b */
[----:B------:R-:W-:Y:S01]  /*0ef0*/  SEL R17, R17, R38, !P1 ;  /* 0x0000002611117207 */ /* 0x000fe20004800000 */
[----:B------:R-:W-:Y:S06]  /*0f00*/  @P0 BRA `(.L_x_4) ;  /* 0x00000008000c0947 */ /* 0x000fec0003800000 */
[----:B------:R-:W0:Y:S01]  /*0f10*/  LDC.64 R14, c[0x0][0x390] ;  /* 0x0000e400ff0e7b82 */ /* 0x000e220000000a00 */
[----:B------:R-:W-:Y:S01]  /*0f20*/  ISETP.NE.AND P1, PT, R35, RZ, PT ;  /* 0x000000ff2300720c */ /* 0x000fe20003f25270 */
[----:B------:R-:W-:Y:S01]  /*0f30*/  IMAD.U32 R45, RZ, RZ, UR6 ;  /* 0x00000006ff2d7e24 */ /* 0x000fe2000f8e00ff */
[----:B------:R-:W-:-:S05]  /*0f40*/  LOP3.LUT R18, RZ, R35, RZ, 0x33, !PT ;  /* 0x00000023ff127212 */ /* 0x000fca00078e33ff */
[----:B------:R-:W-:-:S06]  /*0f50*/  VIADD R18, R18, UR6 ;  /* 0x0000000612127c36 */ /* 0x000fcc0008000000 */
[----:B------:R-:W-:Y:S01]  /*0f60*/  @!P1 IMAD.MOV.U32 R8, RZ, RZ, 0x64 ;  /* 0x00000064ff089424 */ /* 0x000fe200078e00ff */
[----:B------:R1:W-:Y:S01]  /*0f70*/  @!P1 STS [UR4+0xc], R9 ;  /* 0x00000c09ff009988 */ /* 0x0003e20008000804 */
[----:B0-----:R-:W-:-:S04]  /*0f80*/  IMAD.WIDE R44, R45, 0x8, R14 ;  /* 0x000000082d2c7825 */ /* 0x001fc800078e020e */
[----:B------:R-:W-:Y:S01]  /*0f90*/  IMAD.WIDE R14, R18, 0x8, R14 ;  /* 0x00000008120e7825 */ /* 0x000fe200078e020e */
[----:B------:R1:W-:Y:S01]  /*0fa0*/  @!P1 ST.E.64.STRONG.GPU desc[UR12][R44.64+0x100], R8 ;  /* 0x000100082c009985 */ /* 0x0003e2000c10fb0c */
[----:B------:R-:W-:Y:S05]  /*0fb0*/  NANOSLEEP 0x226 ;  /* 0x000002260000795d */ /* 0x000fea0003800000 */
[----:B------:R-:W2:Y:S01]  /*0fc0*/  LD.E.64.STRONG.GPU R12, desc[UR12][R14.64+0x100] ;  /* 0x0001000c0e0c7980 */ /* 0x000ea2000c10fb00 */
[----:B------:R-:W-:Y:S01]  /*0fd0*/  UMOV UR5, 0xffffffff ;  /* 0xffffffff00057882 */ /* 0x000fe20000000000 */
[----:B--2---:R-:W-:Y:S02]  /*0fe0*/  ISETP.NE.AND P0, PT, R12, 0x63, PT ;  /* 0x000000630c00780c */ /* 0x004fe40003f05270 */
[----:B-1----:R-:W-:Y:S11]  /*0ff0*/  BRA.DIV UR5, `(.L_x_5) ;  /* 0x0000002e05bc7947 */ /* 0x002ff6000b800000 */
[----:B------:R-:W-:-:S13]  /*1000*/  VOTE.ANY P0, !P0 ;  /* 0x0000000000ff7806 */ /* 0x000fda0004000100 */
.L_x_34:
[----:B------:R-:W-:Y:S05]  /*1010*/  @!P0 BRA `(.L_x_6) ;  /* 0x0000000000248947 */ /* 0x000fea0003800000 */
[----:B------:R-:W-:-:S07]  /*1020*/  IMAD.MOV.U32 R8, RZ, RZ, 0x1de ;  /* 0x000001deff087424 */ /* 0x000fce00078e00ff */
.L_x_8:
[----:B------:R-:W-:Y:S05]  /*1030*/  NANOSLEEP R8 ;  /* 0x000000080000735d */ /* 0x000fea0003800000 */
[----:B------:R-:W2:Y:S01]  /*1040*/  LD.E.64.STRONG.GPU R12, desc[UR12][R14.64+0x100] ;  /* 0x0001000c0e0c7980 */ /* 0x000ea2000c10fb00 */
[----:B------:R-:W-:Y:S01]  /*1050*/  UMOV UR5, 0xffffffff ;  /* 0xffffffff00057882 */ /* 0x000fe20000000000 */
[----:B------:R-:W-:Y:S02]  /*1060*/  SHF.R.U32.HI R8, RZ, 0x1, R8 ;  /* 0x00000001ff087819 */ /* 0x000fe40000011608 */
[----:B--2---:R-:W-:Y:S01]  /*1070*/  ISETP.NE.AND P0, PT, R12, 0x63, PT ;  /* 0x000000630c00780c */ /* 0x004fe20003f05270 */
[----:B------:R-:W-:-:S12]  /*1080*/  BRA.DIV UR5, `(.L_x_7) ;  /* 0x0000002e05b87947 */ /* 0x000fd8000b800000 */
[----:B------:R-:W-:-:S13]  /*1090*/  VOTE.ANY P0, !P0 ;  /* 0x0000000000ff7806 */ /* 0x000fda0004000100 */
.L_x_37:
[----:B------:R-:W-:Y:S05]  /*10a0*/  @P0 BRA `(.L_x_8) ;  /* 0xfffffffc00e00947 */ /* 0x000fea000383ffff */
.L_x_6:
[----:B------:R-:W-:Y:S01]  /*10b0*/  UMOV UR5, 0xffffffff ;  /* 0xffffffff00057882 */ /* 0x000fe20000000000 */
[----:B------:R-:W-:Y:S02]  /*10c0*/  ISETP.NE.AND P0, PT, R12, 0x65, PT ;  /* 0x000000650c00780c */ /* 0x000fe40003f05270 */
[----:B------:R-:W-:Y:S11]  /*10d0*/  BRA.DIV UR5, `(.L_x_9) ;  /* 0x0000002e05c47947 */ /* 0x000ff6000b800000 */
[----:B------:R-:W0:Y:S01]  /*10e0*/  S2R R8, SR_GEMASK ;  /* 0x0000000000087919 */ /* 0x000e220000003c00 */
[----:B------:R-:W-:Y:S01]  /*10f0*/  VOTE.ANY R10, PT, !P0 ;  /* 0x00000000000a7806 */ /* 0x000fe200040e0100 */
[C---:B------:R-:W-:Y:S02]  /*1100*/  VIADD R38, R37.reuse, 0x2 ;  /* 0x0000000225267836 */ /* 0x040fe40000000000 */
[----:B------:R-:W-:Y:S01]  /*1110*/  VIADD R39, R37, 0x10 ;  /* 0x0000001025277836 */ /* 0x000fe20000000000 */
[----:B0-----:R-:W-:-:S05]  /*1120*/  LOP3.LUT R10, R10, 0x80000000, R8, 0xec, !PT ;  /* 0x800000000a0a7812 */ /* 0x001fca00078eec08 */
[----:B------:R-:W-:-:S05]  /*1130*/  VIADD R11, R10, 0xffffffff ;  /* 0xffffffff0a0b7836 */ /* 0x000fca0000000000 */
[----:B------:R-:W-:-:S04]  /*1140*/  LOP3.LUT R11, R10, R11, RZ, 0xc, !PT ;  /* 0x0000000b0a0b7212 */ /* 0x000fc800078e0cff */
[----:B------:R-:W0:Y:S02]  /*1150*/  POPC R15, R11 ;  /* 0x0000000b000f7309 */ /* 0x000e240000000000 */
[----:B0-----:R-:W0:Y:S01]  /*1160*/  SHFL.DOWN PT, R16, R13, 0x1, R15 ;  /* 0x082000000d107989 */ /* 0x001e2200000e000f */
[-C--:B------:R-:W-:Y:S02]  /*1170*/  ISETP.GE.AND P0, PT, R37, R15.reuse, PT ;  /* 0x0000000f2500720c */ /* 0x080fe40003f06270 */
[-C--:B------:R-:W-:Y:S02]  /*1180*/  ISETP.GT.AND P2, PT, R39, R15.reuse, PT ;  /* 0x0000000f2700720c */ /* 0x080fe40003f44270 */
[----:B0-----:R-:W-:Y:S02]  /*1190*/  SEL R16, R16, RZ, !P0 ;  /* 0x000000ff10107207 */ /* 0x001fe40004000000 */
[----:B------:R-:W-:-:S03]  /*11a0*/  ISETP.GT.AND P0, PT, R38, R15, PT ;  /* 0x0000000f2600720c */ /* 0x000fc60003f04270 */
[----:B------:R-:W-:-:S05]  /*11b0*/  IMAD.IADD R36, R16, 0x1, R13 ;  /* 0x0000000110247824 */ /* 0x000fca00078e020d */
[----:B------:R-:W0:Y:S02]  /*11c0*/  SHFL.DOWN PT, R16, R36, 0x2, R15 ;  /* 0x0840000024107989 */ /* 0x000e2400000e000f */
[----:B0-----:R-:W-:-:S05]  /*11d0*/  SEL R19, R16, RZ, !P0 ;  /* 0x000000ff10137207 */ /* 0x001fca0004000000 */
[----:B------:R-:W-:Y:S02]  /*11e0*/  IMAD.IADD R40, R36, 0x1, R19 ;  /* 0x0000000124287824 */ /* 0x000fe400078e0213 */
[C---:B------:R-:W-:Y:S02]  /*11f0*/  VIADD R19, R37.reuse, 0x4 ;  /* 0x0000000425137836 */ /* 0x040fe40000000000 */
[----:B------:R-:W-:Y:S01]  /*1200*/  VIADD R36, R37, 0x8 ;  /* 0x0000000825247836 */ /* 0x000fe20000000000 */
[----:B------:R-:W0:Y:S02]  /*1210*/  SHFL.DOWN PT, R16, R40, 0x4, R15 ;  /* 0x0880000028107989 */ /* 0x000e2400000e000f */
[----:B------:R-:W-:-:S04]  /*1220*/  ISETP.GT.AND P0, PT, R19, R15, PT ;  /* 0x0000000f1300720c */ /* 0x000fc80003f04270 */
[----:B0-----:R-:W-:Y:S02]  /*1230*/  SEL R11, R16, RZ, !P0 ;  /* 0x000000ff100b7207 */ /* 0x001fe40004000000 */
[----:B------:R-:W-:-:S03]  /*1240*/  ISETP.GT.AND P0, PT, R36, R15, PT ;  /* 0x0000000f2400720c */ /* 0x000fc60003f04270 */
[----:B------:R-:W-:Y:S02]  /*1250*/  IMAD.IADD R42, R40, 0x1, R11 ;  /* 0x00000001282a7824 */ /* 0x000fe400078e020b */
[----:B------:R-:W0:Y:S03]  /*1260*/  LDC.64 R10, c[0x0][0x390] ;  /* 0x0000e400ff0a7b82 */ /* 0x000e260000000a00 */
[----:B------:R-:W1:Y:S02]  /*1270*/  SHFL.DOWN PT, R16, R42, 0x8, R15 ;  /* 0x090000002a107989 */ /* 0x000e6400000e000f */
[----:B-1----:R-:W-:Y:S02]  /*1280*/  SEL R41, R16, RZ, !P0 ;  /* 0x000000ff10297207 */ /* 0x002fe40004000000 */
[----:B------:R-:W-:-:S03]  /*1290*/  ISETP.NE.AND P0, PT, R12, 0x65, PT ;  /* 0x000000650c00780c */ /* 0x000fc60003f05270 */
[----:B------:R-:W-:Y:S01]  /*12a0*/  IMAD.IADD R41, R42, 0x1, R41 ;  /* 0x000000012a297824 */ /* 0x000fe200078e0229 */
[----:B0-----:R-:W-:-:S04]  /*12b0*/  IADD3 R42, P3, PT, R10, 0x100, RZ ;  /* 0x000001000a2a7810 */ /* 0x001fc80007f7e0ff */
[----:B------:R-:W0:Y:S01]  /*12c0*/  SHFL.DOWN PT, R16, R41, 0x10, R15 ;  /* 0x0a00000029107989 */ /* 0x000e2200000e000f */
[----:B------:R-:W-:-:S04]  /*12d0*/  IMAD.X R43, RZ, RZ, R11, P3 ;  /* 0x000000ffff2b7224 */ /* 0x000fc800018e060b */
[----:B------:R-:W-:Y:S02]  /*12e0*/  VOTE.ALL P0, P0 ;  /* 0x0000000000ff7806 */ /* 0x000fe40000000000 */
[----:B0-----:R-:W-:-:S05]  /*12f0*/  SEL R16, R16, RZ, !P2 ;  /* 0x000000ff10107207 */ /* 0x001fca0005000000 */
[----:B------:R-:W-:-:S07]  /*1300*/  IMAD.IADD R40, R41, 0x1, R16 ;  /* 0x0000000129287824 */ /* 0x000fce00078e0210 */
.L_x_46:
[----:B------:R-:W-:Y:S05]  /*1310*/  @!P0 BRA `(.L_x_10) ;  /* 0x0000000000cc8947 */ /* 0x000fea0003800000 */
[----:B------:R-:W-:-:S07]  /*1320*/  IMAD.MOV.U32 R11, RZ, RZ, 0x1de ;  /* 0x000001deff0b7424 */ /* 0x000fce00078e00ff */
.L_x_16:
[----:B------:R-:W-:-:S05]  /*1330*/  IMAD.WIDE R14, R18, 0x8, R42 ;  /* 0x00000008120e7825 */ /* 0x000fca00078e022a */
[----:B------:R-:W2:Y:S01]  /*1340*/  LD.E.64.STRONG.GPU R12, desc[UR12][R14.64+-0x100] ;  /* 0xffff000c0e0c7980 */ /* 0x000ea2000c10fb00 */
[----:B------:R-:W-:Y:S05]  /*1350*/  YIELD ;  /* 0x0000000000007946 */ /* 0x000fea0003800000 */
[----:B------:R-:W-:Y:S01]  /*1360*/  UMOV UR5, 0xffffffff ;  /* 0xffffffff00057882 */ /* 0x000fe20000000000 */
[----:B------:R-:W-:Y:S02]  /*1370*/  SHF.R.U32.HI R11, RZ, 0x1, R11 ;  /* 0x00000001ff0b7819 */ /* 0x000fe4000001160b */
[----:B--2---:R-:W-:Y:S01]  /*1380*/  ISETP.NE.AND P0, PT, R12, 0x63, PT ;  /* 0x000000630c00780c */ /* 0x004fe20003f05270 */
[----:B------:R-:W-:-:S12]  /*1390*/  BRA.DIV UR5, `(.L_x_11) ;  /* 0x0000003205147947 */ /* 0x000fd8000b800000 */
[----:B------:R-:W-:-:S13]  /*13a0*/  VOTE.ANY P0, !P0 ;  /* 0x0000000000ff7806 */ /* 0x000fda0004000100 */
.L_x_49:
[----:B------:R-:W-:Y:S05]  /*13b0*/  @!P0 BRA `(.L_x_12) ;  /* 0x0000000000248947 */ /* 0x000fea0003800000 */
[----:B------:R-:W-:-:S07]  /*13c0*/  IMAD.MOV.U32 R16, RZ, RZ, R11 ;  /* 0x000000ffff107224 */ /* 0x000fce00078e000b */
.L_x_14:
[----:B------:R-:W-:Y:S05]  /*13d0*/  NANOSLEEP R16 ;  /* 0x000000100000735d */ /* 0x000fea0003800000 */
[----:B------:R-:W2:Y:S01]  /*13e0*/  LD.E.64.STRONG.GPU R12, desc[UR12][R14.64+-0x100] ;  /* 0xffff000c0e0c7980 */ /* 0x000ea2000c10fb00 */
[----:B------:R-:W-:Y:S01]  /*13f0*/  UMOV UR5, 0xffffffff ;  /* 0xffffffff00057882 */ /* 0x000fe20000000000 */
[----:B------:R-:W-:Y:S02]  /*1400*/  SHF.R.U32.HI R16, RZ, 0x1, R16 ;  /* 0x00000001ff107819 */ /* 0x000fe40000011610 */
[----:B--2---:R-:W-:Y:S01]  /*1410*/  ISETP.NE.AND P0, PT, R12, 0x63, PT ;  /* 0x000000630c00780c */ /* 0x004fe20003f05270 */
[----:B------:R-:W-:-:S12]  /*1420*/  BRA.DIV UR5, `(.L_x_13) ;  /* 0x0000003205107947 */ /* 0x000fd8000b800000 */
[----:B------:R-:W-:-:S13]  /*1430*/  VOTE.ANY P0, !P0 ;  /* 0x0000000000ff7806 */ /* 0x000fda0004000100 */
.L_x_52:
[----:B------:R-:W-:Y:S05]  /*1440*/  @P0 BRA `(.L_x_14) ;  /* 0xfffffffc00e00947 */ /* 0x000fea000383ffff */
.L_x_12:
[----:B------:R-:W-:Y:S01]  /*1450*/  UMOV UR5, 0xffffffff ;  /* 0xffffffff00057882 */ /* 0x000fe20000000000 */
[----:B------:R-:W-:Y:S02]  /*1460*/  ISETP.NE.AND P0, PT, R12, 0x65, PT ;  /* 0x000000650c00780c */ /* 0x000fe40003f05270 */
[----:B------:R-:W-:Y:S11]  /*1470*/  BRA.DIV UR5, `(.L_x_15) ;  /* 0x00000032051c7947 */ /* 0x000ff6000b800000 */
[----:B------:R-:W-:Y:S01]  /*1480*/  VOTE.ANY R10, PT, !P0 ;  /* 0x00000000000a7806 */ /* 0x000fe200040e0100 */
[----:B------:R-:W-:-:S03]  /*1490*/  VIADD R18, R18, 0xffffffe0 ;  /* 0xffffffe012127836 */ /* 0x000fc60000000000 */
[----:B------:R-:W-:-:S05]  /*14a0*/  LOP3.LUT R10, R10, 0x80000000, R8, 0xec, !PT ;  /* 0x800000000a0a7812 */ /* 0x000fca00078eec08 */
[----:B------:R-:W-:-:S05]  /*14b0*/  VIADD R15, R10, 0xffffffff ;  /* 0xffffffff0a0f7836 */ /* 0x000fca0000000000 */
[----:B------:R-:W-:-:S06]  /*14c0*/  LOP3.LUT R15, R10, R15, RZ, 0xc, !PT ;  /* 0x0000000f0a0f7212 */ /* 0x000fcc00078e0cff */
        /* <DEDUP_REMOVED lines=17> */
[----:B------:R-:W-:-:S03]  /*15e0*/  ISETP.NE.AND P0, PT, R12, 0x65, PT ;  /* 0x000000650c00780c */ /* 0x000fc60003f05270 */
[----:B------:R-:W-:-:S05]  /*15f0*/  IMAD.IADD R41, R13, 0x1, R16 ;  /* 0x000000010d297824 */ /* 0x000fca00078e0210 */
[----:B------:R-:W0:Y:S05]  /*1600*/  SHFL.DOWN PT, R16, R41, 0x10, R15 ;  /* 0x0a00000029107989 */ /* 0x000e2a00000e000f */
[----:B------:R-:W-:Y:S02]  /*1610*/  VOTE.ALL P0, P0 ;  /* 0x0000000000ff7806 */ /* 0x000fe40000000000 */
[----:B0-----:R-:W-:-:S04]  /*1620*/  SEL R16, R16, RZ, !P2 ;  /* 0x000000ff10107207 */ /* 0x001fc80005000000 */
[----:B------:R-:W-:-:S07]  /*1630*/  IADD3 R40, PT, PT, R41, R16, R40 ;  /* 0x0000001029287210 */ /* 0x000fce0007ffe028 */
.L_x_61:
[----:B------:R-:W-:Y:S05]  /*1640*/  @P0 BRA `(.L_x_16) ;  /* 0xfffffffc00380947 */ /* 0x000fea000383ffff */
.L_x_10:
[----:B------:R-:W-:Y:S01]  /*1650*/  ISETP.NE.AND P0, PT, R37, RZ, PT ;  /* 0x000000ff2500720c */ /* 0x000fe20003f05270 */
[----:B------:R-:W0:Y:S01]  /*1660*/  @!P1 S2R R11, SR_CgaCtaId ;  /* 0x00000000000b9919 */ /* 0x000e220000008800 */
[----:B------:R-:W-:Y:S01]  /*1670*/  @!P1 MOV R10, 0x400 ;  /* 0x00000400000a9802 */ /* 0x000fe20000000f00 */
[----:B------:R-:W-:Y:S02]  /*1680*/  @!P1 IMAD.IADD R9, R9, 0x1, R40 ;  /* 0x0000000109099824 */ /* 0x000fe400078e0228 */
[----:B------:R-:W-:Y:S02]  /*1690*/  @!P1 IMAD.MOV.U32 R8, RZ, RZ, 0x65 ;  /* 0x00000065ff089424 */ /* 0x000fe400078e00ff */
[----:B------:R-:W-:-:S03]  /*16a0*/  IMAD.MOV.U32 R38, RZ, RZ, R17 ;  /* 0x000000ffff267224 */ /* 0x000fc600078e0011 */
[----:B------:R1:W-:Y:S03]  /*16b0*/  @!P1 ST.E.64.STRONG.GPU desc[UR12][R44.64+0x100], R8 ;  /* 0x000100082c009985 */ /* 0x0003e6000c10fb0c */
[----:B------:R-:W-:Y:S01]  /*16c0*/  @!P0 MOV R12, 0x400 ;  /* 0x00000400000c8802 */ /* 0x000fe20000000f00 */
[----:B------:R-:W2:Y:S01]  /*16d0*/  @!P0 S2R R13, SR_CgaCtaId ;  /* 0x00000000000d8919 */ /* 0x000ea20000008800 */
[----:B------:R-:W-:Y:S01]  /*16e0*/  @!P0 IMAD.MOV.U32 R38, RZ, RZ, R40 ;  /* 0x000000ffff268224 */ /* 0x000fe200078e0028 */
[----:B0-----:R-:W-:-:S05]  /*16f0*/  @!P1 LEA R10, R11, R10, 0x18 ;  /* 0x0000000a0b0a9211 */ /* 0x001fca00078ec0ff */
[----:B------:R1:W-:Y:S04]  /*1700*/  @!P1 STS [R10+0x8], R9 ;  /* 0x000008090a009388 */ /* 0x0003e80000000800 */
[----:B------:R1:W-:Y:S01]  /*1710*/  @!P1 STS [R10+0x4], R40 ;  /* 0x000004280a009388 */ /* 0x0003e20000000800 */
[----:B--2---:R-:W-:-:S05]  /*1720*/  @!P0 LEA R13, R13, R12, 0x18 ;  /* 0x0000000c0d0d8211 */ /* 0x004fca00078ec0ff */
[----:B------:R1:W-:Y:S02]  /*1730*/  @!P0 STS [R13+0x54], R40 ;  /* 0x000054280d008388 */ /* 0x0003e40000000800 */
.L_x_4:
[----:B------:R-:W-:Y:S05]  /*1740*/  WARPSYNC.ALL ;  /* 0x0000000000007948 */ /* 0x000fea0003800000 */
[----:B------:R-:W0:Y:S08]  /*1750*/  S2UR UR7, SR_CgaCtaId ;  /* 0x00000000000779c3 */ /* 0x000e300000008800 */
[----:B------:R-:W-:Y:S01]  /*1760*/  BAR.SYNC.DEFER_BLOCKING 0x0 ;  /* 0x0000000000007b1d */ /* 0x000fe20000010000 */
[----:B------:R-:W-:-:S05]  /*1770*/  ISETP.NE.AND P0, PT, R35, RZ, PT ;  /* 0x000000ff2300720c */ /* 0x000fca0003f05270 */
[----:B------:R-:W-:Y:S02]  /*1780*/  UMOV UR5, 0x400 ;  /* 0x0000040000057882 */ /* 0x000fe40000000000 */
[----:B0-----:R-:W-:-:S09]  /*1790*/  ULEA UR5, UR7, UR5, 0x18 ;  /* 0x0000000507057291 */ /* 0x001fd2000f8ec0ff */
[----:B-1----:R-:W0:Y:S02]  /*17a0*/  LDS R8, [UR5+0x54] ;  /* 0x00005405ff087984 */ /* 0x002e240008000800 */
[----:B0-----:R-:W-:-:S05]  /*17b0*/  SEL R9, R8, RZ, P0 ;  /* 0x000000ff08097207 */ /* 0x001fca0000000000 */
[----:B------:R-:W-:-:S07]  /*17c0*/  IMAD.IADD R38, R9, 0x1, R38 ;  /* 0x0000000109267824 */ /* 0x000fce00078e0226 */
.L_x_3:
[----:B------:R-:W-:Y:S05]  /*17d0*/  BSYNC.RECONVERGENT B0 ;  /* 0x0000000000007941 */ /* 0x000fea0003800200 */
.L_x_1:
[----:B------:R-:W-:Y:S01]  /*17e0*/  IMAD.IADD R32, R32, 0x1, R38 ;  /* 0x0000000120207824 */ /* 0x000fe200078e0226 */
[----:B------:R-:W-:Y:S03]  /*17f0*/  BAR.SYNC.DEFER_BLOCKING 0x0 ;  /* 0x0000000000007b1d */ /* 0x000fe60000010000 */
[----:B------:R-:W-:-:S03]  /*1800*/  IMAD.IADD R29, R29, 0x1, R32 ;  /* 0x000000011d1d7824 */ /* 0x000fc600078e0220 */
[----:B------:R-:W1:Y:S01]  /*1810*/  LDCU.64 UR8, c[0x0][0x388] ;  /* 0x00007100ff0877ac */ /* 0x000e620008000a00 */
[----:B------:R-:W-:-:S04]  /*1820*/  IMAD.IADD R28, R28, 0x1, R29 ;  /* 0x000000011c1c7824 */ /* 0x000fc800078e021d */
[----:B------:R-:W-:-:S04]  /*1830*/  IMAD.IADD R27, R27, 0x1, R28 ;  /* 0x000000011b1b7824 */ /* 0x000fc800078e021c */
[----:B------:R-:W-:-:S04]  /*1840*/  IMAD.IADD R26, R26, 0x1, R27 ;  /* 0x000000011a1a7824 */ /* 0x000fc800078e021b */
[----:B------:R-:W-:-:S04]  /*1850*/  IMAD.IADD R25, R25, 0x1, R26 ;  /* 0x0000000119197824 */ /* 0x000fc800078e021a */
[----:B------:R-:W-:Y:S01]  /*1860*/  IMAD.IADD R24, R24, 0x1, R25 ;  /* 0x0000000118187824 */ /* 0x000fe200078e0219 */
[----:B------:R-:W-:Y:S03]  /*1870*/  STS [R33], R38 ;  /* 0x0000002621007388 */ /* 0x000fe60000000800 */
[----:B------:R-:W-:Y:S01]  /*1880*/  IMAD.IADD R23, R23, 0x1, R24 ;  /* 0x0000000117177824 */ /* 0x000fe200078e0218 */
[----:B------:R-:W-:Y:S03]  /*1890*/  STS [R33+0x4], R32 ;  /* 0x0000042021007388 */ /* 0x000fe60000000800 */
        /* <DEDUP_REMOVED lines=19> */
[----:B------:R-:W-:Y:S04]  /*19d0*/  STS [R33+0x2c], R20 ;  /* 0x00002c1421007388 */ /* 0x000fe80000000800 */
[----:B------:R-:W-:Y:S04]  /*19e0*/  STS [R33+0x30], R7 ;  /* 0x0000300721007388 */ /* 0x000fe80000000800 */
[----:B------:R-:W-:Y:S04]  /*19f0*/  STS [R33+0x34], R6 ;  /* 0x0000340621007388 */ /* 0x000fe80000000800 */
[----:B------:R-:W-:Y:S04]  /*1a00*/  STS [R33+0x38], R5 ;  /* 0x0000380521007388 */ /* 0x000fe80000000800 */
[----:B------:R-:W-:Y:S04]  /*1a10*/  STS [R33+0x3c], R4 ;  /* 0x00003c0421007388 */ /* 0x000fe80000000800 */
[----:B------:R-:W-:Y:S04]  /*1a20*/  STS [R33+0x40], R3 ;  /* 0x0000400321007388 */ /* 0x000fe80000000800 */
[----:B------:R1:W-:Y:S04]  /*1a30*/  STS [R33+0x44], R2 ;  /* 0x0000440221007388 */ /* 0x0003e80000000800 */
[----:B------:R-:W-:Y:S01]  /*1a40*/  STS [R33+0x48], R0 ;  /* 0x0000480021007388 */ /* 0x000fe20000000800 */
[----:B------:R-:W-:-:S03]  /*1a50*/  NOP ;  /* 0x0000000000007918 */ /* 0x000fc60000000000 */
[----:B0-----:R-:W0:Y:S01]  /*1a60*/  LDS R9, [R34] ;  /* 0x0000000022097984 */ /* 0x001e220000000800 */
[----:B-1----:R-:W-:-:S03]  /*1a70*/  IADD3 R2, P0, PT, R31, UR8, RZ ;  /* 0x000000081f027c10 */ /* 0x002fc6000ff1e0ff */
[----:B------:R-:W1:Y:S01]  /*1a80*/  LDS R7, [R34+0x80] ;  /* 0x0000800022077984 */ /* 0x000e620000000800 */
[----:B------:R-:W-:-:S03]  /*1a90*/  IADD3.X R3, PT, PT, R30, UR9, RZ, P0, !PT ;  /* 0x000000091e037c10 */ /* 0x000fc600087fe4ff */
[----:B------:R-:W2:Y:S04]  /*1aa0*/  LDS R11, [R34+0x100] ;  /* 0x00010000220b7984 */ /* 0x000ea80000000800 */
[----:B------:R-:W3:Y:S04]  /*1ab0*/  LDS R13, [R34+0x180] ;  /* 0x00018000220d7984 */ /* 0x000ee80000000800 */
[----:B------:R-:W4:Y:S04]  /*1ac0*/  LDS R5, [R34+0x200] ;  /* 0x0002000022057984 */ /* 0x000f280000000800 */
[----:B------:R-:W5:Y:S04]  /*1ad0*/  LDS R15, [R34+0x280] ;  /* 0x00028000220f7984 */ /* 0x000f680000000800 */
        /* <DEDUP_REMOVED lines=13> */
[----:B0-----:R-:W-:Y:S04]  /*1bb0*/  STG.E desc[UR12][R2.64], R9 ;  /* 0x0000000902007986 */ /* 0x001fe8000c10190c */
[----:B-1----:R-:W-:Y:S04]  /*1bc0*/  STG.E desc[UR12][R2.64+0x80], R7 ;  /* 0x0000800702007986 */ /* 0x002fe8000c10190c */
[----:B--2---:R-:W-:Y:S04]  /*1bd0*/  STG.E desc[UR12][R2.64+0x100], R11 ;  /* 0x0001000b02007986 */ /* 0x004fe8000c10190c */
[----:B---3--:R-:W-:Y:S04]  /*1be0*/  STG.E desc[UR12][R2.64+0x180], R13 ;  /* 0x0001800d02007986 */ /* 0x008fe8000c10190c */
[----:B----4-:R-:W-:Y:S04]  /*1bf0*/  STG.E desc[UR12][R2.64+0x200], R5 ;  /* 0x0002000502007986 */ /* 0x010fe8000c10190c */
[----:B-----5:R-:W-:Y:S04]  /*1c00*/  STG.E desc[UR12][R2.64+0x280], R15 ;  /* 0x0002800f02007986 */ /* 0x020fe8000c10190c */
[----:B------:R-:W-:Y:S04]  /*1c10*/  STG.E desc[UR12][R2.64+0x300], R17 ;  /* 0x0003001102007986 */ /* 0x000fe8000c10190c */
        /* <DEDUP_REMOVED lines=11> */
[----:B------:R-:W-:Y:S01]  /*1cd0*/  STG.E desc[UR12][R2.64+0x900], R43 ;  /* 0x0009002b02007986 */ /* 0x000fe2000c10190c */
[----:B------:R-:W-:Y:S05]  /*1ce0*/  EXIT ;  /* 0x000000000000794d */ /* 0x000fea0003800000 */
.L_x_0:
[----:B------:R-:W-:-:S04]  /*1cf0*/  ISETP.NE.U32.AND P0, PT, RZ, UR7, PT ;  /* 0x00000007ff007c0c */ /* 0x000fc8000bf05070 */
[----:B------:R-:W-:-:S13]  /*1d00*/  ISETP.NE.AND.EX P0, PT, RZ, UR4, PT, P0 ;  /* 0x00000004ff007c0c */ /* 0x000fda000bf05300 */
[----:B------:R-:W-:Y:S05]  /*1d10*/  @!P0 EXIT ;  /* 0x000000000000894d */ /* 0x000fea0003800000 */
[----:B------:R-:W0:Y:S02]  /*1d20*/  LDCU.64 UR4, c[0x0][0x380] ;  /* 0x00007000ff0477ac */ /* 0x000e240008000a00 */
[----:B0-----:R-:W-:-:S06]  /*1d30*/  UIMAD.WIDE UR4, UR6, 0x7b80, UR4 ;  /* 0x00007b80060478a5 */ /* 0x001fcc000f8e0204 */
[----:B------:R-:W-:Y:S02]  /*1d40*/  IMAD.U32 R2, RZ, RZ, UR4 ;  /* 0x00000004ff027e24 */ /* 0x000fe4000f8e00ff */
[----:B------:R-:W-:-:S05]  /*1d50*/  IMAD.U32 R3, RZ, RZ, UR5 ;  /* 0x00000005ff037e24 */ /* 0x000fca000f8e00ff */
[----:B------:R0:W2:Y:S01]  /*1d60*/  LDG.E R0, desc[UR12][R2.64] ;  /* 0x0000000c02007981 */ /* 0x0000a2000c1e1900 */
[----:B------:R-:W3:Y:S02]  /*1d70*/  S2R R31, SR_TID.X ;  /* 0x00000000001f7919 */ /* 0x000ee40000002100 */
[C---:B---3--:R-:W-:Y:S02]  /*1d80*/  LOP3.LUT R30, R31.reuse, 0x1f, RZ, 0xc0, !PT ;  /* 0x0000001f1f1e7812 */ /* 0x048fe400078ec0ff */
[----:B------:R-:W-:-:S05]  /*1d90*/  LOP3.LUT R5, R31, 0x3e0, RZ, 0xc0, !PT ;  /* 0x000003e01f057812 */ /* 0x000fca00078ec0ff */
[----:B------:R-:W-:-:S04]  /*1da0*/  IMAD R30, R5, 0x13, R30 ;  /* 0x00000013051e7824 */ /* 0x000fc800078e021e */
[C---:B------:R-:W-:Y:S01]  /*1db0*/  VIADD R4, R30.reuse, 0x20 ;  /* 0x000000201e047836 */ /* 0x040fe20000000000 */
[C---:B------:R-:W-:Y:S01]  /*1dc0*/  ISETP.GE.U32.AND P1, PT, R30.reuse, UR7, PT ;  /* 0x000000071e007c0c */ /* 0x040fe2000bf26070 */
[C---:B------:R-:W-:Y:S01]  /*1dd0*/  VIADD R5, R30.reuse, 0x40 ;  /* 0x000000401e057836 */ /* 0x040fe20000000000 */
[C---:B0-----:R-:W-:Y:S01]  /*1de0*/  LEA R2, P0, R30.reuse, UR4, 0x2 ;  /* 0x000000041e027c11 */ /* 0x041fe2000f8010ff */
[----:B------:R-:W-:Y:S01]  /*1df0*/  VIADD R3, R30, 0x80 ;  /* 0x000000801e037836 */ /* 0x000fe20000000000 */
[----:B------:R-:W-:Y:S01]  /*1e00*/  ISETP.GE.U32.AND P2, PT, R4, UR7, PT ;  /* 0x0000000704007c0c */ /* 0x000fe2000bf46070 */
[C---:B------:R-:W-:Y:S01]  /*1e10*/  VIADD R4, R30.reuse, 0xa0 ;  /* 0x000000a01e047836 */ /* 0x040fe20000000000 */
[----:B------:R-:W-:Y:S01]  /*1e20*/  ISETP.GE.U32.AND P3, PT, R5, UR7, PT ;  /* 0x0000000705007c0c */ /* 0x000fe2000bf66070 */
[----:B------:R-:W-:Y:S01]  /*1e30*/  VIADD R5, R30, 0xc0 ;  /* 0x000000c01e057836 */ /* 0x000fe20000000000 */
[----:B------:R-:W-:Y:S01]  /*1e40*/  ISETP.GE.U32.AND P5, PT, R3, UR7, PT ;  /* 0x0000000703007c0c */ /* 0x000fe2000bfa6070 */
[----:B------:R-:W-:Y:S01]  /*1e50*/  IMAD.X R3, RZ, RZ, UR5, P0 ;  /* 0x00000005ff037e24 */ /* 0x000fe200080e06ff */
[----:B------:R-:W-:Y:S01]  /*1e60*/  ISETP.GE.U32.AND P6, PT, R4, UR7, PT ;  /* 0x0000000704007c0c */ /* 0x000fe2000bfc6070 */
[C---:B------:R-:W-:Y:S01]  /*1e70*/  VIADD R6, R30.reuse, 0x60 ;  /* 0x000000601e067836 */ /* 0x040fe20000000000 */
[----:B------:R-:W-:Y:S01]  /*1e80*/  ISETP.GE.U32.AND P0, PT, R5, UR7, PT ;  /* 0x0000000705007c0c */ /* 0x000fe2000bf06070 */
[----:B------:R-:W-:-:S02]  /*1e90*/  VIADD R5, R30, 0xe0 ;  /* 0x000000e01e057836 */ /* 0x000fc40000000000 */
[----:B------:R-:W-:Y:S01]  /*1ea0*/  VIADD R37, R30, 0x100 ;  /* 0x000001001e257836 */ /* 0x000fe20000000000 */
[----:B------:R-:W-:Y:S01]  /*1eb0*/  ISETP.GE.U32.AND P4, PT, R6, UR7, PT ;  /* 0x0000000706007c0c */ /* 0x000fe2000bf86070 */
[C---:B------:R-:W-:Y:S02]  /*1ec0*/  VIADD R7, R30.reuse, 0x140 ;  /* 0x000001401e077836 */ /* 0x040fe40000000000 */
[C---:B------:R-:W-:Y:S02]  /*1ed0*/  VIADD R36, R30.reuse, 0x120 ;  /* 0x000001201e247836 */ /* 0x040fe40000000000 */
[C---:B------:R-:W-:Y:S02]  /*1ee0*/  VIADD R35, R30.reuse, 0x220 ;  /* 0x000002201e237836 */ /* 0x040fe40000000000 */
[----:B------:R-:W-:Y:S02]  /*1ef0*/  VIADD R34, R30, 0x240 ;  /* 0x000002401e227836 */ /* 0x000fe40000000000 */
[----:B--2---:R-:W-:-:S02]  /*1f00*/  IMAD.MOV.U32 R4, RZ, RZ, R0 ;  /* 0x000000ffff047224 */ /* 0x004fc400078e0000 */
[----:B------:R-:W2:Y:S02]  /*1f10*/  @!P1 LDG.E R0, desc[UR12][R2.64] ;  /* 0x0000000c02009981 */ /* 0x000ea4000c1e1900 */
[--C-:B------:R-:W-:Y:S01]  /*1f20*/  IMAD.MOV.U32 R12, RZ, RZ, R4.reuse ;  /* 0x000000ffff0c7224 */ /* 0x100fe200078e0004 */
[----:B------:R-:W-:Y:S01]  /*1f30*/  ISETP.GE.U32.AND P1, PT, R5, UR7, PT ;  /* 0x0000000705007c0c */ /* 0x000fe2000bf26070 */
[--C-:B------:R-:W-:Y:S02]  /*1f40*/  IMAD.MOV.U32 R8, RZ, RZ, R4.reuse ;  /* 0x000000ffff087224 */ /* 0x100fe400078e0004 */
[C---:B------:R-:W-:Y:S02]  /*1f50*/  VIADD R5, R30.reuse, 0x160 ;  /* 0x000001601e057836 */ /* 0x040fe40000000000 */
[--C-:B------:R-:W-:Y:S01]  /*1f60*/  IMAD.MOV.U32 R6, RZ, RZ, R4.reuse ;  /* 0x000000ffff067224 */ /* 0x100fe200078e0004 */
[----:B------:R-:W3:Y:S01]  /*1f70*/  @!P5 LDG.E R12, desc[UR12][R2.64+0x200] ;  /* 0x0002000c020cd981 */ /* 0x000ee2000c1e1900 */
[--C-:B------:R-:W-:Y:S01]  /*1f80*/  IMAD.MOV.U32 R14, RZ, RZ, R4.reuse ;  /* 0x000000ffff0e7224 */ /* 0x100fe200078e0004 */
[----:B------:R-:W-:Y:S01]  /*1f90*/  ISETP.GE.U32.AND P5, PT, R37, UR7, PT ;  /* 0x0000000725007c0c */ /* 0x000fe2000bfa6070 */
[----:B------:R-:W-:Y:S01]  /*1fa0*/  IMAD.MOV.U32 R16, RZ, RZ, R4 ;  /* 0x000000ffff107224 */ /* 0x000fe200078e0004 */
[----:B------:R-:W4:Y:S01]  /*1fb0*/  @!P3 LDG.E R8, desc[UR12][R2.64+0x100] ;  /* 0x0001000c0208b981 */ /* 0x000f22000c1e1900 */
[----:B------:R-:W-:Y:S01]  /*1fc0*/  ISETP.GE.U32.AND P3, PT, R5, UR7, PT ;  /* 0x0000000705007c0c */ /* 0x000fe2000bf66070 */
[----:B------:R-:W-:-:S02]  /*1fd0*/  VIADD R5, R30, 0x1a0 ;  /* 0x000001a01e057836 */ /* 0x000fc40000000000 */
[----:B------:R-:W4:Y:S01]  /*1fe0*/  @!P2 LDG.E R6, desc[UR12][R2.64+0x80] ;  /* 0x0000800c0206a981 */ /* 0x000f22000c1e1900 */
[----:B------:R-:W-:Y:S01]  /*1ff0*/  ISETP.GE.U32.AND P2, PT, R7, UR7, PT ;  /* 0x0000000707007c0c */ /* 0x000fe2000bf46070 */
[--C-:B------:R-:W-:Y:S02]  /*2000*/  IMAD.MOV.U32 R10, RZ, RZ, R4.reuse ;  /* 0x000000ffff0a7224 */ /* 0x100fe400078e0004 */
[----:B------:R-:W4:Y:S01]  /*2010*/  @!P6 LDG.E R14, desc[UR12][R2.64+0x280] ;  /* 0x0002800c020ee981 */ /* 0x000f22000c1e1900 */
[----:B------:R-:W-:Y:S01]  /*2020*/  ISETP.GE.U32.AND P6, PT, R36, UR7, PT ;  /* 0x0000000724007c0c */ /* 0x000fe2000bfc6070 */
[----:B------:R-:W-:Y:S02]  /*2030*/  IMAD.MOV.U32 R20, RZ, RZ, R4 ;  /* 0x000000ffff147224 */ /* 0x000fe400078e0004 */
[----:B------:R-:W4:Y:S01]  /*2040*/  @!P0 LDG.E R16, desc[UR12][R2.64+0x300] ;  /* 0x0003000c02108981 */ /* 0x000f22000c1e1900 */
[----:B------:R-:W-:Y:S01]  /*2050*/  ISETP.GE.U32.AND P0, PT, R5, UR7, PT ;  /* 0x0000000705007c0c */ /* 0x000fe2000bf06070 */
[----:B------:R-:W-:-:S02]  /*2060*/  VIADD R7, R30, 0x180 ;  /* 0x000001801e077836 */ /* 0x000fc40000000000 */
[C---:B------:R-:W-:Y:S01]  /*2070*/  VIADD R5, R30.reuse, 0x1e0 ;  /* 0x000001e01e057836 */ /* 0x040fe20000000000 */
[----:B------:R-:W4:Y:S01]  /*2080*/  @!P4 LDG.E R10, desc[UR12][R2.64+0x180] ;  /* 0x0001800c020ac981 */ /* 0x000f22000c1e1900 */
[--C-:B------:R-:W-:Y:S01]  /*2090*/  IMAD.MOV.U32 R18, RZ, RZ, R4.reuse ;  /* 0x000000ffff127224 */ /* 0x100fe200078e0004 */
[----:B------:R-:W-:Y:S01]  /*20a0*/  ISETP.GE.U32.AND P4, PT, R7, UR7, PT ;  /* 0x0000000707007c0c */ /* 0x000fe2000bf86070 */
[--C-:B------:R-:W-:Y:S01]  /*20b0*/  IMAD.MOV.U32 R22, RZ, RZ, R4.reuse ;  /* 0x000000ffff167224 */ /* 0x100fe200078e0004 */
[----:B------:R-:W4:Y:S01]  /*20c0*/  @!P5 LDG.E R20, desc[UR12][R2.64+0x400] ;  /* 0x0004000c0214d981 */ /* 0x000f22000c1e1900 */
[--C-:B------:R-:W-:Y:S01]  /*20d0*/  IMAD.MOV.U32 R24, RZ, RZ, R4.reuse ;  /* 0x000000ffff187224 */ /* 0x100fe200078e0004 */
[----:B------:R-:W-:Y:S01]  /*20e0*/  ISETP.GE.U32.AND P5, PT, R5, UR7, PT ;  /* 0x0000000705007c0c */ /* 0x000fe2000bfa6070 */
[----:B------:R-:W-:Y:S01]  /*20f0*/  IMAD.MOV.U32 R26, RZ, RZ, R4 ;  /* 0x000000ffff1a7224 */ /* 0x000fe200078e0004 */
[----:B------:R-:W4:Y:S01]  /*2100*/  @!P1 LDG.E R18, desc[UR12][R2.64+0x380] ;  /* 0x0003800c02129981 */ /* 0x000f22000c1e1900 */
[----:B------:R-:W-:-:S02]  /*2110*/  VIADD R7, R30, 0x1c0 ;  /* 0x000001c01e077836 */ /* 0x000fc40000000000 */
[----:B------:R-:W-:Y:S01]  /*2120*/  VIADD R5, R30, 0x200 ;  /* 0x000002001e057836 */ /* 0x000fe20000000000 */
[----:B------:R-:W4:Y:S02]  /*2130*/  @!P6 LDG.E R22, desc[UR12][R2.64+0x480] ;  /* 0x0004800c0216e981 */ /* 0x000f24000c1e1900 */
[----:B------:R-:W-:Y:S02]  /*2140*/  ISETP.GE.U32.AND P1, PT, R7, UR7, PT ;  /* 0x0000000707007c0c */ /* 0x000fe4000bf26070 */
[----:B------:R-:W4:Y:S01]  /*2150*/  @!P2 LDG.E R24, desc[UR12][R2.64+0x500] ;  /* 0x0005000c0218a981 */ /* 0x000f22000c1e1900 */
[----:B------:R-:W-:Y:S02]  /*2160*/  ISETP.GE.U32.AND P6, PT, R5, UR7, PT ;  /* 0x0000000705007c0c */ /* 0x000fe4000bfc6070 */
[----:B------:R-:W-:Y:S01]  /*2170*/  ISETP.GE.U32.AND P2, PT, R35, UR7, PT ;  /* 0x0000000723007c0c */ /* 0x000fe2000bf46070 */
[----:B------:R-:W4:Y:S01]  /*2180*/  @!P3 LDG.E R26, desc[UR12][R2.64+0x580] ;  /* 0x0005800c021ab981 */ /* 0x000f22000c1e1900 */
[----:B------:R-:W-:Y:S01]  /*2190*/  ISETP.GE.U32.AND P3, PT, R34, UR7, PT ;  /* 0x0000000722007c0c */ /* 0x000fe2000bf66070 */
[----:B------:R-:W-:-:S02]  /*21a0*/  IMAD.MOV.U32 R28, RZ, RZ, R4 ;  /* 0x000000ffff1c7224 */ /* 0x000fc400078e0004 */
[--C-:B------:R-:W-:Y:S02]  /*21b0*/  IMAD.MOV.U32 R40, RZ, RZ, R4.reuse ;  /* 0x000000ffff287224 */ /* 0x100fe400078e0004 */
[--C-:B------:R-:W-:Y:S02]  /*21c0*/  IMAD.MOV.U32 R42, RZ, RZ, R4.reuse ;  /* 0x000000ffff2a7224 */ /* 0x100fe400078e0004 */
[--C-:B------:R-:W-:Y:S01]  /*21d0*/  IMAD.MOV.U32 R44, RZ, RZ, R4.reuse ;  /* 0x000000ffff2c7224 */ /* 0x100fe200078e0004 */
[----:B------:R-:W4:Y:S01]  /*21e0*/  @!P4 LDG.E R28, desc[UR12][R2.64+0x600] ;  /* 0x0006000c021cc981 */ /* 0x000f22000c1e1900 */
[--C-:B------:R-:W-:Y:S02]  /*21f0*/  IMAD.MOV.U32 R5, RZ, RZ, R4.reuse ;  /* 0x000000ffff057224 */ /* 0x100fe400078e0004 */
[----:B------:R-:W-:Y:S01]  /*2200*/  IMAD.MOV.U32 R7, RZ, RZ, R4 ;  /* 0x000000ffff077224 */ /* 0x000fe200078e0004 */
[----:B------:R-:W4:Y:S04]  /*2210*/  @!P0 LDG.E R40, desc[UR12][R2.64+0x680] ;  /* 0x0006800c02288981 */ /* 0x000f28000c1e1900 */
[----:B------:R-:W4:Y:S04]  /*2220*/  @!P1 LDG.E R42, desc[UR12][R2.64+0x700] ;  /* 0x0007000c022a9981 */ /* 0x000f28000c1e1900 */
[----:B------:R-:W4:Y:S04]  /*2230*/  @!P5 LDG.E R44, desc[UR12][R2.64+0x780] ;  /* 0x0007800c022cd981 */ /* 0x000f28000c1e1900 */
[----:B------:R-:W4:Y:S04]  /*2240*/  @!P6 LDG.E R5, desc[UR12][R2.64+0x800] ;  /* 0x0008000c0205e981 */ /* 0x000f28000c1e1900 */
[----:B------:R-:W4:Y:S04]  /*2250*/  @!P2 LDG.E R7, desc[UR12][R2.64+0x880] ;  /* 0x0008800c0207a981 */ /* 0x000f28000c1e1900 */
[----:B------:R-:W4:Y:S01]  /*2260*/  @!P3 LDG.E R4, desc[UR12][R2.64+0x900] ;  /* 0x0009000c0204b981 */ /* 0x000f22000c1e1900 */
[----:B------:R-:W0:Y:S01]  /*2270*/  S2R R38, SR_LANEID ;  /* 0x0000000000267919 */ /* 0x000e220000000000 */
[----:B------:R-:W1:Y:S01]  /*2280*/  S2UR UR5, SR_CgaCtaId ;  /* 0x00000000000579c3 */ /* 0x000e620000008800 */
[----:B------:R-:W-:Y:S01]  /*2290*/  SHF.R.U32.HI R41, RZ, 0x5, R31 ;  /* 0x00000005ff297819 */ /* 0x000fe2000001161f */
[----:B------:R-:W-:-:S02]  /*22a0*/  UMOV UR4, 0x400 ;  /* 0x0000040000047882 */ /* 0x000fc40000000000 */
[----:B-1----:R-:W-:Y:S02]  /*22b0*/  ULEA UR4, UR5, UR4, 0x18 ;  /* 0x0000000405047291 */ /* 0x002fe4000f8ec0ff */
[----:B0-----:R-:W-:-:S05]  /*22c0*/  IMAD R29, R41, 0x260, R38 ;  /* 0x00000260291d7824 */ /* 0x001fca00078e0226 */
[----:B------:R-:W-:Y:S01]  /*22d0*/  LEA R29, R29, UR4, 0x2 ;  /* 0x000000041d1d7c11 */ /* 0x000fe2000f8e10ff */
[----:B------:R-:W-:-:S04]  /*22e0*/  UISETP.NE.AND UP0, UPT, UR6, URZ, UPT ;  /* 0x000000ff0600728c */ /* 0x000fc8000bf05270 */
[----:B--2---:R-:W-:Y:S04]  /*22f0*/  STS [R29], R0 ;  /* 0x000000001d007388 */ /* 0x004fe80000000800 */
[----:B---3--:R-:W-:Y:S04]  /*2300*/  STS [R29+0x200], R12 ;  /* 0x0002000c1d007388 */ /* 0x008fe80000000800 */
[----:B----4-:R0:W-:Y:S04]  /*2310*/  STS [R29+0x100], R8 ;  /* 0x000100081d007388 */ /* 0x0101e80000000800 */
[----:B------:R1:W-:Y:S01]  /*2320*/  STS [R29+0x80], R6 ;  /* 0x000080061d007388 */ /* 0x0003e20000000800 */
[----:B0-----:R-:W-:-:S03]  /*2330*/  IMAD R8, R38, 0x48, R29 ;  /* 0x0000004826087824 */ /* 0x001fc600078e021d */
        /* <DEDUP_REMOVED lines=16> */
[----:B------:R1:W0:Y:S04]  /*2440*/  LDS R32, [R8] ;  /* 0x0000000008207984 */ /* 0x0002280000000800 */
        /* <DEDUP_REMOVED lines=19> */
[----:B--234-:R-:W-:Y:S05]  /*2580*/  BRA.U UP0, `(.L_x_17) ;  /* 0x0000000500047547 */ /* 0x01cfea000b800000 */
[----:B01----:R-:W-:Y:S02]  /*2590*/  IADD3 R8, PT, PT, R28, R33, R32 ;  /* 0x000000211c087210 */ /* 0x003fe40007ffe020 */
[----:B------:R-:W-:Y:S02]  /*25a0*/  ISETP.NE.AND P1, PT, R38, 0x1f, PT ;  /* 0x0000001f2600780c */ /* 0x000fe40003f25270 */
[----:B------:R-:W-:Y:S02]  /*25b0*/  IADD3 R8, PT, PT, R26, R27, R8 ;  /* 0x0000001b1a087210 */ /* 0x000fe40007ffe008 */
[----:B------:R-:W-:Y:S02]  /*25c0*/  ISETP.NE.AND P2, PT, R41, 0xc, PT ;  /* 0x0000000c2900780c */ /* 0x000fe40003f45270 */
        /* <DEDUP_REMOVED lines=47> */
[----:B------:R-:W-:-:S04]  /*28c0*/  ISETP.NE.AND P0, PT, R41, 0x8, PT ;  /* 0x000000082900780c */ /* 0x000fc80003f05270 */
[----:B------:R-:W-:Y:S02]  /*28d0*/  SEL R8, R15, R8, !P0 ;  /* 0x000000080f087207 */ /* 0x000fe40004000000 */
[C---:B------:R-:W-:Y:S02]  /*28e0*/  ISETP.NE.AND P0, PT, R41.reuse, 0xa, PT ;  /* 0x0000000a2900780c */ /* 0x040fe40003f05270 */
[----:B------:R-:W-:Y:S02]  /*28f0*/  SEL R8, R16, R8, !P1 ;  /* 0x0000000810087207 */ /* 0x000fe40004800000 */
[----:B------:R-:W-:Y:S02]  /*2900*/  ISETP.NE.AND P1, PT, R41, 0xb, PT ;  /* 0x0000000b2900780c */ /* 0x000fe40003f25270 */
[----:B------:R-:W-:Y:S02]  /*2910*/  SEL R8, R17, R8, !P0 ;  /* 0x0000000811087207 */ /* 0x000fe40004000000 */
[----:B------:R-:W-:-:S02]  /*2920*/  ISETP.GE.U32.AND P0, PT, R31, 0x20, PT ;  /* 0x000000201f00780c */ /* 0x000fc40003f06070 */
[----:B------:R-:W-:Y:S01]  /*2930*/  SEL R8, R18, R8, !P1 ;  /* 0x0000000812087207 */ /* 0x000fe20004800000 */
[----:B------:R-:W-:Y:S01]  /*2940*/  @!P2 IMAD.IADD R8, R19, 0x1, R18 ;  /* 0x000000011308a824 */ /* 0x000fe200078e0212 */
[----:B------:R-:W-:-:S04]  /*2950*/  ISETP.NE.AND P1, PT, R38, RZ, PT ;  /* 0x000000ff2600720c */ /* 0x000fc80003f25270 */
[----:B------:R-:W-:Y:S02]  /*2960*/  SEL R40, R40, RZ, P1 ;  /* 0x000000ff28287207 */ /* 0x000fe40000800000 */
[----:B------:R-:W-:-:S04]  /*2970*/  SEL R8, R8, RZ, P0 ;  /* 0x000000ff08087207 */ /* 0x000fc80000000000 */
[----:B-----5:R-:W-:Y:S01]  /*2980*/  IADD3 R39, PT, PT, R8, R40, R39 ;  /* 0x0000002808277210 */ /* 0x020fe20007ffe027 */
[----:B------:R-:W-:Y:S06]  /*2990*/  BRA `(.L_x_18) ;  /* 0x0000000c00547947 */ /* 0x000fec0003800000 */
.L_x_17:
[----:B01----:R-:W-:Y:S02]  /*29a0*/  IADD3 R8, PT, PT, R28, R33, R32 ;  /* 0x000000211c087210 */ /* 0x003fe40007ffe020 */
[----:B------:R-:W-:Y:S02]  /*29b0*/  ISETP.NE.AND P1, PT, R38, 0x1f, PT ;  /* 0x0000001f2600780c */ /* 0x000fe40003f25270 */
        /* <DEDUP_REMOVED lines=9> */
[----:B-----5:R-:W-:-:S05]  /*2a50*/  IADD3 R39, PT, PT, R9, R0, R8 ;  /* 0x0000000009277210 */ /* 0x020fca0007ffe008 */
        /* <DEDUP_REMOVED lines=28> */
[----:B------:R-:W-:Y:S01]  /*2c20*/  IMAD.IADD R14, R14, 0x1, R13 ;  /* 0x000000010e0e7824 */ /* 0x000fe200078e020d */
[----:B------:R-:W0:Y:S02]  /*2c30*/  LDS R11, [UR4+0x40] ;  /* 0x00004004ff0b7984 */ /* 0x000e240008000800 */
        /* <DEDUP_REMOVED lines=14> */
[----:B------:R-:W-:-:S04]  /*2d20*/  ISETP.NE.AND P0, PT, R41, 0xa, PT ;  /* 0x0000000a2900780c */ /* 0x000fc80003f05270 */
[----:B------:R-:W-:Y:S01]  /*2d30*/  SEL R8, R17, R8, !P0 ;  /* 0x0000000811087207 */ /* 0x000fe20004000000 */
[----:B------:R-:W-:Y:S01]  /*2d40*/  IMAD.IADD R17, R40, 0x1, -R39 ;  /* 0x0000000128117824 */ /* 0x000fe200078e0a27 */
[----:B------:R-:W-:-:S04]  /*2d50*/  ISETP.NE.AND P0, PT, R41, 0xb, PT ;  /* 0x0000000b2900780c */ /* 0x000fc80003f05270 */
[----:B------:R-:W-:Y:S02]  /*2d60*/  SEL R8, R18, R8, !P0 ;  /* 0x0000000812087207 */ /* 0x000fe40004000000 */
[----:B------:R-:W-:Y:S01]  /*2d70*/  ISETP.GT.U32.AND P0, PT, R31, 0x1f, PT ;  /* 0x0000001f1f00780c */ /* 0x000fe20003f04070 */
[----:B0-----:R-:W-:Y:S01]  /*2d80*/  IMAD.IADD R11, R19, 0x1, R11 ;  /* 0x00000001130b7824 */ /* 0x001fe200078e020b */
        /* <DEDUP_REMOVED lines=22> */
.L_x_64:
[----:B------:R-:W-:Y:S05]  /*2ef0*/  @!P0 BRA `(.L_x_21) ;  /* 0x0000000000248947 */ /* 0x000fea0003800000 */
[----:B------:R-:W-:-:S07]  /*2f00*/  IMAD.MOV.U32 R14, RZ, RZ, 0x1de ;  /* 0x000001deff0e7424 */ /* 0x000fce00078e00ff */
.L_x_23:
[----:B------:R-:W-:Y:S05]  /*2f10*/  NANOSLEEP R14 ;  /* 0x0000000e0000735d */ /* 0x000fea0003800000 */
[----:B------:R-:W2:Y:S01]  /*2f20*/  LD.E.64.STRONG.GPU R8, desc[UR12][R12.64+0x100] ;  /* 0x0001000c0c087980 */ /* 0x000ea2000c10fb00 */
[----:B------:R-:W-:Y:S01]  /*2f30*/  UMOV UR5, 0xffffffff ;  /* 0xffffffff00057882 */ /* 0x000fe20000000000 */
[----:B------:R-:W-:Y:S02]  /*2f40*/  SHF.R.U32.HI R14, RZ, 0x1, R14 ;  /* 0x00000001ff0e7819 */ /* 0x000fe4000001160e */
[----:B--2---:R-:W-:Y:S01]  /*2f50*/  ISETP.NE.AND P0, PT, R8, 0x63, PT ;  /* 0x000000630800780c */ /* 0x004fe20003f05270 */
[----:B------:R-:W-:-:S12]  /*2f60*/  BRA.DIV UR5, `(.L_x_22) ;  /* 0x0000001a05607947 */ /* 0x000fd8000b800000 */
[----:B------:R-:W-:-:S13]  /*2f70*/  VOTE.ANY P0, !P0 ;  /* 0x0000000000ff7806 */ /* 0x000fda0004000100 */
.L_x_67:
[----:B------:R-:W-:Y:S05]  /*2f80*/  @P0 BRA `(.L_x_23) ;  /* 0xfffffffc00e00947 */ /* 0x000fea000383ffff */
.L_x_21:
[----:B------:R-:W-:Y:S01]  /*2f90*/  UMOV UR5, 0xffffffff ;  /* 0xffffffff00057882 */ /* 0x000fe20000000000 */
[----:B------:R-:W-:Y:S02]  /*2fa0*/  ISETP.NE.AND P2, PT, R8, 0x65, PT ;  /* 0x000000650800780c */ /* 0x000fe40003f45270 */
[----:B------:R-:W-:Y:S11]  /*2fb0*/  BRA.DIV UR5, `(.L_x_24) ;  /* 0x0000001a056c7947 */ /* 0x000ff6000b800000 */
[----:B------:R-:W0:Y:S01]  /*2fc0*/  S2R R19, SR_GEMASK ;  /* 0x0000000000137919 */ /* 0x000e220000003c00 */
[----:B------:R-:W-:-:S04]  /*2fd0*/  VOTE.ANY R10, PT, !P2 ;  /* 0x00000000000a7806 */ /* 0x000fc800050e0100 */
[----:B0-----:R-:W-:-:S05]  /*2fe0*/  LOP3.LUT R10, R10, 0x80000000, R19, 0xec, !PT ;  /* 0x800000000a0a7812 */ /* 0x001fca00078eec13 */
[----:B------:R-:W-:-:S05]  /*2ff0*/  VIADD R13, R10, 0xffffffff ;  /* 0xffffffff0a0d7836 */ /* 0x000fca0000000000 */
[----:B------:R-:W-:Y:S01]  /*3000*/  LOP3.LUT R13, R10, R13, RZ, 0xc, !PT ;  /* 0x0000000d0a0d7212 */ /* 0x000fe200078e0cff */
[----:B------:R-:W-:-:S03]  /*3010*/  VIADD R10, R38, 0x2 ;  /* 0x00000002260a7836 */ /* 0x000fc60000000000 */
[----:B------:R-:W0:Y:S02]  /*3020*/  POPC R15, R13 ;  /* 0x0000000d000f7309 */ /* 0x000e240000000000 */
[----:B0-----:R-:W0:Y:S01]  /*3030*/  SHFL.DOWN PT, R16, R9, 0x1, R15 ;  /* 0x0820000009107989 */ /* 0x001e2200000e000f */
[----:B------:R-:W-:-:S04]  /*3040*/  ISETP.GE.AND P0, PT, R38, R15, PT ;  /* 0x0000000f2600720c */ /* 0x000fc80003f06270 */
[----:B0-----:R-:W-:Y:S02]  /*3050*/  SEL R16, R16, RZ, !P0 ;  /* 0x000000ff10107207 */ /* 0x001fe40004000000 */
[----:B------:R-:W-:Y:S01]  /*3060*/  ISETP.GT.AND P0, PT, R10, R15, PT ;  /* 0x0000000f0a00720c */ /* 0x000fe20003f04270 */
[----:B------:R-:W-:Y:S02]  /*3070*/  VIADD R10, R38, 0x4 ;  /* 0x00000004260a7836 */ /* 0x000fe40000000000 */
[----:B------:R-:W-:-:S05]  /*3080*/  IMAD.IADD R12, R16, 0x1, R9 ;  /* 0x00000001100c7824 */ /* 0x000fca00078e0209 */
[----:B------:R-:W0:Y:S02]  /*3090*/  SHFL.DOWN PT, R16, R12, 0x2, R15 ;  /* 0x084000000c107989 */ /* 0x000e2400000e000f */
[----:B0-----:R-:W-:Y:S02]  /*30a0*/  SEL R39, R16, RZ, !P0 ;  /* 0x000000ff10277207 */ /* 0x001fe40004000000 */
[----:B------:R-:W-:Y:S01]  /*30b0*/  ISETP.GT.AND P0, PT, R10, R15, PT ;  /* 0x0000000f0a00720c */ /* 0x000fe20003f04270 */
[----:B------:R-:W-:Y:S02]  /*30c0*/  VIADD R10, R38, 0x8 ;  /* 0x00000008260a7836 */ /* 0x000fe40000000000 */
[----:B------:R-:W-:Y:S02]  /*30d0*/  IMAD.IADD R40, R12, 0x1, R39 ;  /* 0x000000010c287824 */ /* 0x000fe400078e0227 */
[----:B------:R-:W0:Y:S03]  /*30e0*/  LDC.64 R12, c[0x0][0x390] ;  /* 0x0000e400ff0c7b82 */ /* 0x000e260000000a00 */
[----:B------:R-:W1:Y:S02]  /*30f0*/  SHFL.DOWN PT, R16, R40, 0x4, R15 ;  /* 0x0880000028107989 */ /* 0x000e6400000e000f */
[----:B-1----:R-:W-:-:S02]  /*3100*/  SEL R9, R16, RZ, !P0 ;  /* 0x000000ff10097207 */ /* 0x002fc40004000000 */
[----:B------:R-:W-:-:S03]  /*3110*/  ISETP.GT.AND P0, PT, R10, R15, PT ;  /* 0x0000000f0a00720c */ /* 0x000fc60003f04270 */
[----:B------:R-:W-:Y:S01]  /*3120*/  IMAD.IADD R9, R40, 0x1, R9 ;  /* 0x0000000128097824 */ /* 0x000fe200078e0209 */
[----:B0-----:R-:W-:-:S04]  /*3130*/  IADD3 R40, P3, PT, R12, 0x100, RZ ;  /* 0x000001000c287810 */ /* 0x001fc80007f7e0ff */
[----:B------:R-:W0:Y:S01]  /*3140*/  SHFL.DOWN PT, R16, R9, 0x8, R15 ;  /* 0x0900000009107989 */ /* 0x000e2200000e000f */
[----:B------:R-:W-:Y:S01]  /*3150*/  IMAD.X R41, RZ, RZ, R13, P3 ;  /* 0x000000ffff297224 */ /* 0x000fe200018e060d */
[----:B0-----:R-:W-:Y:S02]  /*3160*/  SEL R16, R16, RZ, !P0 ;  /* 0x000000ff10107207 */ /* 0x001fe40004000000 */
[----:B------:R-:W-:Y:S01]  /*3170*/  ISETP.NE.AND P0, PT, R8, 0x65, PT ;  /* 0x000000650800780c */ /* 0x000fe20003f05270 */
[----:B------:R-:W-:Y:S02]  /*3180*/  VIADD R8, R38, 0x10 ;  /* 0x0000001026087836 */ /* 0x000fe40000000000 */
[----:B------:R-:W-:-:S03]  /*3190*/  IMAD.IADD R44, R9, 0x1, R16 ;  /* 0x00000001092c7824 */ /* 0x000fc600078e0210 */
[----:B------:R-:W-:Y:S02]  /*31a0*/  ISETP.GT.AND P2, PT, R8, R15, PT ;  /* 0x0000000f0800720c */ /* 0x000fe40003f44270 */
[----:B------:R-:W0:Y:S05]  /*31b0*/  SHFL.DOWN PT, R16, R44, 0x10, R15 ;  /* 0x0a0000002c107989 */ /* 0x000e2a00000e000f */
[----:B------:R-:W-:Y:S02]  /*31c0*/  VOTE.ALL P0, P0 ;  /* 0x0000000000ff7806 */ /* 0x000fe40000000000 */
[----:B0-----:R-:W-:-:S05]  /*31d0*/  SEL R9, R16, RZ, !P2 ;  /* 0x000000ff10097207 */ /* 0x001fca0005000000 */
[----:B------:R-:W-:-:S07]  /*31e0*/  IMAD.IADD R12, R44, 0x1, R9 ;  /* 0x000000012c0c7824 */ /* 0x000fce00078e0209 */
.L_x_76:
[----:B------:R-:W-:Y:S05]  /*31f0*/  @!P0 BRA `(.L_x_25) ;  /* 0x0000000000dc8947 */ /* 0x000fea0003800000 */
[----:B------:R-:W-:-:S07]  /*3200*/  IMAD.MOV.U32 R39, RZ, RZ, 0x1de ;  /* 0x000001deff277424 */ /* 0x000fce00078e00ff */
.L_x_31:
        /* <DEDUP_REMOVED lines=8> */
.L_x_79:
[----:B------:R-:W-:Y:S05]  /*3290*/  @!P0 BRA `(.L_x_27) ;  /* 0x0000000000248947 */ /* 0x000fea0003800000 */
[----:B------:R-:W-:-:S07]  /*32a0*/  IMAD.MOV.U32 R13, RZ, RZ, R39 ;  /* 0x000000ffff0d7224 */ /* 0x000fce00078e0027 */
.L_x_29:
[----:B------:R-:W-:Y:S05]  /*32b0*/  NANOSLEEP R13 ;  /* 0x0000000d0000735d */ /* 0x000fea0003800000 */
[----:B------:R-:W2:Y:S01]  /*32c0*/  LD.E.64.STRONG.GPU R8, desc[UR12][R14.64+-0x100] ;  /* 0xffff000c0e087980 */ /* 0x000ea2000c10fb00 */
[----:B------:R-:W-:Y:S01]  /*32d0*/  UMOV UR5, 0xffffffff ;  /* 0xffffffff00057882 */ /* 0x000fe20000000000 */
[----:B------:R-:W-:Y:S02]  /*32e0*/  SHF.R.U32.HI R13, RZ, 0x1, R13 ;  /* 0x00000001ff0d7819 */ /* 0x000fe4000001160d */
[----:B--2---:R-:W-:Y:S01]  /*32f0*/  ISETP.NE.AND P0, PT, R8, 0x63, PT ;  /* 0x000000630800780c */ /* 0x004fe20003f05270 */
[----:B------:R-:W-:-:S12]  /*3300*/  BRA.DIV UR5, `(.L_x_28) ;  /* 0x0000001a05bc7947 */ /* 0x000fd8000b800000 */
[----:B------:R-:W-:-:S13]  /*3310*/  VOTE.ANY P0, !P0 ;  /* 0x0000000000ff7806 */ /* 0x000fda0004000100 */
.L_x_82:
[----:B------:R-:W-:Y:S05]  /*3320*/  @P0 BRA `(.L_x_29) ;  /* 0xfffffffc00e00947 */ /* 0x000fea000383ffff */
.L_x_27:
[----:B------:R-:W-:Y:S01]  /*3330*/  UMOV UR5, 0xffffffff ;  /* 0xffffffff00057882 */ /* 0x000fe20000000000 */
[----:B------:R-:W-:Y:S02]  /*3340*/  ISETP.NE.AND P0, PT, R8, 0x65, PT ;  /* 0x000000650800780c */ /* 0x000fe40003f05270 */
[----:B------:R-:W-:Y:S11]  /*3350*/  BRA.DIV UR5, `(.L_x_30) ;  /* 0x0000001a05c87947 */ /* 0x000ff6000b800000 */
[----:B------:R-:W-:Y:S01]  /*3360*/  VOTE.ANY R10, PT, !P0 ;  /* 0x00000000000a7806 */ /* 0x000fe200040e0100 */
[----:B------:R-:W-:-:S03]  /*3370*/  VIADD R18, R18, 0xffffffe0 ;  /* 0xffffffe012127836 */ /* 0x000fc60000000000 */
[----:B------:R-:W-:-:S05]  /*3380*/  LOP3.LUT R10, R10, 0x80000000, R19, 0xec, !PT ;  /* 0x800000000a0a7812 */ /* 0x000fca00078eec13 */
        /* <DEDUP_REMOVED lines=14> */
[----:B------:R-:W-:-:S05]  /*3470*/  IMAD.IADD R45, R44, 0x1, R45 ;  /* 0x000000012c2d7824 */ /* 0x000fca00078e022d */
[----:B------:R-:W0:Y:S02]  /*3480*/  SHFL.DOWN PT, R16, R45, 0x4, R15 ;  /* 0x088000002d107989 */ /* 0x000e2400000e000f */
[----:B0-----:R-:W-:Y:S02]  /*3490*/  SEL R16, R16, RZ, !P0 ;  /* 0x000000ff10107207 */ /* 0x001fe40004000000 */
[----:B------:R-:W-:-:S03]  /*34a0*/  ISETP.GT.AND P0, PT, R10, R15, PT ;  /* 0x0000000f0a00720c */ /* 0x000fc60003f04270 */
[----:B------:R-:W-:-:S05]  /*34b0*/  IMAD.IADD R9, R45, 0x1, R16 ;  /* 0x000000012d097824 */ /* 0x000fca00078e0210 */
[----:B------:R-:W0:Y:S02]  /*34c0*/  SHFL.DOWN PT, R16, R9, 0x8, R15 ;  /* 0x0900000009107989 */ /* 0x000e2400000e000f */
[----:B0-----:R-:W-:Y:S02]  /*34d0*/  SEL R16, R16, RZ, !P0 ;  /* 0x000000ff10107207 */ /* 0x001fe40004000000 */
[----:B------:R-:W-:Y:S01]  /*34e0*/  ISETP.NE.AND P0, PT, R8, 0x65, PT ;  /* 0x000000650800780c */ /* 0x000fe20003f05270 */
[----:B------:R-:W-:Y:S02]  /*34f0*/  VIADD R8, R38, 0x10 ;  /* 0x0000001026087836 */ /* 0x000fe40000000000 */
[----:B------:R-:W-:-:S03]  /*3500*/  IMAD.IADD R44, R9, 0x1, R16 ;  /* 0x00000001092c7824 */ /* 0x000fc600078e0210 */
[----:B------:R-:W-:Y:S02]  /*3510*/  ISETP.GT.AND P2, PT, R8, R15, PT ;  /* 0x0000000f0800720c */ /* 0x000fe40003f44270 */
[----:B------:R-:W0:Y:S05]  /*3520*/  SHFL.DOWN PT, R16, R44, 0x10, R15 ;  /* 0x0a0000002c107989 */ /* 0x000e2a00000e000f */
[----:B------:R-:W-:Y:S02]  /*3530*/  VOTE.ALL P0, P0 ;  /* 0x0000000000ff7806 */ /* 0x000fe40000000000 */
[----:B0-----:R-:W-:-:S04]  /*3540*/  SEL R13, R16, RZ, !P2 ;  /* 0x000000ff100d7207 */ /* 0x001fc80005000000 */
[----:B------:R-:W-:-:S07]  /*3550*/  IADD3 R12, PT, PT, R44, R13, R12 ;  /* 0x0000000d2c0c7210 */ /* 0x000fce0007ffe00c */
.L_x_91:
[----:B------:R-:W-:Y:S05]  /*3560*/  @P0 BRA `(.L_x_31) ;  /* 0xfffffffc00280947 */ /* 0x000fea000383ffff */
.L_x_25:
[----:B------:R-:W-:Y:S01]  /*3570*/  ISETP.NE.AND P0, PT, R38, RZ, PT ;  /* 0x000000ff2600720c */ /* 0x000fe20003f05270 */
[----:B------:R-:W0:Y:S01]  /*3580*/  @!P1 S2R R9, SR_CgaCtaId ;  /* 0x0000000000099919 */ /* 0x000e220000008800 */
[----:B------:R-:W-:Y:S01]  /*3590*/  @!P1 MOV R8, 0x400 ;  /* 0x0000040000089802 */ /* 0x000fe20000000f00 */
[----:B------:R-:W-:Y:S02]  /*35a0*/  @!P1 IMAD.IADD R11, R11, 0x1, R12 ;  /* 0x000000010b0b9824 */ /* 0x000fe400078e020c */
[----:B------:R-:W-:-:S05]  /*35b0*/  @!P1 IMAD.MOV.U32 R10, RZ, RZ, 0x65 ;  /* 0x00000065ff0a9424 */ /* 0x000fca00078e00ff */
[----:B------:R1:W-:Y:S03]  /*35c0*/  @!P1 ST.E.64.STRONG.GPU desc[UR12][R42.64+0x100], R10 ;  /* 0x0001000a2a009985 */ /* 0x0003e6000c10fb0c */
[----:B------:R-:W-:Y:S01]  /*35d0*/  @!P0 MOV R13, 0x400 ;  /* 0x00000400000d8802 */ /* 0x000fe20000000f00 */
[----:B------:R-:W2:Y:S01]  /*35e0*/  @!P0 S2R R14, SR_CgaCtaId ;  /* 0x00000000000e8919 */ /* 0x000ea20000008800 */
[----:B0-----:R-:W-:Y:S01]  /*35f0*/  @!P1 LEA R9, R9, R8, 0x18 ;  /* 0x0000000809099211 */ /* 0x001fe200078ec0ff */
[----:B------:R-:W-:Y:S02]  /*3600*/  IMAD.MOV.U32 R8, RZ, RZ, R17 ;  /* 0x000000ffff087224 */ /* 0x000fe400078e0011 */
[----:B------:R-:W-:Y:S02]  /*3610*/  @!P0 IMAD.MOV.U32 R8, RZ, RZ, R12 ;  /* 0x000000ffff088224 */ /* 0x000fe400078e000c */
[----:B------:R1:W-:Y:S04]  /*3620*/  @!P1 STS [R9+0x8], R11 ;  /* 0x0000080b09009388 */ /* 0x0003e80000000800 */
[----:B------:R1:W-:Y:S01]  /*3630*/  @!P1 STS [R9+0x4], R12 ;  /* 0x0000040c09009388 */ /* 0x0003e20000000800 */
[----:B--2---:R-:W-:-:S05]  /*3640*/  @!P0 LEA R13, R14, R13, 0x18 ;  /* 0x0000000d0e0d8211 */ /* 0x004fca00078ec0ff */
[----:B------:R1:W-:Y:S02]  /*3650*/  @!P0 STS [R13+0x54], R12 ;  /* 0x0000540c0d008388 */ /* 0x0003e40000000800 */
.L_x_19:
        /* <DEDUP_REMOVED lines=9> */
.L_x_18:
[----:B------:R-:W-:Y:S01]  /*36f0*/  IMAD.IADD R32, R32, 0x1, R39 ;  /* 0x0000000120207824 */ /* 0x000fe200078e0227 */
[----:B------:R-:W0:Y:S01]  /*3700*/  S2R R8, SR_LANEID ;  /* 0x0000000000087919 */ /* 0x000e220000000000 */
[----:B------:R-:W-:Y:S02]  /*3710*/  BAR.SYNC.DEFER_BLOCKING 0x0 ;  /* 0x0000000000007b1d */ /* 0x000fe40000010000 */
[----:B------:R-:W-:Y:S01]  /*3720*/  IMAD.IADD R33, R33, 0x1, R32 ;  /* 0x0000000121217824 */ /* 0x000fe200078e0220 */
[----:B------:R-:W-:Y:S01]  /*3730*/  ISETP.NE.AND P0, PT, R31, RZ, PT ;  /* 0x000000ff1f00720c */ /* 0x000fe20003f05270 */
[----:B------:R-:W-:Y:S02]  /*3740*/  IMAD.U32 R12, RZ, RZ, UR7 ;  /* 0x00000007ff0c7e24 */ /* 0x000fe4000f8e00ff */
[----:B------:R-:W-:Y:S01]  /*3750*/  IMAD.IADD R28, R28, 0x1, R33 ;  /* 0x000000011c1c7824 */ /* 0x000fe200078e0221 */
[----:B------:R-:W1:Y:S03]  /*3760*/  LDCU.64 UR8, c[0x0][0x388] ;  /* 0x00007100ff0877ac */ /* 0x000e660008000a00 */
[----:B------:R-:W-:-:S04]  /*3770*/  IMAD.IADD R27, R27, 0x1, R28 ;  /* 0x000000011b1b7824 */ /* 0x000fc800078e021c */
[----:B------:R-:W-:-:S04]  /*3780*/  IMAD.IADD R26, R26, 0x1, R27 ;  /* 0x000000011a1a7824 */ /* 0x000fc800078e021b */
[----:B------:R-:W-:-:S04]  /*3790*/  IMAD.IADD R25, R25, 0x1, R26 ;  /* 0x0000000119197824 */ /* 0x000fc800078e021a */
[----:B------:R-:W-:-:S04]  /*37a0*/  IMAD.IADD R24, R24, 0x1, R25 ;  /* 0x0000000118187824 */ /* 0x000fc800078e0219 */
[----:B------:R-:W-:Y:S02]  /*37b0*/  IMAD.IADD R23, R23, 0x1, R24 ;  /* 0x0000000117177824 */ /* 0x000fe400078e0218 */
[----:B0-----:R-:W-:Y:S02]  /*37c0*/  IMAD R8, R8, 0x48, R29 ;  /* 0x0000004808087824 */ /* 0x001fe400078e021d */
[----:B------:R-:W-:-:S03]  /*37d0*/  IMAD.IADD R22, R22, 0x1, R23 ;  /* 0x0000000116167824 */ /* 0x000fc600078e0217 */
[----:B------:R-:W-:Y:S01]  /*37e0*/  STS [R8], R39 ;  /* 0x0000002708007388 */ /* 0x000fe20000000800 */
[----:B------:R-:W-:-:S03]  /*37f0*/  IMAD.IADD R21, R21, 0x1, R22 ;  /* 0x0000000115157824 */ /* 0x000fc600078e0216 */
[----:B------:R-:W-:Y:S01]  /*3800*/  STS [R8+0x4], R32 ;  /* 0x0000042008007388 */ /* 0x000fe20000000800 */
        /* <DEDUP_REMOVED lines=15> */
[----:B------:R-:W-:Y:S04]  /*3900*/  STS [R8+0x24], R22 ;  /* 0x0000241608007388 */ /* 0x000fe80000000800 */
        /* <DEDUP_REMOVED lines=8> */
[----:B------:R0:W-:Y:S01]  /*3990*/  STS [R8+0x48], R0 ;  /* 0x0000480008007388 */ /* 0x0001e20000000800 */
[----:B------:R-:W-:-:S03]  /*39a0*/  NOP ;  /* 0x0000000000007918 */ /* 0x000fc60000000000 */
[----:B------:R-:W-:Y:S04]  /*39b0*/  LDS R39, [R29] ;  /* 0x000000001d277984 */ /* 0x000fe80000000800 */
[----:B------:R-:W-:Y:S04]  /*39c0*/  LDS R41, [R29+0x80] ;  /* 0x000080001d297984 */ /* 0x000fe80000000800 */
        /* <DEDUP_REMOVED lines=17> */
[----:B------:R2:W-:Y:S01]  /*3ae0*/  @!P0 STS [UR4+0x7b80], R12 ;  /* 0x007b800cff008988 */ /* 0x0005e20008000804 */
[----:B------:R-:W-:Y:S01]  /*3af0*/  BAR.SYNC.DEFER_BLOCKING 0x0 ;  /* 0x0000000000007b1d */ /* 0x000fe20000010000 */
[----:B0-----:R-:W-:-:S05]  /*3b00*/  IADD3 R0, P0, PT, R30, UR10, RZ ;  /* 0x0000000a1e007c10 */ /* 0x001fca000ff1e0ff */
[----:B------:R-:W0:Y:S01]  /*3b10*/  S2R R2, SR_TID.X ;  /* 0x0000000000027919 */ /* 0x000e220000002100 */
[----:B------:R-:W3:Y:S01]  /*3b20*/  LDS R31, [UR4+0x7b80] ;  /* 0x007b8004ff1f7984 */ /* 0x000ee20008000800 */
[C---:B0-----:R-:W-:Y:S02]  /*3b30*/  LOP3.LUT R3, R2.reuse, 0x3e0, RZ, 0xc0, !PT ;  /* 0x000003e002037812 */ /* 0x041fe400078ec0ff */
[----:B------:R-:W-:-:S05]  /*3b40*/  LOP3.LUT R2, R2, 0x1f, RZ, 0xc0, !PT ;  /* 0x0000001f02027812 */ /* 0x000fca00078ec0ff */
[----:B------:R-:W-:Y:S02]  /*3b50*/  IMAD R8, R3, 0x13, R2 ;  /* 0x0000001303087824 */ /* 0x000fe400078e0202 */
[----:B------:R-:W-:Y:S01]  /*3b60*/  IMAD.X R3, RZ, RZ, UR11, P0 ;  /* 0x0000000bff037e24 */ /* 0x000fe200080e06ff */
[----:B-1----:R-:W-:Y:S01]  /*3b70*/  LEA R2, P0, R0, UR8, 0x2 ;  /* 0x0000000800027c11 */ /* 0x002fe2000f8010ff */
[C---:B------:R-:W-:Y:S02]  /*3b80*/  VIADD R10, R8.reuse, 0x20 ;  /* 0x00000020080a7836 */ /* 0x040fe40000000000 */
[----:B--2---:R-:W-:Y:S01]  /*3b90*/  VIADD R12, R8, 0xa0 ;  /* 0x000000a0080c7836 */ /* 0x004fe20000000000 */
[----:B------:R-:W-:Y:S01]  /*3ba0*/  LEA.HI.X R3, R0, UR9, R3, 0x2, P0 ;  /* 0x0000000900037c11 */ /* 0x000fe200080f1403 */
[----:B------:R-:W-:Y:S01]  /*3bb0*/  VIADD R0, R8, 0x40 ;  /* 0x0000004008007836 */ /* 0x000fe20000000000 */
[-C--:B---3--:R-:W-:Y:S02]  /*3bc0*/  ISETP.GE.AND P1, PT, R30, R31.reuse, PT ;  /* 0x0000001f1e00720c */ /* 0x088fe40003f26270 */
[-C--:B------:R-:W-:Y:S01]  /*3bd0*/  ISETP.GE.AND P2, PT, R10, R31.reuse, PT ;  /* 0x0000001f0a00720c */ /* 0x080fe20003f46270 */
[----:B------:R-:W-:Y:S01]  /*3be0*/  VIADD R10, R8, 0x60 ;  /* 0x00000060080a7836 */ /* 0x000fe20000000000 */
[-C--:B------:R-:W-:Y:S01]  /*3bf0*/  ISETP.GE.AND P3, PT, R0, R31.reuse, PT ;  /* 0x0000001f0000720c */ /* 0x080fe20003f66270 */
[----:B------:R-:W-:Y:S01]  /*3c00*/  VIADD R0, R8, 0x80 ;  /* 0x0000008008007836 */ /* 0x000fe20000000000 */
[----:B------:R-:W-:-:S02]  /*3c10*/  ISETP.GE.AND P6, PT, R12, R31, PT ;  /* 0x0000001f0c00720c */ /* 0x000fc40003fc6270 */
[-C--:B------:R-:W-:Y:S01]  /*3c20*/  ISETP.GE.AND P4, PT, R10, R31.reuse, PT ;  /* 0x0000001f0a00720c */ /* 0x080fe20003f86270 */
[----:B------:R-:W-:Y:S01]  /*3c30*/  VIADD R10, R8, 0xc0 ;  /* 0x000000c0080a7836 */ /* 0x000fe20000000000 */
[-C--:B------:R-:W-:Y:S01]  /*3c40*/  ISETP.GE.AND P5, PT, R0, R31.reuse, PT ;  /* 0x0000001f0000720c */ /* 0x080fe20003fa6270 */
[----:B------:R-:W-:Y:S02]  /*3c50*/  VIADD R0, R8, 0xe0 ;  /* 0x000000e008007836 */ /* 0x000fe40000000000 */
[----:B------:R0:W-:Y:S01]  /*3c60*/  @!P1 STG.E desc[UR12][R2.64], R39 ;  /* 0x0000002702009986 */ /* 0x0001e2000c10190c */
[-C--:B------:R-:W-:Y:S01]  /*3c70*/  ISETP.GE.AND P0, PT, R10, R31.reuse, PT ;  /* 0x0000001f0a00720c */ /* 0x080fe20003f06270 */
[----:B------:R-:W-:Y:S01]  /*3c80*/  VIADD R10, R8, 0x160 ;  /* 0x00000160080a7836 */ /* 0x000fe20000000000 */
[-C--:B------:R-:W-:Y:S01]  /*3c90*/  ISETP.GE.AND P1, PT, R0, R31.reuse, PT ;  /* 0x0000001f0000720c */ /* 0x080fe20003f26270 */
[----:B------:R-:W-:Y:S01]  /*3ca0*/  VIADD R0, R8, 0x140 ;  /* 0x0000014008007836 */ /* 0x000fe20000000000 */
[----:B------:R0:W-:Y:S01]  /*3cb0*/  @!P2 STG.E desc[UR12][R2.64+0x80], R41 ;  /* 0x000080290200a986 */ /* 0x0001e2000c10190c */
[----:B------:R-:W-:-:S03]  /*3cc0*/  ISETP.GE.AND P2, PT, R37, R31, PT ;  /* 0x0000001f2500720c */ /* 0x000fc60003f46270 */
[----:B------:R0:W-:Y:S01]  /*3cd0*/  @!P3 STG.E desc[UR12][R2.64+0x100], R43 ;  /* 0x0001002b0200b986 */ /* 0x0001e2000c10190c */
[----:B------:R-:W-:-:S03]  /*3ce0*/  ISETP.GE.AND P3, PT, R36, R31, PT ;  /* 0x0000001f2400720c */ /* 0x000fc60003f66270 */
[----:B------:R0:W-:Y:S01]  /*3cf0*/  @!P4 STG.E desc[UR12][R2.64+0x180], R45 ;  /* 0x0001802d0200c986 */ /* 0x0001e2000c10190c */
[-C--:B------:R-:W-:Y:S01]  /*3d00*/  ISETP.GE.AND P4, PT, R0, R31.reuse, PT ;  /* 0x0000001f0000720c */ /* 0x080fe20003f86270 */
[----:B------:R-:W-:Y:S02]  /*3d10*/  VIADD R0, R8, 0x180 ;  /* 0x0000018008007836 */ /* 0x000fe40000000000 */
[----:B------:R0:W-:Y:S01]  /*3d20*/  @!P5 STG.E desc[UR12][R2.64+0x200], R4 ;  /* 0x000200040200d986 */ /* 0x0001e2000c10190c */
[-C--:B------:R-:W-:Y:S01]  /*3d30*/  ISETP.GE.AND P5, PT, R10, R31.reuse, PT ;  /* 0x0000001f0a00720c */ /* 0x080fe20003fa6270 */
[----:B------:R-:W-:Y:S02]  /*3d40*/  VIADD R10, R8, 0x1a0 ;  /* 0x000001a0080a7836 */ /* 0x000fe40000000000 */
[----:B------:R0:W-:Y:S01]  /*3d50*/  @!P6 STG.E desc[UR12][R2.64+0x280], R6 ;  /* 0x000280060200e986 */ /* 0x0001e2000c10190c */
[----:B------:R-:W-:Y:S01]  /*3d60*/  ISETP.GE.AND P6, PT, R0, R31, PT ;  /* 0x0000001f0000720c */ /* 0x000fe20003fc6270 */
[----:B------:R-:W-:-:S02]  /*3d70*/  VIADD R0, R8, 0x1c0 ;  /* 0x000001c008007836 */ /* 0x000fc40000000000 */
[----:B------:R0:W-:Y:S01]  /*3d80*/  @!P0 STG.E desc[UR12][R2.64+0x300], R33 ;  /* 0x0003002102008986 */ /* 0x0001e2000c10190c */
[-C--:B------:R-:W-:Y:S01]  /*3d90*/  ISETP.GE.AND P0, PT, R10, R31.reuse, PT ;  /* 0x0000001f0a00720c */ /* 0x080fe20003f06270 */
[C---:B------:R-:W-:Y:S02]  /*3da0*/  VIADD R10, R8.reuse, 0x1e0 ;  /* 0x000001e0080a7836 */ /* 0x040fe40000000000 */
[----:B------:R-:W-:Y:S01]  /*3db0*/  VIADD R8, R8, 0x200 ;  /* 0x0000020008087836 */ /* 0x000fe20000000000 */
[----:B------:R0:W-:Y:S01]  /*3dc0*/  @!P1 STG.E desc[UR12][R2.64+0x380], R25 ;  /* 0x0003801902009986 */ /* 0x0001e2000c10190c */
[----:B------:R-:W-:-:S03]  /*3dd0*/  ISETP.GE.AND P1, PT, R0, R31, PT ;  /* 0x0000001f0000720c */ /* 0x000fc60003f26270 */
        /* <DEDUP_REMOVED lines=8> */
[----:B------:R0:W-:Y:S04]  /*3e60*/  @!P6 STG.E desc[UR12][R2.64+0x600], R15 ;  /* 0x0006000f0200e986 */ /* 0x0001e8000c10190c */
[----:B------:R0:W-:Y:S04]  /*3e70*/  @!P0 STG.E desc[UR12][R2.64+0x680], R13 ;  /* 0x0006800d02008986 */ /* 0x0001e8000c10190c */
[----:B------:R0:W-:Y:S04]  /*3e80*/  @!P1 STG.E desc[UR12][R2.64+0x700], R11 ;  /* 0x0007000b02009986 */ /* 0x0001e8000c10190c */
[----:B------:R0:W-:Y:S04]  /*3e90*/  @!P2 STG.E desc[UR12][R2.64+0x780], R9 ;  /* 0x000780090200a986 */ /* 0x0001e8000c10190c */
[----:B------:R0:W-:Y:S04]  /*3ea0*/  @!P3 STG.E desc[UR12][R2.64+0x800], R7 ;  /* 0x000800070200b986 */ /* 0x0001e8000c10190c */
[----:B------:R0:W-:Y:S01]  /*3eb0*/  @!P4 STG.E desc[UR12][R2.64+0x880], R5 ;  /* 0x000880050200c986 */ /* 0x0001e2000c10190c */
[----:B------:R-:W-:Y:S05]  /*3ec0*/  @P5 EXIT ;  /* 0x000000000000594d */ /* 0x000fea0003800000 */
[----:B------:R-:W-:Y:S01]  /*3ed0*/  STG.E desc[UR12][R2.64+0x900], R27 ;  /* 0x0009001b02007986 */ /* 0x000fe2000c10190c */
[----:B------:R-:W-:Y:S05]  /*3ee0*/  EXIT ;  /* 0x000000000000794d */ /* 0x000fea0003800000 */
.L_x_5:
[----:B------:R-:W-:Y:S01]  /*3ef0*/  BSSY B1, `(.L_x_32) ;  /* 0x0000006000017945 */ /* 0x000fe20003800000 */
[----:B------:R-:W-:Y:S01]  /*3f00*/  PLOP3.LUT P0, PT, P0, PT, PT, 0x8, 0x80 ;  /* 0x000000000080781c */ /* 0x000fe2000070e170 */
[----:B------:R-:W-:-:S12]  /*3f10*/  IMAD.MOV.U32 R10, RZ, RZ, -0x1 ;  /* 0xffffffffff0a7424 */ /* 0x000fd800078e00ff */
[----:B------:R-:W-:Y:S05]  /*3f20*/  WARPSYNC.COLLECTIVE R10, `(.L_x_33) ;  /* 0x000000000a087348 */ /* 0x000fea0003c00000 */
[----:B------:R-:W-:Y:S01]  /*3f30*/  VOTE.ANY P0, P0 ;  /* 0x0000000000ff7806 */ /* 0x000fe20000000100 */
[----:B------:R-:W-:-:S12]  /*3f40*/  ENDCOLLECTIVE ;  /* 0x000000000000791b */ /* 0x000fd80003800000 */
.L_x_33:
[----:B------:R-:W-:Y:S05]  /*3f50*/  BSYNC B1 ;  /* 0x0000000000017941 */ /* 0x000fea0003800000 */
.L_x_32:
[----:B------:R-:W-:Y:S05]  /*3f60*/  BRA `(.L_x_34) ;  /* 0xffffffd000287947 */ /* 0x000fea000383ffff */
.L_x_7:
[----:B------:R-:W-:Y:S01]  /*3f70*/  BSSY B1, `(.L_x_35) ;  /* 0x0000006000017945 */ /* 0x000fe20003800000 */
[----:B------:R-:W-:Y:S01]  /*3f80*/  PLOP3.LUT P0, PT, P0, PT, PT, 0x8, 0x80 ;  /* 0x000000000080781c */ /* 0x000fe2000070e170 */
[----:B------:R-:W-:-:S12]  /*3f90*/  IMAD.MOV.U32 R10, RZ, RZ, -0x1 ;  /* 0xffffffffff0a7424 */ /* 0x000fd800078e00ff */
[----:B------:R-:W-:Y:S05]  /*3fa0*/  WARPSYNC.COLLECTIVE R10, `(.L_x_36) ;  /* 0x000000000a087348 */ /* 0x000fea0003c00000 */
[----:B------:R-:W-:Y:S01]  /*3fb0*/  VOTE.ANY P0, P0 ;  /* 0x0000000000ff7806 */ /* 0x000fe20000000100 */
[----:B------:R-:W-:-:S12]  /*3fc0*/  ENDCOLLECTIVE ;  /* 0x000000000000791b */ /* 0x000fd80003800000 */
.L_x_36:
[----:B------:R-:W-:Y:S05]  /*3fd0*/  BSYNC B1 ;  /* 0x0000000000017941 */ /* 0x000fea0003800000 */
.L_x_35:
[----:B------:R-:W-:Y:S05]  /*3fe0*/  BRA `(.L_x_37) ;  /* 0xffffffd0002c7947 */ /* 0x000fea000383ffff */
.L_x_9:
[----:B------:R-:W0:Y:S01]  /*3ff0*/  S2R R8, SR_GEMASK ;  /* 0x0000000000087919 */ /* 0x000e220000003c00 */
[----:B------:R-:W-:Y:S01]  /*4000*/  BSSY B1, `(.L_x_38) ;  /* 0x0000006000017945 */ /* 0x000fe20003800000 */
[----:B------:R-:W-:Y:S01]  /*4010*/  PLOP3.LUT P2, PT, P0, PT, PT, 0x8, 0x80 ;  /* 0x000000000080781c */ /* 0x000fe2000074e170 */
[----:B------:R-:W-:-:S12]  /*4020*/  IMAD.MOV.U32 R10, RZ, RZ, -0x1 ;  /* 0xffffffffff0a7424 */ /* 0x000fd800078e00ff */
[----:B0-----:R-:W-:Y:S05]  /*4030*/  WARPSYNC.COLLECTIVE R10, `(.L_x_39) ;  /* 0x000000000a087348 */ /* 0x001fea0003c00000 */
[----:B------:R-:W-:Y:S01]  /*4040*/  VOTE.ANY R10, PT, P2 ;  /* 0x00000000000a7806 */ /* 0x000fe200010e0100 */
[----:B0-----:R-:W-:Y:S06]  /*4050*/  ENDCOLLECTIVE ;  /* 0x000000000000791b */ /* 0x001fec0003800000 */
.L_x_39:
[----:B------:R-:W-:Y:S05]  /*4060*/  BSYNC B1 ;  /* 0x0000000000017941 */ /* 0x000fea0003800000 */
.L_x_38:
[----:B------:R-:W-:Y:S01]  /*4070*/  LOP3.LUT R10, R10, 0x80000000, R8, 0xec, !PT ;  /* 0x800000000a0a7812 */ /* 0x000fe200078eec08 */
[----:B------:R-:W-:Y:S01]  /*4080*/  IMAD.MOV.U32 R14, RZ, RZ, 0x1 ;  /* 0x00000001ff0e7424 */ /* 0x000fe200078e00ff */
[----:B------:R-:W-:Y:S01]  /*4090*/  ISETP.NE.AND P0, PT, R12, 0x65, PT ;  /* 0x000000650c00780c */ /* 0x000fe20003f05270 */
[C---:B------:R-:W-:Y:S02]  /*40a0*/  VIADD R38, R37.reuse, 0x2 ;  /* 0x0000000225267836 */ /* 0x040fe40000000000 */
[C---:B------:R-:W-:Y:S02]  /*40b0*/  VIADD R11, R10.reuse, 0xffffffff ;  /* 0xffffffff0a0b7836 */ /* 0x040fe40000000000 */
[C---:B------:R-:W-:Y:S02]  /*40c0*/  VIADD R19, R37.reuse, 0x4 ;  /* 0x0000000425137836 */ /* 0x040fe40000000000 */
[----:B------:R-:W-:Y:S01]  /*40d0*/  VIADD R39, R37, 0x10 ;  /* 0x0000001025277836 */ /* 0x000fe20000000000 */
[----:B------:R-:W-:Y:S01]  /*40e0*/  LOP3.LUT R11, R10, R11, RZ, 0xc, !PT ;  /* 0x0000000b0a0b7212 */ /* 0x000fe200078e0cff */
[----:B------:R-:W-:-:S03]  /*40f0*/  IMAD.MOV.U32 R10, RZ, RZ, -0x1 ;  /* 0xffffffffff0a7424 */ /* 0x000fc600078e00ff */
[----:B------:R0:W1:Y:S04]  /*4100*/  POPC R15, R11 ;  /* 0x0000000b000f7309 */ /* 0x0000680000000000 */
[----:B01----:R-:W-:Y:S05]  /*4110*/  WARPSYNC.COLLECTIVE R10, `(.L_x_40) ;  /* 0x000000000a087348 */ /* 0x003fea0003c00000 */
[----:B-1----:R1:W2:Y:S02]  /*4120*/  SHFL.DOWN P2, R16, R13, R14, R15 ;  /* 0x0800000e0d107389 */ /* 0x0022a4000004000f */
[----:B012---:R-:W-:Y:S05]  /*4130*/  ENDCOLLECTIVE ;  /* 0x000000000000791b */ /* 0x007fea0003800000 */
.L_x_40:
[----:B------:R-:W-:Y:S01]  /*4140*/  IMAD.MOV.U32 R14, RZ, RZ, 0x2 ;  /* 0x00000002ff0e7424 */ /* 0x000fe200078e00ff */
[----:B------:R-:W-:-:S04]  /*4150*/  ISETP.GE.AND P2, PT, R37, R15, PT ;  /* 0x0000000f2500720c */ /* 0x000fc80003f46270 */
[----:B------:R-:W-:-:S05]  /*4160*/  SEL R16, R16, RZ, !P2 ;  /* 0x000000ff10107207 */ /* 0x000fca0005000000 */
[----:B------:R-:W-:-:S04]  /*4170*/  IMAD.IADD R36, R16, 0x1, R13 ;  /* 0x0000000110247824 */ /* 0x000fc800078e020d */
[----:B------:R-:W-:-:S07]  /*4180*/  IMAD.MOV.U32 R13, RZ, RZ, R36 ;  /* 0x000000ffff0d7224 */ /* 0x000fce00078e0024 */
[----:B------:R-:W-:Y:S05]  /*4190*/  WARPSYNC.COLLECTIVE R10, `(.L_x_41) ;  /* 0x000000000a087348 */ /* 0x000fea0003c00000 */
[----:B------:R0:W1:Y:S02]  /*41a0*/  SHFL.DOWN P2, R16, R13, R14, R15 ;  /* 0x0800000e0d107389 */ /* 0x000064000004000f */
[----:B01----:R-:W-:Y:S05]  /*41b0*/  ENDCOLLECTIVE ;  /* 0x000000000000791b */ /* 0x003fea0003800000 */
.L_x_41:
[----:B------:R-:W-:Y:S01]  /*41c0*/  IMAD.MOV.U32 R14, RZ, RZ, 0x4 ;  /* 0x00000004ff0e7424 */ /* 0x000fe200078e00ff */
[----:B------:R-:W-:-:S04]  /*41d0*/  ISETP.GT.AND P2, PT, R38, R15, PT ;  /* 0x0000000f2600720c */ /* 0x000fc80003f44270 */
[----:B------:R-:W-:-:S05]  /*41e0*/  SEL R11, R16, RZ, !P2 ;  /* 0x000000ff100b7207 */ /* 0x000fca0005000000 */
[----:B------:R-:W-:Y:S02]  /*41f0*/  IMAD.IADD R40, R36, 0x1, R11 ;  /* 0x0000000124287824 */ /* 0x000fe400078e020b */
[----:B------:R-:W-:Y:S02]  /*4200*/  VIADD R36, R37, 0x8 ;  /* 0x0000000825247836 */ /* 0x000fe40000000000 */
[----:B------:R-:W-:-:S07]  /*4210*/  IMAD.MOV.U32 R13, RZ, RZ, R40 ;  /* 0x000000ffff0d7224 */ /* 0x000fce00078e0028 */
[----:B------:R-:W-:Y:S05]  /*4220*/  WARPSYNC.COLLECTIVE R10, `(.L_x_42) ;  /* 0x000000000a087348 */ /* 0x000fea0003c00000 */
[----:B------:R0:W1:Y:S02]  /*4230*/  SHFL.DOWN P2, R16, R13, R14, R15 ;  /* 0x0800000e0d107389 */ /* 0x000064000004000f */
[----:B01----:R-:W-:Y:S05]  /*4240*/  ENDCOLLECTIVE ;  /* 0x000000000000791b */ /* 0x003fea0003800000 */
.L_x_42:
[----:B------:R-:W-:Y:S01]  /*4250*/  IMAD.MOV.U32 R14, RZ, RZ, 0x8 ;  /* 0x00000008ff0e7424 */ /* 0x000fe200078e00ff */
[----:B------:R-:W-:-:S04]  /*4260*/  ISETP.GT.AND P2, PT, R19, R15, PT ;  /* 0x0000000f1300720c */ /* 0x000fc80003f44270 */
[----:B------:R-:W-:-:S05]  /*4270*/  SEL R11, R16, RZ, !P2 ;  /* 0x000000ff100b7207 */ /* 0x000fca0005000000 */
[----:B------:R-:W-:-:S04]  /*4280*/  IMAD.IADD R42, R40, 0x1, R11 ;  /* 0x00000001282a7824 */ /* 0x000fc800078e020b */
[----:B------:R-:W-:-:S07]  /*4290*/  IMAD.MOV.U32 R13, RZ, RZ, R42 ;  /* 0x000000ffff0d7224 */ /* 0x000fce00078e002a */
[----:B------:R-:W-:Y:S05]  /*42a0*/  WARPSYNC.COLLECTIVE R10, `(.L_x_43) ;  /* 0x000000000a087348 */ /* 0x000fea0003c00000 */
[----:B------:R0:W1:Y:S02]  /*42b0*/  SHFL.DOWN P2, R16, R13, R14, R15 ;  /* 0x0800000e0d107389 */ /* 0x000064000004000f */
[----:B01----:R-:W-:Y:S05]  /*42c0*/  ENDCOLLECTIVE ;  /* 0x000000000000791b */ /* 0x003fea0003800000 */
.L_x_43:
        /* <DEDUP_REMOVED lines=8> */
.L_x_44:
[----:B------:R-:W-:Y:S05]  /*4350*/  WARPSYNC.COLLECTIVE R10, `(.L_x_45) ;  /* 0x000000000a087348 */ /* 0x000fea0003c00000 */
[----:B------:R-:W-:Y:S01]  /*4360*/  VOTE.ALL P0, P0 ;  /* 0x0000000000ff7806 */ /* 0x000fe20000000000 */
[----:B------:R-:W-:-:S12]  /*4370*/  ENDCOLLECTIVE ;  /* 0x000000000000791b */ /* 0x000fd80003800000 */
.L_x_45:
[----:B------:R-:W0:Y:S01]  /*4380*/  LDC.64 R12, c[0x0][0x390] ;  /* 0x0000e400ff0c7b82 */ /* 0x000e220000000a00 */
[----:B------:R-:W-:-:S04]  /*4390*/  ISETP.GT.AND P2, PT, R39, R15, PT ;  /* 0x0000000f2700720c */ /* 0x000fc80003f44270 */
[----:B------:R-:W-:-:S05]  /*43a0*/  SEL R16, R16, RZ, !P2 ;  /* 0x000000ff10107207 */ /* 0x000fca0005000000 */
[----:B------:R-:W-:Y:S01]  /*43b0*/  IMAD.IADD R40, R41, 0x1, R16 ;  /* 0x0000000129287824 */ /* 0x000fe200078e0210 */
[----:B0-----:R-:W-:-:S05]  /*43c0*/  IADD3 R42, P2, PT, R12, 0x100, RZ ;  /* 0x000001000c2a7810 */ /* 0x001fca0007f5e0ff */
[----:B------:R-:W-:Y:S01]  /*43d0*/  IMAD.X R43, RZ, RZ, R13, P2 ;  /* 0x000000ffff2b7224 */ /* 0x000fe200010e060d */
[----:B------:R-:W-:Y:S07]  /*43e0*/  BRA `(.L_x_46) ;  /* 0xffffffcc00c87947 */ /* 0x000fee000383ffff */
.L_x_11:
[----:B------:R-:W-:Y:S01]  /*43f0*/  BSSY B1, `(.L_x_47) ;  /* 0x0000006000017945 */ /* 0x000fe20003800000 */
[----:B------:R-:W-:Y:S01]  /*4400*/  PLOP3.LUT P0, PT, P0, PT, PT, 0x8, 0x80 ;  /* 0x000000000080781c */ /* 0x000fe2000070e170 */
[----:B------:R-:W-:-:S12]  /*4410*/  IMAD.MOV.U32 R10, RZ, RZ, -0x1 ;  /* 0xffffffffff0a7424 */ /* 0x000fd800078e00ff */
[----:B------:R-:W-:Y:S05]  /*4420*/  WARPSYNC.COLLECTIVE R10, `(.L_x_48) ;  /* 0x000000000a087348 */ /* 0x000fea0003c00000 */
[----:B------:R-:W-:Y:S01]  /*4430*/  VOTE.ANY P0, P0 ;  /* 0x0000000000ff7806 */ /* 0x000fe20000000100 */
[----:B------:R-:W-:-:S12]  /*4440*/  ENDCOLLECTIVE ;  /* 0x000000000000791b */ /* 0x000fd80003800000 */
.L_x_48:
[----:B------:R-:W-:Y:S05]  /*4450*/  BSYNC B1 ;  /* 0x0000000000017941 */ /* 0x000fea0003800000 */
.L_x_47:
[----:B------:R-:W-:Y:S05]  /*4460*/  BRA `(.L_x_49) ;  /* 0xffffffcc00d07947 */ /* 0x000fea000383ffff */
.L_x_13:
[----:B------:R-:W-:Y:S01]  /*4470*/  BSSY B1, `(.L_x_50) ;  /* 0x0000006000017945 */ /* 0x000fe20003800000 */
[----:B------:R-:W-:Y:S01]  /*4480*/  PLOP3.LUT P0, PT, P0, PT, PT, 0x8, 0x80 ;  /* 0x000000000080781c */ /* 0x000fe2000070e170 */
[----:B------:R-:W-:-:S12]  /*4490*/  IMAD.MOV.U32 R10, RZ, RZ, -0x1 ;  /* 0xffffffffff0a7424 */ /* 0x000fd800078e00ff */
[----:B------:R-:W-:Y:S05]  /*44a0*/  WARPSYNC.COLLECTIVE R10, `(.L_x_51) ;  /* 0x000000000a087348 */ /* 0x000fea0003c00000 */
[----:B------:R-:W-:Y:S01]  /*44b0*/  VOTE.ANY P0, P0 ;  /* 0x0000000000ff7806 */ /* 0x000fe20000000100 */
[----:B------:R-:W-:-:S12]  /*44c0*/  ENDCOLLECTIVE ;  /* 0x000000000000791b */ /* 0x000fd80003800000 */
.L_x_51:
[----:B------:R-:W-:Y:S05]  /*44d0*/  BSYNC B1 ;  /* 0x0000000000017941 */ /* 0x000fea0003800000 */
.L_x_50:
[----:B------:R-:W-:Y:S05]  /*44e0*/  BRA `(.L_x_52) ;  /* 0xffffffcc00d47947 */ /* 0x000fea000383ffff */
.L_x_15:
[----:B------:R-:W-:Y:S01]  /*44f0*/  BSSY B1, `(.L_x_53) ;  /* 0x0000006000017945 */ /* 0x000fe20003800000 */
[----:B------:R-:W-:Y:S01]  /*4500*/  PLOP3.LUT P2, PT, P0, PT, PT, 0x8, 0x80 ;  /* 0x000000000080781c */ /* 0x000fe2000074e170 */
[----:B------:R-:W-:-:S12]  /*4510*/  IMAD.MOV.U32 R10, RZ, RZ, -0x1 ;  /* 0xffffffffff0a7424 */ /* 0x000fd800078e00ff */
[----:B------:R-:W-:Y:S05]  /*4520*/  WARPSYNC.COLLECTIVE R10, `(.L_x_54) ;  /* 0x000000000a087348 */ /* 0x000fea0003c00000 */
[----:B------:R-:W-:Y:S01]  /*4530*/  VOTE.ANY R10, PT, P2 ;  /* 0x00000000000a7806 */ /* 0x000fe200010e0100 */
[----:B------:R-:W-:Y:S06]  /*4540*/  ENDCOLLECTIVE ;  /* 0x000000000000791b */ /* 0x000fec0003800000 */
.L_x_54:
[----:B------:R-:W-:Y:S05]  /*4550*/  BSYNC B1 ;  /* 0x0000000000017941 */ /* 0x000fea0003800000 */
.L_x_53:
[----:B------:R-:W-:Y:S01]  /*4560*/  LOP3.LUT R10, R10, 0x80000000, R8, 0xec, !PT ;  /* 0x800000000a0a7812 */ /* 0x000fe200078eec08 */
[----:B------:R-:W-:Y:S02]  /*4570*/  IMAD.MOV.U32 R14, RZ, RZ, 0x1 ;  /* 0x00000001ff0e7424 */ /* 0x000fe400078e00ff */
[----:B------:R-:W-:Y:S02]  /*4580*/  VIADD R18, R18, 0xffffffe0 ;  /* 0xffffffe012127836 */ /* 0x000fe40000000000 */
[----:B------:R-:W-:-:S05]  /*4590*/  VIADD R15, R10, 0xffffffff ;  /* 0xffffffff0a0f7836 */ /* 0x000fca0000000000 */
[----:B------:R-:W-:Y:S01]  /*45a0*/  LOP3.LUT R15, R10, R15, RZ, 0xc, !PT ;  /* 0x0000000f0a0f7212 */ /* 0x000fe200078e0cff */
[----:B------:R-:W-:-:S05]  /*45b0*/  IMAD.MOV.U32 R10, RZ, RZ, -0x1 ;  /* 0xffffffffff0a7424 */ /* 0x000fca00078e00ff */
[----:B------:R-:W0:Y:S02]  /*45c0*/  POPC R15, R15 ;  /* 0x0000000f000f7309 */ /* 0x000e240000000000 */
[----:B0-----:R-:W-:Y:S05]  /*45d0*/  WARPSYNC.COLLECTIVE R10, `(.L_x_55) ;  /* 0x000000000a087348 */ /* 0x001fea0003c00000 */
[----:B0-----:R0:W1:Y:S02]  /*45e0*/  SHFL.DOWN P2, R16, R13, R14, R15 ;  /* 0x0800000e0d107389 */ /* 0x001064000004000f */
[----:B01----:R-:W-:Y:S05]  /*45f0*/  ENDCOLLECTIVE ;  /* 0x000000000000791b */ /* 0x003fea0003800000 */
.L_x_55:
[----:B------:R-:W-:Y:S01]  /*4600*/  ISETP.GE.AND P0, PT, R37, R15, PT ;  /* 0x0000000f2500720c */ /* 0x000fe20003f06270 */
[----:B------:R-:W-:-:S03]  /*4610*/  IMAD.MOV.U32 R14, RZ, RZ, 0x2 ;  /* 0x00000002ff0e7424 */ /* 0x000fc600078e00ff */
[----:B------:R-:W-:Y:S02]  /*4620*/  SEL R16, R16, RZ, !P0 ;  /* 0x000000ff10107207 */ /* 0x000fe40004000000 */
[----:B------:R-:W-:-:S03]  /*4630*/  ISETP.GT.AND P0, PT, R38, R15, PT ;  /* 0x0000000f2600720c */ /* 0x000fc60003f04270 */
[----:B------:R-:W-:-:S04]  /*4640*/  IMAD.IADD R41, R16, 0x1, R13 ;  /* 0x0000000110297824 */ /* 0x000fc800078e020d */
[----:B------:R-:W-:-:S07]  /*4650*/  IMAD.MOV.U32 R13, RZ, RZ, R41 ;  /* 0x000000ffff0d7224 */ /* 0x000fce00078e0029 */
[----:B------:R-:W-:Y:S05]  /*4660*/  WARPSYNC.COLLECTIVE R10, `(.L_x_56) ;  /* 0x000000000a087348 */ /* 0x000fea0003c00000 */
[----:B------:R0:W1:Y:S02]  /*4670*/  SHFL.DOWN P2, R16, R13, R14, R15 ;  /* 0x0800000e0d107389 */ /* 0x000064000004000f */
[----:B01----:R-:W-:Y:S05]  /*4680*/  ENDCOLLECTIVE ;  /* 0x000000000000791b */ /* 0x003fea0003800000 */
.L_x_56:
[----:B------:R-:W-:Y:S01]  /*4690*/  IMAD.MOV.U32 R14, RZ, RZ, 0x4 ;  /* 0x00000004ff0e7424 */ /* 0x000fe200078e00ff */
[----:B------:R-:W-:Y:S02]  /*46a0*/  SEL R16, R16, RZ, !P0 ;  /* 0x000000ff10107207 */ /* 0x000fe40004000000 */
[----:B------:R-:W-:-:S03]  /*46b0*/  ISETP.GT.AND P0, PT, R19, R15, PT ;  /* 0x0000000f1300720c */ /* 0x000fc60003f04270 */
[----:B------:R-:W-:-:S04]  /*46c0*/  IMAD.IADD R41, R41, 0x1, R16 ;  /* 0x0000000129297824 */ /* 0x000fc800078e0210 */
[----:B------:R-:W-:-:S07]  /*46d0*/  IMAD.MOV.U32 R13, RZ, RZ, R41 ;  /* 0x000000ffff0d7224 */ /* 0x000fce00078e0029 */
[----:B------:R-:W-:Y:S05]  /*46e0*/  WARPSYNC.COLLECTIVE R10, `(.L_x_57) ;  /* 0x000000000a087348 */ /* 0x000fea0003c00000 */
[----:B------:R0:W1:Y:S02]  /*46f0*/  SHFL.DOWN P2, R16, R13, R14, R15 ;  /* 0x0800000e0d107389 */ /* 0x000064000004000f */
[----:B01----:R-:W-:Y:S05]  /*4700*/  ENDCOLLECTIVE ;  /* 0x000000000000791b */ /* 0x003fea0003800000 */
.L_x_57:
[----:B------:R-:W-:Y:S01]  /*4710*/  IMAD.MOV.U32 R14, RZ, RZ, 0x8 ;  /* 0x00000008ff0e7424 */ /* 0x000fe200078e00ff */
[----:B------:R-:W-:Y:S02]  /*4720*/  SEL R16, R16, RZ, !P0 ;  /* 0x000000ff10107207 */ /* 0x000fe40004000000 */
[----:B------:R-:W-:-:S03]  /*4730*/  ISETP.GT.AND P0, PT, R36, R15, PT ;  /* 0x0000000f2400720c */ /* 0x000fc60003f04270 */
[----:B------:R-:W-:-:S10]  /*4740*/  IMAD.IADD R13, R41, 0x1, R16 ;  /* 0x00000001290d7824 */ /* 0x000fd400078e0210 */
[----:B------:R-:W-:Y:S05]  /*4750*/  WARPSYNC.COLLECTIVE R10, `(.L_x_58) ;  /* 0x000000000a087348 */ /* 0x000fea0003c00000 */
[----:B------:R0:W1:Y:S02]  /*4760*/  SHFL.DOWN P2, R16, R13, R14, R15 ;  /* 0x0800000e0d107389 */ /* 0x000064000004000f */
[----:B01----:R-:W-:Y:S05]  /*4770*/  ENDCOLLECTIVE ;  /* 0x000000000000791b */ /* 0x003fea0003800000 */
.L_x_58:
        /* <DEDUP_REMOVED lines=8> */
.L_x_59:
[----:B------:R-:W-:Y:S02]  /*4800*/  SEL R16, R16, RZ, !P0 ;  /* 0x000000ff10107207 */ /* 0x000fe40004000000 */
[----:B------:R-:W-:Y:S02]  /*4810*/  ISETP.NE.AND P0, PT, R12, 0x65, PT ;  /* 0x000000650c00780c */ /* 0x000fe40003f05270 */
[----:B------:R-:W-:-:S11]  /*4820*/  IADD3 R40, PT, PT, R41, R16, R40 ;  /* 0x0000001029287210 */ /* 0x000fd60007ffe028 */
[----:B------:R-:W-:Y:S05]  /*4830*/  WARPSYNC.COLLECTIVE R10, `(.L_x_60) ;  /* 0x000000000a087348 */ /* 0x000fea0003c00000 */
[----:B------:R-:W-:Y:S01]  /*4840*/  VOTE.ALL P0, P0 ;  /* 0x0000000000ff7806 */ /* 0x000fe20000000000 */
[----:B------:R-:W-:-:S12]  /*4850*/  ENDCOLLECTIVE ;  /* 0x000000000000791b */ /* 0x000fd80003800000 */
.L_x_60:
[----:B------:R-:W-:Y:S05]  /*4860*/  BRA `(.L_x_61) ;  /* 0xffffffcc00747947 */ /* 0x000fea000383ffff */
.L_x_20:
[----:B------:R-:W-:Y:S01]  /*4870*/  BSSY B0, `(.L_x_62) ;  /* 0x0000006000007945 */ /* 0x000fe20003800000 */
[----:B------:R-:W-:Y:S01]  /*4880*/  PLOP3.LUT P0, PT, P0, PT, PT, 0x8, 0x80 ;  /* 0x000000000080781c */ /* 0x000fe2000070e170 */
[----:B------:R-:W-:-:S12]  /*4890*/  IMAD.MOV.U32 R10, RZ, RZ, -0x1 ;  /* 0xffffffffff0a7424 */ /* 0x000fd800078e00ff */
[----:B------:R-:W-:Y:S05]  /*48a0*/  WARPSYNC.COLLECTIVE R10, `(.L_x_63) ;  /* 0x000000000a087348 */ /* 0x000fea0003c00000 */
[----:B------:R-:W-:Y:S01]  /*48b0*/  VOTE.ANY P0, P0 ;  /* 0x0000000000ff7806 */ /* 0x000fe20000000100 */
[----:B------:R-:W-:-:S12]  /*48c0*/  ENDCOLLECTIVE ;  /* 0x000000000000791b */ /* 0x000fd80003800000 */
.L_x_63:
[----:B------:R-:W-:Y:S05]  /*48d0*/  BSYNC B0 ;  /* 0x0000000000007941 */ /* 0x000fea0003800000 */
.L_x_62:
[----:B------:R-:W-:Y:S05]  /*48e0*/  BRA `(.L_x_64) ;  /* 0xffffffe400807947 */ /* 0x000fea000383ffff */
.L_x_22:
[----:B------:R-:W-:Y:S01]  /*48f0*/  BSSY B0, `(.L_x_65) ;  /* 0x0000006000007945 */ /* 0x000fe20003800000 */
[----:B------:R-:W-:Y:S01]  /*4900*/  PLOP3.LUT P0, PT, P0, PT, PT, 0x8, 0x80 ;  /* 0x000000000080781c */ /* 0x000fe2000070e170 */
[----:B------:R-:W-:-:S12]  /*4910*/  IMAD.MOV.U32 R10, RZ, RZ, -0x1 ;  /* 0xffffffffff0a7424 */ /* 0x000fd800078e00ff */
[----:B------:R-:W-:Y:S05]  /*4920*/  WARPSYNC.COLLECTIVE R10, `(.L_x_66) ;  /* 0x000000000a087348 */ /* 0x000fea0003c00000 */
[----:B------:R-:W-:Y:S01]  /*4930*/  VOTE.ANY P0, P0 ;  /* 0x0000000000ff7806 */ /* 0x000fe20000000100 */
[----:B------:R-:W-:-:S12]  /*4940*/  ENDCOLLECTIVE ;  /* 0x000000000000791b */ /* 0x000fd80003800000 */
.L_x_66:
[----:B------:R-:W-:Y:S05]  /*4950*/  BSYNC B0 ;  /* 0x0000000000007941 */ /* 0x000fea0003800000 */
.L_x_65:
[----:B------:R-:W-:Y:S05]  /*4960*/  BRA `(.L_x_67) ;  /* 0xffffffe400847947 */ /* 0x000fea000383ffff */
.L_x_24:
[----:B------:R-:W0:Y:S01]  /*4970*/  S2R R19, SR_GEMASK ;  /* 0x0000000000137919 */ /* 0x000e220000003c00 */
[----:B------:R-:W-:Y:S01]  /*4980*/  BSSY B0, `(.L_x_68) ;  /* 0x0000007000007945 */ /* 0x000fe20003800000 */
[----:B------:R-:W-:Y:S01]  /*4990*/  ISETP.NE.AND P0, PT, R8, 0x65, PT ;  /* 0x000000650800780c */ /* 0x000fe20003f05270 */
[----:B------:R-:W-:Y:S01]  /*49a0*/  IMAD.MOV.U32 R10, RZ, RZ, -0x1 ;  /* 0xffffffffff0a7424 */ /* 0x000fe200078e00ff */
[----:B------:R-:W-:-:S13]  /*49b0*/  PLOP3.LUT P2, PT, P2, PT, PT, 0x8, 0x80 ;  /* 0x000000000080781c */ /* 0x000fda000174e170 */
[----:B0-----:R-:W-:Y:S05]  /*49c0*/  WARPSYNC.COLLECTIVE R10, `(.L_x_69) ;  /* 0x000000000a087348 */ /* 0x001fea0003c00000 */
[----:B------:R-:W-:Y:S01]  /*49d0*/  VOTE.ANY R10, PT, P2 ;  /* 0x00000000000a7806 */ /* 0x000fe200010e0100 */
[----:B0-----:R-:W-:Y:S06]  /*49e0*/  ENDCOLLECTIVE ;  /* 0x000000000000791b */ /* 0x001fec0003800000 */
.L_x_69:
[----:B------:R-:W-:Y:S05]  /*49f0*/  BSYNC B0 ;  /* 0x0000000000007941 */ /* 0x000fea0003800000 */
.L_x_68:
[----:B------:R-:W-:Y:S01]  /*4a00*/  LOP3.LUT R10, R10, 0x80000000, R19, 0xec, !PT ;  /* 0x800000000a0a7812 */ /* 0x000fe200078eec13 */
[----:B------:R-:W-:-:S04]  /*4a10*/  IMAD.MOV.U32 R14, RZ, RZ, 0x1 ;  /* 0x00000001ff0e7424 */ /* 0x000fc800078e00ff */
[----:B------:R-:W-:-:S05]  /*4a20*/  VIADD R13, R10, 0xffffffff ;  /* 0xffffffff0a0d7836 */ /* 0x000fca0000000000 */
[----:B------:R-:W-:Y:S01]  /*4a30*/  LOP3.LUT R8, R10, R13, RZ, 0xc, !PT ;  /* 0x0000000d0a087212 */ /* 0x000fe200078e0cff */
[----:B------:R-:W-:Y:S02]  /*4a40*/  IMAD.MOV.U32 R13, RZ, RZ, R9 ;  /* 0x000000ffff0d7224 */ /* 0x000fe400078e0009 */
[----:B------:R-:W-:Y:S01]  /*4a50*/  IMAD.MOV.U32 R10, RZ, RZ, -0x1 ;  /* 0xffffffffff0a7424 */ /* 0x000fe200078e00ff */
[----:B------:R0:W1:Y:S02]  /*4a60*/  POPC R15, R8 ;  /* 0x00000008000f7309 */ /* 0x0000640000000000 */
[----:B0-----:R-:W-:-:S07]  /*4a70*/  VIADD R8, R38, 0x4 ;  /* 0x0000000426087836 */ /* 0x001fce0000000000 */
[----:B-1----:R-:W-:Y:S05]  /*4a80*/  WARPSYNC.COLLECTIVE R10, `(.L_x_70) ;  /* 0x000000000a087348 */ /* 0x002fea0003c00000 */
[----:B-1----:R0:W1:Y:S02]  /*4a90*/  SHFL.DOWN P2, R16, R13, R14, R15 ;  /* 0x0800000e0d107389 */ /* 0x002064000004000f */
[----:B01----:R-:W-:Y:S05]  /*4aa0*/  ENDCOLLECTIVE ;  /* 0x000000000000791b */ /* 0x003fea0003800000 */
.L_x_70:
[----:B------:R-:W-:Y:S01]  /*4ab0*/  IMAD.MOV.U32 R14, RZ, RZ, 0x2 ;  /* 0x00000002ff0e7424 */ /* 0x000fe200078e00ff */
[----:B------:R-:W-:-:S04]  /*4ac0*/  ISETP.GE.AND P2, PT, R38, R15, PT ;  /* 0x0000000f2600720c */ /* 0x000fc80003f46270 */
[----:B------:R-:W-:Y:S01]  /*4ad0*/  SEL R12, R16, RZ, !P2 ;  /* 0x000000ff100c7207 */ /* 0x000fe20005000000 */
[----:B------:R-:W-:-:S04]  /*4ae0*/  VIADD R16, R38, 0x2 ;  /* 0x0000000226107836 */ /* 0x000fc80000000000 */
[----:B------:R-:W-:Y:S01]  /*4af0*/  IMAD.IADD R12, R12, 0x1, R9 ;  /* 0x000000010c0c7824 */ /* 0x000fe200078e0209 */
[----:B------:R-:W-:-:S03]  /*4b00*/  ISETP.GT.AND P3, PT, R16, R15, PT ;  /* 0x0000000f1000720c */ /* 0x000fc60003f64270 */
[----:B------:R-:W-:-:S10]  /*4b10*/  IMAD.MOV.U32 R13, RZ, RZ, R12 ;  /* 0x000000ffff0d7224 */ /* 0x000fd400078e000c */
[----:B------:R-:W-:Y:S05]  /*4b20*/  WARPSYNC.COLLECTIVE R10, `(.L_x_71) ;  /* 0x000000000a087348 */ /* 0x000fea0003c00000 */
[----:B------:R0:W1:Y:S02]  /*4b30*/  SHFL.DOWN P2, R16, R13, R14, R15 ;  /* 0x0800000e0d107389 */ /* 0x000064000004000f */
[----:B01----:R-:W-:Y:S05]  /*4b40*/  ENDCOLLECTIVE ;  /* 0x000000000000791b */ /* 0x003fea0003800000 */
.L_x_71:
[----:B------:R-:W-:Y:S01]  /*4b50*/  IMAD.MOV.U32 R14, RZ, RZ, 0x4 ;  /* 0x00000004ff0e7424 */ /* 0x000fe200078e00ff */
[----:B------:R-:W-:Y:S02]  /*4b60*/  SEL R9, R16, RZ, !P3 ;  /* 0x000000ff10097207 */ /* 0x000fe40005800000 */
[----:B------:R-:W-:Y:S01]  /*4b70*/  ISETP.GT.AND P3, PT, R8, R15, PT ;  /* 0x0000000f0800720c */ /* 0x000fe20003f64270 */
[----:B------:R-:W-:Y:S02]  /*4b80*/  VIADD R8, R38, 0x8 ;  /* 0x0000000826087836 */ /* 0x000fe40000000000 */
[----:B------:R-:W-:-:S04]  /*4b90*/  IMAD.IADD R40, R12, 0x1, R9 ;  /* 0x000000010c287824 */ /* 0x000fc800078e0209 */
[----:B------:R-:W-:-:S07]  /*4ba0*/  IMAD.MOV.U32 R13, RZ, RZ, R40 ;  /* 0x000000ffff0d7224 */ /* 0x000fce00078e0028 */
[----:B------:R-:W-:Y:S05]  /*4bb0*/  WARPSYNC.COLLECTIVE R10, `(.L_x_72) ;  /* 0x000000000a087348 */ /* 0x000fea0003c00000 */
[----:B------:R0:W1:Y:S02]  /*4bc0*/  SHFL.DOWN P2, R16, R13, R14, R15 ;  /* 0x0800000e0d107389 */ /* 0x000064000004000f */
[----:B01----:R-:W-:Y:S05]  /*4bd0*/  ENDCOLLECTIVE ;  /* 0x000000000000791b */ /* 0x003fea0003800000 */
.L_x_72:
        /* <DEDUP_REMOVED lines=9> */
.L_x_73:
[----:B------:R-:W-:Y:S01]  /*4c70*/  IMAD.MOV.U32 R14, RZ, RZ, 0x10 ;  /* 0x00000010ff0e7424 */ /* 0x000fe200078e00ff */
[----:B------:R-:W-:-:S05]  /*4c80*/  SEL R16, R16, RZ, !P3 ;  /* 0x000000ff10107207 */ /* 0x000fca0005800000 */
[----:B------:R-:W-:-:S04]  /*4c90*/  IMAD.IADD R44, R9, 0x1, R16 ;  /* 0x00000001092c7824 */ /* 0x000fc800078e0210 */
[----:B------:R-:W-:-:S07]  /*4ca0*/  IMAD.MOV.U32 R13, RZ, RZ, R44 ;  /* 0x000000ffff0d7224 */ /* 0x000fce00078e002c */
[----:B------:R-:W-:Y:S05]  /*4cb0*/  WARPSYNC.COLLECTIVE R10, `(.L_x_74) ;  /* 0x000000000a087348 */ /* 0x000fea0003c00000 */
[----:B------:R0:W1:Y:S02]  /*4cc0*/  SHFL.DOWN P2, R16, R13, R14, R15 ;  /* 0x0800000e0d107389 */ /* 0x000064000004000f */
[----:B01----:R-:W-:Y:S05]  /*4cd0*/  ENDCOLLECTIVE ;  /* 0x000000000000791b */ /* 0x003fea0003800000 */
.L_x_74:
[----:B------:R-:W-:Y:S05]  /*4ce0*/  WARPSYNC.COLLECTIVE R10, `(.L_x_75) ;  /* 0x000000000a087348 */ /* 0x000fea0003c00000 */
[----:B------:R-:W-:Y:S01]  /*4cf0*/  VOTE.ALL P0, P0 ;  /* 0x0000000000ff7806 */ /* 0x000fe20000000000 */
[----:B------:R-:W-:-:S12]  /*4d00*/  ENDCOLLECTIVE ;  /* 0x000000000000791b */ /* 0x000fd80003800000 */
.L_x_75:
[----:B------:R-:W-:-:S04]  /*4d10*/  ISETP.GT.AND P2, PT, R8, R15, PT ;  /* 0x0000000f0800720c */ /* 0x000fc80003f44270 */
[----:B------:R-:W-:-:S05]  /*4d20*/  SEL R9, R16, RZ, !P2 ;  /* 0x000000ff10097207 */ /* 0x000fca0005000000 */
[----:B------:R-:W-:Y:S02]  /*4d30*/  IMAD.IADD R12, R44, 0x1, R9 ;  /* 0x000000012c0c7824 */ /* 0x000fe400078e0209 */
[----:B------:R-:W0:Y:S02]  /*4d40*/  LDC.64 R8, c[0x0][0x390] ;  /* 0x0000e400ff087b82 */ /* 0x000e240000000a00 */
[----:B0-----:R-:W-:-:S05]  /*4d50*/  IADD3 R40, P2, PT, R8, 0x100, RZ ;  /* 0x0000010008287810 */ /* 0x001fca0007f5e0ff */
[----:B------:R-:W-:Y:S01]  /*4d60*/  IMAD.X R41, RZ, RZ, R9, P2 ;  /* 0x000000ffff297224 */ /* 0x000fe200010e0609 */
[----:B------:R-:W-:Y:S07]  /*4d70*/  BRA `(.L_x_76) ;  /* 0xffffffe4001c7947 */ /* 0x000fee000383ffff */
.L_x_26:
[----:B------:R-:W-:Y:S01]  /*4d80*/  BSSY B0, `(.L_x_77) ;  /* 0x0000006000007945 */ /* 0x000fe20003800000 */
[----:B------:R-:W-:Y:S01]  /*4d90*/  PLOP3.LUT P0, PT, P0, PT, PT, 0x8, 0x80 ;  /* 0x000000000080781c */ /* 0x000fe2000070e170 */
[----:B------:R-:W-:-:S12]  /*4da0*/  IMAD.MOV.U32 R10, RZ, RZ, -0x1 ;  /* 0xffffffffff0a7424 */ /* 0x000fd800078e00ff */
[----:B------:R-:W-:Y:S05]  /*4db0*/  WARPSYNC.COLLECTIVE R10, `(.L_x_78) ;  /* 0x000000000a087348 */ /* 0x000fea0003c00000 */
[----:B------:R-:W-:Y:S01]  /*4dc0*/  VOTE.ANY P0, P0 ;  /* 0x0000000000ff7806 */ /* 0x000fe20000000100 */
[----:B------:R-:W-:-:S12]  /*4dd0*/  ENDCOLLECTIVE ;  /* 0x000000000000791b */ /* 0x000fd80003800000 */
.L_x_78:
[----:B------:R-:W-:Y:S05]  /*4de0*/  BSYNC B0 ;  /* 0x0000000000007941 */ /* 0x000fea0003800000 */
.L_x_77:
[----:B------:R-:W-:Y:S05]  /*4df0*/  BRA `(.L_x_79) ;  /* 0xffffffe400247947 */ /* 0x000fea000383ffff */
.L_x_28:
[----:B------:R-:W-:Y:S01]  /*4e00*/  BSSY B0, `(.L_x_80) ;  /* 0x0000006000007945 */ /* 0x000fe20003800000 */
[----:B------:R-:W-:Y:S01]  /*4e10*/  PLOP3.LUT P0, PT, P0, PT, PT, 0x8, 0x80 ;  /* 0x000000000080781c */ /* 0x000fe2000070e170 */
[----:B------:R-:W-:-:S12]  /*4e20*/  IMAD.MOV.U32 R10, RZ, RZ, -0x1 ;  /* 0xffffffffff0a7424 */ /* 0x000fd800078e00ff */
[----:B------:R-:W-:Y:S05]  /*4e30*/  WARPSYNC.COLLECTIVE R10, `(.L_x_81) ;  /* 0x000000000a087348 */ /* 0x000fea0003c00000 */
[----:B------:R-:W-:Y:S01]  /*4e40*/  VOTE.ANY P0, P0 ;  /* 0x0000000000ff7806 */ /* 0x000fe20000000100 */
[----:B------:R-:W-:-:S12]  /*4e50*/  ENDCOLLECTIVE ;  /* 0x000000000000791b */ /* 0x000fd80003800000 */
.L_x_81:
[----:B------:R-:W-:Y:S05]  /*4e60*/  BSYNC B0 ;  /* 0x0000000000007941 */ /* 0x000fea0003800000 */
.L_x_80:
[----:B------:R-:W-:Y:S05]  /*4e70*/  BRA `(.L_x_82) ;  /* 0xffffffe400287947 */ /* 0x000fea000383ffff */
.L_x_30:
[----:B------:R-:W-:Y:S01]  /*4e80*/  BSSY B0, `(.L_x_83) ;  /* 0x0000006000007945 */ /* 0x000fe20003800000 */
[----:B------:R-:W-:Y:S01]  /*4e90*/  PLOP3.LUT P2, PT, P0, PT, PT, 0x8, 0x80 ;  /* 0x000000000080781c */ /* 0x000fe2000074e170 */
[----:B------:R-:W-:-:S12]  /*4ea0*/  IMAD.MOV.U32 R10, RZ, RZ, -0x1 ;  /* 0xffffffffff0a7424 */ /* 0x000fd800078e00ff */
[----:B------:R-:W-:Y:S05]  /*4eb0*/  WARPSYNC.COLLECTIVE R10, `(.L_x_84) ;  /* 0x000000000a087348 */ /* 0x000fea0003c00000 */
[----:B------:R-:W-:Y:S01]  /*4ec0*/  VOTE.ANY R10, PT, P2 ;  /* 0x00000000000a7806 */ /* 0x000fe200010e0100 */
[----:B------:R-:W-:Y:S06]  /*4ed0*/  ENDCOLLECTIVE ;  /* 0x000000000000791b */ /* 0x000fec0003800000 */
.L_x_84:
[----:B------:R-:W-:Y:S05]  /*4ee0*/  BSYNC B0 ;  /* 0x0000000000007941 */ /* 0x000fea0003800000 */
.L_x_83:
[----:B------:R-:W-:Y:S01]  /*4ef0*/  LOP3.LUT R10, R10, 0x80000000, R19, 0xec, !PT ;  /* 0x800000000a0a7812 */ /* 0x000fe200078eec13 */
[----:B------:R-:W-:Y:S02]  /*4f00*/  IMAD.MOV.U32 R14, RZ, RZ, 0x1 ;  /* 0x00000001ff0e7424 */ /* 0x000fe400078e00ff */
[----:B------:R-:W-:Y:S02]  /*4f10*/  VIADD R18, R18, 0xffffffe0 ;  /* 0xffffffe012127836 */ /* 0x000fe40000000000 */
[----:B------:R-:W-:-:S05]  /*4f20*/  VIADD R13, R10, 0xffffffff ;  /* 0xffffffff0a0d7836 */ /* 0x000fca0000000000 */
[----:B------:R-:W-:Y:S01]  /*4f30*/  LOP3.LUT R45, R10, R13, RZ, 0xc, !PT ;  /* 0x0000000d0a2d7212 */ /* 0x000fe200078e0cff */
[----:B------:R-:W-:Y:S02]  /*4f40*/  IMAD.MOV.U32 R13, RZ, RZ, R9 ;  /* 0x000000ffff0d7224 */ /* 0x000fe400078e0009 */
[----:B------:R-:W-:Y:S01]  /*4f50*/  IMAD.MOV.U32 R10, RZ, RZ, -0x1 ;  /* 0xffffffffff0a7424 */ /* 0x000fe200078e00ff */
[----:B------:R0:W1:Y:S06]  /*4f60*/  POPC R15, R45 ;  /* 0x0000002d000f7309 */ /* 0x00006c0000000000 */
[----:B01----:R-:W-:Y:S05]  /*4f70*/  WARPSYNC.COLLECTIVE R10, `(.L_x_85) ;  /* 0x000000000a087348 */ /* 0x003fea0003c00000 */
[----:B-1----:R1:W2:Y:S02]  /*4f80*/  SHFL.DOWN P2, R16, R13, R14, R15 ;  /* 0x0800000e0d107389 */ /* 0x0022a4000004000f */
[----:B012---:R-:W-:Y:S05]  /*4f90*/  ENDCOLLECTIVE ;  /* 0x000000000000791b */ /* 0x007fea0003800000 */
.L_x_85:
[----:B------:R-:W-:Y:S01]  /*4fa0*/  ISETP.GE.AND P0, PT, R38, R15, PT ;  /* 0x0000000f2600720c */ /* 0x000fe20003f06270 */
[----:B------:R-:W-:-:S03]  /*4fb0*/  IMAD.MOV.U32 R14, RZ, RZ, 0x2 ;  /* 0x00000002ff0e7424 */ /* 0x000fc600078e00ff */
[----:B------:R-:W-:-:S05]  /*4fc0*/  SEL R16, R16, RZ, !P0 ;  /* 0x000000ff10107207 */ /* 0x000fca0004000000 */
[----:B------:R-:W-:Y:S02]  /*4fd0*/  IMAD.IADD R44, R16, 0x1, R9 ;  /* 0x00000001102c7824 */ /* 0x000fe400078e0209 */
[----:B------:R-:W-:Y:S02]  /*4fe0*/  VIADD R16, R38, 0x2 ;  /* 0x0000000226107836 */ /* 0x000fe40000000000 */
[----:B------:R-:W-:-:S03]  /*4ff0*/  IMAD.MOV.U32 R13, RZ, RZ, R44 ;  /* 0x000000ffff0d7224 */ /* 0x000fc600078e002c */
[----:B------:R-:W-:-:S13]  /*5000*/  ISETP.GT.AND P0, PT, R16, R15, PT ;  /* 0x0000000f1000720c */ /* 0x000fda0003f04270 */
[----:B------:R-:W-:Y:S05]  /*5010*/  WARPSYNC.COLLECTIVE R10, `(.L_x_86) ;  /* 0x000000000a087348 */ /* 0x000fea0003c00000 */
[----:B------:R0:W1:Y:S02]  /*5020*/  SHFL.DOWN P2, R16, R13, R14, R15 ;  /* 0x0800000e0d107389 */ /* 0x000064000004000f */
[----:B01----:R-:W-:Y:S05]  /*5030*/  ENDCOLLECTIVE ;  /* 0x000000000000791b */ /* 0x003fea0003800000 */
.L_x_86:
[----:B------:R-:W-:Y:S01]  /*5040*/  IMAD.MOV.U32 R14, RZ, RZ, 0x4 ;  /* 0x00000004ff0e7424 */ /* 0x000fe200078e00ff */
        /* <DEDUP_REMOVED lines=8> */
.L_x_87:
[----:B------:R-:W-:Y:S01]  /*50d0*/  IMAD.MOV.U32 R14, RZ, RZ, 0x8 ;  /* 0x00000008ff0e7424 */ /* 0x000fe200078e00ff */
        /* <DEDUP_REMOVED lines=8> */
.L_x_88:
        /* <DEDUP_REMOVED lines=9> */
.L_x_89:
[----:B------:R-:W-:Y:S02]  /*51f0*/  SEL R9, R16, RZ, !P0 ;  /* 0x000000ff10097207 */ /* 0x000fe40004000000 */
[----:B------:R-:W-:Y:S02]  /*5200*/  ISETP.NE.AND P0, PT, R8, 0x65, PT ;  /* 0x000000650800780c */ /* 0x000fe40003f05270 */
[----:B------:R-:W-:-:S11]  /*5210*/  IADD3 R12, PT, PT, R44, R9, R12 ;  /* 0x000000092c0c7210 */ /* 0x000fd60007ffe00c */
[----:B------:R-:W-:Y:S05]  /*5220*/  WARPSYNC.COLLECTIVE R10, `(.L_x_90) ;  /* 0x000000000a087348 */ /* 0x000fea0003c00000 */
[----:B------:R-:W-:Y:S01]  /*5230*/  VOTE.ALL P0, P0 ;  /* 0x0000000000ff7806 */ /* 0x000fe20000000000 */
[----:B------:R-:W-:-:S12]  /*5240*/  ENDCOLLECTIVE ;  /* 0x000000000000791b */ /* 0x000fd80003800000 */
.L_x_90:
[----:B------:R-:W-:Y:S05]  /*5250*/  BRA `(.L_x_91) ;  /* 0xffffffe000c07947 */ /* 0x000fea000383ffff */
.L_x_92:
[----:B------:R-:W-:-:S00]  /*5260*/  BRA `(.L_x_92) ;  /* 0xfffffffc00fc7947 */ /* 0x000fc0000383ffff */
[----:B------:R-:W-:-:S00]  /*5270*/  NOP ;  /* 0x0000000000007918 */ /* 0x000fc00000000000 */
        /* <DEDUP_REMOVED lines=8> */
.L_x_4381:


//--------------------- .text._ZN3cub18CUB_300001_SM_10006detail4scan16DeviceScanKernelINS2_10policy_hubIiiijN4cuda3std3__44plusIvEEE10Policy1000EN6thrust24THRUST_300001_SM_1000_NS6detail15normal_iteratorINSD_10device_ptrIiEEEESI_NS0_13ScanTileStateIiLb1EEES9_NS1_10InputValueIiPiEEjiLb0EiEEvT0_T1_T2_iT3_T4_T5_ --------------------------
	.section	.text._ZN3cub18CUB_300001_SM_10006detail4scan16DeviceScanKernelINS2_10policy_hubIiiijN4cuda3std3__44plusIvEEE10Policy1000EN6thrust24THRUST_300001_SM_1000_NS6detail15normal_iteratorINSD_10device_ptrIiEEEESI_NS0_13ScanTileStateIiLb1EEES9_NS1_10InputValueIiPiEEjiLb0EiEEvT0_T1_T2_iT3_T4_T5_,"ax",@progbits
	.align	128
        .global         _ZN3cub18CUB_300001_SM_10006detail4scan16DeviceScanKernelINS2_10policy_hubIiiijN4cuda3std3__44plusIvEEE10Policy1000EN6thrust24THRUST_300001_SM_1000_NS6detail15normal_iteratorINSD_10device_ptrIiEEEESI_NS0_13ScanTileStateIiLb1EEES9_NS1_10InputValueIiPiEEjiLb0EiEEvT0_T1_T2_iT3_T4_T5_
        .type           _ZN3cub18CUB_300001_SM_10006detail4scan16DeviceScanKernelINS2_10policy_hubIiiijN4cuda3std3__44plusIvEEE10Policy1000EN6thrust24THRUST_300001_SM_1000_NS6detail15normal_iteratorINSD_10device_ptrIiEEEESI_NS0_13ScanTileStateIiLb1EEES9_NS1_10InputValueIiPiEEjiLb0EiEEvT0_T1_T2_iT3_T4_T5_,@function
        .size           _ZN3cub18CUB_300001_SM_10006detail4scan16DeviceScanKernelINS2_10policy_hubIiiijN4cuda3std3__44plusIvEEE10Policy1000EN6thrust24THRUST_300001_SM_1000_NS6detail15normal_iteratorINSD_10device_ptrIiEEEESI_NS0_13ScanTileStateIiLb1EEES9_NS1_10InputValueIiPiEEjiLb0EiEEvT0_T1_T2_iT3_T4_T5_,(.L_x_4382 - _ZN3cub18CUB_300001_SM_10006detail4scan16DeviceScanKernelINS2_10policy_hubIiiijN4cuda3std3__44plusIvEEE10Policy1000EN6thrust24THRUST_300001_SM_1000_NS6detail15normal_iteratorINSD_10device_ptrIiEEEESI_NS0_13ScanTileStateIiLb1EEES9_NS1_10InputValueIiPiEEjiLb0EiEEvT0_T1_T2_iT3_T4_T5_)
        .other          _ZN3cub18CUB_300001_SM_10006detail4scan16DeviceScanKernelINS2_10policy_hubIiiijN4cuda3std3__44plusIvEEE10Policy1000EN6thrust24THRUST_300001_SM_1000_NS6detail15normal_iteratorINSD_10device_ptrIiEEEESI_NS0_13ScanTileStateIiLb1EEES9_NS1_10InputValueIiPiEEjiLb0EiEEvT0_T1_T2_iT3_T4_T5_,@"STO_CUDA_ENTRY STV_DEFAULT"
_ZN3cub18CUB_300001_SM_10006detail4scan16DeviceScanKernelINS2_10policy_hubIiiijN4cuda3std3__44plusIvEEE10Policy1000EN6thrust24THRUST_300001_SM_1000_NS6detail15normal_iteratorINSD_10device_ptrIiEEEESI_NS0_13ScanTileStateIiLb1EEES9_NS1_10InputValueIiPiEEjiLb0EiEEvT0_T1_T2_iT3_T4_T5_:
.text._ZN3cub18CUB_300001_SM_10006detail4scan16DeviceScanKernelINS2_10policy_hubIiiijN4cuda3std3__44plusIvEEE10Policy1000EN6thrust24THRUST_300001_SM_1000_NS6detail15normal_iteratorINSD_10device_ptrIiEEEESI_NS0_13ScanTileStateIiLb1EEES9_NS1_10InputValueIiPiEEjiLb0EiEEvT0_T1_T2_iT3_T4_T5_:
[----:B------:R-:W-:Y:S01]  /*0000*/  LDC R1, c[0x0][0x37c] ;  /* 0x0000df00ff017b82 */ /* 0x000fe20000000800 */
[----:B------:R-:W0:Y:S07]  /*0010*/  LDCU UR4, c[0x0][0x3a0] ;  /* 0x00007400ff0477ac */ /* 0x000e2e0008000800 */
[----:B------:R-:W1:Y:S01]  /*0020*/  LDC R42, c[0x0][0x398] ;  /* 0x0000e600ff2a7b82 */ /* 0x000e620000000800 */
[----:B------:R-:W2:Y:S01]  /*0030*/  LDCU.64 UR8, c[0x0][0x358] ;  /* 0x00006b00ff0877ac */ /* 0x000ea20008000a00 */
[----:B------:R-:W3:Y:S01]  /*0040*/  LDCU UR5, c[0x0][0x3b0] ;  /* 0x00007600ff0577ac */ /* 0x000ee20008000800 */
[----:B0-----:R-:W-:-:S06]  /*0050*/  UPRMT UR4, UR4, 0x7770, URZ ;  /* 0x0000777004047896 */ /* 0x001fcc00080000ff */
[----:B------:R-:W-:-:S13]  /*0060*/  ISETP.NE.AND P0, PT, RZ, UR4, PT ;  /* 0x00000004ff007c0c */ /* 0x000fda000bf05270 */
[----:B------:R-:W2:Y:S02]  /*0070*/  @P0 LDC.64 R2, c[0x0][0x3a8] ;  /* 0x0000ea00ff020b82 */ /* 0x000ea40000000a00 */
[----:B--2---:R0:W5:Y:S06]  /*0080*/  @P0 LDG.E R44, desc[UR8][R2.64] ;  /* 0x00000008022c0981 */ /* 0x00416c000c1e1900 */
[----:B------:R-:W1:Y:S02]  /*0090*/  S2UR UR4, SR_CTAID.X ;  /* 0x00000000000479c3 */ /* 0x000e640000002500 */
[----:B-1----:R-:W-:-:S04]  /*00a0*/  VIADD R42, R42, UR4 ;  /* 0x000000042a2a7c36 */ /* 0x002fc80008000000 */
[----:B------:R-:W-:-:S05]  /*00b0*/  IMAD R7, R42, 0x2100, RZ ;  /* 0x000021002a077824 */ /* 0x000fca00078e02ff */
[----:B---3--:R-:W-:Y:S01]  /*00c0*/  IADD3 R0, PT, PT, -R7, UR5, RZ ;  /* 0x0000000507007c10 */ /* 0x008fe2000fffe1ff */
[----:B------:R-:W1:Y:S03]  /*00d0*/  @!P0 LDC R44, c[0x0][0x3a8] ;  /* 0x0000ea00ff2c8b82 */ /* 0x000e660000000800 */
[----:B------:R-:W-:-:S13]  /*00e0*/  ISETP.GE.U32.AND P0, PT, R0, 0x2101, PT ;  /* 0x000021010000780c */ /* 0x000fda0003f06070 */
[----:B0-----:R-:W-:Y:S05]  /*00f0*/  @!P0 BRA `(.L_x_93) ;  /* 0x0000001c00ac8947 */ /* 0x001fea0003800000 */
[----:B------:R-:W0:Y:S01]  /*0100*/  S2R R16, SR_TID.X ;  /* 0x0000000000107919 */ /* 0x000e220000002100 */
[----:B------:R-:W2:Y:S01]  /*0110*/  LDCU.64 UR4, c[0x0][0x380] ;  /* 0x00007000ff0477ac */ /* 0x000ea20008000a00 */
[C---:B0-----:R-:W-:Y:S02]  /*0120*/  LOP3.LUT R0, R16.reuse, 0x1f, RZ, 0xc0, !PT ;  /* 0x0000001f10007812 */ /* 0x041fe400078ec0ff */
[----:B------:R-:W-:-:S05]  /*0130*/  LOP3.LUT R3, R16, 0x3e0, RZ, 0xc0, !PT ;  /* 0x000003e010037812 */ /* 0x000fca00078ec0ff */
[----:B------:R-:W-:-:S05]  /*0140*/  IMAD R0, R3, 0x16, R0 ;  /* 0x0000001603007824 */ /* 0x000fca00078e0200 */
[----:B------:R-:W-:-:S05]  /*0150*/  IADD3 R0, P0, PT, R7, R0, RZ ;  /* 0x0000000007007210 */ /* 0x000fca0007f1e0ff */
[----:B------:R-:W-:Y:S02]  /*0160*/  IMAD.X R3, RZ, RZ, RZ, P0 ;  /* 0x000000ffff037224 */ /* 0x000fe400000e06ff */
        /* <DEDUP_REMOVED lines=30> */
[----:B------:R-:W-:Y:S01]  /*0350*/  ISETP.NE.AND P0, PT, R42, RZ, PT ;  /* 0x000000ff2a00720c */ /* 0x000fe20003f05270 */
        /* <DEDUP_REMOVED lines=28> */
[----:B------:R0:W1:Y:S04]  /*0520*/  LDS.64 R36, [R27] ;  /* 0x000000001b247984 */ /* 0x0000680000000a00 */
[----:B------:R0:W2:Y:S04]  /*0530*/  LDS.64 R34, [R27+0x8] ;  /* 0x000008001b227984 */ /* 0x0000a80000000a00 */
[----:B------:R0:W3:Y:S04]  /*0540*/  LDS.64 R32, [R27+0x10] ;  /* 0x000010001b207984 */ /* 0x0000e80000000a00 */
[----:B------:R0:W4:Y:S04]  /*0550*/  LDS.64 R18, [R27+0x18] ;  /* 0x000018001b127984 */ /* 0x0001280000000a00 */
[----:B------:R0:W0:Y:S04]  /*0560*/  LDS.64 R14, [R27+0x20] ;  /* 0x000020001b0e7984 */ /* 0x0000280000000a00 */
[----:B------:R0:W0:Y:S04]  /*0570*/  LDS.64 R12, [R27+0x28] ;  /* 0x000028001b0c7984 */ /* 0x0000280000000a00 */
[----:B------:R0:W0:Y:S04]  /*0580*/  LDS.64 R10, [R27+0x30] ;  /* 0x000030001b0a7984 */ /* 0x0000280000000a00 */
[----:B------:R0:W0:Y:S04]  /*0590*/  LDS.64 R8, [R27+0x38] ;  /* 0x000038001b087984 */ /* 0x0000280000000a00 */
[----:B------:R0:W0:Y:S04]  /*05a0*/  LDS.64 R6, [R27+0x40] ;  /* 0x000040001b067984 */ /* 0x0000280000000a00 */
[----:B------:R0:W0:Y:S04]  /*05b0*/  LDS.64 R4, [R27+0x48] ;  /* 0x000048001b047984 */ /* 0x0000280000000a00 */
[----:B------:R0:W0:Y:S01]  /*05c0*/  LDS.64 R2, [R27+0x50] ;  /* 0x000050001b027984 */ /* 0x0000220000000a00 */
[----:B------:R-:W-:Y:S06]  /*05d0*/  BAR.SYNC.DEFER_BLOCKING 0x0 ;  /* 0x0000000000007b1d */ /* 0x000fec0000010000 */
[----:B-1----:R-:W-:Y:S05]  /*05e0*/  @P0 BRA `(.L_x_95) ;  /* 0x00000004001c0947 */ /* 0x002fea0003800000 */
[----:B0-2---:R-:W-:Y:S02]  /*05f0*/  IADD3 R17, PT, PT, R34, R37, R36 ;  /* 0x0000002522117210 */ /* 0x005fe40007ffe024 */
[C---:B------:R-:W-:Y:S02]  /*0600*/  ISETP.NE.AND P1, PT, R39.reuse, 0x1f, PT ;  /* 0x0000001f2700780c */ /* 0x040fe40003f25270 */
[----:B---3--:R-:W-:Y:S02]  /*0610*/  IADD3 R17, PT, PT, R32, R35, R17 ;  /* 0x0000002320117210 */ /* 0x008fe40007ffe011 */
[----:B------:R-:W-:Y:S02]  /*0620*/  ISETP.NE.AND P2, PT, R39, RZ, PT ;  /* 0x000000ff2700720c */ /* 0x000fe40003f45270 */
[----:B----4-:R-:W-:-:S04]  /*0630*/  IADD3 R17, PT, PT, R18, R33, R17 ;  /* 0x0000002112117210 */ /* 0x010fc80007ffe011 */
[----:B------:R-:W-:-:S03]  /*0640*/  IADD3 R17, PT, PT, R14, R19, R17 ;  /* 0x000000130e117210 */ /* 0x000fc60007ffe011 */
[----:B------:R-:W-:Y:S02]  /*0650*/  @!P1 LEA R43, R40, UR4, 0x2 ;  /* 0x00000004282b9c11 */ /* 0x000fe4000f8e10ff */
[----:B------:R-:W-:-:S04]  /*0660*/  IADD3 R17, PT, PT, R12, R15, R17 ;  /* 0x0000000f0c117210 */ /* 0x000fc80007ffe011 */
[----:B------:R-:W-:-:S04]  /*0670*/  IADD3 R17, PT, PT, R10, R13, R17 ;  /* 0x0000000d0a117210 */ /* 0x000fc80007ffe011 */
[----:B------:R-:W-:-:S04]  /*0680*/  IADD3 R17, PT, PT, R8, R11, R17 ;  /* 0x0000000b08117210 */ /* 0x000fc80007ffe011 */
[----:B------:R-:W-:-:S04]  /*0690*/  IADD3 R17, PT, PT, R6, R9, R17 ;  /* 0x0000000906117210 */ /* 0x000fc80007ffe011 */
[----:B------:R-:W-:-:S04]  /*06a0*/  IADD3 R17, PT, PT, R4, R7, R17 ;  /* 0x0000000704117210 */ /* 0x000fc80007ffe011 */
[----:B------:R-:W-:-:S05]  /*06b0*/  IADD3 R20, PT, PT, R2, R5, R17 ;  /* 0x0000000502147210 */ /* 0x000fca0007ffe011 */
[----:B------:R-:W-:-:S05]  /*06c0*/  IMAD.IADD R3, R3, 0x1, R20 ;  /* 0x0000000103037824 */ /* 0x000fca00078e0214 */
        /* <DEDUP_REMOVED lines=37> */
[----:B------:R-:W-:Y:S02]  /*0920*/  SEL R20, R26, R20, !P0 ;  /* 0x000000141a147207 */ /* 0x000fe40004000000 */
[----:B------:R-:W-:-:S04]  /*0930*/  ISETP.NE.AND P0, PT, R40, 0x8, PT ;  /* 0x000000082800780c */ /* 0x000fc80003f05270 */
[----:B------:R-:W-:Y:S02]  /*0940*/  SEL R20, R27, R20, !P0 ;  /* 0x000000141b147207 */ /* 0x000fe40004000000 */
[----:B------:R-:W-:Y:S02]  /*0950*/  ISETP.NE.AND P0, PT, R40, 0xa, PT ;  /* 0x0000000a2800780c */ /* 0x000fe40003f05270 */
[----:B------:R-:W-:Y:S02]  /*0960*/  SEL R20, R28, R20, !P1 ;  /* 0x000000141c147207 */ /* 0x000fe40004800000 */
[----:B------:R-:W-:Y:S02]  /*0970*/  ISETP.NE.AND P1, PT, R40, 0xb, PT ;  /* 0x0000000b2800780c */ /* 0x000fe40003f25270 */
[----:B------:R-:W-:Y:S01]  /*0980*/  SEL R20, R29, R20, !P0 ;  /* 0x000000141d147207 */ /* 0x000fe20004000000 */
[----:B------:R-:W-:Y:S01]  /*0990*/  IMAD.IADD R29, R30, 0x1, R29 ;  /* 0x000000011e1d7824 */ /* 0x000fe200078e021d */
[----:B------:R-:W-:-:S04]  /*09a0*/  ISETP.GE.U32.AND P0, PT, R16, 0x20, PT ;  /* 0x000000201000780c */ /* 0x000fc80003f06070 */
[----:B------:R-:W-:Y:S02]  /*09b0*/  SEL R20, R29, R20, !P1 ;  /* 0x000000141d147207 */ /* 0x000fe40004800000 */
[----:B------:R-:W-:Y:S02]  /*09c0*/  ISETP.NE.AND P1, PT, R16, RZ, PT ;  /* 0x000000ff1000720c */ /* 0x000fe40003f25270 */
[----:B------:R-:W-:Y:S02]  /*09d0*/  SEL R16, R3, RZ, P2 ;  /* 0x000000ff03107207 */ /* 0x000fe40001000000 */
[----:B------:R-:W-:Y:S02]  /*09e0*/  SEL R3, R20, RZ, P0 ;  /* 0x000000ff14037207 */ /* 0x000fe40000000000 */
[--C-:B-----5:R-:W-:Y:S02]  /*09f0*/  IADD3 R31, PT, PT, R29, R31, R44.reuse ;  /* 0x0000001f1d1f7210 */ /* 0x120fe40007ffe02c */
[----:B------:R-:W-:-:S05]  /*0a00*/  IADD3 R44, PT, PT, R3, R16, R44 ;  /* 0x00000010032c7210 */ /* 0x000fca0007ffe02c */
[----:B------:R-:W-:Y:S05]  /*0a10*/  @P1 BRA `(.L_x_96) ;  /* 0x0000000c00f41947 */ /* 0x000fea0003800000 */
[----:B------:R-:W0:Y:S01]  /*0a20*/  LDC.64 R16, c[0x0][0x390] ;  /* 0x0000e400ff107b82 */ /* 0x000e220000000a00 */
[----:B------:R-:W-:-:S05]  /*0a30*/  IMAD.MOV.U32 R30, RZ, RZ, 0x65 ;  /* 0x00000065ff1e7424 */ /* 0x000fca00078e00ff */
[----:B0-----:R0:W-:Y:S01]  /*0a40*/  ST.E.64.STRONG.GPU desc[UR8][R16.64+0x100], R30 ;  /* 0x0001001e10007985 */ /* 0x0011e2000c10fb08 */
[----:B------:R-:W-:Y:S05]  /*0a50*/  BRA `(.L_x_96) ;  /* 0x0000000c00e47947 */ /* 0x000fea0003800000 */
.L_x_95:
        /* <DEDUP_REMOVED lines=57> */
[----:B------:R-:W-:Y:S02]  /*0df0*/  ISETP.NE.AND P0, PT, R40, 0xa, PT ;  /* 0x0000000a2800780c */ /* 0x000fe40003f05270 */
[----:B------:R-:W-:Y:S02]  /*0e00*/  SEL R20, R28, R20, !P1 ;  /* 0x000000141c147207 */ /* 0x000fe40004800000 */
[----:B------:R-:W-:Y:S02]  /*0e10*/  ISETP.NE.AND P1, PT, R40, 0xb, PT ;  /* 0x0000000b2800780c */ /* 0x000fe40003f25270 */
[----:B------:R-:W-:Y:S02]  /*0e20*/  SEL R20, R29, R20, !P0 ;  /* 0x000000141d147207 */ /* 0x000fe40004000000 */
[----:B------:R-:W-:-:S02]  /*0e30*/  ISETP.GT.U32.AND P0, PT, R16, 0x1f, PT ;  /* 0x0000001f1000780c */ /* 0x000fc40003f04070 */
[----:B------:R-:W-:Y:S02]  /*0e40*/  SEL R20, R30, R20, !P1 ;  /* 0x000000141e147207 */ /* 0x000fe40004800000 */
[----:B------:R-:W-:-:S03]  /*0e50*/  ISETP.GE.U32.AND P1, PT, R16, 0x20, PT ;  /* 0x000000201000780c */ /* 0x000fc60003f26070 */
[----:B------:R-:W-:-:S05]  /*0e60*/  IMAD.IADD R20, R20, 0x1, R17 ;  /* 0x0000000114147824 */ /* 0x000fca00078e0211 */
[----:B------:R-:W-:Y:S01]  /*0e70*/  SEL R23, R3, R20, !P1 ;  /* 0x0000001403177207 */ /* 0x000fe20004800000 */
[----:B------:R-:W-:Y:S06]  /*0e80*/  @P0 BRA `(.L_x_97) ;  /* 0x0000000800b00947 */ /* 0x000fec0003800000 */
[----:B------:R-:W0:Y:S01]  /*0e90*/  LDC.64 R20, c[0x0][0x390] ;  /* 0x0000e400ff147b82 */ /* 0x000e220000000a00 */
[----:B------:R-:W-:Y:S02]  /*0ea0*/  ISETP.NE.AND P1, PT, R16, RZ, PT ;  /* 0x000000ff1000720c */ /* 0x000fe40003f25270 */
[----:B------:R-:W-:-:S05]  /*0eb0*/  LOP3.LUT R3, RZ, R16, RZ, 0x33, !PT ;  /* 0x00000010ff037212 */ /* 0x000fca00078e33ff */
[----:B------:R-:W-:-:S06]  /*0ec0*/  IMAD.IADD R40, R42, 0x1, R3 ;  /* 0x000000012a287824 */ /* 0x000fcc00078e0203 */
        /* <DEDUP_REMOVED lines=11> */
.L_x_127:
[----:B------:R-:W-:Y:S05]  /*0f80*/  @!P0 BRA `(.L_x_99) ;  /* 0x0000000000748947 */ /* 0x000fea0003800000 */
[----:B------:R-:W-:-:S07]  /*0f90*/  IMAD.MOV.U32 R3, RZ, RZ, 0x3b8 ;  /* 0x000003b8ff037424 */ /* 0x000fce00078e00ff */
.L_x_101:
[----:B------:R-:W-:Y:S02]  /*0fa0*/  VIADD R27, R3, 0x1 ;  /* 0x00000001031b7836 */ /* 0x000fe40000000000 */
[----:B------:R-:W-:Y:S02]  /*0fb0*/  IMAD R42, R42, 0x41a7, RZ ;  /* 0x000041a72a2a7824 */ /* 0x000fe400078e02ff */
[----:B------:R-:W0:Y:S01]  /*0fc0*/  I2F.U32.RP R22, R27 ;  /* 0x0000001b00167306 */ /* 0x000e220000209000 */
[----:B------:R-:W-:Y:S01]  /*0fd0*/  IMAD.MOV R29, RZ, RZ, -R27 ;  /* 0x000000ffff1d7224 */ /* 0x000fe200078e0a1b */
[----:B------:R-:W-:Y:S02]  /*0fe0*/  ISETP.NE.U32.AND P2, PT, R27, RZ, PT ;  /* 0x000000ff1b00720c */ /* 0x000fe40003f45070 */
[----:B------:R-:W-:-:S04]  /*0ff0*/  LOP3.LUT R42, R42, 0x7fffffff, RZ, 0xc0, !PT ;  /* 0x7fffffff2a2a7812 */ /* 0x000fc800078ec0ff */
[----:B0-----:R-:W0:Y:S02]  /*1000*/  MUFU.RCP R22, R22 ;  /* 0x0000001600167308 */ /* 0x001e240000001000 */
[----:B0-----:R-:W-:-:S06]  /*1010*/  VIADD R20, R22, 0xffffffe ;  /* 0x0ffffffe16147836 */ /* 0x001fcc0000000000 */
[----:B------:R0:W1:Y:S02]  /*1020*/  F2I.FTZ.U32.TRUNC.NTZ R21, R20 ;  /* 0x0000001400157305 */ /* 0x000064000021f000 */
[----:B0-----:R-:W-:Y:S02]  /*1030*/  IMAD.MOV.U32 R20, RZ, RZ, RZ ;  /* 0x000000ffff147224 */ /* 0x001fe400078e00ff */
[----:B-1----:R-:W-:-:S04]  /*1040*/  IMAD R29, R29, R21, RZ ;  /* 0x000000151d1d7224 */ /* 0x002fc800078e02ff */
[----:B------:R-:W-:-:S06]  /*1050*/  IMAD.HI.U32 R21, R21, R29, R20 ;  /* 0x0000001d15157227 */ /* 0x000fcc00078e0014 */
[----:B------:R-:W-:-:S04]  /*1060*/  IMAD.HI.U32 R21, R21, R42, RZ ;  /* 0x0000002a15157227 */ /* 0x000fc800078e00ff */
[----:B------:R-:W-:-:S04]  /*1070*/  IMAD.MOV R21, RZ, RZ, -R21 ;  /* 0x000000ffff157224 */ /* 0x000fc800078e0a15 */
[----:B------:R-:W-:-:S05]  /*1080*/  IMAD R22, R27, R21, R42 ;  /* 0x000000151b167224 */ /* 0x000fca00078e022a */
[----:B------:R-:W-:-:S13]  /*1090*/  ISETP.GE.U32.AND P0, PT, R22, R27, PT ;  /* 0x0000001b1600720c */ /* 0x000fda0003f06070 */
[----:B------:R-:W-:-:S05]  /*10a0*/  @P0 IMAD.IADD R22, R22, 0x1, -R27 ;  /* 0x0000000116160824 */ /* 0x000fca00078e0a1b */
[----:B------:R-:W-:-:S13]  /*10b0*/  ISETP.GE.U32.AND P0, PT, R22, R27, PT ;  /* 0x0000001b1600720c */ /* 0x000fda0003f06070 */
[----:B------:R-:W-:Y:S01]  /*10c0*/  @P0 IMAD.IADD R22, R22, 0x1, -R27 ;  /* 0x0000000116160824 */ /* 0x000fe200078e0a1b */
[----:B------:R-:W-:-:S04]  /*10d0*/  @!P2 LOP3.LUT R22, RZ, R27, RZ, 0x33, !PT ;  /* 0x0000001bff16a212 */ /* 0x000fc800078e33ff */
[----:B------:R-:W-:Y:S05]  /*10e0*/  NANOSLEEP R22 ;  /* 0x000000160000735d */ /* 0x000fea0003800000 */
[----:B------:R-:W2:Y:S01]  /*10f0*/  LD.E.64.STRONG.GPU R26, desc[UR8][R16.64+0x100] ;  /* 0x00010008101a7980 */ /* 0x000ea2000c10fb00 */
[----:B------:R-:W-:Y:S01]  /*1100*/  UMOV UR5, 0xffffffff ;  /* 0xffffffff00057882 */ /* 0x000fe20000000000 */
[----:B------:R-:W-:Y:S02]  /*1110*/  SHF.R.U32.HI R3, RZ, 0x1, R3 ;  /* 0x00000001ff037819 */ /* 0x000fe40000011603 */
[----:B--2---:R-:W-:Y:S01]  /*1120*/  ISETP.NE.AND P0, PT, R26, 0x63, PT ;  /* 0x000000631a00780c */ /* 0x004fe20003f05270 */
[----:B------:R-:W-:-:S12]  /*1130*/  BRA.DIV UR5, `(.L_x_100) ;  /* 0x0000003605187947 */ /* 0x000fd8000b800000 */
[----:B------:R-:W-:-:S13]  /*1140*/  VOTE.ANY P0, !P0 ;  /* 0x0000000000ff7806 */ /* 0x000fda0004000100 */
.L_x_130:
[----:B------:R-:W-:Y:S05]  /*1150*/  @P0 BRA `(.L_x_101) ;  /* 0xfffffffc00900947 */ /* 0x000fea000383ffff */
.L_x_99:
[----:B------:R-:W-:Y:S01]  /*1160*/  UMOV UR5, 0xffffffff ;  /* 0xffffffff00057882 */ /* 0x000fe20000000000 */
[----:B------:R-:W-:Y:S02]  /*1170*/  ISETP.NE.AND P0, PT, R26, 0x65, PT ;  /* 0x000000651a00780c */ /* 0x000fe40003f05270 */
[----:B------:R-:W-:Y:S11]  /*1180*/  BRA.DIV UR5, `(.L_x_102) ;  /* 0x0000003605247947 */ /* 0x000ff6000b800000 */
[----:B------:R-:W0:Y:S01]  /*1190*/  S2R R30, SR_GEMASK ;  /* 0x00000000001e7919 */ /* 0x000e220000003c00 */
[----:B------:R-:W-:Y:S01]  /*11a0*/  VOTE.ANY R21, PT, !P0 ;  /* 0x0000000000157806 */ /* 0x000fe200040e0100 */
[C---:B------:R-:W-:Y:S02]  /*11b0*/  VIADD R41, R39.reuse, 0x2 ;  /* 0x0000000227297836 */ /* 0x040fe40000000000 */
[C---:B------:R-:W-:Y:S02]  /*11c0*/  VIADD R43, R39.reuse, 0x4 ;  /* 0x00000004272b7836 */ /* 0x040fe40000000000 */
[C---:B------:R-:W-:Y:S02]  /*11d0*/  VIADD R44, R39.reuse, 0x8 ;  /* 0x00000008272c7836 */ /* 0x040fe40000000000 */
[----:B------:R-:W-:Y:S01]  /*11e0*/  VIADD R45, R39, 0x10 ;  /* 0x00000010272d7836 */ /* 0x000fe20000000000 */
[----:B0-----:R-:W-:-:S05]  /*11f0*/  LOP3.LUT R21, R21, 0x80000000, R30, 0xec, !PT ;  /* 0x8000000015157812 */ /* 0x001fca00078eec1e */
[----:B------:R-:W-:-:S05]  /*1200*/  VIADD R16, R21, 0xffffffff ;  /* 0xffffffff15107836 */ /* 0x000fca0000000000 */
[----:B------:R-:W-:-:S04]  /*1210*/  LOP3.LUT R16, R21, R16, RZ, 0xc, !PT ;  /* 0x0000001015107212 */ /* 0x000fc800078e0cff */
[----:B------:R0:W1:Y:S02]  /*1220*/  POPC R20, R16 ;  /* 0x0000001000147309 */ /* 0x0000640000000000 */
[----:B0-----:R-:W0:Y:S01]  /*1230*/  LDC.64 R16, c[0x0][0x390] ;  /* 0x0000e400ff107b82 */ /* 0x001e220000000a00 */
[----:B-1----:R-:W1:Y:S01]  /*1240*/  SHFL.DOWN PT, R22, R27, 0x1, R20 ;  /* 0x082000001b167989 */ /* 0x002e6200000e0014 */
[-C--:B------:R-:W-:Y:S02]  /*1250*/  ISETP.GE.AND P0, PT, R39, R20.reuse, PT ;  /* 0x000000142700720c */ /* 0x080fe40003f06270 */
[----:B------:R-:W-:Y:S02]  /*1260*/  ISETP.GT.AND P2, PT, R45, R20, PT ;  /* 0x000000142d00720c */ /* 0x000fe40003f44270 */
[----:B0-----:R-:W-:Y:S02]  /*1270*/  IADD3 R28, P3, PT, R16, 0x100, RZ ;  /* 0x00000100101c7810 */ /* 0x001fe40007f7e0ff */
[----:B-1----:R-:W-:-:S02]  /*1280*/  SEL R22, R22, RZ, !P0 ;  /* 0x000000ff16167207 */ /* 0x002fc40004000000 */
[----:B------:R-:W-:-:S03]  /*1290*/  ISETP.GT.AND P0, PT, R41, R20, PT ;  /* 0x000000142900720c */ /* 0x000fc60003f04270 */
[----:B------:R-:W-:-:S05]  /*12a0*/  IMAD.IADD R3, R22, 0x1, R27 ;  /* 0x0000000116037824 */ /* 0x000fca00078e021b */
[----:B------:R-:W0:Y:S02]  /*12b0*/  SHFL.DOWN PT, R22, R3, 0x2, R20 ;  /* 0x0840000003167989 */ /* 0x000e2400000e0014 */
[----:B0-----:R-:W-:Y:S02]  /*12c0*/  SEL R22, R22, RZ, !P0 ;  /* 0x000000ff16167207 */ /* 0x001fe40004000000 */
[----:B------:R-:W-:-:S03]  /*12d0*/  ISETP.GT.AND P0, PT, R43, R20, PT ;  /* 0x000000142b00720c */ /* 0x000fc60003f04270 */
[----:B------:R-:W-:Y:S02]  /*12e0*/  IMAD.IADD R29, R3, 0x1, R22 ;  /* 0x00000001031d7824 */ /* 0x000fe400078e0216 */
[----:B------:R-:W-:-:S03]  /*12f0*/  IMAD.X R3, RZ, RZ, R17, P3 ;  /* 0x000000ffff037224 */ /* 0x000fc600018e0611 */
        /* <DEDUP_REMOVED lines=10> */
[----:B0-----:R-:W-:-:S05]  /*13a0*/  SEL R22, R22, RZ, !P2 ;  /* 0x000000ff16167207 */ /* 0x001fca0005000000 */
[----:B------:R-:W-:-:S07]  /*13b0*/  IMAD.IADD R46, R47, 0x1, R22 ;  /* 0x000000012f2e7824 */ /* 0x000fce00078e0216 */
.L_x_139:
[----:B------:R-:W-:Y:S05]  /*13c0*/  @!P0 BRA `(.L_x_103) ;  /* 0x0000000400248947 */ /* 0x000fea0003800000 */
[----:B------:R-:W-:-:S07]  /*13d0*/  IMAD.MOV.U32 R29, RZ, RZ, 0x3b8 ;  /* 0x000003b8ff1d7424 */ /* 0x000fce00078e00ff */
.L_x_109:
[----:B------:R-:W-:Y:S02]  /*13e0*/  IMAD.MOV.U32 R16, RZ, RZ, R28 ;  /* 0x000000ffff107224 */ /* 0x000fe400078e001c */
[----:B------:R-:W-:Y:S02]  /*13f0*/  IMAD.MOV.U32 R17, RZ, RZ, R3 ;  /* 0x000000ffff117224 */ /* 0x000fe400078e0003 */
        /* <DEDUP_REMOVED lines=8> */
.L_x_142:
[----:B------:R-:W-:Y:S05]  /*1480*/  @!P0 BRA `(.L_x_105) ;  /* 0x0000000000748947 */ /* 0x000fea0003800000 */
[----:B------:R-:W-:-:S07]  /*1490*/  IMAD.MOV.U32 R22, RZ, RZ, R29 ;  /* 0x000000ffff167224 */ /* 0x000fce00078e001d */
.L_x_107:
        /* <DEDUP_REMOVED lines=27> */
.L_x_145:
[----:B------:R-:W-:Y:S05]  /*1650*/  @P0 BRA `(.L_x_107) ;  /* 0xfffffffc00900947 */ /* 0x000fea000383ffff */
.L_x_105:
[----:B------:R-:W-:Y:S01]  /*1660*/  UMOV UR5, 0xffffffff ;  /* 0xffffffff00057882 */ /* 0x000fe20000000000 */
[----:B------:R-:W-:Y:S02]  /*1670*/  ISETP.NE.AND P0, PT, R26, 0x65, PT ;  /* 0x000000651a00780c */ /* 0x000fe40003f05270 */
[----:B------:R-:W-:Y:S11]  /*1680*/  BRA.DIV UR5, `(.L_x_108) ;  /* 0x0000003605287947 */ /* 0x000ff6000b800000 */
[----:B------:R-:W-:Y:S01]  /*1690*/  VOTE.ANY R21, PT, !P0 ;  /* 0x0000000000157806 */ /* 0x000fe200040e0100 */
[----:B------:R-:W-:-:S03]  /*16a0*/  VIADD R40, R40, 0xffffffe0 ;  /* 0xffffffe028287836 */ /* 0x000fc60000000000 */
[----:B------:R-:W-:-:S05]  /*16b0*/  LOP3.LUT R21, R21, 0x80000000, R30, 0xec, !PT ;  /* 0x8000000015157812 */ /* 0x000fca00078eec1e */
        /* <DEDUP_REMOVED lines=25> */
.L_x_154:
[----:B------:R-:W-:Y:S05]  /*1850*/  @P0 BRA `(.L_x_109) ;  /* 0xfffffff800e00947 */ /* 0x000fea000383ffff */
.L_x_103:
        /* <DEDUP_REMOVED lines=8> */
[----:B0-----:R-:W-:-:S05]  /*18e0*/  @!P1 LEA R3, R16, R3, 0x18 ;  /* 0x0000000310039211 */ /* 0x001fca00078ec0ff */
[----:B------:R1:W-:Y:S04]  /*18f0*/  @!P1 STS [R3+0x8], R31 ;  /* 0x0000081f03009388 */ /* 0x0003e80000000800 */
[----:B------:R1:W-:Y:S01]  /*1900*/  @!P1 STS [R3+0x4], R46 ;  /* 0x0000042e03009388 */ /* 0x0003e20000000800 */
[----:B--2---:R-:W-:Y:S01]  /*1910*/  @!P0 LEA R17, R20, R17, 0x18 ;  /* 0x0000001114118211 */ /* 0x004fe200078ec0ff */
[----:B------:R-:W-:Y:S02]  /*1920*/  IMAD.MOV.U32 R20, RZ, RZ, R23 ;  /* 0x000000ffff147224 */ /* 0x000fe400078e0017 */
[----:B------:R-:W-:Y:S02]  /*1930*/  @!P0 IMAD.MOV.U32 R20, RZ, RZ, R46 ;  /* 0x000000ffff148224 */ /* 0x000fe400078e002e */
[----:B------:R1:W-:Y:S05]  /*1940*/  @!P0 STS [R17+0x4c], R46 ;  /* 0x00004c2e11008388 */ /* 0x0003ea0000000800 */
.L_x_97:
[----:B------:R-:W-:Y:S05]  /*1950*/  WARPSYNC.ALL ;  /* 0x0000000000007948 */ /* 0x000fea0003800000 */
[----:B------:R-:W0:Y:S08]  /*1960*/  S2UR UR6, SR_CgaCtaId ;  /* 0x00000000000679c3 */ /* 0x000e300000008800 */
[----:B------:R-:W-:Y:S06]  /*1970*/  BAR.SYNC.DEFER_BLOCKING 0x0 ;  /* 0x0000000000007b1d */ /* 0x000fec0000010000 */
[----:B------:R-:W-:Y:S01]  /*1980*/  UMOV UR5, 0x400 ;  /* 0x0000040000057882 */ /* 0x000fe20000000000 */
[----:B------:R-:W2:Y:S01]  /*1990*/  S2R R16, SR_TID.X ;  /* 0x0000000000107919 */ /* 0x000ea20000002100 */
[----:B0-----:R-:W-:-:S09]  /*19a0*/  ULEA UR5, UR6, UR5, 0x18 ;  /* 0x0000000506057291 */ /* 0x001fd2000f8ec0ff */
[----:B-1----:R-:W0:Y:S01]  /*19b0*/  LDS R3, [UR5+0x4c] ;  /* 0x00004c05ff037984 */ /* 0x002e220008000800 */
[----:B--2---:R-:W-:-:S04]  /*19c0*/  ISETP.NE.AND P0, PT, R16, RZ, PT ;  /* 0x000000ff1000720c */ /* 0x004fc80003f05270 */
[----:B0-----:R-:W-:-:S05]  /*19d0*/  SEL R3, R3, RZ, P0 ;  /* 0x000000ff03037207 */ /* 0x001fca0000000000 */
[----:B------:R-:W-:-:S07]  /*19e0*/  IMAD.IADD R44, R3, 0x1, R20 ;  /* 0x00000001032c7824 */ /* 0x000fce00078e0214 */
.L_x_96:
[----:B------:R-:W-:Y:S05]  /*19f0*/  BSYNC.RECONVERGENT B0 ;  /* 0x0000000000007941 */ /* 0x000fea0003800200 */
.L_x_94:
[----:B------:R-:W-:Y:S01]  /*1a00*/  IMAD.IADD R45, R36, 0x1, R44 ;  /* 0x00000001242d7824 */ /* 0x000fe200078e022c */
[----:B------:R-:W1:Y:S01]  /*1a10*/  S2R R3, SR_TID.X ;  /* 0x0000000000037919 */ /* 0x000e620000002100 */
[----:B------:R-:W2:Y:S01]  /*1a20*/  S2UR UR6, SR_CgaCtaId ;  /* 0x00000000000679c3 */ /* 0x000ea20000008800 */
[----:B------:R-:W-:Y:S01]  /*1a30*/  UMOV UR5, 0x400 ;  /* 0x0000040000057882 */ /* 0x000fe20000000000 */
[----:B0-----:R-:W-:Y:S01]  /*1a40*/  IMAD.IADD R16, R37, 0x1, R45 ;  /* 0x0000000125107824 */ /* 0x001fe200078e022d */
[----:B------:R-:W0:Y:S03]  /*1a50*/  S2R R24, SR_LANEID ;  /* 0x0000000000187919 */ /* 0x000e260000000000 */
[----:B------:R-:W-:Y:S02]  /*1a60*/  IMAD.IADD R17, R34, 0x1, R16 ;  /* 0x0000000122117824 */ /* 0x000fe400078e0210 */
[----:B------:R-:W-:Y:S02]  /*1a70*/  BAR.SYNC.DEFER_BLOCKING 0x0 ;  /* 0x0000000000007b1d */ /* 0x000fe40000010000 */
[----:B------:R-:W-:-:S04]  /*1a80*/  IMAD.IADD R22, R35, 0x1, R17 ;  /* 0x0000000123167824 */ /* 0x000fc800078e0211 */
[----:B------:R-:W-:-:S04]  /*1a90*/  IMAD.IADD R23, R32, 0x1, R22 ;  /* 0x0000000120177824 */ /* 0x000fc800078e0216 */
[----:B------:R-:W-:-:S04]  /*1aa0*/  IMAD.IADD R20, R33, 0x1, R23 ;  /* 0x0000000121147824 */ /* 0x000fc800078e0217 */
[----:B------:R-:W-:Y:S01]  /*1ab0*/  IMAD.IADD R21, R18, 0x1, R20 ;  /* 0x0000000112157824 */ /* 0x000fe200078e0214 */
[----:B--2---:R-:W-:-:S03]  /*1ac0*/  ULEA UR5, UR6, UR5, 0x18 ;  /* 0x0000000506057291 */ /* 0x004fc6000f8ec0ff */
[----:B------:R-:W-:Y:S01]  /*1ad0*/  IMAD.IADD R18, R19, 0x1, R21 ;  /* 0x0000000113127824 */ /* 0x000fe200078e0215 */
[----:B------:R-:W2:Y:S03]  /*1ae0*/  LDCU.64 UR6, c[0x0][0x388] ;  /* 0x00007100ff0677ac */ /* 0x000ea60008000a00 */
[----:B------:R-:W-:Y:S01]  /*1af0*/  IMAD.IADD R19, R14, 0x1, R18 ;  /* 0x000000010e137824 */ /* 0x000fe200078e0212 */
[----:B-1----:R-:W-:-:S03]  /*1b00*/  SHF.R.U32.HI R3, RZ, 0x5, R3 ;  /* 0x00000005ff037819 */ /* 0x002fc60000011603 */
[----:B------:R-:W-:Y:S02]  /*1b10*/  IMAD.IADD R14, R15, 0x1, R19 ;  /* 0x000000010f0e7824 */ /* 0x000fe400078e0213 */
[----:B0-----:R-:W-:Y:S02]  /*1b20*/  IMAD R3, R3, 0x2c0, R24 ;  /* 0x000002c003037824 */ /* 0x001fe400078e0218 */
[----:B------:R-:W-:-:S03]  /*1b30*/  IMAD.IADD R15, R12, 0x1, R14 ;  /* 0x000000010c0f7824 */ /* 0x000fc600078e020e */
[----:B------:R-:W-:Y:S01]  /*1b40*/  LEA R49, R3, UR5, 0x2 ;  /* 0x0000000503317c11 */ /* 0x000fe2000f8e10ff */
[----:B------:R-:W-:Y:S01]  /*1b50*/  IMAD.IADD R12, R13, 0x1, R15 ;  /* 0x000000010d0c7824 */ /* 0x000fe200078e020f */
[----:B--2---:R-:W-:-:S03]  /*1b60*/  IADD3 R38, P0, PT, R38, UR6, RZ ;  /* 0x0000000626267c10 */ /* 0x004fc6000ff1e0ff */
[----:B------:R-:W-:Y:S02]  /*1b70*/  IMAD.IADD R13, R10, 0x1, R12 ;  /* 0x000000010a0d7824 */ /* 0x000fe400078e020c */
[----:B------:R-:W-:Y:S01]  /*1b80*/  IMAD R24, R24, 0x54, R49 ;  /* 0x0000005418187824 */ /* 0x000fe200078e0231 */
[----:B------:R-:W-:Y:S01]  /*1b90*/  IADD3.X R39, PT, PT, R0, UR7, RZ, P0, !PT ;  /* 0x0000000700277c10 */ /* 0x000fe200087fe4ff */
[----:B------:R-:W-:-:S03]  /*1ba0*/  IMAD.IADD R10, R11, 0x1, R13 ;  /* 0x000000010b0a7824 */ /* 0x000fc600078e020d */
[----:B------:R-:W-:Y:S01]  /*1bb0*/  STS.64 [R24], R44 ;  /* 0x0000002c18007388 */ /* 0x000fe20000000a00 */
[----:B------:R-:W-:-:S03]  /*1bc0*/  IMAD.IADD R11, R8, 0x1, R10 ;  /* 0x00000001080b7824 */ /* 0x000fc600078e020a */
[----:B------:R-:W-:Y:S01]  /*1bd0*/  STS.64 [R24+0x8], R16 ;  /* 0x0000081018007388 */ /* 0x000fe20000000a00 */
        /* <DEDUP_REMOVED lines=11> */
[----:B------:R-:W-:Y:S04]  /*1c90*/  STS.64 [R24+0x38], R10 ;  /* 0x0000380a18007388 */ /* 0x000fe80000000a00 */
[----:B------:R-:W-:Y:S04]  /*1ca0*/  STS.64 [R24+0x40], R8 ;  /* 0x0000400818007388 */ /* 0x000fe80000000a00 */
[----:B------:R-:W-:Y:S04]  /*1cb0*/  STS.64 [R24+0x48], R6 ;  /* 0x0000480618007388 */ /* 0x000fe80000000a00 */
[----:B------:R-:W-:Y:S01]  /*1cc0*/  STS.64 [R24+0x50], R4 ;  /* 0x0000500418007388 */ /* 0x000fe20000000a00 */
[----:B------:R-:W-:-:S03]  /*1cd0*/  NOP ;  /* 0x0000000000007918 */ /* 0x000fc60000000000 */
[----:B------:R-:W0:Y:S04]  /*1ce0*/  LDS R3, [R49] ;  /* 0x0000000031037984 */ /* 0x000e280000000800 */
[----:B------:R-:W1:Y:S04]  /*1cf0*/  LDS R17, [R49+0x80] ;  /* 0x0000800031117984 */ /* 0x000e680000000800 */
        /* <DEDUP_REMOVED lines=43> */
.L_x_93:
[----:B------:R-:W-:-:S13]  /*1fb0*/  ISETP.NE.AND P0, PT, R0, RZ, PT ;  /* 0x000000ff0000720c */ /* 0x000fda0003f05270 */
[----:B------:R-:W-:Y:S05]  /*1fc0*/  @!P0 EXIT ;  /* 0x000000000000894d */ /* 0x000fea0003800000 */
[----:B------:R-:W0:Y:S02]  /*1fd0*/  LDC.64 R4, c[0x0][0x380] ;  /* 0x0000e000ff047b82 */ /* 0x000e240000000a00 */
[----:B0-----:R-:W-:-:S05]  /*1fe0*/  IMAD.WIDE.U32 R4, R7, 0x4, R4 ;  /* 0x0000000407047825 */ /* 0x001fca00078e0004 */
[----:B------:R0:W2:Y:S01]  /*1ff0*/  LDG.E R6, desc[UR8][R4.64] ;  /* 0x0000000804067981 */ /* 0x0000a2000c1e1900 */
[----:B------:R-:W3:Y:S02]  /*2000*/  S2R R2, SR_TID.X ;  /* 0x0000000000027919 */ /* 0x000ee40000002100 */
[C---:B---3--:R-:W-:Y:S02]  /*2010*/  LOP3.LUT R3, R2.reuse, 0x1f, RZ, 0xc0, !PT ;  /* 0x0000001f02037812 */ /* 0x048fe400078ec0ff */
[----:B------:R-:W-:-:S05]  /*2020*/  LOP3.LUT R8, R2, 0x3e0, RZ, 0xc0, !PT ;  /* 0x000003e002087812 */ /* 0x000fca00078ec0ff */
[----:B------:R-:W-:-:S04]  /*2030*/  IMAD R3, R8, 0x16, R3 ;  /* 0x0000001608037824 */ /* 0x000fc800078e0203 */
[C---:B------:R-:W-:Y:S01]  /*2040*/  VIADD R7, R3.reuse, 0x20 ;  /* 0x0000002003077836 */ /* 0x040fe20000000000 */
[C---:B------:R-:W-:Y:S01]  /*2050*/  ISETP.GE.U32.AND P6, PT, R3.reuse, R0, PT ;  /* 0x000000000300720c */ /* 0x040fe20003fc6070 */
[C---:B------:R-:W-:Y:S01]  /*2060*/  VIADD R9, R3.reuse, 0x40 ;  /* 0x0000004003097836 */ /* 0x040fe20000000000 */
[C---:B0-----:R-:W-:Y:S01]  /*2070*/  LEA R4, P1, R3.reuse, R4, 0x2 ;  /* 0x0000000403047211 */ /* 0x041fe200078210ff */
[----:B------:R-:W-:Y:S01]  /*2080*/  VIADD R11, R3, 0x60 ;  /* 0x00000060030b7836 */ /* 0x000fe20000000000 */
[-C--:B------:R-:W-:Y:S01]  /*2090*/  ISETP.GE.U32.AND P5, PT, R7, R0.reuse, PT ;  /* 0x000000000700720c */ /* 0x080fe20003fa6070 */
[----:B------:R-:W-:Y:S01]  /*20a0*/  VIADD R7, R3, 0x80 ;  /* 0x0000008003077836 */ /* 0x000fe20000000000 */
[-C--:B------:R-:W-:Y:S01]  /*20b0*/  ISETP.GE.U32.AND P0, PT, R9, R0.reuse, PT ;  /* 0x000000000900720c */ /* 0x080fe20003f06070 */
[----:B------:R-:W-:Y:S01]  /*20c0*/  IMAD.X R5, RZ, RZ, R5, P1 ;  /* 0x000000ffff057224 */ /* 0x000fe200008e0605 */
[-C--:B------:R-:W-:Y:S01]  /*20d0*/  ISETP.GE.U32.AND P4, PT, R11, R0.reuse, PT ;  /* 0x000000000b00720c */ /* 0x080fe20003f86070 */
[----:B------:R-:W-:Y:S01]  /*20e0*/  VIADD R9, R3, 0xa0 ;  /* 0x000000a003097836 */ /* 0x000fe20000000000 */
[----:B------:R-:W-:Y:S01]  /*20f0*/  ISETP.GE.U32.AND P3, PT, R7, R0, PT ;  /* 0x000000000700720c */ /* 0x000fe20003f66070 */
[----:B------:R-:W-:-:S03]  /*2100*/  VIADD R7, R3, 0xc0 ;  /* 0x000000c003077836 */ /* 0x000fc60000000000 */
[-C--:B------:R-:W-:Y:S01]  /*2110*/  ISETP.GE.U32.AND P2, PT, R9, R0.reuse, PT ;  /* 0x000000000900720c */ /* 0x080fe20003f46070 */
[----:B------:R-:W-:Y:S01]  /*2120*/  VIADD R9, R3, 0x100 ;  /* 0x0000010003097836 */ /* 0x000fe20000000000 */
[-C--:B------:R-:W-:Y:S01]  /*2130*/  ISETP.GE.U32.AND P1, PT, R7, R0.reuse, PT ;  /* 0x000000000700720c */ /* 0x080fe20003f26070 */
[C---:B------:R-:W-:Y:S02]  /*2140*/  VIADD R7, R3.reuse, 0xe0 ;  /* 0x000000e003077836 */ /* 0x040fe40000000000 */
[----:B------:R-:W-:Y:S02]  /*2150*/  VIADD R39, R3, 0x2a0 ;  /* 0x000002a003277836 */ /* 0x000fe40000000000 */
[----:B--2---:R-:W-:Y:S02]  /*2160*/  IMAD.MOV.U32 R16, RZ, RZ, R6 ;  /* 0x000000ffff107224 */ /* 0x004fe400078e0006 */
[----:B------:R-:W2:Y:S01]  /*2170*/  @!P6 LDG.E R6, desc[UR8][R4.64] ;  /* 0x000000080406e981 */ /* 0x000ea2000c1e1900 */
[----:B------:R-:W-:Y:S01]  /*2180*/  ISETP.GE.U32.AND P6, PT, R7, R0, PT ;  /* 0x000000000700720c */ /* 0x000fe20003fc6070 */
[----:B------:R-:W-:-:S02]  /*2190*/  IMAD.MOV.U32 R10, RZ, RZ, R16 ;  /* 0x000000ffff0a7224 */ /* 0x000fc400078e0010 */
[----:B------:R-:W-:Y:S02]  /*21a0*/  VIADD R7, R3, 0x120 ;  /* 0x0000012003077836 */ /* 0x000fe40000000000 */
[--C-:B------:R-:W-:Y:S02]  /*21b0*/  IMAD.MOV.U32 R12, RZ, RZ, R16.reuse ;  /* 0x000000ffff0c7224 */ /* 0x100fe400078e0010 */
[----:B------:R-:W3:Y:S01]  /*21c0*/  @!P0 LDG.E R10, desc[UR8][R4.64+0x100] ;  /* 0x00010008040a8981 */ /* 0x000ee2000c1e1900 */
[-C--:B------:R-:W-:Y:S01]  /*21d0*/  ISETP.GE.U32.AND P0, PT, R7, R0.reuse, PT ;  /* 0x000000000700720c */ /* 0x080fe20003f06070 */
[----:B------:R-:W-:Y:S02]  /*21e0*/  VIADD R7, R3, 0x140 ;  /* 0x0000014003077836 */ /* 0x000fe40000000000 */
[--C-:B------:R-:W-:Y:S01]  /*21f0*/  IMAD.MOV.U32 R8, RZ, RZ, R16.reuse ;  /* 0x000000ffff087224 */ /* 0x100fe200078e0010 */
[----:B------:R-:W4:Y:S01]  /*2200*/  @!P4 LDG.E R12, desc[UR8][R4.64+0x180] ;  /* 0x00018008040cc981 */ /* 0x000f22000c1e1900 */
[----:B------:R-:W-:Y:S01]  /*2210*/  IMAD.MOV.U32 R18, RZ, RZ, R16 ;  /* 0x000000ffff127224 */ /* 0x000fe200078e0010 */
[----:B------:R-:W-:Y:S01]  /*2220*/  ISETP.GE.U32.AND P4, PT, R7, R0, PT ;  /* 0x000000000700720c */ /* 0x000fe20003f86070 */
[----:B------:R-:W-:-:S02]  /*2230*/  VIADD R7, R3, 0x180 ;  /* 0x0000018003077836 */ /* 0x000fc40000000000 */
[----:B------:R-:W4:Y:S01]  /*2240*/  @!P5 LDG.E R8, desc[UR8][R4.64+0x80] ;  /* 0x000080080408d981 */ /* 0x000f22000c1e1900 */
[-C--:B------:R-:W-:Y:S01]  /*2250*/  ISETP.GE.U32.AND P5, PT, R9, R0.reuse, PT ;  /* 0x000000000900720c */ /* 0x080fe20003fa6070 */
[--C-:B------:R-:W-:Y:S02]  /*2260*/  IMAD.MOV.U32 R20, RZ, RZ, R16.reuse ;  /* 0x000000ffff147224 */ /* 0x100fe400078e0010 */
[----:B------:R-:W4:Y:S01]  /*2270*/  @!P2 LDG.E R18, desc[UR8][R4.64+0x280] ;  /* 0x000280080412a981 */ /* 0x000f22000c1e1900 */
[-C--:B------:R-:W-:Y:S01]  /*2280*/  ISETP.GE.U32.AND P2, PT, R7, R0.reuse, PT ;  /* 0x000000000700720c */ /* 0x080fe20003f46070 */
[C---:B------:R-:W-:Y:S02]  /*2290*/  VIADD R7, R3.reuse, 0x1a0 ;  /* 0x000001a003077836 */ /* 0x040fe40000000000 */
[--C-:B------:R-:W-:Y:S01]  /*22a0*/  IMAD.MOV.U32 R14, RZ, RZ, R16.reuse ;  /* 0x000000ffff0e7224 */ /* 0x100fe200078e0010 */
[----:B------:R-:W4:Y:S01]  /*22b0*/  @!P1 LDG.E R20, desc[UR8][R4.64+0x300] ;  /* 0x0003000804149981 */ /* 0x000f22000c1e1900 */
[----:B------:R-:W-:Y:S01]  /*22c0*/  VIADD R9, R3, 0x160 ;  /* 0x0000016003097836 */ /* 0x000fe20000000000 */
[----:B------:R-:W-:Y:S01]  /*22d0*/  ISETP.GE.U32.AND P1, PT, R7, R0, PT ;  /* 0x000000000700720c */ /* 0x000fe20003f26070 */
[----:B------:R-:W-:-:S02]  /*22e0*/  IMAD.MOV.U32 R24, RZ, RZ, R16 ;  /* 0x000000ffff187224 */ /* 0x000fc400078e0010 */
[----:B------:R-:W-:Y:S01]  /*22f0*/  VIADD R7, R3, 0x1e0 ;  /* 0x000001e003077836 */ /* 0x000fe20000000000 */
[----:B------:R-:W4:Y:S01]  /*2300*/  @!P3 LDG.E R14, desc[UR8][R4.64+0x200] ;  /* 0x00020008040eb981 */ /* 0x000f22000c1e1900 */
[--C-:B------:R-:W-:Y:S01]  /*2310*/  IMAD.MOV.U32 R22, RZ, RZ, R16.reuse ;  /* 0x000000ffff167224 */ /* 0x100fe200078e0010 */
[-C--:B------:R-:W-:Y:S01]  /*2320*/  ISETP.GE.U32.AND P3, PT, R9, R0.reuse, PT ;  /* 0x000000000900720c */ /* 0x080fe20003f66070 */
[----:B------:R-:W-:Y:S01]  /*2330*/  VIADD R9, R3, 0x1c0 ;  /* 0x000001c003097836 */ /* 0x000fe20000000000 */
[----:B------:R-:W4:Y:S01]  /*2340*/  @!P5 LDG.E R24, desc[UR8][R4.64+0x400] ;  /* 0x000400080418d981 */ /* 0x000f22000c1e1900 */
[--C-:B------:R-:W-:Y:S01]  /*2350*/  IMAD.MOV.U32 R26, RZ, RZ, R16.reuse ;  /* 0x000000ffff1a7224 */ /* 0x100fe200078e0010 */
[-C--:B------:R-:W-:Y:S01]  /*2360*/  ISETP.GE.U32.AND P5, PT, R7, R0.reuse, PT ;  /* 0x000000000700720c */ /* 0x080fe20003fa6070 */
[----:B------:R-:W-:Y:S01]  /*2370*/  VIADD R7, R3, 0x200 ;  /* 0x0000020003077836 */ /* 0x000fe20000000000 */
[----:B------:R-:W4:Y:S01]  /*2380*/  @!P6 LDG.E R22, desc[UR8][R4.64+0x380] ;  /* 0x000380080416e981 */ /* 0x000f22000c1e1900 */
[----:B------:R-:W-:Y:S01]  /*2390*/  ISETP.GE.U32.AND P6, PT, R9, R0, PT ;  /* 0x000000000900720c */ /* 0x000fe20003fc6070 */
[----:B------:R-:W-:-:S02]  /*23a0*/  IMAD.MOV.U32 R28, RZ, RZ, R16 ;  /* 0x000000ffff1c7224 */ /* 0x000fc400078e0010 */
[--C-:B------:R-:W-:Y:S01]  /*23b0*/  IMAD.MOV.U32 R30, RZ, RZ, R16.reuse ;  /* 0x000000ffff1e7224 */ /* 0x100fe200078e0010 */
[----:B------:R-:W4:Y:S01]  /*23c0*/  @!P0 LDG.E R26, desc[UR8][R4.64+0x480] ;  /* 0x00048008041a8981 */ /* 0x000f22000c1e1900 */
[-C--:B------:R-:W-:Y:S01]  /*23d0*/  ISETP.GE.U32.AND P0, PT, R7, R0.reuse, PT ;  /* 0x000000000700720c */ /* 0x080fe20003f06070 */
[C---:B------:R-:W-:Y:S02]  /*23e0*/  VIADD R9, R3.reuse, 0x220 ;  /* 0x0000022003097836 */ /* 0x040fe40000000000 */
[----:B------:R-:W-:Y:S01]  /*23f0*/  VIADD R7, R3, 0x240 ;  /* 0x0000024003077836 */ /* 0x000fe20000000000 */
[----:B------:R-:W4:Y:S01]  /*2400*/  @!P4 LDG.E R28, desc[UR8][R4.64+0x500] ;  /* 0x00050008041cc981 */ /* 0x000f22000c1e1900 */
[--C-:B------:R-:W-:Y:S01]  /*2410*/  IMAD.MOV.U32 R32, RZ, RZ, R16.reuse ;  /* 0x000000ffff207224 */ /* 0x100fe200078e0010 */
[-C--:B------:R-:W-:Y:S01]  /*2420*/  ISETP.GE.U32.AND P4, PT, R9, R0.reuse, PT ;  /* 0x000000000900720c */ /* 0x080fe20003f86070 */
[--C-:B------:R-:W-:Y:S01]  /*2430*/  IMAD.MOV.U32 R34, RZ, RZ, R16.reuse ;  /* 0x000000ffff227224 */ /* 0x100fe200078e0010 */
[----:B------:R-:W4:Y:S01]  /*2440*/  @!P3 LDG.E R30, desc[UR8][R4.64+0x580] ;  /* 0x00058008041eb981 */ /* 0x000f22000c1e1900 */
[----:B------:R-:W-:Y:S01]  /*2450*/  IMAD.MOV.U32 R36, RZ, RZ, R16 ;  /* 0x000000ffff247224 */ /* 0x000fe200078e0010 */
[----:B------:R-:W-:Y:S01]  /*2460*/  ISETP.GE.U32.AND P3, PT, R7, R0, PT ;  /* 0x000000000700720c */ /* 0x000fe20003f66070 */
[C---:B------:R-:W-:Y:S01]  /*2470*/  VIADD R7, R3.reuse, 0x260 ;  /* 0x0000026003077836 */ /* 0x040fe20000000000 */
[----:B------:R-:W4:Y:S01]  /*2480*/  @!P2 LDG.E R32, desc[UR8][R4.64+0x600] ;  /* 0x000600080420a981 */ /* 0x000f22000c1e1900 */
[----:B------:R-:W-:-:S03]  /*2490*/  VIADD R9, R3, 0x280 ;  /* 0x0000028003097836 */ /* 0x000fc60000000000 */
[----:B------:R-:W4:Y:S01]  /*24a0*/  @!P1 LDG.E R34, desc[UR8][R4.64+0x680] ;  /* 0x0006800804229981 */ /* 0x000f22000c1e1900 */
[-C--:B------:R-:W-:Y:S02]  /*24b0*/  ISETP.GE.U32.AND P2, PT, R7, R0.reuse, PT ;  /* 0x000000000700720c */ /* 0x080fe40003f46070 */
[-C--:B------:R-:W-:Y:S01]  /*24c0*/  ISETP.GE.U32.AND P1, PT, R9, R0.reuse, PT ;  /* 0x000000000900720c */ /* 0x080fe20003f26070 */
[----:B------:R-:W4:Y:S01]  /*24d0*/  @!P6 LDG.E R36, desc[UR8][R4.64+0x700] ;  /* 0x000700080424e981 */ /* 0x000f22000c1e1900 */
[----:B------:R-:W-:Y:S01]  /*24e0*/  ISETP.GE.U32.AND P6, PT, R39, R0, PT ;  /* 0x000000002700720c */ /* 0x000fe20003fc6070 */
[--C-:B------:R-:W-:Y:S02]  /*24f0*/  IMAD.MOV.U32 R46, RZ, RZ, R16.reuse ;  /* 0x000000ffff2e7224 */ /* 0x100fe400078e0010 */
[--C-:B------:R-:W-:Y:S02]  /*2500*/  IMAD.MOV.U32 R48, RZ, RZ, R16.reuse ;  /* 0x000000ffff307224 */ /* 0x100fe400078e0010 */
[----:B------:R-:W-:-:S02]  /*2510*/  IMAD.MOV.U32 R50, RZ, RZ, R16 ;  /* 0x000000ffff327224 */ /* 0x000fc400078e0010 */
        /* <DEDUP_REMOVED lines=13> */
[----:B------:R-:W-:Y:S01]  /*25f0*/  UMOV UR4, 0x400 ;  /* 0x0000040000047882 */ /* 0x000fe20000000000 */
[----:B------:R-:W-:Y:S01]  /*2600*/  ISETP.NE.AND P0, PT, R42, RZ, PT ;  /* 0x000000ff2a00720c */ /* 0x000fe20003f05270 */
[----:B-1----:R-:W-:-:S02]  /*2610*/  ULEA UR4, UR5, UR4, 0x18 ;  /* 0x0000000405047291 */ /* 0x002fc4000f8ec0ff */
[----:B0-----:R-:W-:-:S05]  /*2620*/  IMAD R41, R43, 0x2c0, R38 ;  /* 0x000002c02b297824 */ /* 0x001fca00078e0226 */
        /* <DEDUP_REMOVED lines=39> */
[----:B------:R-:W-:Y:S02]  /*28a0*/  ISETP.NE.AND P1, PT, R38, 0x1f, PT ;  /* 0x0000001f2600780c */ /* 0x000fe40003f25270 */
[----:B---3--:R-:W-:Y:S02]  /*28b0*/  IADD3 R16, PT, PT, R8, R7, R16 ;  /* 0x0000000708107210 */ /* 0x008fe40007ffe010 */
[----:B------:R-:W-:Y:S02]  /*28c0*/  ISETP.NE.AND P2, PT, R43, 0xb, PT ;  /* 0x0000000b2b00780c */ /* 0x000fe40003f45270 */
        /* <DEDUP_REMOVED lines=52> */
[----:B------:R-:W-:Y:S02]  /*2c10*/  ISETP.NE.AND P1, PT, R38, RZ, PT ;  /* 0x000000ff2600720c */ /* 0x000fe40003f25270 */
[----:B------:R-:W-:Y:S01]  /*2c20*/  SEL R16, R25, R16, !P0 ;  /* 0x0000001019107207 */ /* 0x000fe20004000000 */
[----:B------:R-:W-:Y:S01]  /*2c30*/  @!P2 IMAD.IADD R16, R26, 0x1, R25 ;  /* 0x000000011a10a824 */ /* 0x000fe200078e0219 */
[----:B------:R-:W-:-:S02]  /*2c40*/  ISETP.GE.U32.AND P0, PT, R2, 0x20, PT ;  /* 0x000000200200780c */ /* 0x000fc40003f06070 */
[----:B------:R-:W-:Y:S02]  /*2c50*/  SEL R37, R37, RZ, P1 ;  /* 0x000000ff25257207 */ /* 0x000fe40000800000 */
[----:B------:R-:W-:-:S04]  /*2c60*/  SEL R17, R16, RZ, P0 ;  /* 0x000000ff10117207 */ /* 0x000fc80000000000 */
[----:B-----5:R-:W-:Y:S01]  /*2c70*/  IADD3 R44, PT, PT, R17, R37, R44 ;  /* 0x00000025112c7210 */ /* 0x020fe20007ffe02c */
[----:B------:R-:W-:Y:S06]  /*2c80*/  BRA `(.L_x_111) ;  /* 0x0000000c00e87947 */ /* 0x000fec0003800000 */
.L_x_110:
[----:B0-2---:R-:W-:Y:S02]  /*2c90*/  IADD3 R16, PT, PT, R6, R5, R4 ;  /* 0x0000000506107210 */ /* 0x005fe40007ffe004 */
[----:B------:R-:W-:Y:S02]  /*2ca0*/  ISETP.NE.AND P1, PT, R38, 0x1f, PT ;  /* 0x0000001f2600780c */ /* 0x000fe40003f25270 */
        /* <DEDUP_REMOVED lines=52> */
[----:B------:R-:W-:Y:S01]  /*2ff0*/  SEL R16, R23, R16, !P0 ;  /* 0x0000001017107207 */ /* 0x000fe20004000000 */
[----:B------:R-:W-:Y:S01]  /*3000*/  IMAD.IADD R23, R44, 0x1, -R37 ;  /* 0x000000012c177824 */ /* 0x000fe200078e0a25 */
[C---:B------:R-:W-:Y:S02]  /*3010*/  ISETP.NE.AND P0, PT, R43.reuse, 0xa, PT ;  /* 0x0000000a2b00780c */ /* 0x040fe40003f05270 */
[----:B------:R-:W-:Y:S02]  /*3020*/  SEL R16, R24, R16, !P1 ;  /* 0x0000001018107207 */ /* 0x000fe40004800000 */
[----:B------:R-:W-:Y:S02]  /*3030*/  ISETP.NE.AND P1, PT, R43, 0xb, PT ;  /* 0x0000000b2b00780c */ /* 0x000fe40003f25270 */
[----:B------:R-:W-:Y:S02]  /*3040*/  SEL R16, R25, R16, !P0 ;  /* 0x0000001019107207 */ /* 0x000fe40004000000 */
[----:B------:R-:W-:-:S02]  /*3050*/  ISETP.GT.U32.AND P0, PT, R2, 0x1f, PT ;  /* 0x0000001f0200780c */ /* 0x000fc40003f04070 */
[----:B------:R-:W-:Y:S02]  /*3060*/  SEL R17, R23, RZ, P2 ;  /* 0x000000ff17117207 */ /* 0x000fe40001000000 */
        /* <DEDUP_REMOVED lines=20> */
.L_x_157:
[----:B------:R-:W-:Y:S05]  /*31b0*/  @!P0 BRA `(.L_x_114) ;  /* 0x0000000000748947 */ /* 0x000fea0003800000 */
[----:B------:R-:W-:-:S07]  /*31c0*/  IMAD.MOV.U32 R20, RZ, RZ, 0x3b8 ;  /* 0x000003b8ff147424 */ /* 0x000fce00078e00ff */
.L_x_116:
        /* <DEDUP_REMOVED lines=27> */
.L_x_160:
[----:B------:R-:W-:Y:S05]  /*3380*/  @P0 BRA `(.L_x_116) ;  /* 0xfffffffc00900947 */ /* 0x000fea000383ffff */
.L_x_114:
[----:B------:R-:W-:Y:S01]  /*3390*/  UMOV UR5, 0xffffffff ;  /* 0xffffffff00057882 */ /* 0x000fe20000000000 */
[----:B------:R-:W-:Y:S02]  /*33a0*/  ISETP.NE.AND P0, PT, R18, 0x65, PT ;  /* 0x000000651200780c */ /* 0x000fe40003f05270 */
[----:B------:R-:W-:Y:S11]  /*33b0*/  BRA.DIV UR5, `(.L_x_117) ;  /* 0x0000001e05047947 */ /* 0x000ff6000b800000 */
[----:B------:R-:W0:Y:S01]  /*33c0*/  S2R R26, SR_GEMASK ;  /* 0x00000000001a7919 */ /* 0x000e220000003c00 */
[----:B------:R-:W-:Y:S01]  /*33d0*/  VOTE.ANY R21, PT, !P0 ;  /* 0x0000000000157806 */ /* 0x000fe200040e0100 */
[----:B------:R-:W-:-:S03]  /*33e0*/  VIADD R17, R38, 0x2 ;  /* 0x0000000226117836 */ /* 0x000fc60000000000 */
[----:B0-----:R-:W-:-:S05]  /*33f0*/  LOP3.LUT R21, R21, 0x80000000, R26, 0xec, !PT ;  /* 0x8000000015157812 */ /* 0x001fca00078eec1a */
[----:B------:R-:W-:-:S05]  /*3400*/  VIADD R16, R21, 0xffffffff ;  /* 0xffffffff15107836 */ /* 0x000fca0000000000 */
[----:B------:R-:W-:Y:S01]  /*3410*/  LOP3.LUT R16, R21, R16, RZ, 0xc, !PT ;  /* 0x0000001015107212 */ /* 0x000fe200078e0cff */
[----:B------:R-:W-:-:S03]  /*3420*/  VIADD R21, R38, 0x10 ;  /* 0x0000001026157836 */ /* 0x000fc60000000000 */
[----:B------:R-:W0:Y:S02]  /*3430*/  POPC R20, R16 ;  /* 0x0000001000147309 */ /* 0x000e240000000000 */
[----:B0-----:R-:W0:Y:S01]  /*3440*/  SHFL.DOWN PT, R22, R19, 0x1, R20 ;  /* 0x0820000013167989 */ /* 0x001e2200000e0014 */
[-C--:B------:R-:W-:Y:S02]  /*3450*/  ISETP.GE.AND P0, PT, R38, R20.reuse, PT ;  /* 0x000000142600720c */ /* 0x080fe40003f06270 */
[-C--:B------:R-:W-:Y:S02]  /*3460*/  ISETP.GT.AND P2, PT, R21, R20.reuse, PT ;  /* 0x000000141500720c */ /* 0x080fe40003f44270 */
[----:B0-----:R-:W-:Y:S02]  /*3470*/  SEL R22, R22, RZ, !P0 ;  /* 0x000000ff16167207 */ /* 0x001fe40004000000 */
[----:B------:R-:W-:Y:S01]  /*3480*/  ISETP.GT.AND P0, PT, R17, R20, PT ;  /* 0x000000141100720c */ /* 0x000fe20003f04270 */
[----:B------:R-:W-:-:S02]  /*3490*/  VIADD R17, R38, 0x4 ;  /* 0x0000000426117836 */ /* 0x000fc40000000000 */
        /* <DEDUP_REMOVED lines=8> */
[----:B------:R-:W-:Y:S02]  /*3520*/  ISETP.GT.AND P0, PT, R17, R20, PT ;  /* 0x000000141100720c */ /* 0x000fe40003f04270 */
[----:B------:R-:W0:Y:S01]  /*3530*/  LDC.64 R16, c[0x0][0x390] ;  /* 0x0000e400ff107b82 */ /* 0x000e220000000a00 */
[----:B------:R-:W-:-:S05]  /*3540*/  IMAD.IADD R19, R45, 0x1, R22 ;  /* 0x000000012d137824 */ /* 0x000fca00078e0216 */
[----:B------:R-:W1:Y:S01]  /*3550*/  SHFL.DOWN PT, R22, R19, 0x8, R20 ;  /* 0x0900000013167989 */ /* 0x000e6200000e0014 */
[----:B0-----:R-:W-:-:S05]  /*3560*/  IADD3 R44, P3, PT, R16, 0x100, RZ ;  /* 0x00000100102c7810 */ /* 0x001fca0007f7e0ff */
[----:B------:R-:W-:Y:S01]  /*3570*/  IMAD.X R45, RZ, RZ, R17, P3 ;  /* 0x000000ffff2d7224 */ /* 0x000fe200018e0611 */
[----:B-1----:R-:W-:Y:S02]  /*3580*/  SEL R22, R22, RZ, !P0 ;  /* 0x000000ff16167207 */ /* 0x002fe40004000000 */
[----:B------:R-:W-:-:S03]  /*3590*/  ISETP.NE.AND P0, PT, R18, 0x65, PT ;  /* 0x000000651200780c */ /* 0x000fc60003f05270 */
[----:B------:R-:W-:-:S05]  /*35a0*/  IMAD.IADD R43, R19, 0x1, R22 ;  /* 0x00000001132b7824 */ /* 0x000fca00078e0216 */
[----:B------:R-:W0:Y:S05]  /*35b0*/  SHFL.DOWN PT, R22, R43, 0x10, R20 ;  /* 0x0a0000002b167989 */ /* 0x000e2a00000e0014 */
[----:B------:R-:W-:Y:S02]  /*35c0*/  VOTE.ALL P0, P0 ;  /* 0x0000000000ff7806 */ /* 0x000fe40000000000 */
[----:B0-----:R-:W-:-:S05]  /*35d0*/  SEL R22, R22, RZ, !P2 ;  /* 0x000000ff16167207 */ /* 0x001fca0005000000 */
[----:B------:R-:W-:-:S07]  /*35e0*/  IMAD.IADD R46, R43, 0x1, R22 ;  /* 0x000000012b2e7824 */ /* 0x000fce00078e0216 */
.L_x_169:
[----:B------:R-:W-:Y:S05]  /*35f0*/  @!P0 BRA `(.L_x_118) ;  /* 0x00000004002c8947 */ /* 0x000fea0003800000 */
[----:B------:R-:W-:-:S07]  /*3600*/  IMAD.MOV.U32 R43, RZ, RZ, 0x3b8 ;  /* 0x000003b8ff2b7424 */ /* 0x000fce00078e00ff */
.L_x_124:
        /* <DEDUP_REMOVED lines=8> */
.L_x_172:
[----:B------:R-:W-:Y:S05]  /*3690*/  @!P0 BRA `(.L_x_120) ;  /* 0x0000000000748947 */ /* 0x000fea0003800000 */
[----:B------:R-:W-:-:S07]  /*36a0*/  IMAD.MOV.U32 R20, RZ, RZ, R43 ;  /* 0x000000ffff147224 */ /* 0x000fce00078e002b */
.L_x_122:
        /* <DEDUP_REMOVED lines=27> */
.L_x_175:
[----:B------:R-:W-:Y:S05]  /*3860*/  @P0 BRA `(.L_x_122) ;  /* 0xfffffffc00900947 */ /* 0x000fea000383ffff */
.L_x_120:
[----:B------:R-:W-:Y:S01]  /*3870*/  UMOV UR5, 0xffffffff ;  /* 0xffffffff00057882 */ /* 0x000fe20000000000 */
[----:B------:R-:W-:Y:S02]  /*3880*/  ISETP.NE.AND P0, PT, R18, 0x65, PT ;  /* 0x000000651200780c */ /* 0x000fe40003f05270 */
[----:B------:R-:W-:Y:S11]  /*3890*/  BRA.DIV UR5, `(.L_x_123) ;  /* 0x0000001e05107947 */ /* 0x000ff6000b800000 */
[----:B------:R-:W-:Y:S01]  /*38a0*/  VOTE.ANY R21, PT, !P0 ;  /* 0x0000000000157806 */ /* 0x000fe200040e0100 */
[----:B------:R-:W-:Y:S02]  /*38b0*/  VIADD R17, R38, 0x2 ;  /* 0x0000000226117836 */ /* 0x000fe40000000000 */
[----:B------:R-:W-:Y:S01]  /*38c0*/  VIADD R37, R37, 0xffffffe0 ;  /* 0xffffffe025257836 */ /* 0x000fe20000000000 */
[----:B------:R-:W-:-:S05]  /*38d0*/  LOP3.LUT R21, R21, 0x80000000, R26, 0xec, !PT ;  /* 0x8000000015157812 */ /* 0x000fca00078eec1a */
[----:B------:R-:W-:-:S05]  /*38e0*/  VIADD R16, R21, 0xffffffff ;  /* 0xffffffff15107836 */ /* 0x000fca0000000000 */
[----:B------:R-:W-:-:S04]  /*38f0*/  LOP3.LUT R16, R21, R16, RZ, 0xc, !PT ;  /* 0x0000001015107212 */ /* 0x000fc800078e0cff */
        /* <DEDUP_REMOVED lines=16> */
[----:B------:R-:W-:-:S03]  /*3a00*/  IMAD.IADD R19, R49, 0x1, R22 ;  /* 0x0000000131137824 */ /* 0x000fc600078e0216 */
[----:B------:R-:W-:Y:S02]  /*3a10*/  ISETP.GT.AND P2, PT, R17, R20, PT ;  /* 0x000000141100720c */ /* 0x000fe40003f44270 */
        /* <DEDUP_REMOVED lines=8> */
.L_x_184:
[----:B------:R-:W-:Y:S05]  /*3aa0*/  @P0 BRA `(.L_x_124) ;  /* 0xfffffff800d80947 */ /* 0x000fea000383ffff */
.L_x_118:
        /* <DEDUP_REMOVED lines=15> */
.L_x_112:
        /* <DEDUP_REMOVED lines=9> */
.L_x_111:
[----:B------:R-:W-:Y:S01]  /*3c30*/  IMAD.IADD R45, R4, 0x1, R44 ;  /* 0x00000001042d7824 */ /* 0x000fe200078e022c */
[----:B------:R-:W-:Y:S01]  /*3c40*/  BAR.SYNC.DEFER_BLOCKING 0x0 ;  /* 0x0000000000007b1d */ /* 0x000fe20000010000 */
[----:B------:R-:W-:Y:S02]  /*3c50*/  ISETP.NE.AND P0, PT, R2, RZ, PT ;  /* 0x000000ff0200720c */ /* 0x000fe40003f05270 */
[----:B------:R-:W-:-:S05]  /*3c60*/  IMAD.IADD R4, R5, 0x1, R45 ;  /* 0x0000000105047824 */ /* 0x000fca00078e022d */
[----:B------:R-:W0:Y:S01]  /*3c70*/  S2UR UR5, SR_CTAID.X ;  /* 0x00000000000579c3 */ /* 0x000e220000002500 */
[----:B------:R-:W-:Y:S01]  /*3c80*/  IMAD.IADD R5, R6, 0x1, R4 ;  /* 0x0000000106057824 */ /* 0x000fe200078e0204 */
[----:B------:R-:W1:Y:S03]  /*3c90*/  LDCU.64 UR6, c[0x0][0x388] ;  /* 0x00007100ff0677ac */ /* 0x000e660008000a00 */
[----:B------:R-:W-:-:S04]  /*3ca0*/  IMAD.IADD R6, R7, 0x1, R5 ;  /* 0x0000000107067824 */ /* 0x000fc800078e0205 */
[----:B------:R-:W-:-:S04]  /*3cb0*/  IMAD.IADD R7, R8, 0x1, R6 ;  /* 0x0000000108077824 */ /* 0x000fc800078e0206 */
[----:B------:R-:W-:-:S04]  /*3cc0*/  IMAD.IADD R8, R9, 0x1, R7 ;  /* 0x0000000109087824 */ /* 0x000fc800078e0207 */
[----:B------:R-:W-:Y:S01]  /*3cd0*/  IMAD.IADD R9, R10, 0x1, R8 ;  /* 0x000000010a097824 */ /* 0x000fe200078e0208 */
[----:B------:R-:W-:Y:S03]  /*3ce0*/  STS.64 [R40], R44 ;  /* 0x0000002c28007388 */ /* 0x000fe60000000a00 */
[----:B------:R-:W-:Y:S01]  /*3cf0*/  IMAD.IADD R10, R11, 0x1, R9 ;  /* 0x000000010b0a7824 */ /* 0x000fe200078e0209 */
[----:B------:R2:W-:Y:S03]  /*3d00*/  STS.64 [R40+0x8], R4 ;  /* 0x0000080428007388 */ /* 0x0005e60000000a00 */
[----:B------:R-:W-:Y:S01]  /*3d10*/  IMAD.IADD R11, R12, 0x1, R10 ;  /* 0x000000010c0b7824 */ /* 0x000fe200078e020a */
[----:B------:R3:W-:Y:S03]  /*3d20*/  STS.64 [R40+0x10], R6 ;  /* 0x0000100628007388 */ /* 0x0007e60000000a00 */
[----:B------:R-:W-:Y:S01]  /*3d30*/  IMAD.IADD R12, R13, 0x1, R11 ;  /* 0x000000010d0c7824 */ /* 0x000fe200078e020b */
[----:B------:R-:W-:Y:S03]  /*3d40*/  STS.64 [R40+0x18], R8 ;  /* 0x0000180828007388 */ /* 0x000fe60000000a00 */
[----:B------:R-:W-:Y:S01]  /*3d50*/  IMAD.IADD R13, R14, 0x1, R12 ;  /* 0x000000010e0d7824 */ /* 0x000fe200078e020c */
[----:B------:R-:W-:Y:S01]  /*3d60*/  STS.64 [R40+0x20], R10 ;  /* 0x0000200a28007388 */ /* 0x000fe20000000a00 */
[----:B--2---:R-:W0:Y:S02]  /*3d70*/  LDC R4, c[0x0][0x398] ;  /* 0x0000e600ff047b82 */ /* 0x004e240000000800 */
[----:B------:R-:W-:Y:S01]  /*3d80*/  IMAD.IADD R14, R15, 0x1, R13 ;  /* 0x000000010f0e7824 */ /* 0x000fe200078e020d */
[----:B------:R2:W-:Y:S03]  /*3d90*/  STS.64 [R40+0x28], R12 ;  /* 0x0000280c28007388 */ /* 0x0005e60000000a00 */
[----:B------:R-:W-:Y:S01]  /*3da0*/  IMAD.IADD R15, R28, 0x1, R14 ;  /* 0x000000011c0f7824 */ /* 0x000fe200078e020e */
[----:B------:R-:W4:Y:S03]  /*3db0*/  S2R R5, SR_TID.X ;  /* 0x0000000000057919 */ /* 0x000f260000002100 */
[----:B------:R-:W-:Y:S01]  /*3dc0*/  IMAD.IADD R16, R29, 0x1, R15 ;  /* 0x000000011d107824 */ /* 0x000fe200078e020f */
[----:B------:R-:W-:Y:S03]  /*3dd0*/  STS.64 [R40+0x30], R14 ;  /* 0x0000300e28007388 */ /* 0x000fe60000000a00 */
[----:B------:R-:W-:Y:S01]  /*3de0*/  IMAD.IADD R17, R30, 0x1, R16 ;  /* 0x000000011e117824 */ /* 0x000fe200078e0210 */
[----:B---3--:R-:W3:Y:S03]  /*3df0*/  S2R R6, SR_TID.X ;  /* 0x0000000000067919 */ /* 0x008ee60000002100 */
[----:B------:R-:W-:Y:S01]  /*3e00*/  IMAD.IADD R18, R31, 0x1, R17 ;  /* 0x000000011f127824 */ /* 0x000fe200078e0211 */
[----:B------:R-:W-:Y:S03]  /*3e10*/  STS.64 [R40+0x38], R16 ;  /* 0x0000381028007388 */ /* 0x000fe60000000a00 */
[----:B------:R-:W-:-:S02]  /*3e20*/  IMAD.IADD R19, R32, 0x1, R18 ;  /* 0x0000000120137824 */ /* 0x000fc400078e0212 */
[----:B0-----:R-:W-:Y:S02]  /*3e30*/  VIADD R4, R4, UR5 ;  /* 0x0000000504047c36 */ /* 0x001fe40008000000 */
[----:B------:R-:W-:Y:S01]  /*3e40*/  IMAD.IADD R20, R33, 0x1, R19 ;  /* 0x0000000121147824 */ /* 0x000fe200078e0213 */
[----:B------:R-:W-:Y:S01]  /*3e50*/  STS.64 [R40+0x40], R18 ;  /* 0x0000401228007388 */ /* 0x000fe20000000a00 */
[----:B--2---:R-:W-:Y:S02]  /*3e60*/  IMAD R12, R4, 0x2100, RZ ;  /* 0x00002100040c7824 */ /* 0x004fe400078e02ff */
[----:B------:R-:W-:-:S04]  /*3e70*/  IMAD.IADD R21, R34, 0x1, R20 ;  /* 0x0000000122157824 */ /* 0x000fc800078e0214 */
[----:B------:R-:W-:Y:S01]  /*3e80*/  IMAD.IADD R22, R35, 0x1, R21 ;  /* 0x0000000123167824 */ /* 0x000fe200078e0215 */
[----:B------:R-:W-:Y:S03]  /*3e90*/  STS.64 [R40+0x48], R20 ;  /* 0x0000481428007388 */ /* 0x000fe60000000a00 */
[----:B------:R-:W-:Y:S01]  /*3ea0*/  IMAD.IADD R23, R36, 0x1, R22 ;  /* 0x0000000124177824 */ /* 0x000fe200078e0216 */
[C---:B----4-:R-:W-:Y:S02]  /*3eb0*/  LOP3.LUT R4, R5.reuse, 0x1f, RZ, 0xc0, !PT ;  /* 0x0000001f05047812 */ /* 0x050fe400078ec0ff */
[----:B------:R-:W-:Y:S02]  /*3ec0*/  LOP3.LUT R10, R5, 0x3e0, RZ, 0xc0, !PT ;  /* 0x000003e0050a7812 */ /* 0x000fe400078ec0ff */
[----:B------:R-:W-:Y:S01]  /*3ed0*/  STS.64 [R40+0x50], R22 ;  /* 0x0000501628007388 */ /* 0x000fe20000000a00 */
[----:B------:R-:W-:-:S03]  /*3ee0*/  NOP ;  /* 0x0000000000007918 */ /* 0x000fc60000000000 */
[----:B------:R-:W-:Y:S01]  /*3ef0*/  LDS R45, [R41] ;  /* 0x00000000292d7984 */ /* 0x000fe20000000800 */
[----:B---3--:R-:W-:Y:S01]  /*3f00*/  LOP3.LUT R8, R6, 0x3e0, RZ, 0xc0, !PT ;  /* 0x000003e006087812 */ /* 0x008fe200078ec0ff */
[----:B------:R-:W-:Y:S02]  /*3f10*/  IMAD R10, R10, 0x16, R4 ;  /* 0x000000160a0a7824 */ /* 0x000fe400078e0204 */
        /* <DEDUP_REMOVED lines=20> */
[----:B------:R0:W-:Y:S04]  /*4060*/  LDS R25, [R41+0xa80] ;  /* 0x000a800029197984 */ /* 0x0001e80000000800 */
[----:B------:R2:W-:Y:S01]  /*4070*/  @!P0 STS [UR4+0x8400], R0 ;  /* 0x00840000ff008988 */ /* 0x0005e20008000804 */
[----:B------:R-:W-:Y:S01]  /*4080*/  BAR.SYNC.DEFER_BLOCKING 0x0 ;  /* 0x0000000000007b1d */ /* 0x000fe20000010000 */
[----:B0-----:R-:W-:Y:S01]  /*4090*/  LOP3.LUT R41, R6, 0x1f, RZ, 0xc0, !PT ;  /* 0x0000001f06297812 */ /* 0x001fe200078ec0ff */
[----:B------:R-:W-:Y:S01]  /*40a0*/  VIADD R6, R10, 0x60 ;  /* 0x000000600a067836 */ /* 0x000fe20000000000 */
[----:B------:R-:W-:-:S03]  /*40b0*/  IADD3 R5, P0, PT, R12, R3, RZ ;  /* 0x000000030c057210 */ /* 0x000fc60007f1e0ff */
[----:B------:R-:W-:Y:S02]  /*40c0*/  IMAD R8, R8, 0x16, R41 ;  /* 0x0000001608087824 */ /* 0x000fe400078e0229 */
[----:B--2---:R-:W-:Y:S01]  /*40d0*/  IMAD.X R0, RZ, RZ, RZ, P0 ;  /* 0x000000ffff007224 */ /* 0x004fe200000e06ff */
[----:B-1----:R-:W-:Y:S01]  /*40e0*/  LEA R4, P0, R5, UR6, 0x2 ;  /* 0x0000000605047c11 */ /* 0x002fe2000f8010ff */
[----:B------:R-:W-:-:S03]  /*40f0*/  VIADD R41, R10, 0x20 ;  /* 0x000000200a297836 */ /* 0x000fc60000000000 */
[----:B------:R-:W-:Y:S01]  /*4100*/  LEA.HI.X R5, R5, UR7, R0, 0x2, P0 ;  /* 0x0000000705057c11 */ /* 0x000fe200080f1400 */
[C---:B------:R-:W-:Y:S01]  /*4110*/  VIADD R0, R8.reuse, 0xc0 ;  /* 0x000000c008007836 */ /* 0x040fe20000000000 */
[----:B------:R-:W0:Y:S02]  /*4120*/  LDS R2, [UR4+0x8400] ;  /* 0x00840004ff027984 */ /* 0x000e240008000800 */
[-C--:B0-----:R-:W-:Y:S01]  /*4130*/  ISETP.GE.AND P6, PT, R3, R2.reuse, PT ;  /* 0x000000020300720c */ /* 0x081fe20003fc6270 */
[C---:B------:R-:W-:Y:S01]  /*4140*/  VIADD R3, R8.reuse, 0x80 ;  /* 0x0000008008037836 */ /* 0x040fe20000000000 */
[-C--:B------:R-:W-:Y:S01]  /*4150*/  ISETP.GE.AND P5, PT, R41, R2.reuse, PT ;  /* 0x000000022900720c */ /* 0x080fe20003fa6270 */
[----:B------:R-:W-:Y:S01]  /*4160*/  VIADD R41, R8, 0xa0 ;  /* 0x000000a008297836 */ /* 0x000fe20000000000 */
[-C--:B------:R-:W-:Y:S01]  /*4170*/  ISETP.GE.AND P0, PT, R6, R2.reuse, PT ;  /* 0x000000020600720c */ /* 0x080fe20003f06270 */
[C---:B------:R-:W-:Y:S01]  /*4180*/  VIADD R6, R8.reuse, 0xe0 ;  /* 0x000000e008067836 */ /* 0x040fe20000000000 */
[-C--:B------:R-:W-:Y:S01]  /*4190*/  ISETP.GE.AND P3, PT, R3, R2.reuse, PT ;  /* 0x000000020300720c */ /* 0x080fe20003f66270 */
[----:B------:R-:W-:Y:S01]  /*41a0*/  VIADD R3, R8, 0x100 ;  /* 0x0000010008037836 */ /* 0x000fe20000000000 */
[-C--:B------:R-:W-:Y:S01]  /*41b0*/  ISETP.GE.AND P2, PT, R0, R2.reuse, PT ;  /* 0x000000020000720c */ /* 0x080fe20003f46270 */
[----:B------:R-:W-:Y:S01]  /*41c0*/  VIADD R0, R10, 0x40 ;  /* 0x000000400a007836 */ /* 0x000fe20000000000 */
[-C--:B------:R-:W-:Y:S01]  /*41d0*/  ISETP.GE.AND P4, PT, R41, R2.reuse, PT ;  /* 0x000000022900720c */ /* 0x080fe20003f86270 */
[----:B------:R-:W-:Y:S01]  /*41e0*/  VIADD R41, R8, 0x120 ;  /* 0x0000012008297836 */ /* 0x000fe20000000000 */
[-C--:B------:R-:W-:Y:S01]  /*41f0*/  ISETP.GE.AND P1, PT, R6, R2.reuse, PT ;  /* 0x000000020600720c */ /* 0x080fe20003f26270 */
[----:B------:R-:W-:Y:S01]  /*4200*/  @!P6 STG.E desc[UR8][R4.64], R45 ;  /* 0x0000002d0400e986 */ /* 0x000fe2000c101908 */
[----:B------:R-:W-:Y:S01]  /*4210*/  ISETP.GE.AND P6, PT, R3, R2, PT ;  /* 0x000000020300720c */ /* 0x000fe20003fc6270 */
[----:B------:R-:W-:-:S02]  /*4220*/  VIADD R3, R10, 0x140 ;  /* 0x000001400a037836 */ /* 0x000fc40000000000 */
[----:B------:R-:W-:Y:S01]  /*4230*/  @!P5 STG.E desc[UR8][R4.64+0x80], R47 ;  /* 0x0000802f0400d986 */ /* 0x000fe2000c101908 */
[-C--:B------:R-:W-:Y:S01]  /*4240*/  ISETP.GE.AND P5, PT, R41, R2.reuse, PT ;  /* 0x000000022900720c */ /* 0x080fe20003fa6270 */
[C---:B------:R-:W-:Y:S02]  /*4250*/  VIADD R41, R10.reuse, 0x160 ;  /* 0x000001600a297836 */ /* 0x040fe40000000000 */
[----:B------:R-:W-:Y:S01]  /*4260*/  @!P0 STG.E desc[UR8][R4.64+0x180], R49 ;  /* 0x0001803104008986 */ /* 0x000fe2000c101908 */
[-C--:B------:R-:W-:Y:S01]  /*4270*/  ISETP.GE.AND P0, PT, R3, R2.reuse, PT ;  /* 0x000000020300720c */ /* 0x080fe20003f06270 */
[C---:B------:R-:W-:Y:S02]  /*4280*/  VIADD R3, R10.reuse, 0x180 ;  /* 0x000001800a037836 */ /* 0x040fe40000000000 */
[----:B------:R-:W-:Y:S01]  /*4290*/  @!P3 STG.E desc[UR8][R4.64+0x200], R51 ;  /* 0x000200330400b986 */ /* 0x000fe2000c101908 */
[----:B------:R-:W-:Y:S01]  /*42a0*/  ISETP.GE.AND P3, PT, R41, R2, PT ;  /* 0x000000022900720c */ /* 0x000fe20003f66270 */
[----:B------:R-:W-:-:S02]  /*42b0*/  VIADD R41, R10, 0x1a0 ;  /* 0x000001a00a297836 */ /* 0x000fc40000000000 */
[----:B------:R-:W-:Y:S01]  /*42c0*/  @!P2 STG.E desc[UR8][R4.64+0x300], R43 ;  /* 0x0003002b0400a986 */ /* 0x000fe2000c101908 */
[-C--:B------:R-:W-:Y:S01]  /*42d0*/  ISETP.GE.AND P2, PT, R3, R2.reuse, PT ;  /* 0x000000020300720c */ /* 0x080fe20003f46270 */
[----:B------:R-:W-:Y:S02]  /*42e0*/  VIADD R3, R8, 0x1c0 ;  /* 0x000001c008037836 */ /* 0x000fe40000000000 */
[----:B------:R-:W-:Y:S01]  /*42f0*/  @!P4 STG.E desc[UR8][R4.64+0x280], R53 ;  /* 0x000280350400c986 */ /* 0x000fe2000c101908 */
[----:B------:R-:W-:-:S03]  /*4300*/  ISETP.GE.AND P4, PT, R0, R2, PT ;  /* 0x000000020000720c */ /* 0x000fc60003f86270 */
[----:B------:R0:W-:Y:S01]  /*4310*/  @!P1 STG.E desc[UR8][R4.64+0x380], R37 ;  /* 0x0003802504009986 */ /* 0x0001e2000c101908 */
[-C--:B------:R-:W-:Y:S01]  /*4320*/  ISETP.GE.AND P1, PT, R41, R2.reuse, PT ;  /* 0x000000022900720c */ /* 0x080fe20003f26270 */
[C---:B------:R-:W-:Y:S02]  /*4330*/  VIADD R41, R8.reuse, 0x1e0 ;  /* 0x000001e008297836 */ /* 0x040fe40000000000 */
[----:B------:R-:W-:Y:S01]  /*4340*/  @!P6 STG.E desc[UR8][R4.64+0x400], R35 ;  /* 0x000400230400e986 */ /* 0x000fe2000c101908 */
[-C--:B------:R-:W-:Y:S01]  /*4350*/  ISETP.GE.AND P6, PT, R3, R2.reuse, PT ;  /* 0x000000020300720c */ /* 0x080fe20003fc6270 */
[----:B------:R-:W-:Y:S02]  /*4360*/  VIADD R3, R8, 0x200 ;  /* 0x0000020008037836 */ /* 0x000fe40000000000 */
[----:B------:R1:W-:Y:S01]  /*4370*/  @!P5 STG.E desc[UR8][R4.64+0x480], R33 ;  /* 0x000480210400d986 */ /* 0x0003e2000c101908 */
[----:B------:R-:W-:Y:S01]  /*4380*/  ISETP.GE.AND P5, PT, R41, R2, PT ;  /* 0x000000022900720c */ /* 0x000fe20003fa6270 */
[----:B------:R-:W-:-:S02]  /*4390*/  VIADD R41, R10, 0x220 ;  /* 0x000002200a297836 */ /* 0x000fc40000000000 */
[----:B------:R2:W-:Y:S01]  /*43a0*/  @!P0 STG.E desc[UR8][R4.64+0x500], R31 ;  /* 0x0005001f04008986 */ /* 0x0005e2000c101908 */
[-C--:B------:R-:W-:Y:S01]  /*43b0*/  ISETP.GE.AND P0, PT, R3, R2.reuse, PT ;  /* 0x000000020300720c */ /* 0x080fe20003f06270 */
[----:B0-----:R-:W-:Y:S02]  /*43c0*/  VIADD R37, R10, 0x240 ;  /* 0x000002400a257836 */ /* 0x001fe40000000000 */
[C---:B------:R-:W-:Y:S01]  /*43d0*/  VIADD R3, R8.reuse, 0x260 ;  /* 0x0000026008037836 */ /* 0x040fe20000000000 */
[----:B------:R2:W-:Y:S01]  /*43e0*/  @!P4 STG.E desc[UR8][R4.64+0x100], R29 ;  /* 0x0001001d0400c986 */ /* 0x0005e2000c101908 */
[-C--:B------:R-:W-:Y:S01]  /*43f0*/  ISETP.GE.AND P4, PT, R41, R2.reuse, PT ;  /* 0x000000022900720c */ /* 0x080fe20003f86270 */
[----:B-1----:R-:W-:Y:S02]  /*4400*/  VIADD R33, R8, 0x280 ;  /* 0x0000028008217836 */ /* 0x002fe40000000000 */
        /* <DEDUP_REMOVED lines=17> */
.L_x_98:
[----:B------:R-:W-:Y:S01]  /*4520*/  BSSY B1, `(.L_x_125) ;  /* 0x0000006000017945 */ /* 0x000fe20003800000 */
[----:B------:R-:W-:Y:S01]  /*4530*/  PLOP3.LUT P0, PT, P0, PT, PT, 0x8, 0x80 ;  /* 0x000000000080781c */ /* 0x000fe2000070e170 */
[----:B------:R-:W-:-:S12]  /*4540*/  IMAD.MOV.U32 R21, RZ, RZ, -0x1 ;  /* 0xffffffffff157424 */ /* 0x000fd800078e00ff */
[----:B------:R-:W-:Y:S05]  /*4550*/  WARPSYNC.COLLECTIVE R21, `(.L_x_126) ;  /* 0x0000000015087348 */ /* 0x000fea0003c00000 */
[----:B------:R-:W-:Y:S01]  /*4560*/  VOTE.ANY P0, P0 ;  /* 0x0000000000ff7806 */ /* 0x000fe20000000100 */
[----:B------:R-:W-:-:S12]  /*4570*/  ENDCOLLECTIVE ;  /* 0x000000000000791b */ /* 0x000fd80003800000 */
.L_x_126:
[----:B------:R-:W-:Y:S05]  /*4580*/  BSYNC B1 ;  /* 0x0000000000017941 */ /* 0x000fea0003800000 */
.L_x_125:
[----:B------:R-:W-:Y:S05]  /*4590*/  BRA `(.L_x_127) ;  /* 0xffffffc800787947 */ /* 0x000fea000383ffff */
.L_x_100:
[----:B------:R-:W-:Y:S01]  /*45a0*/  BSSY B1, `(.L_x_128) ;  /* 0x0000006000017945 */ /* 0x000fe20003800000 */
[----:B------:R-:W-:Y:S01]  /*45b0*/  PLOP3.LUT P0, PT, P0, PT, PT, 0x8, 0x80 ;  /* 0x000000000080781c */ /* 0x000fe2000070e170 */
[----:B------:R-:W-:-:S12]  /*45c0*/  IMAD.MOV.U32 R21, RZ, RZ, -0x1 ;  /* 0xffffffffff157424 */ /* 0x000fd800078e00ff */
[----:B------:R-:W-:Y:S05]  /*45d0*/  WARPSYNC.COLLECTIVE R21, `(.L_x_129) ;  /* 0x0000000015087348 */ /* 0x000fea0003c00000 */
[----:B------:R-:W-:Y:S01]  /*45e0*/  VOTE.ANY P0, P0 ;  /* 0x0000000000ff7806 */ /* 0x000fe20000000100 */
[----:B------:R-:W-:-:S12]  /*45f0*/  ENDCOLLECTIVE ;  /* 0x000000000000791b */ /* 0x000fd80003800000 */
.L_x_129:
[----:B------:R-:W-:Y:S05]  /*4600*/  BSYNC B1 ;  /* 0x0000000000017941 */ /* 0x000fea0003800000 */
.L_x_128:
[----:B------:R-:W-:Y:S05]  /*4610*/  BRA `(.L_x_130) ;  /* 0xffffffc800cc7947 */ /* 0x000fea000383ffff */
.L_x_102:
[----:B------:R-:W0:Y:S01]  /*4620*/  S2R R30, SR_GEMASK ;  /* 0x00000000001e7919 */ /* 0x000e220000003c00 */
[----:B------:R-:W-:Y:S01]  /*4630*/  BSSY B1, `(.L_x_131) ;  /* 0x0000006000017945 */ /* 0x000fe20003800000 */
[----:B------:R-:W-:Y:S01]  /*4640*/  PLOP3.LUT P0, PT, P0, PT, PT, 0x8, 0x80 ;  /* 0x000000000080781c */ /* 0x000fe2000070e170 */
[----:B------:R-:W-:-:S12]  /*4650*/  IMAD.MOV.U32 R21, RZ, RZ, -0x1 ;  /* 0xffffffffff157424 */ /* 0x000fd800078e00ff */
[----:B0-----:R-:W-:Y:S05]  /*4660*/  WARPSYNC.COLLECTIVE R21, `(.L_x_132) ;  /* 0x0000000015087348 */ /* 0x001fea0003c00000 */
[----:B------:R-:W-:Y:S01]  /*4670*/  VOTE.ANY R21, PT, P0 ;  /* 0x0000000000157806 */ /* 0x000fe200000e0100 */
[----:B0-----:R-:W-:Y:S06]  /*4680*/  ENDCOLLECTIVE ;  /* 0x000000000000791b */ /* 0x001fec0003800000 */
.L_x_132:
[----:B------:R-:W-:Y:S05]  /*4690*/  BSYNC B1 ;  /* 0x0000000000017941 */ /* 0x000fea0003800000 */
.L_x_131:
[----:B------:R-:W-:Y:S01]  /*46a0*/  LOP3.LUT R21, R21, 0x80000000, R30, 0xec, !PT ;  /* 0x8000000015157812 */ /* 0x000fe200078eec1e */
[----:B------:R-:W-:Y:S02]  /*46b0*/  IMAD.MOV.U32 R17, RZ, RZ, 0x1 ;  /* 0x00000001ff117424 */ /* 0x000fe400078e00ff */
[----:B------:R-:W-:Y:S02]  /*46c0*/  VIADD R41, R39, 0x2 ;  /* 0x0000000227297836 */ /* 0x000fe40000000000 */
[----:B------:R-:W-:Y:S02]  /*46d0*/  VIADD R16, R21, 0xffffffff ;  /* 0xffffffff15107836 */ /* 0x000fe40000000000 */
[C---:B------:R-:W-:Y:S02]  /*46e0*/  VIADD R43, R39.reuse, 0x4 ;  /* 0x00000004272b7836 */ /* 0x040fe40000000000 */
[----:B------:R-:W-:Y:S01]  /*46f0*/  VIADD R44, R39, 0x8 ;  /* 0x00000008272c7836 */ /* 0x000fe20000000000 */
[----:B------:R-:W-:Y:S01]  /*4700*/  LOP3.LUT R28, R21, R16, RZ, 0xc, !PT ;  /* 0x00000010151c7212 */ /* 0x000fe200078e0cff */
[----:B------:R-:W-:-:S02]  /*4710*/  IMAD.MOV.U32 R16, RZ, RZ, R27 ;  /* 0x000000ffff107224 */ /* 0x000fc400078e001b */
[----:B------:R-:W-:Y:S01]  /*4720*/  IMAD.MOV.U32 R21, RZ, RZ, -0x1 ;  /* 0xffffffffff157424 */ /* 0x000fe200078e00ff */
[----:B------:R0:W1:Y:S01]  /*4730*/  POPC R20, R28 ;  /* 0x0000001c00147309 */ /* 0x0000620000000000 */
[----:B------:R-:W-:-:S07]  /*4740*/  VIADD R45, R39, 0x10 ;  /* 0x00000010272d7836 */ /* 0x000fce0000000000 */
[----:B01----:R-:W-:Y:S05]  /*4750*/  WARPSYNC.COLLECTIVE R21, `(.L_x_133) ;  /* 0x0000000015087348 */ /* 0x003fea0003c00000 */
[----:B-1----:R1:W2:Y:S02]  /*4760*/  SHFL.DOWN P3, R22, R16, R17, R20 ;  /* 0x0800001110167389 */ /* 0x0022a40000060014 */
[----:B012---:R-:W-:Y:S05]  /*4770*/  ENDCOLLECTIVE ;  /* 0x000000000000791b */ /* 0x007fea0003800000 */
.L_x_133:
[-C--:B------:R-:W-:Y:S02]  /*4780*/  ISETP.GE.AND P0, PT, R39, R20.reuse, PT ;  /* 0x000000142700720c */ /* 0x080fe40003f06270 */
[-C--:B------:R-:W-:Y:S01]  /*4790*/  ISETP.GT.AND P2, PT, R45, R20.reuse, PT ;  /* 0x000000142d00720c */ /* 0x080fe20003f44270 */
        /* <DEDUP_REMOVED lines=8> */
.L_x_134:
        /* <DEDUP_REMOVED lines=8> */
.L_x_135:
[----:B------:R-:W-:Y:S01]  /*48a0*/  IMAD.MOV.U32 R17, RZ, RZ, 0x8 ;  /* 0x00000008ff117424 */ /* 0x000fe200078e00ff */
[----:B------:R-:W-:Y:S02]  /*48b0*/  SEL R22, R22, RZ, !P0 ;  /* 0x000000ff16167207 */ /* 0x000fe40004000000 */
[----:B------:R-:W-:-:S03]  /*48c0*/  ISETP.GT.AND P0, PT, R44, R20, PT ;  /* 0x000000142c00720c */ /* 0x000fc60003f04270 */
[----:B------:R-:W-:Y:S02]  /*48d0*/  IMAD.IADD R27, R29, 0x1, R22 ;  /* 0x000000011d1b7824 */ /* 0x000fe400078e0216 */
[----:B------:R-:W0:Y:S02]  /*48e0*/  LDC.64 R28, c[0x0][0x390] ;  /* 0x0000e400ff1c7b82 */ /* 0x000e240000000a00 */
[----:B------:R-:W-:-:S07]  /*48f0*/  IMAD.MOV.U32 R16, RZ, RZ, R27 ;  /* 0x000000ffff107224 */ /* 0x000fce00078e001b */
[----:B0-----:R-:W-:Y:S05]  /*4900*/  WARPSYNC.COLLECTIVE R21, `(.L_x_136) ;  /* 0x0000000015087348 */ /* 0x001fea0003c00000 */
[----:B------:R1:W2:Y:S02]  /*4910*/  SHFL.DOWN P3, R22, R16, R17, R20 ;  /* 0x0800001110167389 */ /* 0x0002a40000060014 */
[----:B012---:R-:W-:Y:S05]  /*4920*/  ENDCOLLECTIVE ;  /* 0x000000000000791b */ /* 0x007fea0003800000 */
.L_x_136:
[----:B------:R-:W-:Y:S01]  /*4930*/  IMAD.MOV.U32 R17, RZ, RZ, 0x10 ;  /* 0x00000010ff117424 */ /* 0x000fe200078e00ff */
[----:B------:R-:W-:Y:S02]  /*4940*/  SEL R22, R22, RZ, !P0 ;  /* 0x000000ff16167207 */ /* 0x000fe40004000000 */
[----:B------:R-:W-:-:S03]  /*4950*/  ISETP.NE.AND P0, PT, R26, 0x65, PT ;  /* 0x000000651a00780c */ /* 0x000fc60003f05270 */
[----:B------:R-:W-:-:S04]  /*4960*/  IMAD.IADD R47, R27, 0x1, R22 ;  /* 0x000000011b2f7824 */ /* 0x000fc800078e0216 */
[----:B------:R-:W-:-:S07]  /*4970*/  IMAD.MOV.U32 R16, RZ, RZ, R47 ;  /* 0x000000ffff107224 */ /* 0x000fce00078e002f */
[----:B------:R-:W-:Y:S05]  /*4980*/  WARPSYNC.COLLECTIVE R21, `(.L_x_137) ;  /* 0x0000000015087348 */ /* 0x000fea0003c00000 */
[----:B------:R0:W1:Y:S02]  /*4990*/  SHFL.DOWN P3, R22, R16, R17, R20 ;  /* 0x0800001110167389 */ /* 0x0000640000060014 */
[----:B01----:R-:W-:Y:S05]  /*49a0*/  ENDCOLLECTIVE ;  /* 0x000000000000791b */ /* 0x003fea0003800000 */
.L_x_137:
[----:B------:R-:W-:Y:S05]  /*49b0*/  WARPSYNC.COLLECTIVE R21, `(.L_x_138) ;  /* 0x0000000015087348 */ /* 0x000fea0003c00000 */
[----:B------:R-:W-:Y:S01]  /*49c0*/  VOTE.ALL P0, P0 ;  /* 0x0000000000ff7806 */ /* 0x000fe20000000000 */
[----:B------:R-:W-:-:S12]  /*49d0*/  ENDCOLLECTIVE ;  /* 0x000000000000791b */ /* 0x000fd80003800000 */
.L_x_138:
[----:B------:R-:W-:Y:S02]  /*49e0*/  IADD3 R28, P3, PT, R28, 0x100, RZ ;  /* 0x000001001c1c7810 */ /* 0x000fe40007f7e0ff */
[----:B------:R-:W-:-:S03]  /*49f0*/  SEL R22, R22, RZ, !P2 ;  /* 0x000000ff16167207 */ /* 0x000fc60005000000 */
[----:B------:R-:W-:Y:S02]  /*4a00*/  IMAD.X R3, RZ, RZ, R29, P3 ;  /* 0x000000ffff037224 */ /* 0x000fe400018e061d */
[----:B------:R-:W-:Y:S01]  /*4a10*/  IMAD.IADD R46, R47, 0x1, R22 ;  /* 0x000000012f2e7824 */ /* 0x000fe200078e0216 */
[----:B------:R-:W-:Y:S06]  /*4a20*/  BRA `(.L_x_139) ;  /* 0xffffffc800647947 */ /* 0x000fec000383ffff */
.L_x_104:
[----:B------:R-:W-:Y:S01]  /*4a30*/  BSSY B1, `(.L_x_140) ;  /* 0x0000006000017945 */ /* 0x000fe20003800000 */
[----:B------:R-:W-:Y:S01]  /*4a40*/  PLOP3.LUT P0, PT, P0, PT, PT, 0x8, 0x80 ;  /* 0x000000000080781c */ /* 0x000fe2000070e170 */
[----:B------:R-:W-:-:S12]  /*4a50*/  IMAD.MOV.U32 R21, RZ, RZ, -0x1 ;  /* 0xffffffffff157424 */ /* 0x000fd800078e00ff */
[----:B------:R-:W-:Y:S05]  /*4a60*/  WARPSYNC.COLLECTIVE R21, `(.L_x_141) ;  /* 0x0000000015087348 */ /* 0x000fea0003c00000 */
[----:B------:R-:W-:Y:S01]  /*4a70*/  VOTE.ANY P0, P0 ;  /* 0x0000000000ff7806 */ /* 0x000fe20000000100 */
[----:B------:R-:W-:-:S12]  /*4a80*/  ENDCOLLECTIVE ;  /* 0x000000000000791b */ /* 0x000fd80003800000 */
.L_x_141:
[----:B------:R-:W-:Y:S05]  /*4a90*/  BSYNC B1 ;  /* 0x0000000000017941 */ /* 0x000fea0003800000 */
.L_x_140:
[----:B------:R-:W-:Y:S05]  /*4aa0*/  BRA `(.L_x_142) ;  /* 0xffffffc800747947 */ /* 0x000fea000383ffff */
.L_x_106:
[----:B------:R-:W-:Y:S01]  /*4ab0*/  BSSY B1, `(.L_x_143) ;  /* 0x0000006000017945 */ /* 0x000fe20003800000 */
[----:B------:R-:W-:Y:S01]  /*4ac0*/  PLOP3.LUT P0, PT, P0, PT, PT, 0x8, 0x80 ;  /* 0x000000000080781c */ /* 0x000fe2000070e170 */
[----:B------:R-:W-:-:S12]  /*4ad0*/  IMAD.MOV.U32 R21, RZ, RZ, -0x1 ;  /* 0xffffffffff157424 */ /* 0x000fd800078e00ff */
[----:B------:R-:W-:Y:S05]  /*4ae0*/  WARPSYNC.COLLECTIVE R21, `(.L_x_144) ;  /* 0x0000000015087348 */ /* 0x000fea0003c00000 */
[----:B------:R-:W-:Y:S01]  /*4af0*/  VOTE.ANY P0, P0 ;  /* 0x0000000000ff7806 */ /* 0x000fe20000000100 */
[----:B------:R-:W-:-:S12]  /*4b00*/  ENDCOLLECTIVE ;  /* 0x000000000000791b */ /* 0x000fd80003800000 */
.L_x_144:
[----:B------:R-:W-:Y:S05]  /*4b10*/  BSYNC B1 ;  /* 0x0000000000017941 */ /* 0x000fea0003800000 */
.L_x_143:
[----:B------:R-:W-:Y:S05]  /*4b20*/  BRA `(.L_x_145) ;  /* 0xffffffc800c87947 */ /* 0x000fea000383ffff */
.L_x_108:
[----:B------:R-:W-:Y:S01]  /*4b30*/  BSSY B1, `(.L_x_146) ;  /* 0x0000006000017945 */ /* 0x000fe20003800000 */
[----:B------:R-:W-:Y:S01]  /*4b40*/  PLOP3.LUT P0, PT, P0, PT, PT, 0x8, 0x80 ;  /* 0x000000000080781c */ /* 0x000fe2000070e170 */
[----:B------:R-:W-:-:S12]  /*4b50*/  IMAD.MOV.U32 R21, RZ, RZ, -0x1 ;  /* 0xffffffffff157424 */ /* 0x000fd800078e00ff */
[----:B------:R-:W-:Y:S05]  /*4b60*/  WARPSYNC.COLLECTIVE R21, `(.L_x_147) ;  /* 0x0000000015087348 */ /* 0x000fea0003c00000 */
[----:B------:R-:W-:Y:S01]  /*4b70*/  VOTE.ANY R21, PT, P0 ;  /* 0x0000000000157806 */ /* 0x000fe200000e0100 */
[----:B------:R-:W-:Y:S06]  /*4b80*/  ENDCOLLECTIVE ;  /* 0x000000000000791b */ /* 0x000fec0003800000 */
.L_x_147:
[----:B------:R-:W-:Y:S05]  /*4b90*/  BSYNC B1 ;  /* 0x0000000000017941 */ /* 0x000fea0003800000 */
.L_x_146:
        /* <DEDUP_REMOVED lines=11> */
.L_x_148:
        /* <DEDUP_REMOVED lines=9> */
.L_x_149:
        /* <DEDUP_REMOVED lines=8> */
.L_x_150:
        /* <DEDUP_REMOVED lines=8> */
.L_x_151:
        /* <DEDUP_REMOVED lines=8> */
.L_x_152:
[----:B------:R-:W-:Y:S02]  /*4e60*/  SEL R22, R22, RZ, !P0 ;  /* 0x000000ff16167207 */ /* 0x000fe40004000000 */
[----:B------:R-:W-:Y:S02]  /*4e70*/  ISETP.NE.AND P0, PT, R26, 0x65, PT ;  /* 0x000000651a00780c */ /* 0x000fe40003f05270 */
[----:B------:R-:W-:-:S11]  /*4e80*/  IADD3 R46, PT, PT, R47, R22, R46 ;  /* 0x000000162f2e7210 */ /* 0x000fd60007ffe02e */
[----:B------:R-:W-:Y:S05]  /*4e90*/  WARPSYNC.COLLECTIVE R21, `(.L_x_153) ;  /* 0x0000000015087348 */ /* 0x000fea0003c00000 */
[----:B------:R-:W-:Y:S01]  /*4ea0*/  VOTE.ALL P0, P0 ;  /* 0x0000000000ff7806 */ /* 0x000fe20000000000 */
[----:B------:R-:W-:-:S12]  /*4eb0*/  ENDCOLLECTIVE ;  /* 0x000000000000791b */ /* 0x000fd80003800000 */
.L_x_153:
[----:B------:R-:W-:Y:S05]  /*4ec0*/  BRA `(.L_x_154) ;  /* 0xffffffc800607947 */ /* 0x000fea000383ffff */
.L_x_113:
[----:B------:R-:W-:Y:S01]  /*4ed0*/  BSSY B0, `(.L_x_155) ;  /* 0x0000006000007945 */ /* 0x000fe20003800000 */
[----:B------:R-:W-:Y:S01]  /*4ee0*/  PLOP3.LUT P0, PT, P0, PT, PT, 0x8, 0x80 ;  /* 0x000000000080781c */ /* 0x000fe2000070e170 */
[----:B------:R-:W-:-:S12]  /*4ef0*/  IMAD.MOV.U32 R21, RZ, RZ, -0x1 ;  /* 0xffffffffff157424 */ /* 0x000fd800078e00ff */
[----:B------:R-:W-:Y:S05]  /*4f00*/  WARPSYNC.COLLECTIVE R21, `(.L_x_156) ;  /* 0x0000000015087348 */ /* 0x000fea0003c00000 */
[----:B------:R-:W-:Y:S01]  /*4f10*/  VOTE.ANY P0, P0 ;  /* 0x0000000000ff7806 */ /* 0x000fe20000000100 */
[----:B------:R-:W-:-:S12]  /*4f20*/  ENDCOLLECTIVE ;  /* 0x000000000000791b */ /* 0x000fd80003800000 */
.L_x_156:
[----:B------:R-:W-:Y:S05]  /*4f30*/  BSYNC B0 ;  /* 0x0000000000007941 */ /* 0x000fea0003800000 */
.L_x_155:
[----:B------:R-:W-:Y:S05]  /*4f40*/  BRA `(.L_x_157) ;  /* 0xffffffe000987947 */ /* 0x000fea000383ffff */
.L_x_115:
[----:B------:R-:W-:Y:S01]  /*4f50*/  BSSY B0, `(.L_x_158) ;  /* 0x0000006000007945 */ /* 0x000fe20003800000 */
[----:B------:R-:W-:Y:S01]  /*4f60*/  PLOP3.LUT P0, PT, P0, PT, PT, 0x8, 0x80 ;  /* 0x000000000080781c */ /* 0x000fe2000070e170 */
[----:B------:R-:W-:-:S12]  /*4f70*/  IMAD.MOV.U32 R21, RZ, RZ, -0x1 ;  /* 0xffffffffff157424 */ /* 0x000fd800078e00ff */
[----:B------:R-:W-:Y:S05]  /*4f80*/  WARPSYNC.COLLECTIVE R21, `(.L_x_159) ;  /* 0x0000000015087348 */ /* 0x000fea0003c00000 */
[----:B------:R-:W-:Y:S01]  /*4f90*/  VOTE.ANY P0, P0 ;  /* 0x0000000000ff7806 */ /* 0x000fe20000000100 */
[----:B------:R-:W-:-:S12]  /*4fa0*/  ENDCOLLECTIVE ;  /* 0x000000000000791b */ /* 0x000fd80003800000 */
.L_x_159:
[----:B------:R-:W-:Y:S05]  /*4fb0*/  BSYNC B0 ;  /* 0x0000000000007941 */ /* 0x000fea0003800000 */
.L_x_158:
[----:B------:R-:W-:Y:S05]  /*4fc0*/  BRA `(.L_x_160) ;  /* 0xffffffe000ec7947 */ /* 0x000fea000383ffff */
.L_x_117:
[----:B------:R-:W0:Y:S01]  /*4fd0*/  S2R R26, SR_GEMASK ;  /* 0x00000000001a7919 */ /* 0x000e220000003c00 */
[----:B------:R-:W-:Y:S01]  /*4fe0*/  BSSY B0, `(.L_x_161) ;  /* 0x0000006000007945 */ /* 0x000fe20003800000 */
[----:B------:R-:W-:Y:S01]  /*4ff0*/  PLOP3.LUT P0, PT, P0, PT, PT, 0x8, 0x80 ;  /* 0x000000000080781c */ /* 0x000fe2000070e170 */
[----:B------:R-:W-:-:S12]  /*5000*/  IMAD.MOV.U32 R21, RZ, RZ, -0x1 ;  /* 0xffffffffff157424 */ /* 0x000fd800078e00ff */
[----:B0-----:R-:W-:Y:S05]  /*5010*/  WARPSYNC.COLLECTIVE R21, `(.L_x_162) ;  /* 0x0000000015087348 */ /* 0x001fea0003c00000 */
[----:B------:R-:W-:Y:S01]  /*5020*/  VOTE.ANY R21, PT, P0 ;  /* 0x0000000000157806 */ /* 0x000fe200000e0100 */
[----:B0-----:R-:W-:Y:S06]  /*5030*/  ENDCOLLECTIVE ;  /* 0x000000000000791b */ /* 0x001fec0003800000 */
.L_x_162:
[----:B------:R-:W-:Y:S05]  /*5040*/  BSYNC B0 ;  /* 0x0000000000007941 */ /* 0x000fea0003800000 */
.L_x_161:
[----:B------:R-:W-:Y:S01]  /*5050*/  LOP3.LUT R21, R21, 0x80000000, R26, 0xec, !PT ;  /* 0x8000000015157812 */ /* 0x000fe200078eec1a */
[----:B------:R-:W-:-:S04]  /*5060*/  IMAD.MOV.U32 R17, RZ, RZ, 0x1 ;  /* 0x00000001ff117424 */ /* 0x000fc800078e00ff */
        /* <DEDUP_REMOVED lines=8> */
.L_x_163:
[----:B------:R-:W-:Y:S01]  /*50f0*/  ISETP.GE.AND P0, PT, R38, R20, PT ;  /* 0x000000142600720c */ /* 0x000fe20003f06270 */
[----:B------:R-:W-:-:S03]  /*5100*/  IMAD.MOV.U32 R17, RZ, RZ, 0x2 ;  /* 0x00000002ff117424 */ /* 0x000fc600078e00ff */
[----:B------:R-:W-:-:S05]  /*5110*/  SEL R22, R22, RZ, !P0 ;  /* 0x000000ff16167207 */ /* 0x000fca0004000000 */
[----:B------:R-:W-:Y:S02]  /*5120*/  IMAD.IADD R43, R22, 0x1, R19 ;  /* 0x00000001162b7824 */ /* 0x000fe400078e0213 */
[----:B------:R-:W-:Y:S02]  /*5130*/  VIADD R19, R38, 0x2 ;  /* 0x0000000226137836 */ /* 0x000fe40000000000 */
[----:B------:R-:W-:-:S03]  /*5140*/  IMAD.MOV.U32 R16, RZ, RZ, R43 ;  /* 0x000000ffff107224 */ /* 0x000fc600078e002b */
[----:B------:R-:W-:Y:S01]  /*5150*/  ISETP.GT.AND P0, PT, R19, R20, PT ;  /* 0x000000141300720c */ /* 0x000fe20003f04270 */
[----:B------:R-:W-:-:S12]  /*5160*/  VIADD R19, R38, 0x4 ;  /* 0x0000000426137836 */ /* 0x000fd80000000000 */
[----:B------:R-:W-:Y:S05]  /*5170*/  WARPSYNC.COLLECTIVE R21, `(.L_x_164) ;  /* 0x0000000015087348 */ /* 0x000fea0003c00000 */
[----:B------:R0:W1:Y:S02]  /*5180*/  SHFL.DOWN P3, R22, R16, R17, R20 ;  /* 0x0800001110167389 */ /* 0x0000640000060014 */
[----:B01----:R-:W-:Y:S05]  /*5190*/  ENDCOLLECTIVE ;  /* 0x000000000000791b */ /* 0x003fea0003800000 */
.L_x_164:
[----:B------:R-:W-:Y:S01]  /*51a0*/  IMAD.MOV.U32 R17, RZ, RZ, 0x4 ;  /* 0x00000004ff117424 */ /* 0x000fe200078e00ff */
[----:B------:R-:W-:Y:S02]  /*51b0*/  SEL R22, R22, RZ, !P0 ;  /* 0x000000ff16167207 */ /* 0x000fe40004000000 */
[----:B------:R-:W-:-:S03]  /*51c0*/  ISETP.GT.AND P0, PT, R19, R20, PT ;  /* 0x000000141300720c */ /* 0x000fc60003f04270 */
[----:B------:R-:W-:Y:S02]  /*51d0*/  IMAD.IADD R45, R43, 0x1, R22 ;  /* 0x000000012b2d7824 */ /* 0x000fe400078e0216 */
[----:B------:R-:W-:Y:S02]  /*51e0*/  VIADD R43, R38, 0x8 ;  /* 0x00000008262b7836 */ /* 0x000fe40000000000 */
[----:B------:R-:W-:-:S07]  /*51f0*/  IMAD.MOV.U32 R16, RZ, RZ, R45 ;  /* 0x000000ffff107224 */ /* 0x000fce00078e002d */
[----:B------:R-:W-:Y:S05]  /*5200*/  WARPSYNC.COLLECTIVE R21, `(.L_x_165) ;  /* 0x0000000015087348 */ /* 0x000fea0003c00000 */
[----:B------:R0:W1:Y:S02]  /*5210*/  SHFL.DOWN P3, R22, R16, R17, R20 ;  /* 0x0800001110167389 */ /* 0x0000640000060014 */
[----:B01----:R-:W-:Y:S05]  /*5220*/  ENDCOLLECTIVE ;  /* 0x000000000000791b */ /* 0x003fea0003800000 */
.L_x_165:
        /* <DEDUP_REMOVED lines=9> */
.L_x_166:
[----:B------:R-:W-:Y:S01]  /*52c0*/  IMAD.MOV.U32 R17, RZ, RZ, 0x10 ;  /* 0x00000010ff117424 */ /* 0x000fe200078e00ff */
[----:B------:R-:W-:Y:S02]  /*52d0*/  SEL R22, R22, RZ, !P0 ;  /* 0x000000ff16167207 */ /* 0x000fe40004000000 */
[----:B------:R-:W-:-:S03]  /*52e0*/  ISETP.NE.AND P0, PT, R18, 0x65, PT ;  /* 0x000000651200780c */ /* 0x000fc60003f05270 */
[----:B------:R-:W-:Y:S02]  /*52f0*/  IMAD.IADD R43, R19, 0x1, R22 ;  /* 0x00000001132b7824 */ /* 0x000fe400078e0216 */
[----:B------:R-:W-:Y:S02]  /*5300*/  VIADD R19, R38, 0x10 ;  /* 0x0000001026137836 */ /* 0x000fe40000000000 */
[----:B------:R-:W-:-:S03]  /*5310*/  IMAD.MOV.U32 R16, RZ, RZ, R43 ;  /* 0x000000ffff107224 */ /* 0x000fc600078e002b */
[----:B------:R-:W-:-:S13]  /*5320*/  ISETP.GT.AND P2, PT, R19, R20, PT ;  /* 0x000000141300720c */ /* 0x000fda0003f44270 */
[----:B------:R-:W-:Y:S05]  /*5330*/  WARPSYNC.COLLECTIVE R21, `(.L_x_167) ;  /* 0x0000000015087348 */ /* 0x000fea0003c00000 */
[----:B------:R0:W1:Y:S02]  /*5340*/  SHFL.DOWN P3, R22, R16, R17, R20 ;  /* 0x0800001110167389 */ /* 0x0000640000060014 */
[----:B01----:R-:W-:Y:S05]  /*5350*/  ENDCOLLECTIVE ;  /* 0x000000000000791b */ /* 0x003fea0003800000 */
.L_x_167:
[----:B------:R-:W-:Y:S05]  /*5360*/  WARPSYNC.COLLECTIVE R21, `(.L_x_168) ;  /* 0x0000000015087348 */ /* 0x000fea0003c00000 */
[----:B------:R-:W-:Y:S01]  /*5370*/  VOTE.ALL P0, P0 ;  /* 0x0000000000ff7806 */ /* 0x000fe20000000000 */
[----:B------:R-:W-:-:S12]  /*5380*/  ENDCOLLECTIVE ;  /* 0x000000000000791b */ /* 0x000fd80003800000 */
.L_x_168:
[----:B------:R-:W-:Y:S02]  /*5390*/  IADD3 R44, P3, PT, R44, 0x100, RZ ;  /* 0x000001002c2c7810 */ /* 0x000fe40007f7e0ff */
[----:B------:R-:W-:-:S03]  /*53a0*/  SEL R22, R22, RZ, !P2 ;  /* 0x000000ff16167207 */ /* 0x000fc60005000000 */
[----:B------:R-:W-:Y:S02]  /*53b0*/  IMAD.X R45, RZ, RZ, R45, P3 ;  /* 0x000000ffff2d7224 */ /* 0x000fe400018e062d */
[----:B------:R-:W-:Y:S01]  /*53c0*/  IMAD.IADD R46, R43, 0x1, R22 ;  /* 0x000000012b2e7824 */ /* 0x000fe200078e0216 */
[----:B------:R-:W-:Y:S06]  /*53d0*/  BRA `(.L_x_169) ;  /* 0xffffffe000847947 */ /* 0x000fec000383ffff */
.L_x_119:
[----:B------:R-:W-:Y:S01]  /*53e0*/  BSSY B0, `(.L_x_170) ;  /* 0x0000006000007945 */ /* 0x000fe20003800000 */
[----:B------:R-:W-:Y:S01]  /*53f0*/  PLOP3.LUT P0, PT, P0, PT, PT, 0x8, 0x80 ;  /* 0x000000000080781c */ /* 0x000fe2000070e170 */
[----:B------:R-:W-:-:S12]  /*5400*/  IMAD.MOV.U32 R21, RZ, RZ, -0x1 ;  /* 0xffffffffff157424 */ /* 0x000fd800078e00ff */
[----:B------:R-:W-:Y:S05]  /*5410*/  WARPSYNC.COLLECTIVE R21, `(.L_x_171) ;  /* 0x0000000015087348 */ /* 0x000fea0003c00000 */
[----:B------:R-:W-:Y:S01]  /*5420*/  VOTE.ANY P0, P0 ;  /* 0x0000000000ff7806 */ /* 0x000fe20000000100 */
[----:B------:R-:W-:-:S12]  /*5430*/  ENDCOLLECTIVE ;  /* 0x000000000000791b */ /* 0x000fd80003800000 */
.L_x_171:
[----:B------:R-:W-:Y:S05]  /*5440*/  BSYNC B0 ;  /* 0x0000000000007941 */ /* 0x000fea0003800000 */
.L_x_170:
[----:B------:R-:W-:Y:S05]  /*5450*/  BRA `(.L_x_172) ;  /* 0xffffffe0008c7947 */ /* 0x000fea000383ffff */
.L_x_121:
[----:B------:R-:W-:Y:S01]  /*5460*/  BSSY B0, `(.L_x_173) ;  /* 0x0000006000007945 */ /* 0x000fe20003800000 */
[----:B------:R-:W-:Y:S01]  /*5470*/  PLOP3.LUT P0, PT, P0, PT, PT, 0x8, 0x80 ;  /* 0x000000000080781c */ /* 0x000fe2000070e170 */
[----:B------:R-:W-:-:S12]  /*5480*/  IMAD.MOV.U32 R21, RZ, RZ, -0x1 ;  /* 0xffffffffff157424 */ /* 0x000fd800078e00ff */
[----:B------:R-:W-:Y:S05]  /*5490*/  WARPSYNC.COLLECTIVE R21, `(.L_x_174) ;  /* 0x0000000015087348 */ /* 0x000fea0003c00000 */
[----:B------:R-:W-:Y:S01]  /*54a0*/  VOTE.ANY P0, P0 ;  /* 0x0000000000ff7806 */ /* 0x000fe20000000100 */
[----:B------:R-:W-:-:S12]  /*54b0*/  ENDCOLLECTIVE ;  /* 0x000000000000791b */ /* 0x000fd80003800000 */
.L_x_174:
[----:B------:R-:W-:Y:S05]  /*54c0*/  BSYNC B0 ;  /* 0x0000000000007941 */ /* 0x000fea0003800000 */
.L_x_173:
[----:B------:R-:W-:Y:S05]  /*54d0*/  BRA `(.L_x_175) ;  /* 0xffffffe000e07947 */ /* 0x000fea000383ffff */
.L_x_123:
[----:B------:R-:W-:Y:S01]  /*54e0*/  BSSY B0, `(.L_x_176) ;  /* 0x0000006000007945 */ /* 0x000fe20003800000 */
[----:B------:R-:W-:Y:S01]  /*54f0*/  PLOP3.LUT P0, PT, P0, PT, PT, 0x8, 0x80 ;  /* 0x000000000080781c */ /* 0x000fe2000070e170 */
[----:B------:R-:W-:-:S12]  /*5500*/  IMAD.MOV.U32 R21, RZ, RZ, -0x1 ;  /* 0xffffffffff157424 */ /* 0x000fd800078e00ff */
[----:B------:R-:W-:Y:S05]  /*5510*/  WARPSYNC.COLLECTIVE R21, `(.L_x_177) ;  /* 0x0000000015087348 */ /* 0x000fea0003c00000 */
[----:B------:R-:W-:Y:S01]  /*5520*/  VOTE.ANY R21, PT, P0 ;  /* 0x0000000000157806 */ /* 0x000fe200000e0100 */
[----:B------:R-:W-:Y:S06]  /*5530*/  ENDCOLLECTIVE ;  /* 0x000000000000791b */ /* 0x000fec0003800000 */
.L_x_177:
[----:B------:R-:W-:Y:S05]  /*5540*/  BSYNC B0 ;  /* 0x0000000000007941 */ /* 0x000fea0003800000 */
.L_x_176:
        /* <DEDUP_REMOVED lines=11> */
.L_x_178:
        /* <DEDUP_REMOVED lines=11> */
.L_x_179:
        /* <DEDUP_REMOVED lines=9> */
.L_x_180:
        /* <DEDUP_REMOVED lines=8> */
.L_x_181:
        /* <DEDUP_REMOVED lines=9> */
.L_x_182:
[----:B------:R-:W-:Y:S02]  /*5850*/  SEL R22, R22, RZ, !P0 ;  /* 0x000000ff16167207 */ /* 0x000fe40004000000 */
[----:B------:R-:W-:Y:S02]  /*5860*/  ISETP.NE.AND P0, PT, R18, 0x65, PT ;  /* 0x000000651200780c */ /* 0x000fe40003f05270 */
[----:B------:R-:W-:-:S11]  /*5870*/  IADD3 R46, PT, PT, R47, R22, R46 ;  /* 0x000000162f2e7210 */ /* 0x000fd60007ffe02e */
[----:B------:R-:W-:Y:S05]  /*5880*/  WARPSYNC.COLLECTIVE R21, `(.L_x_183) ;  /* 0x0000000015087348 */ /* 0x000fea0003c00000 */
[----:B------:R-:W-:Y:S01]  /*5890*/  VOTE.ALL P0, P0 ;  /* 0x0000000000ff7806 */ /* 0x000fe20000000000 */
[----:B------:R-:W-:-:S12]  /*58a0*/  ENDCOLLECTIVE ;  /* 0x000000000000791b */ /* 0x000fd80003800000 */
.L_x_183:
[----:B------:R-:W-:Y:S05]  /*58b0*/  BRA `(.L_x_184) ;  /* 0xffffffe000787947 */ /* 0x000fea000383ffff */
.L_x_185:
        /* <DEDUP_REMOVED lines=12> */
.L_x_4382:


//--------------------- .text._ZN3cub18CUB_300001_SM_10006detail4scan20DeviceScanInitKernelINS0_13ScanTileStateIiLb1EEEEEvT_i --------------------------
	.section	.text._ZN3cub18CUB_300001_SM_10006detail4scan20DeviceScanInitKernelINS0_13ScanTileStateIiLb1EEEEEvT_i,"ax",@progbits
	.align	128
        .global         _ZN3cub18CUB_300001_SM_10006detail4scan20DeviceScanInitKernelINS0_13ScanTileStateIiLb1EEEEEvT_i
        .type           _ZN3cub18CUB_300001_SM_10006detail4scan20DeviceScanInitKernelINS0_13ScanTileStateIiLb1EEEEEvT_i,@function
        .size           _ZN3cub18CUB_300001_SM_10006detail4scan20DeviceScanInitKernelINS0_13ScanTileStateIiLb1EEEEEvT_i,(.L_x_4383 - _ZN3cub18CUB_300001_SM_10006detail4scan20DeviceScanInitKernelINS0_13ScanTileStateIiLb1EEEEEvT_i)
        .other          _ZN3cub18CUB_300001_SM_10006detail4scan20DeviceScanInitKernelINS0_13ScanTileStateIiLb1EEEEEvT_i,@"STO_CUDA_ENTRY STV_DEFAULT"
_ZN3cub18CUB_300001_SM_10006detail4scan20DeviceScanInitKernelINS0_13ScanTileStateIiLb1EEEEEvT_i:
.text._ZN3cub18CUB_300001_SM_10006detail4scan20DeviceScanInitKernelINS0_13ScanTileStateIiLb1EEEEEvT_i:
[----:B------:R-:W-:Y:S01]  /*0000*/  LDC R1, c[0x0][0x37c] ;  /* 0x0000df00ff017b82 */ /* 0x000fe20000000800 */
[----:B------:R-:W0:Y:S07]  /*0010*/  S2R R0, SR_TID.X ;  /* 0x0000000000007919 */ /* 0x000e2e0000002100 */
[----:B------:R-:W1:Y:S01]  /*0020*/  S2UR UR6, SR_CTAID.X ;  /* 0x00000000000679c3 */ /* 0x000e620000002500 */
[----:B------:R-:W2:Y:S07]  /*0030*/  LDCU UR4, c[0x0][0x388] ;  /* 0x00007100ff0477ac */ /* 0x000eae0008000800 */
[----:B------:R-:W1:Y:S01]  /*0040*/  LDC R5, c[0x0][0x360] ;  /* 0x0000d800ff057b82 */ /* 0x000e620000000800 */
[----:B0-----:R-:W-:Y:S01]  /*0050*/  ISETP.GT.U32.AND P0, PT, R0, 0x1f, PT ;  /* 0x0000001f0000780c */ /* 0x001fe20003f04070 */
[----:B-1----:R-:W-:-:S03]  /*0060*/  IMAD R5, R5, UR6, R0 ;  /* 0x0000000605057c24 */ /* 0x002fc6000f8e0200 */
[----:B------:R-:W-:Y:S02]  /*0070*/  ISETP.NE.OR P0, PT, RZ, UR6, P0 ;  /* 0x00000006ff007c0c */ /* 0x000fe40008705670 */
[----:B--2---:R-:W-:Y:S01]  /*0080*/  ISETP.GE.AND P1, PT, R5, UR4, PT ;  /* 0x0000000405007c0c */ /* 0x004fe2000bf26270 */
[----:B------:R-:W0:-:S12]  /*0090*/  LDCU.64 UR4, c[0x0][0x358] ;  /* 0x00006b00ff0477ac */ /* 0x000e180008000a00 */
[----:B------:R-:W1:Y:S01]  /*00a0*/  @!P1 LDC.64 R2, c[0x0][0x380] ;  /* 0x0000e000ff029b82 */ /* 0x000e620000000a00 */
[----:B------:R-:W-:Y:S01]  /*00b0*/  @!P1 MOV R4, 0x63 ;  /* 0x0000006300049802 */ /* 0x000fe20000000f00 */
[----:B-1----:R-:W-:-:S04]  /*00c0*/  @!P1 IMAD.WIDE R2, R5, 0x8, R2 ;  /* 0x0000000805029825 */ /* 0x002fc800078e0202 */
[----:B------:R-:W-:-:S05]  /*00d0*/  HFMA2 R5, -RZ, RZ, 0, 0 ;  /* 0x00000000ff057431 */ /* 0x000fca00000001ff */
[----:B0-----:R0:W-:Y:S01]  /*00e0*/  @!P1 STG.E.64 desc[UR4][R2.64+0x100], R4 ;  /* 0x0001000402009986 */ /* 0x0011e2000c101b04 */
[----:B------:R-:W-:Y:S05]  /*00f0*/  @P0 EXIT ;  /* 0x000000000000094d */ /* 0x000fea0003800000 */
[----:B0-----:R-:W0:Y:S02]  /*0100*/  LDC.64 R2, c[0x0][0x380] ;  /* 0x0000e000ff027b82 */ /* 0x001e240000000a00 */
[----:B0-----:R-:W-:-:S05]  /*0110*/  IMAD.WIDE.U32 R2, R0, 0x8, R2 ;  /* 0x0000000800027825 */ /* 0x001fca00078e0002 */
[----:B------:R-:W-:Y:S01]  /*0120*/  STG.E.64 desc[UR4][R2.64], RZ ;  /* 0x000000ff02007986 */ /* 0x000fe2000c101b04 */
[----:B------:R-:W-:Y:S05]  /*0130*/  EXIT ;  /* 0x000000000000794d */ /* 0x000fea0003800000 */
.L_x_186:
        /* <DEDUP_REMOVED lines=12> */
.L_x_4383:


//--------------------- .text._ZN3cub18CUB_300001_SM_10006detail8for_each13static_kernelINS2_12policy_hub_t12policy_500_tEmN6thrust24THRUST_300001_SM_1000_NS8cuda_cub20__uninitialized_fill7functorINS7_10device_ptrIiEEiEEEEvT0_T1_ --------------------------
	.section	.text._ZN3cub18CUB_300001_SM_10006detail8for_each13static_kernelINS2_12policy_hub_t12policy_500_tEmN6thrust24THRUST_300001_SM_1000_NS8cuda_cub20__uninitialized_fill7functorINS7_10device_ptrIiEEiEEEEvT0_T1_,"ax",@progbits
	.align	128
        .global         _ZN3cub18CUB_300001_SM_10006detail8for_each13static_kernelINS2_12policy_hub_t12policy_500_tEmN6thrust24THRUST_300001_SM_1000_NS8cuda_cub20__uninitialized_fill7functorINS7_10device_ptrIiEEiEEEEvT0_T1_
        .type           _ZN3cub18CUB_300001_SM_10006detail8for_each13static_kernelINS2_12policy_hub_t12policy_500_tEmN6thrust24THRUST_300001_SM_1000_NS8cuda_cub20__uninitialized_fill7functorINS7_10device_ptrIiEEiEEEEvT0_T1_,@function
        .size           _ZN3cub18CUB_300001_SM_10006detail8for_each13static_kernelINS2_12policy_hub_t12policy_500_tEmN6thrust24THRUST_300001_SM_1000_NS8cuda_cub20__uninitialized_fill7functorINS7_10device_ptrIiEEiEEEEvT0_T1_,(.L_x_4384 - _ZN3cub18CUB_300001_SM_10006detail8for_each13static_kernelINS2_12policy_hub_t12policy_500_tEmN6thrust24THRUST_300001_SM_1000_NS8cuda_cub20__uninitialized_fill7functorINS7_10device_ptrIiEEiEEEEvT0_T1_)
        .other          _ZN3cub18CUB_300001_SM_10006detail8for_each13static_kernelINS2_12policy_hub_t12policy_500_tEmN6thrust24THRUST_300001_SM_1000_NS8cuda_cub20__uninitialized_fill7functorINS7_10device_ptrIiEEiEEEEvT0_T1_,@"STO_CUDA_ENTRY STV_DEFAULT"
_ZN3cub18CUB_300001_SM_10006detail8for_each13static_kernelINS2_12policy_hub_t12policy_500_tEmN6thrust24THRUST_300001_SM_1000_NS8cuda_cub20__uninitialized_fill7functorINS7_10device_ptrIiEEiEEEEvT0_T1_:
.text._ZN3cub18CUB_300001_SM_10006detail8for_each13static_kernelINS2_12policy_hub_t12policy_500_tEmN6thrust24THRUST_300001_SM_1000_NS8cuda_cub20__uninitialized_fill7functorINS7_10device_ptrIiEEiEEEEvT0_T1_:
[----:B------:R-:W-:Y:S08]  /*0000*/  LDC R1, c[0x0][0x37c] ;  /* 0x0000df00ff017b82 */ /* 0x000ff00000000800 */
[----:B------:R-:W0:Y:S01]  /*0010*/  S2UR UR4, SR_CTAID.X ;  /* 0x00000000000479c3 */ /* 0x000e220000002500 */
[----:B------:R-:W1:Y:S01]  /*0020*/  LDCU.64 UR6, c[0x0][0x380] ;  /* 0x00007000ff0677ac */ /* 0x000e620008000a00 */
[----:B------:R-:W2:Y:S01]  /*0030*/  LDCU.64 UR8, c[0x0][0x358] ;  /* 0x00006b00ff0877ac */ /* 0x000ea20008000a00 */
[----:B0-----:R-:W-:-:S04]  /*0040*/  UIMAD.WIDE.U32 UR4, UR4, 0x200, URZ ;  /* 0x00000200040478a5 */ /* 0x001fc8000f8e00ff */
[----:B-1----:R-:W-:-:S04]  /*0050*/  UIADD3 UR6, UP0, UPT, -UR4, UR6, URZ ;  /* 0x0000000604067290 */ /* 0x002fc8000ff1e1ff */
[----:B------:R-:W-:Y:S02]  /*0060*/  UIADD3.X UR7, UPT, UPT, ~UR5, UR7, URZ, UP0, !UPT ;  /* 0x0000000705077290 */ /* 0x000fe400087fe5ff */
[----:B------:R-:W-:-:S04]  /*0070*/  UISETP.GE.U32.AND UP0, UPT, UR6, 0x200, UPT ;  /* 0x000002000600788c */ /* 0x000fc8000bf06070 */
[----:B------:R-:W-:-:S09]  /*0080*/  UISETP.GE.U32.AND.EX UP0, UPT, UR7, URZ, UPT, UP0 ;  /* 0x000000ff0700728c */ /* 0x000fd2000bf06100 */
[----:B--2---:R-:W-:Y:S05]  /*0090*/  BRA.U !UP0, `(.L_x_187) ;  /* 0x0000000108287547 */ /* 0x004fea000b800000 */
[----:B------:R-:W0:Y:S01]  /*00a0*/  S2R R0, SR_TID.X ;  /* 0x0000000000007919 */ /* 0x000e220000002100 */
[----:B------:R-:W1:Y:S01]  /*00b0*/  LDCU.64 UR6, c[0x0][0x388] ;  /* 0x00007100ff0677ac */ /* 0x000e620008000a00 */
[----:B------:R-:W2:Y:S01]  /*00c0*/  LDC R5, c[0x0][0x390] ;  /* 0x0000e400ff057b82 */ /* 0x000ea20000000800 */
[----:B0-----:R-:W-:-:S05]  /*00d0*/  IADD3 R0, P0, PT, R0, UR4, RZ ;  /* 0x0000000400007c10 */ /* 0x001fca000ff1e0ff */
[----:B------:R-:W-:Y:S01]  /*00e0*/  IMAD.X R3, RZ, RZ, UR5, P0 ;  /* 0x00000005ff037e24 */ /* 0x000fe200080e06ff */
[----:B-1----:R-:W-:-:S04]  /*00f0*/  LEA R2, P0, R0, UR6, 0x2 ;  /* 0x0000000600027c11 */ /* 0x002fc8000f8010ff */
[----:B------:R-:W-:-:S05]  /*0100*/  LEA.HI.X R3, R0, UR7, R3, 0x2, P0 ;  /* 0x0000000700037c11 */ /* 0x000fca00080f1403 */
[----:B--2---:R-:W-:Y:S04]  /*0110*/  STG.E desc[UR8][R2.64], R5 ;  /* 0x0000000502007986 */ /* 0x004fe8000c101908 */
[----:B------:R-:W-:Y:S01]  /*0120*/  STG.E desc[UR8][R2.64+0x400], R5 ;  /* 0x0004000502007986 */ /* 0x000fe2000c101908 */
[----:B------:R-:W-:Y:S05]  /*0130*/  EXIT ;  /* 0x000000000000794d */ /* 0x000fea0003800000 */
.L_x_187:
[----:B------:R-:W0:Y:S01]  /*0140*/  S2R R0, SR_TID.X ;  /* 0x0000000000007919 */ /* 0x000e220000002100 */
[----:B------:R-:W-:Y:S01]  /*0150*/  IMAD.U32 R2, RZ, RZ, UR7 ;  /* 0x00000007ff027e24 */ /* 0x000fe2000f8e00ff */
[----:B------:R-:W1:Y:S01]  /*0160*/  LDCU.64 UR10, c[0x0][0x388] ;  /* 0x00007100ff0a77ac */ /* 0x000e620008000a00 */
[----:B------:R-:W-:Y:S01]  /*0170*/  IMAD.U32 R4, RZ, RZ, UR7 ;  /* 0x00000007ff047e24 */ /* 0x000fe2000f8e00ff */
[----:B0-----:R-:W-:-:S04]  /*0180*/  ISETP.LT.U32.AND P0, PT, R0, UR6, PT ;  /* 0x0000000600007c0c */ /* 0x001fc8000bf01070 */
[----:B------:R-:W-:Y:S01]  /*0190*/  ISETP.GT.U32.AND.EX P0, PT, R2, RZ, PT, P0 ;  /* 0x000000ff0200720c */ /* 0x000fe20003f04100 */
[C---:B------:R-:W-:Y:S01]  /*01a0*/  VIADD R2, R0.reuse, 0x100 ;  /* 0x0000010000027836 */ /* 0x040fe20000000000 */
[----:B------:R-:W-:-:S04]  /*01b0*/  IADD3 R0, P2, PT, R0, UR4, RZ ;  /* 0x0000000400007c10 */ /* 0x000fc8000ff5e0ff */
[----:B------:R-:W-:Y:S01]  /*01c0*/  ISETP.LT.U32.AND P1, PT, R2, UR6, PT ;  /* 0x0000000602007c0c */ /* 0x000fe2000bf21070 */
[----:B------:R-:W-:Y:S01]  /*01d0*/  IMAD.X R3, RZ, RZ, UR5, P2 ;  /* 0x00000005ff037e24 */ /* 0x000fe200090e06ff */
[----:B-1----:R-:W-:Y:S02]  /*01e0*/  LEA R2, P2, R0, UR10, 0x2 ;  /* 0x0000000a00027c11 */ /* 0x002fe4000f8410ff */
[----:B------:R-:W-:Y:S02]  /*01f0*/  ISETP.GT.U32.AND.EX P1, PT, R4, RZ, PT, P1 ;  /* 0x000000ff0400720c */ /* 0x000fe40003f24110 */
[----:B------:R-:W-:Y:S01]  /*0200*/  LEA.HI.X R3, R0, UR11, R3, 0x2, P2 ;  /* 0x0000000b00037c11 */ /* 0x000fe200090f1403 */
[----:B------:R-:W0:Y:S04]  /*0210*/  @P0 LDC R5, c[0x0][0x390] ;  /* 0x0000e400ff050b82 */ /* 0x000e280000000800 */
[----:B0-----:R0:W-:Y:S06]  /*0220*/  @P0 STG.E desc[UR8][R2.64], R5 ;  /* 0x0000000502000986 */ /* 0x0011ec000c101908 */
[----:B------:R-:W-:Y:S05]  /*0230*/  @!P1 EXIT ;  /* 0x000000000000994d */ /* 0x000fea0003800000 */
[----:B0-----:R-:W0:Y:S02]  /*0240*/  LDC R5, c[0x0][0x390] ;  /* 0x0000e400ff057b82 */ /* 0x001e240000000800 */
[----:B0-----:R-:W-:Y:S01]  /*0250*/  STG.E desc[UR8][R2.64+0x400], R5 ;  /* 0x0004000502007986 */ /* 0x001fe2000c101908 */
[----:B------:R-:W-:Y:S05]  /*0260*/  EXIT ;  /* 0x000000000000794d */ /* 0x000fea0003800000 */
.L_x_188:
        /* <DEDUP_REMOVED lines=9> */
.L_x_4384:


//--------------------- .text._ZN3cub18CUB_300001_SM_10006detail11EmptyKernelIvEEvv --------------------------
	.section	.text._ZN3cub18CUB_300001_SM_10006detail11EmptyKernelIvEEvv,"ax",@progbits
	.align	128
        .global         _ZN3cub18CUB_300001_SM_10006detail11EmptyKernelIvEEvv
        .type           _ZN3cub18CUB_300001_SM_10006detail11EmptyKernelIvEEvv,@function
        .size           _ZN3cub18CUB_300001_SM_10006detail11EmptyKernelIvEEvv,(.L_x_4385 - _ZN3cub18CUB_300001_SM_10006detail11EmptyKernelIvEEvv)
        .other          _ZN3cub18CUB_300001_SM_10006detail11EmptyKernelIvEEvv,@"STO_CUDA_ENTRY STV_DEFAULT"
_ZN3cub18CUB_300001_SM_10006detail11EmptyKernelIvEEvv:
.text._ZN3cub18CUB_300001_SM_10006detail11EmptyKernelIvEEvv:
[----:B------:R-:W-:Y:S01]  /*0000*/  LDC R1, c[0x0][0x37c] ;  /* 0x0000df00ff017b82 */ /* 0x000fe20000000800 */
[----:B------:R-:W-:Y:S05]  /*0010*/  EXIT ;  /* 0x000000000000794d */ /* 0x000fea0003800000 */
.L_x_189:
        /* <DEDUP_REMOVED lines=14> */
.L_x_4385:


//--------------------- .text._Z19compactifyProposalsILi25EEvPK14SudokuProposalIXT_EEPS1_PKiS6_i --------------------------
	.section	.text._Z19compactifyProposalsILi25EEvPK14SudokuProposalIXT_EEPS1_PKiS6_i,"ax",@progbits
	.align	128
        .global         _Z19compactifyProposalsILi25EEvPK14SudokuProposalIXT_EEPS1_PKiS6_i
        .type           _Z19compactifyProposalsILi25EEvPK14SudokuProposalIXT_EEPS1_PKiS6_i,@function
        .size           _Z19compactifyProposalsILi25EEvPK14SudokuProposalIXT_EEPS1_PKiS6_i,(.L_x_4386 - _Z19compactifyProposalsILi25EEvPK14SudokuProposalIXT_EEPS1_PKiS6_i)
        .other          _Z19compactifyProposalsILi25EEvPK14SudokuProposalIXT_EEPS1_PKiS6_i,@"STO_CUDA_ENTRY STV_DEFAULT"
_Z19compactifyProposalsILi25EEvPK14SudokuProposalIXT_EEPS1_PKiS6_i:
.text._Z19compactifyProposalsILi25EEvPK14SudokuProposalIXT_EEPS1_PKiS6_i:
[----:B------:R-:W-:Y:S01]  /*0000*/  LDC R1, c[0x0][0x37c] ;  /* 0x0000df00ff017b82 */ /* 0x000fe20000000800 */
[----:B------:R-:W0:Y:S07]  /*0010*/  S2R R0, SR_TID.X ;  /* 0x0000000000007919 */ /* 0x000e2e0000002100 */
[----:B------:R-:W0:Y:S01]  /*0020*/  S2UR UR4, SR_CTAID.X ;  /* 0x00000000000479c3 */ /* 0x000e220000002500 */
[----:B------:R-:W1:Y:S07]  /*0030*/  LDCU UR5, c[0x0][0x3a0] ;  /* 0x00007400ff0577ac */ /* 0x000e6e0008000800 */
[----:B------:R-:W0:Y:S02]  /*0040*/  LDC R9, c[0x0][0x360] ;  /* 0x0000d800ff097b82 */ /* 0x000e240000000800 */
[----:B0-----:R-:W-:-:S05]  /*0050*/  IMAD R9, R9, UR4, R0 ;  /* 0x0000000409097c24 */ /* 0x001fca000f8e0200 */
[----:B-1----:R-:W-:-:S13]  /*0060*/  ISETP.GE.AND P0, PT, R9, UR5, PT ;  /* 0x0000000509007c0c */ /* 0x002fda000bf06270 */
[----:B------:R-:W-:Y:S05]  /*0070*/  @P0 EXIT ;  /* 0x000000000000094d */ /* 0x000fea0003800000 */
[----:B------:R-:W0:Y:S01]  /*0080*/  LDC.64 R2, c[0x0][0x390] ;  /* 0x0000e400ff027b82 */ /* 0x000e220000000a00 */
[----:B------:R-:W1:Y:S01]  /*0090*/  LDCU.64 UR6, c[0x0][0x358] ;  /* 0x00006b00ff0677ac */ /* 0x000e620008000a00 */
[----:B0-----:R-:W-:-:S06]  /*00a0*/  IMAD.WIDE R2, R9, 0x4, R2 ;  /* 0x0000000409027825 */ /* 0x001fcc00078e0202 */
[----:B-1----:R-:W2:Y:S02]  /*00b0*/  LDG.E R2, desc[UR6][R2.64] ;  /* 0x0000000602027981 */ /* 0x002ea4000c1e1900 */
[----:B--2---:R-:W-:-:S13]  /*00c0*/  ISETP.NE.AND P0, PT, R2, RZ, PT ;  /* 0x000000ff0200720c */ /* 0x004fda0003f05270 */
[----:B------:R-:W-:Y:S05]  /*00d0*/  @!P0 EXIT ;  /* 0x000000000000894d */ /* 0x000fea0003800000 */
[----:B------:R-:W0:Y:S08]  /*00e0*/  LDC.64 R2, c[0x0][0x398] ;  /* 0x0000e600ff027b82 */ /* 0x000e300000000a00 */
[----:B------:R-:W1:Y:S08]  /*00f0*/  LDC.64 R4, c[0x0][0x388] ;  /* 0x0000e200ff047b82 */ /* 0x000e700000000a00 */
[----:B------:R-:W2:Y:S01]  /*0100*/  LDC.64 R6, c[0x0][0x380] ;  /* 0x0000e000ff067b82 */ /* 0x000ea20000000a00 */
[----:B0-----:R-:W-:-:S06]  /*0110*/  IMAD.WIDE R2, R9, 0x4, R2 ;  /* 0x0000000409027825 */ /* 0x001fcc00078e0202 */
[----:B------:R-:W1:Y:S01]  /*0120*/  LDG.E R3, desc[UR6][R2.64] ;  /* 0x0000000602037981 */ /* 0x000e62000c1e1900 */
[----:B------:R-:W-:Y:S01]  /*0130*/  UMOV UR4, URZ ;  /* 0x000000ff00047c82 */ /* 0x000fe20008000000 */
[----:B--2---:R-:W-:-:S04]  /*0140*/  IMAD.WIDE R6, R9, 0x271, R6 ;  /* 0x0000027109067825 */ /* 0x004fc800078e0206 */
[----:B-1----:R-:W-:-:S05]  /*0150*/  IMAD.WIDE R4, R3, 0x271, R4 ;  /* 0x0000027103047825 */ /* 0x002fca00078e0204 */
[----:B------:R-:W-:-:S07]  /*0160*/  MOV R9, R5 ;  /* 0x0000000500097202 */ /* 0x000fce0000000f00 */
.L_x_190:
[----:B0-----:R-:W-:Y:S01]  /*0170*/  MOV R2, R6 ;  /* 0x0000000600027202 */ /* 0x001fe20000000f00 */
[----:B------:R-:W-:-:S05]  /*0180*/  IMAD.MOV.U32 R3, RZ, RZ, R7 ;  /* 0x000000ffff037224 */ /* 0x000fca00078e0007 */
[----:B------:R0:W2:Y:S01]  /*0190*/  LDG.E.U8 R5, desc[UR6][R2.64] ;  /* 0x0000000602057981 */ /* 0x0000a2000c1e1100 */
[----:B------:R-:W-:Y:S01]  /*01a0*/  UISETP.GE.U32.AND UP0, UPT, UR4, 0x270, UPT ;  /* 0x000002700400788c */ /* 0x000fe2000bf06070 */
[----:B------:R-:W-:Y:S01]  /*01b0*/  IADD3 R6, P1, PT, R6, 0x1, RZ ;  /* 0x0000000106067810 */ /* 0x000fe20007f3e0ff */
[----:B------:R-:W-:-:S04]  /*01c0*/  UIADD3 UR5, UPT, UPT, UR4, 0x1, URZ ;  /* 0x0000000104057890 */ /* 0x000fc8000fffe0ff */
[----:B------:R-:W-:Y:S01]  /*01d0*/  IMAD.X R7, RZ, RZ, R7, P1 ;  /* 0x000000ffff077224 */ /* 0x000fe200008e0607 */
[----:B0-----:R-:W-:Y:S01]  /*01e0*/  MOV R2, R4 ;  /* 0x0000000400027202 */ /* 0x001fe20000000f00 */
[----:B------:R-:W-:Y:S01]  /*01f0*/  IMAD.MOV.U32 R3, RZ, RZ, R9 ;  /* 0x000000ffff037224 */ /* 0x000fe200078e0009 */
[----:B------:R-:W-:Y:S01]  /*0200*/  IADD3 R4, P0, PT, R4, 0x1, RZ ;  /* 0x0000000104047810 */ /* 0x000fe20007f1e0ff */
[----:B------:R-:W-:-:S03]  /*0210*/  UMOV UR4, UR5 ;  /* 0x0000000500047c82 */ /* 0x000fc60008000000 */
[----:B------:R-:W-:Y:S01]  /*0220*/  IADD3.X R9, PT, PT, RZ, R9, RZ, P0, !PT ;  /* 0x00000009ff097210 */ /* 0x000fe200007fe4ff */
[----:B--2---:R0:W-:Y:S01]  /*0230*/  STG.E.U8 desc[UR6][R2.64], R5 ;  /* 0x0000000502007986 */ /* 0x0041e2000c101106 */
[----:B------:R-:W-:Y:S07]  /*0240*/  BRA.U !UP0, `(.L_x_190) ;  /* 0xfffffffd08c87547 */ /* 0x000fee000b83ffff */
[----:B------:R-:W-:Y:S05]  /*0250*/  EXIT ;  /* 0x000000000000794d */ /* 0x000fea0003800000 */
.L_x_191:
        /* <DEDUP_REMOVED lines=10> */
.L_x_4386:


//--------------------- .text._Z22generateProposalsLocalILi5ELi8EEvP14SudokuProposalIXmlT_T_EES2_PiS3_iS3_ --------------------------
	.section	.text._Z22generateProposalsLocalILi5ELi8EEvP14SudokuProposalIXmlT_T_EES2_PiS3_iS3_,"ax",@progbits
	.align	128
        .global         _Z22generateProposalsLocalILi5ELi8EEvP14SudokuProposalIXmlT_T_EES2_PiS3_iS3_
        .type           _Z22generateProposalsLocalILi5ELi8EEvP14SudokuProposalIXmlT_T_EES2_PiS3_iS3_,@function
        .size           _Z22generateProposalsLocalILi5ELi8EEvP14SudokuProposalIXmlT_T_EES2_PiS3_iS3_,(.L_x_4387 - _Z22generateProposalsLocalILi5ELi8EEvP14SudokuProposalIXmlT_T_EES2_PiS3_iS3_)
        .other          _Z22generateProposalsLocalILi5ELi8EEvP14SudokuProposalIXmlT_T_EES2_PiS3_iS3_,@"STO_CUDA_ENTRY STV_DEFAULT"
_Z22generateProposalsLocalILi5ELi8EEvP14SudokuProposalIXmlT_T_EES2_PiS3_iS3_:
.text._Z22generateProposalsLocalILi5ELi8EEvP14SudokuProposalIXmlT_T_EES2_PiS3_iS3_:
[----:B------:R-:W0:Y:S01]  /*0000*/  LDC R1, c[0x0][0x37c] ;  /* 0x0000df00ff017b82 */ /* 0x000e220000000800 */
[----:B------:R-:W1:Y:S01]  /*0010*/  S2R R9, SR_TID.Y ;  /* 0x0000000000097919 */ /* 0x000e620000002200 */
[----:B------:R-:W1:Y:S01]  /*0020*/  LDCU UR4, c[0x0][0x360] ;  /* 0x00006c00ff0477ac */ /* 0x000e620008000800 */
[----:B0-----:R-:W-:Y:S01]  /*0030*/  VIADD R1, R1, 0xffffff80 ;  /* 0xffffff8001017836 */ /* 0x001fe20000000000 */
[----:B------:R-:W1:Y:S04]  /*0040*/  S2R R0, SR_TID.X ;  /* 0x0000000000007919 */ /* 0x000e680000002100 */
[----:B------:R-:W-:Y:S01]  /*0050*/  R2UR UR5, R1 ;  /* 0x00000000010572ca */ /* 0x000fe200000e0000 */
[----:B-1----:R-:W-:-:S05]  /*0060*/  IMAD R9, R9, UR4, R0 ;  /* 0x0000000409097c24 */ /* 0x002fca000f8e0200 */
[----:B------:R-:W-:-:S13]  /*0070*/  ISETP.GT.U32.AND P0, PT, R9, 0xc7, PT ;  /* 0x000000c70900780c */ /* 0x000fda0003f04070 */
[----:B------:R-:W-:Y:S05]  /*0080*/  @P0 EXIT ;  /* 0x000000000000094d */ /* 0x000fea0003800000 */
[----:B------:R-:W0:Y:S01]  /*0090*/  LDC.64 R2, c[0x0][0x398] ;  /* 0x0000e600ff027b82 */ /* 0x000e220000000a00 */
[----:B------:R-:W0:Y:S02]  /*00a0*/  LDCU.64 UR8, c[0x0][0x358] ;  /* 0x00006b00ff0877ac */ /* 0x000e240008000a00 */
[----:B0-----:R-:W2:Y:S05]  /*00b0*/  LDG.E R2, desc[UR8][R2.64] ;  /* 0x0000000802027981 */ /* 0x001eaa000c1e1900 */
[----:B------:R-:W0:Y:S01]  /*00c0*/  S2UR UR4, SR_CTAID.Y ;  /* 0x00000000000479c3 */ /* 0x000e220000002600 */
[----:B------:R-:W-:Y:S01]  /*00d0*/  IMAD.HI.U32 R4, R9, 0x51eb851f, RZ ;  /* 0x51eb851f09047827 */ /* 0x000fe200078e00ff */
[----:B------:R-:W0:Y:S04]  /*00e0*/  S2R R0, SR_CTAID.X ;  /* 0x0000000000007919 */ /* 0x000e280000002500 */
[----:B------:R-:W-:-:S02]  /*00f0*/  SHF.R.U32.HI R4, RZ, 0x3, R4 ;  /* 0x00000003ff047819 */ /* 0x000fc40000011604 */
[----:B------:R-:W0:Y:S02]  /*0100*/  LDC R5, c[0x0][0x374] ;  /* 0x0000dd00ff057b82 */ /* 0x000e240000000800 */
[----:B0-----:R-:W-:-:S04]  /*0110*/  IMAD R5, R5, R0, UR4 ;  /* 0x0000000405057e24 */ /* 0x001fc8000f8e0200 */
[----:B------:R-:W-:-:S05]  /*0120*/  IMAD R5, R5, 0x8, R4 ;  /* 0x0000000805057824 */ /* 0x000fca00078e0204 */
[----:B--2---:R-:W-:-:S13]  /*0130*/  ISETP.GE.AND P0, PT, R5, R2, PT ;  /* 0x000000020500720c */ /* 0x004fda0003f06270 */
[----:B------:R-:W-:Y:S05]  /*0140*/  @P0 EXIT ;  /* 0x000000000000094d */ /* 0x000fea0003800000 */
[----:B------:R-:W0:Y:S01]  /*0150*/  LDC.64 R6, c[0x0][0x380] ;  /* 0x0000e000ff067b82 */ /* 0x000e220000000a00 */
[----:B------:R-:W-:-:S04]  /*0160*/  IMAD R2, R4, -0x19, R9 ;  /* 0xffffffe704027824 */ /* 0x000fc800078e0209 */
[----:B------:R-:W-:Y:S02]  /*0170*/  IMAD R25, R2, 0x19, RZ ;  /* 0x0000001902197824 */ /* 0x000fe400078e02ff */
[----:B0-----:R-:W-:-:S03]  /*0180*/  IMAD.WIDE R6, R5, 0x271, R6 ;  /* 0x0000027105067825 */ /* 0x001fc600078e0206 */
[----:B------:R-:W-:-:S05]  /*0190*/  IADD3 R24, P0, PT, R25, R6, RZ ;  /* 0x0000000619187210 */ /* 0x000fca0007f1e0ff */
[----:B------:R-:W-:-:S05]  /*01a0*/  IMAD.X R25, RZ, RZ, R7, P0 ;  /* 0x000000ffff197224 */ /* 0x000fca00000e0607 */
[----:B------:R-:W2:Y:S04]  /*01b0*/  LDG.E.S8 R27, desc[UR8][R24.64+0x1] ;  /* 0x00000108181b7981 */ /* 0x000ea8000c1e1300 */
[----:B------:R-:W3:Y:S04]  /*01c0*/  LDG.E.S8 R7, desc[UR8][R24.64] ;  /* 0x0000000818077981 */ /* 0x000ee8000c1e1300 */
[----:B------:R-:W4:Y:S04]  /*01d0*/  LDG.E.S8 R29, desc[UR8][R24.64+0x2] ;  /* 0x00000208181d7981 */ /* 0x000f28000c1e1300 */
[----:B------:R-:W5:Y:S04]  /*01e0*/  LDG.E.S8 R32, desc[UR8][R24.64+0x4] ;  /* 0x0000040818207981 */ /* 0x000f68000c1e1300 */
        /* <DEDUP_REMOVED lines=20> */
[----:B------:R5:W5:Y:S01]  /*0330*/  LDG.E.S8 R22, desc[UR8][R24.64+0x18] ;  /* 0x0000180818167981 */ /* 0x000b62000c1e1300 */
[----:B------:R-:W0:Y:S01]  /*0340*/  S2R R26, SR_CgaCtaId ;  /* 0x00000000001a7919 */ /* 0x000e220000008800 */
[----:B------:R-:W-:Y:S01]  /*0350*/  MOV R3, 0x400 ;  /* 0x0000040000037802 */ /* 0x000fe20000000f00 */
[----:B------:R-:W-:-:S03]  /*0360*/  IMAD.MOV.U32 R23, RZ, RZ, 0x1 ;  /* 0x00000001ff177424 */ /* 0x000fc600078e00ff */
[----:B0-----:R-:W-:-:S05]  /*0370*/  LEA R3, R26, R3, 0x18 ;  /* 0x000000031a037211 */ /* 0x001fca00078ec0ff */
[----:B------:R-:W-:Y:S02]  /*0380*/  IMAD R3, R4, 0x9c4, R3 ;  /* 0x000009c404037824 */ /* 0x000fe400078e0203 */
[----:B------:R-:W-:Y:S01]  /*0390*/  IMAD R5, R5, 0x19, RZ ;  /* 0x0000001905057824 */ /* 0x000fe200078e02ff */
[----:B------:R-:W-:Y:S01]  /*03a0*/  UMOV UR4, URZ ;  /* 0x000000ff00047c82 */ /* 0x000fe20008000000 */
[----:B--2---:R-:W-:Y:S02]  /*03b0*/  VIADD R28, R27, 0xffffffff ;  /* 0xffffffff1b1c7836 */ /* 0x004fe40000000000 */
[----:B---3--:R-:W-:-:S03]  /*03c0*/  VIADD R26, R7, 0xffffffff ;  /* 0xffffffff071a7836 */ /* 0x008fc60000000000 */
[C---:B------:R-:W-:Y:S02]  /*03d0*/  SHF.L.U32 R28, R23.reuse, R28, RZ ;  /* 0x0000001c171c7219 */ /* 0x040fe400000006ff */
[----:B------:R-:W-:Y:S01]  /*03e0*/  SHF.L.U32 R26, R23, R26, RZ ;  /* 0x0000001a171a7219 */ /* 0x000fe200000006ff */
[----:B----4-:R-:W-:Y:S01]  /*03f0*/  VIADD R30, R29, 0xffffffff ;  /* 0xffffffff1d1e7836 */ /* 0x010fe20000000000 */
[----:B------:R-:W-:Y:S02]  /*0400*/  ISETP.NE.AND P1, PT, R27, RZ, PT ;  /* 0x000000ff1b00720c */ /* 0x000fe40003f25270 */
[----:B------:R-:W-:Y:S02]  /*0410*/  LOP3.LUT R28, R28, 0x80000000, RZ, 0xfc, !PT ;  /* 0x800000001c1c7812 */ /* 0x000fe400078efcff */
[----:B------:R-:W-:Y:S02]  /*0420*/  ISETP.NE.AND P0, PT, R7, RZ, PT ;  /* 0x000000ff0700720c */ /* 0x000fe40003f05270 */
[----:B------:R-:W-:Y:S01]  /*0430*/  LOP3.LUT R26, R26, 0x80000000, RZ, 0xfc, !PT ;  /* 0x800000001a1a7812 */ /* 0x000fe200078efcff */
[----:B------:R-:W-:Y:S01]  /*0440*/  IMAD R7, R2, 0x64, R3 ;  /* 0x0000006402077824 */ /* 0x000fe200078e0203 */
[----:B------:R-:W-:Y:S01]  /*0450*/  SEL R28, R28, 0x1ffffff, P1 ;  /* 0x01ffffff1c1c7807 */ /* 0x000fe20000800000 */
[----:B-----5:R-:W-:Y:S01]  /*0460*/  VIADD R24, R31, 0xffffffff ;  /* 0xffffffff1f187836 */ /* 0x020fe20000000000 */
[----:B------:R-:W-:-:S02]  /*0470*/  SEL R26, R26, 0x1ffffff, P0 ;  /* 0x01ffffff1a1a7807 */ /* 0x000fc40000000000 */
[C---:B------:R-:W-:Y:S01]  /*0480*/  ISETP.NE.AND P1, PT, R32.reuse, RZ, PT ;  /* 0x000000ff2000720c */ /* 0x040fe20003f25270 */
[----:B------:R-:W-:Y:S01]  /*0490*/  VIADD R32, R32, 0xffffffff ;  /* 0xffffffff20207836 */ /* 0x000fe20000000000 */
[----:B------:R-:W-:Y:S01]  /*04a0*/  SHF.L.U32 R30, R23, R30, RZ ;  /* 0x0000001e171e7219 */ /* 0x000fe200000006ff */
[----:B------:R0:W-:Y:S01]  /*04b0*/  STS [R7], R26 ;  /* 0x0000001a07007388 */ /* 0x0001e20000000800 */
[----:B------:R-:W-:Y:S01]  /*04c0*/  ISETP.NE.AND P2, PT, R29, RZ, PT ;  /* 0x000000ff1d00720c */ /* 0x000fe20003f45270 */
[----:B------:R-:W-:Y:S01]  /*04d0*/  VIADD R36, R35, 0xffffffff ;  /* 0xffffffff23247836 */ /* 0x000fe20000000000 */
[----:B------:R-:W-:Y:S01]  /*04e0*/  LOP3.LUT R30, R30, 0x80000000, RZ, 0xfc, !PT ;  /* 0x800000001e1e7812 */ /* 0x000fe200078efcff */
[----:B------:R1:W-:Y:S01]  /*04f0*/  STS [R7+0x4], R28 ;  /* 0x0000041c07007388 */ /* 0x0003e20000000800 */
[C---:B------:R-:W-:Y:S02]  /*0500*/  SHF.L.U32 R24, R23.reuse, R24, RZ ;  /* 0x0000001817187219 */ /* 0x040fe400000006ff */
[----:B------:R-:W-:Y:S01]  /*0510*/  SHF.L.U32 R32, R23, R32, RZ ;  /* 0x0000002017207219 */ /* 0x000fe200000006ff */
[----:B0-----:R-:W-:Y:S01]  /*0520*/  VIADD R26, R37, 0xffffffff ;  /* 0xffffffff251a7836 */ /* 0x001fe20000000000 */
[----:B------:R-:W-:Y:S01]  /*0530*/  SEL R30, R30, 0x1ffffff, P2 ;  /* 0x01ffffff1e1e7807 */ /* 0x000fe20001000000 */
[----:B-1----:R-:W-:Y:S01]  /*0540*/  VIADD R28, R21, 0xffffffff ;  /* 0xffffffff151c7836 */ /* 0x002fe20000000000 */
[----:B------:R-:W-:Y:S01]  /*0550*/  ISETP.NE.AND P0, PT, R31, RZ, PT ;  /* 0x000000ff1f00720c */ /* 0x000fe20003f05270 */
[----:B------:R-:W-:Y:S01]  /*0560*/  VIADD R34, R33, 0xffffffff ;  /* 0xffffffff21227836 */ /* 0x000fe20000000000 */
[----:B------:R-:W-:-:S02]  /*0570*/  LOP3.LUT R24, R24, 0x80000000, RZ, 0xfc, !PT ;  /* 0x8000000018187812 */ /* 0x000fc400078efcff */
[----:B------:R-:W-:Y:S02]  /*0580*/  LOP3.LUT R32, R32, 0x80000000, RZ, 0xfc, !PT ;  /* 0x8000000020207812 */ /* 0x000fe400078efcff */
[C---:B------:R-:W-:Y:S02]  /*0590*/  SHF.L.U32 R36, R23.reuse, R36, RZ ;  /* 0x0000002417247219 */ /* 0x040fe400000006ff */
[C---:B------:R-:W-:Y:S02]  /*05a0*/  SHF.L.U32 R26, R23.reuse, R26, RZ ;  /* 0x0000001a171a7219 */ /* 0x040fe400000006ff */
[----:B------:R-:W-:Y:S01]  /*05b0*/  SHF.L.U32 R28, R23, R28, RZ ;  /* 0x0000001c171c7219 */ /* 0x000fe200000006ff */
[----:B------:R0:W-:Y:S01]  /*05c0*/  STS [R7+0x8], R30 ;  /* 0x0000081e07007388 */ /* 0x0001e20000000800 */
[----:B------:R-:W-:Y:S02]  /*05d0*/  SEL R24, R24, 0x1ffffff, P0 ;  /* 0x01ffffff18187807 */ /* 0x000fe40000000000 */
[----:B------:R-:W-:-:S02]  /*05e0*/  SEL R32, R32, 0x1ffffff, P1 ;  /* 0x01ffffff20207807 */ /* 0x000fc40000800000 */
[----:B------:R-:W-:Y:S02]  /*05f0*/  ISETP.NE.AND P3, PT, R35, RZ, PT ;  /* 0x000000ff2300720c */ /* 0x000fe40003f65270 */
[----:B------:R-:W-:Y:S02]  /*0600*/  ISETP.NE.AND P4, PT, R37, RZ, PT ;  /* 0x000000ff2500720c */ /* 0x000fe40003f85270 */
[----:B------:R-:W-:Y:S01]  /*0610*/  SHF.L.U32 R34, R23, R34, RZ ;  /* 0x0000002217227219 */ /* 0x000fe200000006ff */
[----:B0-----:R-:W-:Y:S01]  /*0620*/  VIADD R30, R19, 0xffffffff ;  /* 0xffffffff131e7836 */ /* 0x001fe20000000000 */
[----:B------:R-:W-:Y:S02]  /*0630*/  LOP3.LUT R36, R36, 0x80000000, RZ, 0xfc, !PT ;  /* 0x8000000024247812 */ /* 0x000fe400078efcff */
[----:B------:R-:W-:Y:S02]  /*0640*/  LOP3.LUT R26, R26, 0x80000000, RZ, 0xfc, !PT ;  /* 0x800000001a1a7812 */ /* 0x000fe400078efcff */
[----:B------:R-:W-:-:S02]  /*0650*/  ISETP.NE.AND P0, PT, R21, RZ, PT ;  /* 0x000000ff1500720c */ /* 0x000fc40003f05270 */
[C---:B------:R-:W-:Y:S01]  /*0660*/  ISETP.NE.AND P1, PT, R20.reuse, RZ, PT ;  /* 0x000000ff1400720c */ /* 0x040fe20003f25270 */
[----:B------:R-:W-:Y:S01]  /*0670*/  VIADD R20, R20, 0xffffffff ;  /* 0xffffffff14147836 */ /* 0x000fe20000000000 */
[----:B------:R-:W-:Y:S02]  /*0680*/  LOP3.LUT R28, R28, 0x80000000, RZ, 0xfc, !PT ;  /* 0x800000001c1c7812 */ /* 0x000fe400078efcff */
[----:B------:R-:W-:Y:S02]  /*0690*/  ISETP.NE.AND P2, PT, R33, RZ, PT ;  /* 0x000000ff2100720c */ /* 0x000fe40003f45270 */
[----:B------:R-:W-:Y:S02]  /*06a0*/  LOP3.LUT R34, R34, 0x80000000, RZ, 0xfc, !PT ;  /* 0x8000000022227812 */ /* 0x000fe400078efcff */
[----:B------:R-:W-:Y:S02]  /*06b0*/  SEL R36, R36, 0x1ffffff, P3 ;  /* 0x01ffffff24247807 */ /* 0x000fe40001800000 */
[----:B------:R-:W-:-:S02]  /*06c0*/  SEL R26, R26, 0x1ffffff, P4 ;  /* 0x01ffffff1a1a7807 */ /* 0x000fc40002000000 */
[----:B------:R-:W-:Y:S02]  /*06d0*/  SEL R28, R28, 0x1ffffff, P0 ;  /* 0x01ffffff1c1c7807 */ /* 0x000fe40000000000 */
[C---:B------:R-:W-:Y:S01]  /*06e0*/  ISETP.NE.AND P3, PT, R18.reuse, RZ, PT ;  /* 0x000000ff1200720c */ /* 0x040fe20003f65270 */
[----:B------:R-:W-:Y:S01]  /*06f0*/  VIADD R18, R18, 0xffffffff ;  /* 0xffffffff12127836 */ /* 0x000fe20000000000 */
[C---:B------:R-:W-:Y:S02]  /*0700*/  SHF.L.U32 R30, R23.reuse, R30, RZ ;  /* 0x0000001e171e7219 */ /* 0x040fe400000006ff */
[C---:B------:R-:W-:Y:S01]  /*0710*/  ISETP.NE.AND P0, PT, R14.reuse, RZ, PT ;  /* 0x000000ff0e00720c */ /* 0x040fe20003f05270 */
[----:B------:R-:W-:Y:S01]  /*0720*/  VIADD R14, R14, 0xffffffff ;  /* 0xffffffff0e0e7836 */ /* 0x000fe20000000000 */
[----:B------:R-:W-:Y:S01]  /*0730*/  SHF.L.U32 R20, R23, R20, RZ ;  /* 0x0000001417147219 */ /* 0x000fe200000006ff */
[----:B------:R0:W-:Y:S01]  /*0740*/  STS [R7+0x1c], R26 ;  /* 0x00001c1a07007388 */ /* 0x0001e20000000800 */
[----:B------:R-:W-:-:S02]  /*0750*/  SEL R34, R34, 0x1ffffff, P2 ;  /* 0x01ffffff22227807 */ /* 0x000fc40001000000 */
[----:B------:R-:W-:Y:S02]  /*0760*/  ISETP.NE.AND P2, PT, R19, RZ, PT ;  /* 0x000000ff1300720c */ /* 0x000fe40003f45270 */
[----:B------:R-:W-:Y:S02]  /*0770*/  LOP3.LUT R30, R30, 0x80000000, RZ, 0xfc, !PT ;  /* 0x800000001e1e7812 */ /* 0x000fe400078efcff */
[----:B------:R-:W-:Y:S02]  /*0780*/  LOP3.LUT R20, R20, 0x80000000, RZ, 0xfc, !PT ;  /* 0x8000000014147812 */ /* 0x000fe400078efcff */
[----:B------:R-:W-:Y:S01]  /*0790*/  SHF.L.U32 R18, R23, R18, RZ ;  /* 0x0000001217127219 */ /* 0x000fe200000006ff */
[----:B0-----:R-:W-:Y:S01]  /*07a0*/  VIADD R26, R13, 0xffffffff ;  /* 0xffffffff0d1a7836 */ /* 0x001fe20000000000 */
[----:B------:R-:W-:Y:S01]  /*07b0*/  SHF.L.U32 R14, R23, R14, RZ ;  /* 0x0000000e170e7219 */ /* 0x000fe200000006ff */
[----:B------:R0:W-:Y:S01]  /*07c0*/  STS [R7+0xc], R24 ;  /* 0x00000c1807007388 */ /* 0x0001e20000000800 */
[----:B------:R-:W-:-:S02]  /*07d0*/  SEL R30, R30, 0x1ffffff, P2 ;  /* 0x01ffffff1e1e7807 */ /* 0x000fc40001000000 */
[----:B------:R-:W-:Y:S02]  /*07e0*/  SEL R20, R20, 0x1ffffff, P1 ;  /* 0x01ffffff14147807 */ /* 0x000fe40000800000 */
[C---:B------:R-:W-:Y:S01]  /*07f0*/  ISETP.NE.AND P2, PT, R16.reuse, RZ, PT ;  /* 0x000000ff1000720c */ /* 0x040fe20003f45270 */
[----:B------:R-:W-:Y:S01]  /*0800*/  VIADD R16, R16, 0xffffffff ;  /* 0xffffffff10107836 */ /* 0x000fe20000000000 */
[C---:B------:R-:W-:Y:S02]  /*0810*/  ISETP.NE.AND P4, PT, R17.reuse, RZ, PT ;  /* 0x000000ff1100720c */ /* 0x040fe40003f85270 */
[----:B------:R-:W-:Y:S01]  /*0820*/  LOP3.LUT R18, R18, 0x80000000, RZ, 0xfc, !PT ;  /* 0x8000000012127812 */ /* 0x000fe200078efcff */
[----:B0-----:R-:W-:Y:S01]  /*0830*/  VIADD R24, R17, 0xffffffff ;  /* 0xffffffff11187836 */ /* 0x001fe20000000000 */
[----:B------:R-:W-:Y:S02]  /*0840*/  SHF.L.U32 R26, R23, R26, RZ ;  /* 0x0000001a171a7219 */ /* 0x000fe400000006ff */
[----:B------:R-:W-:-:S02]  /*0850*/  LOP3.LUT R14, R14, 0x80000000, RZ, 0xfc, !PT ;  /* 0x800000000e0e7812 */ /* 0x000fc400078efcff */
[----:B------:R-:W-:Y:S01]  /*0860*/  PRMT R17, R2, 0x9910, RZ ;  /* 0x0000991002117816 */ /* 0x000fe200000000ff */
[----:B------:R0:W-:Y:S01]  /*0870*/  STS [R7+0x24], R20 ;  /* 0x0000241407007388 */ /* 0x0001e20000000800 */
[----:B------:R-:W-:Y:S02]  /*0880*/  SEL R18, R18, 0x1ffffff, P3 ;  /* 0x01ffffff12127807 */ /* 0x000fe40001800000 */
[----:B------:R-:W-:Y:S02]  /*0890*/  ISETP.NE.AND P1, PT, R13, RZ, PT ;  /* 0x000000ff0d00720c */ /* 0x000fe40003f25270 */
[----:B------:R-:W-:Y:S02]  /*08a0*/  LOP3.LUT R26, R26, 0x80000000, RZ, 0xfc, !PT ;  /* 0x800000001a1a7812 */ /* 0x000fe400078efcff */
[----:B------:R-:W-:Y:S01]  /*08b0*/  SEL R14, R14, 0x1ffffff, P0 ;  /* 0x01ffffff0e0e7807 */ /* 0x000fe20000000000 */
[----:B------:R-:W-:Y:S01]  /*08c0*/  IMAD.MOV.U32 R13, RZ, RZ, R17 ;  /* 0x000000ffff0d7224 */ /* 0x000fe200078e0011 */
[----:B------:R-:W-:Y:S01]  /*08d0*/  SHF.L.U32 R16, R23, R16, RZ ;  /* 0x0000001017107219 */ /* 0x000fe200000006ff */
[----:B0-----:R-:W-:Y:S01]  /*08e0*/  VIADD R20, R15, 0xffffffff ;  /* 0xffffffff0f147836 */ /* 0x001fe20000000000 */
[----:B------:R-:W-:Y:S01]  /*08f0*/  SEL R26, R26, 0x1ffffff, P1 ;  /* 0x01ffffff1a1a7807 */ /* 0x000fe20000800000 */
[----:B------:R0:W-:Y:S01]  /*0900*/  STS [R7+0x2c], R18 ;  /* 0x00002c1207007388 */ /* 0x0001e20000000800 */
[----:B------:R-:W-:Y:S01]  /*0910*/  LOP3.LUT R16, R16, 0x80000000, RZ, 0xfc, !PT ;  /* 0x8000000010107812 */ /* 0x000fe200078efcff */
[----:B------:R-:W-:Y:S01]  /*0920*/  IMAD R13, R13, 0xcd, RZ ;  /* 0x000000cd0d0d7824 */ /* 0x000fe200078e02ff */
[----:B------:R-:W-:Y:S01]  /*0930*/  ISETP.NE.AND P0, PT, R10, RZ, PT ;  /* 0x000000ff0a00720c */ /* 0x000fe20003f05270 */
[----:B------:R1:W-:Y:S01]  /*0940*/  STS [R7+0x34], R14 ;  /* 0x0000340e07007388 */ /* 0x0003e20000000800 */
[----:B------:R-:W-:Y:S01]  /*0950*/  ISETP.NE.AND P1, PT, R12, RZ, PT ;  /* 0x000000ff0c00720c */ /* 0x000fe20003f25270 */
[----:B------:R-:W-:Y:S01]  /*0960*/  VIADD R10, R10, 0xffffffff ;  /* 0xffffffff0a0a7836 */ /* 0x000fe20000000000 */
[----:B------:R-:W-:Y:S01]  /*0970*/  SHF.L.U32 R20, R23, R20, RZ ;  /* 0x0000001417147219 */ /* 0x000fe200000006ff */
[----:B------:R-:W-:-:S02]  /*0980*/  VIADD R12, R12, 0xffffffff ;  /* 0xffffffff0c0c7836 */ /* 0x000fc40000000000 */
[----:B0-----:R-:W-:Y:S01]  /*0990*/  VIADD R18, R9, 0xffffffff ;  /* 0xffffffff09127836 */ /* 0x001fe20000000000 */
[----:B------:R-:W-:Y:S01]  /*09a0*/  SEL R16, R16, 0x1ffffff, P2 ;  /* 0x01ffffff10107807 */ /* 0x000fe20001000000 */
[----:B-1----:R-:W-:Y:S01]  /*09b0*/  VIADD R14, R11, 0xffffffff ;  /* 0xffffffff0b0e7836 */ /* 0x002fe20000000000 */
[----:B------:R-:W-:Y:S02]  /*09c0*/  ISETP.NE.AND P3, PT, R15, RZ, PT ;  /* 0x000000ff0f00720c */ /* 0x000fe40003f65270 */
[----:B------:R-:W-:Y:S02]  /*09d0*/  LOP3.LUT R20, R20, 0x80000000, RZ, 0xfc, !PT ;  /* 0x8000000014147812 */ /* 0x000fe400078efcff */
[----:B------:R-:W-:Y:S02]  /*09e0*/  ISETP.NE.AND P2, PT, R9, RZ, PT ;  /* 0x000000ff0900720c */ /* 0x000fe40003f45270 */
[C---:B------:R-:W-:Y:S02]  /*09f0*/  SHF.L.U32 R10, R23.reuse, R10, RZ ;  /* 0x0000000a170a7219 */ /* 0x040fe400000006ff */
[----:B------:R-:W-:-:S02]  /*0a00*/  SHF.L.U32 R12, R23, R12, RZ ;  /* 0x0000000c170c7219 */ /* 0x000fc400000006ff */
[C---:B------:R-:W-:Y:S02]  /*0a10*/  SHF.L.U32 R18, R23.reuse, R18, RZ ;  /* 0x0000001217127219 */ /* 0x040fe400000006ff */
[----:B------:R-:W-:Y:S02]  /*0a20*/  SHF.L.U32 R14, R23, R14, RZ ;  /* 0x0000000e170e7219 */ /* 0x000fe400000006ff */
[----:B------:R-:W-:Y:S02]  /*0a30*/  LOP3.LUT R9, R13, 0xffff, RZ, 0xc0, !PT ;  /* 0x0000ffff0d097812 */ /* 0x000fe400078ec0ff */
[----:B------:R-:W-:Y:S02]  /*0a40*/  SEL R20, R20, 0x1ffffff, P3 ;  /* 0x01ffffff14147807 */ /* 0x000fe40001800000 */
[----:B------:R-:W-:Y:S02]  /*0a50*/  ISETP.NE.AND P3, PT, R11, RZ, PT ;  /* 0x000000ff0b00720c */ /* 0x000fe40003f65270 */
[----:B------:R-:W-:-:S02]  /*0a60*/  LOP3.LUT R10, R10, 0x80000000, RZ, 0xfc, !PT ;  /* 0x800000000a0a7812 */ /* 0x000fc400078efcff */
[----:B------:R-:W-:Y:S02]  /*0a70*/  LOP3.LUT R12, R12, 0x80000000, RZ, 0xfc, !PT ;  /* 0x800000000c0c7812 */ /* 0x000fe400078efcff */
[----:B------:R-:W-:Y:S02]  /*0a80*/  LOP3.LUT R18, R18, 0x80000000, RZ, 0xfc, !PT ;  /* 0x8000000012127812 */ /* 0x000fe400078efcff */
[----:B------:R-:W-:Y:S02]  /*0a90*/  LOP3.LUT R14, R14, 0x80000000, RZ, 0xfc, !PT ;  /* 0x800000000e0e7812 */ /* 0x000fe400078efcff */
[----:B------:R-:W-:Y:S02]  /*0aa0*/  SHF.R.U32.HI R9, RZ, 0xa, R9 ;  /* 0x0000000aff097819 */ /* 0x000fe40000011609 */
[----:B------:R-:W-:Y:S02]  /*0ab0*/  SEL R10, R10, 0x1ffffff, P0 ;  /* 0x01ffffff0a0a7807 */ /* 0x000fe40000000000 */
[----:B------:R-:W-:-:S02]  /*0ac0*/  SEL R12, R12, 0x1ffffff, P1 ;  /* 0x01ffffff0c0c7807 */ /* 0x000fc40000800000 */
[----:B------:R-:W-:Y:S02]  /*0ad0*/  SEL R18, R18, 0x1ffffff, P2 ;  /* 0x01ffffff12127807 */ /* 0x000fe40001000000 */
[----:B------:R-:W-:Y:S02]  /*0ae0*/  SEL R14, R14, 0x1ffffff, P3 ;  /* 0x01ffffff0e0e7807 */ /* 0x000fe40001800000 */
[----:B------:R-:W-:Y:S02]  /*0af0*/  PRMT R9, R9, 0x9910, RZ ;  /* 0x0000991009097816 */ /* 0x000fe400000000ff */
[C---:B------:R-:W-:Y:S01]  /*0b00*/  ISETP.NE.AND P0, PT, R6.reuse, RZ, PT ;  /* 0x000000ff0600720c */ /* 0x040fe20003f05270 */
[----:B------:R-:W-:Y:S01]  /*0b10*/  VIADD R6, R6, 0xffffffff ;  /* 0xffffffff06067836 */ /* 0x000fe20000000000 */
[C---:B------:R-:W-:Y:S01]  /*0b20*/  ISETP.NE.AND P1, PT, R8.reuse, RZ, PT ;  /* 0x000000ff0800720c */ /* 0x040fe20003f25270 */
[----:B------:R-:W-:Y:S01]  /*0b30*/  VIADD R8, R8, 0xffffffff ;  /* 0xffffffff08087836 */ /* 0x000fe20000000000 */
[C---:B------:R-:W-:Y:S01]  /*0b40*/  ISETP.NE.AND P2, PT, R0.reuse, RZ, PT ;  /* 0x000000ff0000720c */ /* 0x040fe20003f45270 */
[----:B------:R-:W-:Y:S01]  /*0b50*/  VIADD R0, R0, 0xffffffff ;  /* 0xffffffff00007836 */ /* 0x000fe20000000000 */
[C---:B------:R-:W-:Y:S01]  /*0b60*/  ISETP.NE.AND P3, PT, R22.reuse, RZ, PT ;  /* 0x000000ff1600720c */ /* 0x040fe20003f65270 */
[----:B------:R-:W-:-:S02]  /*0b70*/  VIADD R22, R22, 0xffffffff ;  /* 0xffffffff16167836 */ /* 0x000fc40000000000 */
[----:B------:R-:W-:Y:S01]  /*0b80*/  IMAD R9, R9, 0x5, RZ ;  /* 0x0000000509097824 */ /* 0x000fe200078e02ff */
[C---:B------:R-:W-:Y:S02]  /*0b90*/  SHF.L.U32 R24, R23.reuse, R24, RZ ;  /* 0x0000001817187219 */ /* 0x040fe400000006ff */
[C---:B------:R-:W-:Y:S02]  /*0ba0*/  SHF.L.U32 R6, R23.reuse, R6, RZ ;  /* 0x0000000617067219 */ /* 0x040fe400000006ff */
[C---:B------:R-:W-:Y:S02]  /*0bb0*/  SHF.L.U32 R8, R23.reuse, R8, RZ ;  /* 0x0000000817087219 */ /* 0x040fe400000006ff */
[C---:B------:R-:W-:Y:S02]  /*0bc0*/  SHF.L.U32 R0, R23.reuse, R0, RZ ;  /* 0x0000000017007219 */ /* 0x040fe400000006ff */
[----:B------:R-:W-:Y:S01]  /*0bd0*/  SHF.L.U32 R22, R23, R22, RZ ;  /* 0x0000001617167219 */ /* 0x000fe200000006ff */
[----:B------:R-:W-:Y:S01]  /*0be0*/  IMAD.MOV R9, RZ, RZ, -R9 ;  /* 0x000000ffff097224 */ /* 0x000fe200078e0a09 */
[----:B------:R-:W-:-:S02]  /*0bf0*/  LOP3.LUT R24, R24, 0x80000000, RZ, 0xfc, !PT ;  /* 0x8000000018187812 */ /* 0x000fc400078efcff */
[----:B------:R-:W-:Y:S02]  /*0c00*/  LOP3.LUT R6, R6, 0x80000000, RZ, 0xfc, !PT ;  /* 0x8000000006067812 */ /* 0x000fe400078efcff */
[----:B------:R-:W-:Y:S02]  /*0c10*/  LOP3.LUT R8, R8, 0x80000000, RZ, 0xfc, !PT ;  /* 0x8000000008087812 */ /* 0x000fe400078efcff */
[----:B------:R-:W-:Y:S02]  /*0c20*/  LOP3.LUT R0, R0, 0x80000000, RZ, 0xfc, !PT ;  /* 0x8000000000007812 */ /* 0x000fe400078efcff */
[----:B------:R-:W-:Y:S02]  /*0c30*/  LOP3.LUT R22, R22, 0x80000000, RZ, 0xfc, !PT ;  /* 0x8000000016167812 */ /* 0x000fe400078efcff */
[----:B------:R-:W-:Y:S02]  /*0c40*/  PRMT R9, R9, 0x7710, RZ ;  /* 0x0000771009097816 */ /* 0x000fe400000000ff */
[----:B------:R-:W-:-:S02]  /*0c50*/  SEL R24, R24, 0x1ffffff, P4 ;  /* 0x01ffffff18187807 */ /* 0x000fc40002000000 */
[----:B------:R-:W-:Y:S02]  /*0c60*/  SEL R6, R6, 0x1ffffff, P0 ;  /* 0x01ffffff06067807 */ /* 0x000fe40000000000 */
[----:B------:R-:W-:Y:S02]  /*0c70*/  SEL R8, R8, 0x1ffffff, P1 ;  /* 0x01ffffff08087807 */ /* 0x000fe40000800000 */
[----:B------:R-:W-:Y:S02]  /*0c80*/  SEL R0, R0, 0x1ffffff, P2 ;  /* 0x01ffffff00007807 */ /* 0x000fe40001000000 */
[----:B------:R-:W-:Y:S01]  /*0c90*/  SEL R22, R22, 0x1ffffff, P3 ;  /* 0x01ffffff16167807 */ /* 0x000fe20001800000 */
[----:B------:R-:W-:Y:S01]  /*0ca0*/  IMAD.IADD R9, R2, 0x1, R9 ;  /* 0x0000000102097824 */ /* 0x000fe200078e0209 */
        /* <DEDUP_REMOVED lines=9> */
[----:B------:R0:W-:Y:S04]  /*0d40*/  STS [R7+0x44], R10 ;  /* 0x0000440a07007388 */ /* 0x0001e80000000800 */
[----:B------:R-:W-:Y:S04]  /*0d50*/  STS [R7+0x48], R12 ;  /* 0x0000480c07007388 */ /* 0x000fe80000000800 */
[----:B------:R-:W-:Y:S04]  /*0d60*/  STS [R7+0x4c], R18 ;  /* 0x00004c1207007388 */ /* 0x000fe80000000800 */
[----:B------:R-:W-:Y:S04]  /*0d70*/  STS [R7+0x50], R14 ;  /* 0x0000500e07007388 */ /* 0x000fe80000000800 */
[----:B------:R1:W-:Y:S04]  /*0d80*/  STS [R7+0x54], R6 ;  /* 0x0000540607007388 */ /* 0x0003e80000000800 */
[----:B------:R2:W-:Y:S04]  /*0d90*/  STS [R7+0x58], R8 ;  /* 0x0000580807007388 */ /* 0x0005e80000000800 */
[----:B------:R2:W-:Y:S04]  /*0da0*/  STS [R7+0x5c], R0 ;  /* 0x00005c0007007388 */ /* 0x0005e80000000800 */
[----:B------:R2:W-:Y:S01]  /*0db0*/  STS [R7+0x60], R22 ;  /* 0x0000601607007388 */ /* 0x0005e20000000800 */
[----:B------:R-:W-:-:S02]  /*0dc0*/  LOP3.LUT R11, R9, 0xff, RZ, 0xc0, !PT ;  /* 0x000000ff090b7812 */ /* 0x000fc400078ec0ff */
[----:B0-----:R-:W-:-:S03]  /*0dd0*/  LOP3.LUT R10, R9, 0xff, RZ, 0xc0, !PT ;  /* 0x000000ff090a7812 */ /* 0x001fc600078ec0ff */
[----:B------:R-:W-:-:S04]  /*0de0*/  IMAD.IADD R11, R2, 0x1, -R11 ;  /* 0x00000001020b7824 */ /* 0x000fc800078e0a0b */
[----:B------:R-:W-:-:S04]  /*0df0*/  IMAD R10, R11, 0x5, R10 ;  /* 0x000000050b0a7824 */ /* 0x000fc800078e020a */
[----:B------:R-:W-:-:S04]  /*0e00*/  IMAD R10, R10, 0x5, RZ ;  /* 0x000000050a0a7824 */ /* 0x000fc800078e02ff */
[----:B-1----:R-:W-:Y:S01]  /*0e10*/  IMAD R6, R10, 0x4, R3 ;  /* 0x000000040a067824 */ /* 0x002fe200078e0203 */
[----:B--2---:R-:W-:Y:S06]  /*0e20*/  BAR.SYNC.DEFER_BLOCKING 0x0 ;  /* 0x0000000000007b1d */ /* 0x004fec0000010000 */
.L_x_354:
[----:B0-----:R-:W0:Y:S01]  /*0e30*/  LDS R9, [R7+0x14] ;  /* 0x0000140007097984 */ /* 0x001e220000000800 */
[----:B------:R-:W-:Y:S03]  /*0e40*/  BSSY.RECONVERGENT B0, `(.L_x_192) ;  /* 0x000012d000007945 */ /* 0x000fe60003800200 */
[----:B-1----:R-:W1:Y:S04]  /*0e50*/  LDS R0, [R7] ;  /* 0x0000000007007984 */ /* 0x002e680000000800 */
[----:B--2---:R-:W2:Y:S04]  /*0e60*/  LDS R11, [R7+0x28] ;  /* 0x00002800070b7984 */ /* 0x004ea80000000800 */
[----:B---3--:R-:W3:Y:S04]  /*0e70*/  LDS R13, [R7+0x3c] ;  /* 0x00003c00070d7984 */ /* 0x008ee80000000800 */
[----:B----4-:R-:W4:Y:S04]  /*0e80*/  LDS R15, [R7+0x50] ;  /* 0x00005000070f7984 */ /* 0x010f280000000800 */
[----:B------:R-:W5:Y:S04]  /*0e90*/  LDS R17, [R7+0x4] ;  /* 0x0000040007117984 */ /* 0x000f680000000800 */
[----:B------:R-:W5:Y:S01]  /*0ea0*/  LDS R19, [R7+0x18] ;  /* 0x0000180007137984 */ /* 0x000f620000000800 */
[----:B0-----:R-:W-:-:S02]  /*0eb0*/  ISETP.GT.AND P0, PT, R9, -0x1, PT ;  /* 0xffffffff0900780c */ /* 0x001fc40003f04270 */
[----:B-1----:R-:W-:-:S04]  /*0ec0*/  VIMNMX R8, PT, PT, RZ, R0, PT ;  /* 0x00000000ff087248 */ /* 0x002fc80003fe0100 */
[----:B------:R-:W-:Y:S02]  /*0ed0*/  LOP3.LUT R8, R8, 0x7fffffff, RZ, 0xc0, !PT ;  /* 0x7fffffff08087812 */ /* 0x000fe400078ec0ff */
[----:B--2---:R-:W-:-:S05]  /*0ee0*/  ISETP.GT.AND P2, PT, R11, -0x1, PT ;  /* 0xffffffff0b00780c */ /* 0x004fca0003f44270 */
[C---:B------:R-:W-:Y:S02]  /*0ef0*/  @!P0 LOP3.LUT R10, R9.reuse, 0x7fffffff, RZ, 0xc0, !PT ;  /* 0x7fffffff090a8812 */ /* 0x040fe400078ec0ff */
[----:B------:R-:W-:-:S04]  /*0f00*/  @!P0 LOP3.LUT P1, RZ, R9, R8, RZ, 0xc0, !PT ;  /* 0x0000000809ff8212 */ /* 0x000fc8000782c0ff */
[----:B------:R-:W-:Y:S02]  /*0f10*/  @!P0 SEL R21, R10, 0x80000000, !P1 ;  /* 0x800000000a158807 */ /* 0x000fe40004800000 */
[----:B---3--:R-:W-:Y:S02]  /*0f20*/  ISETP.GT.AND P1, PT, R13, -0x1, PT ;  /* 0xffffffff0d00780c */ /* 0x008fe40003f24270 */
[----:B------:R-:W-:Y:S02]  /*0f30*/  @!P0 LOP3.LUT R8, R21, R8, RZ, 0xfc, !PT ;  /* 0x0000000815088212 */ /* 0x000fe400078efcff */
[----:B------:R-:W-:Y:S01]  /*0f40*/  @!P2 LOP3.LUT R10, R11, 0x7fffffff, RZ, 0xc0, !PT ;  /* 0x7fffffff0b0aa812 */ /* 0x000fe200078ec0ff */
[----:B------:R-:W0:Y:S01]  /*0f50*/  LDS R21, [R7+0x2c] ;  /* 0x00002c0007157984 */ /* 0x000e220000000800 */
[----:B------:R-:W-:-:S04]  /*0f60*/  @!P2 LOP3.LUT P0, RZ, R8, 0x7fffffff, R11, 0x80, !PT ;  /* 0x7fffffff08ffa812 */ /* 0x000fc8000780800b */
[----:B------:R-:W-:-:S03]  /*0f70*/  @!P2 SEL R23, R10, 0x80000000, !P0 ;  /* 0x800000000a17a807 */ /* 0x000fc60004000000 */
[----:B------:R-:W-:Y:S02]  /*0f80*/  @!P1 LOP3.LUT R10, R13, 0x7fffffff, RZ, 0xc0, !PT ;  /* 0x7fffffff0d0a9812 */ /* 0x000fe400078ec0ff */
[----:B------:R-:W-:Y:S02]  /*0f90*/  @!P2 LOP3.LUT R8, R23, R8, RZ, 0xfc, !PT ;  /* 0x000000081708a212 */ /* 0x000fe400078efcff */
[----:B----4-:R-:W-:Y:S01]  /*0fa0*/  ISETP.GT.AND P2, PT, R15, -0x1, PT ;  /* 0xffffffff0f00780c */ /* 0x010fe20003f44270 */
[----:B------:R-:W1:Y:S01]  /*0fb0*/  LDS R23, [R7+0x40] ;  /* 0x0000400007177984 */ /* 0x000e620000000800 */
[----:B------:R-:W-:-:S04]  /*0fc0*/  @!P1 LOP3.LUT P0, RZ, R8, 0x7fffffff, R13, 0x80, !PT ;  /* 0x7fffffff08ff9812 */ /* 0x000fc8000780800d */
[----:B------:R-:W-:-:S04]  /*0fd0*/  @!P1 SEL R25, R10, 0x80000000, !P0 ;  /* 0x800000000a199807 */ /* 0x000fc80004000000 */
[----:B------:R-:W-:Y:S02]  /*0fe0*/  @!P1 LOP3.LUT R8, R25, R8, RZ, 0xfc, !PT ;  /* 0x0000000819089212 */ /* 0x000fe400078efcff */
[----:B-----5:R-:W-:Y:S01]  /*0ff0*/  ISETP.GT.AND P1, PT, R17, -0x1, PT ;  /* 0xffffffff1100780c */ /* 0x020fe20003f24270 */
[----:B------:R-:W2:Y:S01]  /*1000*/  LDS R25, [R7+0x54] ;  /* 0x0000540007197984 */ /* 0x000ea20000000800 */
[----:B------:R-:W-:Y:S02]  /*1010*/  @!P2 LOP3.LUT R10, R15, 0x7fffffff, RZ, 0xc0, !PT ;  /* 0x7fffffff0f0aa812 */ /* 0x000fe400078ec0ff */
[----:B------:R-:W-:-:S04]  /*1020*/  @!P2 LOP3.LUT P0, RZ, R8, 0x7fffffff, R15, 0x80, !PT ;  /* 0x7fffffff08ffa812 */ /* 0x000fc8000780800f */
[----:B------:R-:W-:-:S04]  /*1030*/  @!P2 SEL R27, R10, 0x80000000, !P0 ;  /* 0x800000000a1ba807 */ /* 0x000fc80004000000 */
[----:B------:R-:W-:Y:S02]  /*1040*/  @!P2 LOP3.LUT R8, R27, R8, RZ, 0xfc, !PT ;  /* 0x000000081b08a212 */ /* 0x000fe400078efcff */
[----:B------:R-:W-:Y:S01]  /*1050*/  ISETP.GT.AND P2, PT, R19, -0x1, PT ;  /* 0xffffffff1300780c */ /* 0x000fe20003f44270 */
[----:B------:R-:W3:Y:S01]  /*1060*/  LDS R27, [R7+0x8] ;  /* 0x00000800071b7984 */ /* 0x000ee20000000800 */
[----:B------:R-:W-:Y:S02]  /*1070*/  @!P1 LOP3.LUT R10, R17, 0x7fffffff, RZ, 0xc0, !PT ;  /* 0x7fffffff110a9812 */ /* 0x000fe400078ec0ff */
[----:B------:R-:W-:-:S04]  /*1080*/  @!P1 LOP3.LUT P0, RZ, R8, 0x7fffffff, R17, 0x80, !PT ;  /* 0x7fffffff08ff9812 */ /* 0x000fc80007808011 */
[----:B------:R-:W-:-:S04]  /*1090*/  @!P1 SEL R29, R10, 0x80000000, !P0 ;  /* 0x800000000a1d9807 */ /* 0x000fc80004000000 */
[----:B------:R-:W-:Y:S02]  /*10a0*/  @!P1 LOP3.LUT R8, R29, R8, RZ, 0xfc, !PT ;  /* 0x000000081d089212 */ /* 0x000fe400078efcff */
[----:B0-----:R-:W-:Y:S01]  /*10b0*/  ISETP.GT.AND P1, PT, R21, -0x1, PT ;  /* 0xffffffff1500780c */ /* 0x001fe20003f24270 */
[----:B------:R-:W0:Y:S01]  /*10c0*/  LDS R29, [R7+0x1c] ;  /* 0x00001c00071d7984 */ /* 0x000e220000000800 */
[----:B------:R-:W-:Y:S02]  /*10d0*/  @!P2 LOP3.LUT R10, R19, 0x7fffffff, RZ, 0xc0, !PT ;  /* 0x7fffffff130aa812 */ /* 0x000fe400078ec0ff */
[----:B------:R-:W-:-:S04]  /*10e0*/  @!P2 LOP3.LUT P0, RZ, R8, 0x7fffffff, R19, 0x80, !PT ;  /* 0x7fffffff08ffa812 */ /* 0x000fc80007808013 */
[----:B------:R-:W-:-:S04]  /*10f0*/  @!P2 SEL R31, R10, 0x80000000, !P0 ;  /* 0x800000000a1fa807 */ /* 0x000fc80004000000 */
[----:B------:R-:W-:Y:S02]  /*1100*/  @!P2 LOP3.LUT R8, R31, R8, RZ, 0xfc, !PT ;  /* 0x000000081f08a212 */ /* 0x000fe400078efcff */
[----:B-1----:R-:W-:Y:S01]  /*1110*/  ISETP.GT.AND P2, PT, R23, -0x1, PT ;  /* 0xffffffff1700780c */ /* 0x002fe20003f44270 */
[----:B------:R-:W1:Y:S01]  /*1120*/  LDS R31, [R7+0x30] ;  /* 0x00003000071f7984 */ /* 0x000e620000000800 */
[----:B------:R-:W-:Y:S02]  /*1130*/  @!P1 LOP3.LUT R10, R21, 0x7fffffff, RZ, 0xc0, !PT ;  /* 0x7fffffff150a9812 */ /* 0x000fe400078ec0ff */
[----:B------:R-:W-:-:S04]  /*1140*/  @!P1 LOP3.LUT P0, RZ, R8, 0x7fffffff, R21, 0x80, !PT ;  /* 0x7fffffff08ff9812 */ /* 0x000fc80007808015 */
[----:B------:R-:W-:-:S04]  /*1150*/  @!P1 SEL R33, R10, 0x80000000, !P0 ;  /* 0x800000000a219807 */ /* 0x000fc80004000000 */
[----:B------:R-:W-:Y:S02]  /*1160*/  @!P1 LOP3.LUT R8, R33, R8, RZ, 0xfc, !PT ;  /* 0x0000000821089212 */ /* 0x000fe400078efcff */
[----:B--2---:R-:W-:Y:S01]  /*1170*/  ISETP.GT.AND P1, PT, R25, -0x1, PT ;  /* 0xffffffff1900780c */ /* 0x004fe20003f24270 */
[----:B------:R-:W2:Y:S01]  /*1180*/  LDS R33, [R7+0x44] ;  /* 0x0000440007217984 */ /* 0x000ea20000000800 */
[----:B------:R-:W-:Y:S02]  /*1190*/  @!P2 LOP3.LUT R10, R23, 0x7fffffff, RZ, 0xc0, !PT ;  /* 0x7fffffff170aa812 */ /* 0x000fe400078ec0ff */
[----:B------:R-:W-:-:S04]  /*11a0*/  @!P2 LOP3.LUT P0, RZ, R8, 0x7fffffff, R23, 0x80, !PT ;  /* 0x7fffffff08ffa812 */ /* 0x000fc80007808017 */
[----:B------:R-:W-:-:S04]  /*11b0*/  @!P2 SEL R35, R10, 0x80000000, !P0 ;  /* 0x800000000a23a807 */ /* 0x000fc80004000000 */
[----:B------:R-:W-:Y:S02]  /*11c0*/  @!P2 LOP3.LUT R8, R35, R8, RZ, 0xfc, !PT ;  /* 0x000000082308a212 */ /* 0x000fe400078efcff */
[----:B---3--:R-:W-:Y:S01]  /*11d0*/  ISETP.GT.AND P2, PT, R27, -0x1, PT ;  /* 0xffffffff1b00780c */ /* 0x008fe20003f44270 */
        /* <DEDUP_REMOVED lines=60> */
[----:B------:R1:W4:Y:S01]  /*15a0*/  LDS R55, [R7+0x60] ;  /* 0x0000600007377984 */ /* 0x0003220000000800 */
[----:B------:R-:W-:Y:S02]  /*15b0*/  @!P1 LOP3.LUT R10, R45, 0x7fffffff, RZ, 0xc0, !PT ;  /* 0x7fffffff2d0a9812 */ /* 0x000fe400078ec0ff */
[----:B------:R-:W-:-:S04]  /*15c0*/  @!P1 LOP3.LUT P0, RZ, R8, 0x7fffffff, R45, 0x80, !PT ;  /* 0x7fffffff08ff9812 */ /* 0x000fc8000780802d */
[----:B------:R-:W-:-:S04]  /*15d0*/  @!P1 SEL R57, R10, 0x80000000, !P0 ;  /* 0x800000000a399807 */ /* 0x000fc80004000000 */
[----:B------:R-:W-:Y:S02]  /*15e0*/  @!P1 LOP3.LUT R8, R57, R8, RZ, 0xfc, !PT ;  /* 0x0000000839089212 */ /* 0x000fe400078efcff */
[----:B--2---:R-:W-:Y:S02]  /*15f0*/  ISETP.GT.AND P1, PT, R49, -0x1, PT ;  /* 0xffffffff3100780c */ /* 0x004fe40003f24270 */
[----:B------:R-:W-:Y:S02]  /*1600*/  @!P2 LOP3.LUT R10, R47, 0x7fffffff, RZ, 0xc0, !PT ;  /* 0x7fffffff2f0aa812 */ /* 0x000fe400078ec0ff */
[----:B------:R-:W-:-:S04]  /*1610*/  @!P2 LOP3.LUT P0, RZ, R8, 0x7fffffff, R47, 0x80, !PT ;  /* 0x7fffffff08ffa812 */ /* 0x000fc8000780802f */
[----:B------:R-:W-:-:S04]  /*1620*/  @!P2 SEL R57, R10, 0x80000000, !P0 ;  /* 0x800000000a39a807 */ /* 0x000fc80004000000 */
[----:B------:R-:W-:Y:S02]  /*1630*/  @!P2 LOP3.LUT R8, R57, R8, RZ, 0xfc, !PT ;  /* 0x000000083908a212 */ /* 0x000fe400078efcff */
[----:B---3--:R-:W-:Y:S02]  /*1640*/  ISETP.GT.AND P2, PT, R51, -0x1, PT ;  /* 0xffffffff3300780c */ /* 0x008fe40003f44270 */
[----:B------:R-:W-:Y:S02]  /*1650*/  @!P1 LOP3.LUT R10, R49, 0x7fffffff, RZ, 0xc0, !PT ;  /* 0x7fffffff310a9812 */ /* 0x000fe400078ec0ff */
[----:B------:R-:W-:-:S04]  /*1660*/  @!P1 LOP3.LUT P0, RZ, R8, 0x7fffffff, R49, 0x80, !PT ;  /* 0x7fffffff08ff9812 */ /* 0x000fc80007808031 */
[----:B------:R-:W-:-:S04]  /*1670*/  @!P1 SEL R57, R10, 0x80000000, !P0 ;  /* 0x800000000a399807 */ /* 0x000fc80004000000 */
[----:B------:R-:W-:Y:S01]  /*1680*/  @!P1 LOP3.LUT R8, R57, R8, RZ, 0xfc, !PT ;  /* 0x0000000839089212 */ /* 0x000fe200078efcff */
[----:B------:R-:W-:Y:S01]  /*1690*/  IMAD.MOV.U32 R57, RZ, RZ, RZ ;  /* 0x000000ffff397224 */ /* 0x000fe200078e00ff */
[----:B0-----:R-:W-:Y:S02]  /*16a0*/  ISETP.GT.AND P1, PT, R53, -0x1, PT ;  /* 0xffffffff3500780c */ /* 0x001fe40003f24270 */
[----:B-1----:R-:W-:Y:S02]  /*16b0*/  @!P2 LOP3.LUT R7, R51, 0x7fffffff, RZ, 0xc0, !PT ;  /* 0x7fffffff3307a812 */ /* 0x002fe400078ec0ff */
[----:B------:R-:W-:-:S04]  /*16c0*/  @!P2 LOP3.LUT P0, RZ, R8, 0x7fffffff, R51, 0x80, !PT ;  /* 0x7fffffff08ffa812 */ /* 0x000fc80007808033 */
[----:B------:R-:W-:-:S04]  /*16d0*/  @!P2 SEL R7, R7, 0x80000000, !P0 ;  /* 0x800000000707a807 */ /* 0x000fc80004000000 */
[----:B------:R-:W-:Y:S02]  /*16e0*/  @!P2 LOP3.LUT R8, R7, R8, RZ, 0xfc, !PT ;  /* 0x000000080708a212 */ /* 0x000fe400078efcff */
[----:B----4-:R-:W-:Y:S02]  /*16f0*/  ISETP.GT.AND P2, PT, R55, -0x1, PT ;  /* 0xffffffff3700780c */ /* 0x010fe40003f44270 */
[----:B------:R-:W-:Y:S02]  /*1700*/  @!P1 LOP3.LUT R7, R53, 0x7fffffff, RZ, 0xc0, !PT ;  /* 0x7fffffff35079812 */ /* 0x000fe400078ec0ff */
[----:B------:R-:W-:-:S04]  /*1710*/  @!P1 LOP3.LUT P0, RZ, R8, 0x7fffffff, R53, 0x80, !PT ;  /* 0x7fffffff08ff9812 */ /* 0x000fc80007808035 */
[----:B------:R-:W-:-:S04]  /*1720*/  @!P1 SEL R7, R7, 0x80000000, !P0 ;  /* 0x8000000007079807 */ /* 0x000fc80004000000 */
[----:B------:R-:W-:Y:S02]  /*1730*/  @!P1 LOP3.LUT R8, R7, R8, RZ, 0xfc, !PT ;  /* 0x0000000807089212 */ /* 0x000fe400078efcff */
[----:B------:R-:W-:Y:S02]  /*1740*/  @!P2 LOP3.LUT R7, R55, 0x7fffffff, RZ, 0xc0, !PT ;  /* 0x7fffffff3707a812 */ /* 0x000fe400078ec0ff */
[----:B------:R-:W-:-:S04]  /*1750*/  @!P2 LOP3.LUT P0, RZ, R8, 0x7fffffff, R55, 0x80, !PT ;  /* 0x7fffffff08ffa812 */ /* 0x000fc80007808037 */
[----:B------:R-:W-:-:S04]  /*1760*/  @!P2 SEL R7, R7, 0x80000000, !P0 ;  /* 0x800000000707a807 */ /* 0x000fc80004000000 */
[----:B------:R-:W-:-:S04]  /*1770*/  @!P2 LOP3.LUT R8, R7, R8, RZ, 0xfc, !PT ;  /* 0x000000080708a212 */ /* 0x000fc800078efcff */
[----:B------:R-:W-:-:S13]  /*1780*/  ISETP.GE.AND P0, PT, R8, RZ, PT ;  /* 0x000000ff0800720c */ /* 0x000fda0003f06270 */
[----:B------:R-:W-:Y:S05]  /*1790*/  @!P0 BRA `(.L_x_193) ;  /* 0x00000008005c8947 */ /* 0x000fea0003800000 */
[----:B------:R-:W-:Y:S01]  /*17a0*/  ISETP.GE.AND P2, PT, R55, RZ, PT ;  /* 0x000000ff3700720c */ /* 0x000fe20003f46270 */
[----:B------:R-:W-:Y:S01]  /*17b0*/  IMAD.MOV.U32 R57, RZ, RZ, R0 ;  /* 0x000000ffff397224 */ /* 0x000fe200078e0000 */
[----:B------:R-:W-:Y:S02]  /*17c0*/  ISETP.GE.AND P6, PT, R0, RZ, PT ;  /* 0x000000ff0000720c */ /* 0x000fe40003fc6270 */
[----:B------:R-:W-:Y:S02]  /*17d0*/  ISETP.GE.AND P1, PT, R9, RZ, PT ;  /* 0x000000ff0900720c */ /* 0x000fe40003f26270 */
[----:B------:R-:W-:Y:S02]  /*17e0*/  ISETP.GE.AND P4, PT, R11, RZ, PT ;  /* 0x000000ff0b00720c */ /* 0x000fe40003f86270 */
[----:B------:R-:W-:-:S05]  /*17f0*/  ISETP.GE.AND P3, PT, R13, RZ, PT ;  /* 0x000000ff0d00720c */ /* 0x000fca0003f66270 */
[-C--:B------:R-:W-:Y:S02]  /*1800*/  @P2 LOP3.LUT R20, R55, R8.reuse, RZ, 0x30, !PT ;  /* 0x0000000837142212 */ /* 0x080fe400078e30ff */
[-C--:B------:R-:W-:Y:S02]  /*1810*/  @P6 LOP3.LUT R7, R0, R8.reuse, RZ, 0x30, !PT ;  /* 0x0000000800076212 */ /* 0x080fe400078e30ff */
[----:B------:R-:W0:Y:S02]  /*1820*/  @P2 POPC R12, R20 ;  /* 0x00000014000c2309 */ /* 0x000e240000000000 */
[-C--:B------:R-:W-:Y:S02]  /*1830*/  @P4 LOP3.LUT R16, R11, R8.reuse, RZ, 0x30, !PT ;  /* 0x000000080b104212 */ /* 0x080fe400078e30ff */
[----:B------:R-:W-:-:S04]  /*1840*/  @P3 LOP3.LUT R18, R13, R8, RZ, 0x30, !PT ;  /* 0x000000080d123212 */ /* 0x000fc800078e30ff */
[----:B------:R-:W1:Y:S01]  /*1850*/  @P6 POPC R10, R7 ;  /* 0x00000007000a6309 */ /* 0x000e620000000000 */
[----:B0-----:R-:W-:Y:S02]  /*1860*/  ISETP.NE.OR P5, PT, R12, 0x1, !P2 ;  /* 0x000000010c00780c */ /* 0x001fe400057a5670 */
[----:B------:R-:W-:-:S05]  /*1870*/  @P1 LOP3.LUT R12, R9, R8, RZ, 0x30, !PT ;  /* 0x00000008090c1212 */ /* 0x000fca00078e30ff */
[----:B------:R-:W0:Y:S01]  /*1880*/  @P1 POPC R14, R12 ;  /* 0x0000000c000e1309 */ /* 0x000e220000000000 */
[----:B-1----:R-:W-:-:S05]  /*1890*/  ISETP.NE.OR P0, PT, R10, 0x1, !P6 ;  /* 0x000000010a00780c */ /* 0x002fca0007705670 */
[----:B------:R-:W-:Y:S02]  /*18a0*/  @!P5 LOP3.LUT R20, R20, 0x80000000, RZ, 0xfc, !PT ;  /* 0x800000001414d812 */ /* 0x000fe400078efcff */
[----:B------:R-:W1:Y:S01]  /*18b0*/  @P4 POPC R10, R16 ;  /* 0x00000010000a4309 */ /* 0x000e620000000000 */
[----:B------:R-:W-:Y:S02]  /*18c0*/  ISETP.GE.AND P5, PT, R15, RZ, PT ;  /* 0x000000ff0f00720c */ /* 0x000fe40003fa6270 */
[----:B------:R-:W-:Y:S01]  /*18d0*/  @P2 IMAD.MOV.U32 R55, RZ, RZ, R20 ;  /* 0x000000ffff372224 */ /* 0x000fe200078e0014 */
[----:B0-----:R-:W-:Y:S02]  /*18e0*/  ISETP.NE.OR P2, PT, R14, 0x1, !P1 ;  /* 0x000000010e00780c */ /* 0x001fe40004f45670 */
[----:B------:R-:W-:Y:S02]  /*18f0*/  @!P0 LOP3.LUT R7, R7, 0x80000000, RZ, 0xfc, !PT ;  /* 0x8000000007078812 */ /* 0x000fe400078efcff */
[----:B------:R-:W0:Y:S01]  /*1900*/  @P3 POPC R14, R18 ;  /* 0x00000012000e3309 */ /* 0x000e220000000000 */
[----:B------:R-:W-:-:S02]  /*1910*/  ISETP.GE.AND P0, PT, R17, RZ, PT ;  /* 0x000000ff1100720c */ /* 0x000fc40003f06270 */
[----:B------:R-:W-:-:S03]  /*1920*/  @P6 IMAD.MOV.U32 R57, RZ, RZ, R7 ;  /* 0x000000ffff396224 */ /* 0x000fc600078e0007 */
[-C--:B------:R-:W-:Y:S02]  /*1930*/  @P5 LOP3.LUT R0, R15, R8.reuse, RZ, 0x30, !PT ;  /* 0x000000080f005212 */ /* 0x080fe400078e30ff */
[----:B-1----:R-:W-:Y:S02]  /*1940*/  ISETP.NE.OR P6, PT, R10, 0x1, !P4 ;  /* 0x000000010a00780c */ /* 0x002fe400067c5670 */
[----:B------:R-:W1:Y:S01]  /*1950*/  @P5 POPC R7, R0 ;  /* 0x0000000000075309 */ /* 0x000e620000000000 */
[----:B------:R-:W-:Y:S02]  /*1960*/  @!P2 LOP3.LUT R12, R12, 0x80000000, RZ, 0xfc, !PT ;  /* 0x800000000c0ca812 */ /* 0x000fe400078efcff */
[----:B------:R-:W-:Y:S02]  /*1970*/  ISETP.GE.AND P2, PT, R19, RZ, PT ;  /* 0x000000ff1300720c */ /* 0x000fe40003f46270 */
[----:B------:R-:W-:Y:S01]  /*1980*/  @P0 LOP3.LUT R10, R17, R8, RZ, 0x30, !PT ;  /* 0x00000008110a0212 */ /* 0x000fe200078e30ff */
[----:B------:R-:W-:Y:S01]  /*1990*/  @P1 IMAD.MOV.U32 R9, RZ, RZ, R12 ;  /* 0x000000ffff091224 */ /* 0x000fe200078e000c */
[----:B0-----:R-:W-:-:S02]  /*19a0*/  ISETP.NE.OR P1, PT, R14, 0x1, !P3 ;  /* 0x000000010e00780c */ /* 0x001fc40005f25670 */
[----:B------:R-:W0:Y:S02]  /*19b0*/  @P0 POPC R12, R10 ;  /* 0x0000000a000c0309 */ /* 0x000e240000000000 */
[----:B------:R-:W-:Y:S02]  /*19c0*/  @!P6 LOP3.LUT R16, R16, 0x80000000, RZ, 0xfc, !PT ;  /* 0x800000001010e812 */ /* 0x000fe400078efcff */
[----:B-1----:R-:W-:-:S03]  /*19d0*/  ISETP.NE.OR P6, PT, R7, 0x1, !P5 ;  /* 0x000000010700780c */ /* 0x002fc60006fc5670 */
[----:B------:R-:W-:Y:S01]  /*19e0*/  @P4 IMAD.MOV.U32 R11, RZ, RZ, R16 ;  /* 0x000000ffff0b4224 */ /* 0x000fe200078e0010 */
[----:B------:R-:W-:Y:S02]  /*19f0*/  ISETP.GE.AND P4, PT, R21, RZ, PT ;  /* 0x000000ff1500720c */ /* 0x000fe40003f86270 */
[----:B------:R-:W-:Y:S02]  /*1a00*/  @P2 LOP3.LUT R7, R19, R8, RZ, 0x30, !PT ;  /* 0x0000000813072212 */ /* 0x000fe400078e30ff */
[----:B------:R-:W-:Y:S02]  /*1a10*/  @!P1 LOP3.LUT R18, R18, 0x80000000, RZ, 0xfc, !PT ;  /* 0x8000000012129812 */ /* 0x000fe400078efcff */
[----:B------:R-:W1:Y:S01]  /*1a20*/  @P2 POPC R14, R7 ;  /* 0x00000007000e2309 */ /* 0x000e620000000000 */
[----:B------:R-:W-:Y:S02]  /*1a30*/  ISETP.GE.AND P1, PT, R23, RZ, PT ;  /* 0x000000ff1700720c */ /* 0x000fe40003f26270 */
[----:B------:R-:W-:Y:S01]  /*1a40*/  @P3 IMAD.MOV.U32 R13, RZ, RZ, R18 ;  /* 0x000000ffff0d3224 */ /* 0x000fe200078e0012 */
[----:B0-----:R-:W-:-:S02]  /*1a50*/  ISETP.NE.OR P3, PT, R12, 0x1, !P0 ;  /* 0x000000010c00780c */ /* 0x001fc40004765670 */
[----:B------:R-:W-:Y:S02]  /*1a60*/  @!P6 LOP3.LUT R0, R0, 0x80000000, RZ, 0xfc, !PT ;  /* 0x800000000000e812 */ /* 0x000fe400078efcff */
[----:B------:R-:W-:-:S03]  /*1a70*/  @P4 LOP3.LUT R12, R21, R8, RZ, 0x30, !PT ;  /* 0x00000008150c4212 */ /* 0x000fc600078e30ff */
[----:B------:R-:W-:Y:S01]  /*1a80*/  @P5 IMAD.MOV.U32 R15, RZ, RZ, R0 ;  /* 0x000000ffff0f5224 */ /* 0x000fe200078e0000 */
[----:B------:R-:W0:Y:S01]  /*1a90*/  @P4 POPC R16, R12 ;  /* 0x0000000c00104309 */ /* 0x000e220000000000 */
[----:B------:R-:W-:Y:S02]  /*1aa0*/  ISETP.GE.AND P5, PT, R25, RZ, PT ;  /* 0x000000ff1900720c */ /* 0x000fe40003fa6270 */
[----:B-1----:R-:W-:Y:S02]  /*1ab0*/  ISETP.NE.OR P6, PT, R14, 0x1, !P2 ;  /* 0x000000010e00780c */ /* 0x002fe400057c5670 */
[----:B------:R-:W-:Y:S02]  /*1ac0*/  @P1 LOP3.LUT R0, R23, R8, RZ, 0x30, !PT ;  /* 0x0000000817001212 */ /* 0x000fe400078e30ff */
[----:B------:R-:W-:Y:S02]  /*1ad0*/  @!P3 LOP3.LUT R10, R10, 0x80000000, RZ, 0xfc, !PT ;  /* 0x800000000a0ab812 */ /* 0x000fe400078efcff */
[----:B------:R-:W1:Y:S01]  /*1ae0*/  @P1 POPC R14, R0 ;  /* 0x00000000000e1309 */ /* 0x000e620000000000 */
[----:B------:R-:W-:-:S02]  /*1af0*/  ISETP.GE.AND P3, PT, R27, RZ, PT ;  /* 0x000000ff1b00720c */ /* 0x000fc40003f66270 */
[----:B------:R-:W-:Y:S02]  /*1b00*/  @P0 IMAD.MOV.U32 R17, RZ, RZ, R10 ;  /* 0x000000ffff110224 */ /* 0x000fe400078e000a */
[----:B------:R-:W-:Y:S02]  /*1b10*/  @P5 LOP3.LUT R10, R25, R8, RZ, 0x30, !PT ;  /* 0x00000008190a5212 */ /* 0x000fe400078e30ff */
[----:B0-----:R-:W-:Y:S02]  /*1b20*/  ISETP.NE.OR P0, PT, R16, 0x1, !P4 ;  /* 0x000000011000780c */ /* 0x001fe40006705670 */
[----:B------:R-:W-:Y:S01]  /*1b30*/  @!P6 LOP3.LUT R7, R7, 0x80000000, RZ, 0xfc, !PT ;  /* 0x800000000707e812 */ /* 0x000fe200078efcff */
[----:B------:R-:W0:Y:S04]  /*1b40*/  @P5 POPC R16, R10 ;  /* 0x0000000a00105309 */ /* 0x000e280000000000 */
[----:B------:R-:W-:Y:S01]  /*1b50*/  @P2 IMAD.MOV.U32 R19, RZ, RZ, R7 ;  /* 0x000000ffff132224 */ /* 0x000fe200078e0007 */
[----:B------:R-:W-:-:S02]  /*1b60*/  ISETP.GE.AND P2, PT, R29, RZ, PT ;  /* 0x000000ff1d00720c */ /* 0x000fc40003f46270 */
[----:B-1----:R-:W-:Y:S02]  /*1b70*/  ISETP.NE.OR P6, PT, R14, 0x1, !P1 ;  /* 0x000000010e00780c */ /* 0x002fe40004fc5670 */
[----:B------:R-:W-:Y:S02]  /*1b80*/  @P3 LOP3.LUT R7, R27, R8, RZ, 0x30, !PT ;  /* 0x000000081b073212 */ /* 0x000fe400078e30ff */
[----:B------:R-:W-:Y:S02]  /*1b90*/  @!P0 LOP3.LUT R12, R12, 0x80000000, RZ, 0xfc, !PT ;  /* 0x800000000c0c8812 */ /* 0x000fe400078efcff */
[----:B------:R-:W1:Y:S01]  /*1ba0*/  @P3 POPC R14, R7 ;  /* 0x00000007000e3309 */ /* 0x000e620000000000 */
[----:B------:R-:W-:Y:S02]  /*1bb0*/  ISETP.GE.AND P0, PT, R31, RZ, PT ;  /* 0x000000ff1f00720c */ /* 0x000fe40003f06270 */
[----:B------:R-:W-:Y:S01]  /*1bc0*/  @P4 IMAD.MOV.U32 R21, RZ, RZ, R12 ;  /* 0x000000ffff154224 */ /* 0x000fe200078e000c */
[----:B0-----:R-:W-:-:S02]  /*1bd0*/  ISETP.NE.OR P4, PT, R16, 0x1, !P5 ;  /* 0x000000011000780c */ /* 0x001fc40006f85670 */
[-C--:B------:R-:W-:Y:S02]  /*1be0*/  @P2 LOP3.LUT R12, R29, R8.reuse, RZ, 0x30, !PT ;  /* 0x000000081d0c2212 */ /* 0x080fe400078e30ff */
[----:B------:R-:W-:Y:S02]  /*1bf0*/  @!P6 LOP3.LUT R0, R0, 0x80000000, RZ, 0xfc, !PT ;  /* 0x800000000000e812 */ /* 0x000fe400078efcff */
[----:B------:R-:W0:Y:S03]  /*1c00*/  @P2 POPC R16, R12 ;  /* 0x0000000c00102309 */ /* 0x000e260000000000 */
[----:B------:R-:W-:Y:S01]  /*1c10*/  @P1 IMAD.MOV.U32 R23, RZ, RZ, R0 ;  /* 0x000000ffff171224 */ /* 0x000fe200078e0000 */
[----:B------:R-:W-:Y:S02]  /*1c20*/  ISETP.GE.AND P1, PT, R33, RZ, PT ;  /* 0x000000ff2100720c */ /* 0x000fe40003f26270 */
[----:B------:R-:W-:-:S02]  /*1c30*/  @P0 LOP3.LUT R0, R31, R8, RZ, 0x30, !PT ;  /* 0x000000081f000212 */ /* 0x000fc400078e30ff */
[----:B-1----:R-:W-:Y:S02]  /*1c40*/  ISETP.NE.OR P6, PT, R14, 0x1, !P3 ;  /* 0x000000010e00780c */ /* 0x002fe40005fc5670 */
[----:B------:R-:W1:Y:S01]  /*1c50*/  @P0 POPC R14, R0 ;  /* 0x00000000000e0309 */ /* 0x000e620000000000 */
[----:B------:R-:W-:Y:S02]  /*1c60*/  @!P4 LOP3.LUT R10, R10, 0x80000000, RZ, 0xfc, !PT ;  /* 0x800000000a0ac812 */ /* 0x000fe400078efcff */
[----:B------:R-:W-:-:S03]  /*1c70*/  ISETP.GE.AND P4, PT, R35, RZ, PT ;  /* 0x000000ff2300720c */ /* 0x000fc60003f86270 */
[----:B------:R-:W-:Y:S01]  /*1c80*/  @P5 IMAD.MOV.U32 R25, RZ, RZ, R10 ;  /* 0x000000ffff195224 */ /* 0x000fe200078e000a */
[----:B0-----:R-:W-:Y:S02]  /*1c90*/  ISETP.NE.OR P5, PT, R16, 0x1, !P2 ;  /* 0x000000011000780c */ /* 0x001fe400057a5670 */
[----:B------:R-:W-:Y:S02]  /*1ca0*/  @P1 LOP3.LUT R10, R33, R8, RZ, 0x30, !PT ;  /* 0x00000008210a1212 */ /* 0x000fe400078e30ff */
[----:B------:R-:W-:Y:S02]  /*1cb0*/  @!P6 LOP3.LUT R7, R7, 0x80000000, RZ, 0xfc, !PT ;  /* 0x800000000707e812 */ /* 0x000fe400078efcff */
[----:B------:R-:W-:Y:S01]  /*1cc0*/  ISETP.GE.AND P6, PT, R37, RZ, PT ;  /* 0x000000ff2500720c */ /* 0x000fe20003fc6270 */
[----:B------:R-:W0:Y:S02]  /*1cd0*/  @P1 POPC R16, R10 ;  /* 0x0000000a00101309 */ /* 0x000e240000000000 */
[----:B------:R-:W-:Y:S01]  /*1ce0*/  @P3 IMAD.MOV.U32 R27, RZ, RZ, R7 ;  /* 0x000000ffff1b3224 */ /* 0x000fe200078e0007 */
[----:B-1----:R-:W-:-:S02]  /*1cf0*/  ISETP.NE.OR P3, PT, R14, 0x1, !P0 ;  /* 0x000000010e00780c */ /* 0x002fc40004765670 */
[-C--:B------:R-:W-:Y:S02]  /*1d00*/  @P4 LOP3.LUT R7, R35, R8.reuse, RZ, 0x30, !PT ;  /* 0x0000000823074212 */ /* 0x080fe400078e30ff */
[----:B------:R-:W-:Y:S02]  /*1d10*/  @!P5 LOP3.LUT R12, R12, 0x80000000, RZ, 0xfc, !PT ;  /* 0x800000000c0cd812 */ /* 0x000fe400078efcff */
[----:B------:R-:W1:Y:S01]  /*1d20*/  @P4 POPC R14, R7 ;  /* 0x00000007000e4309 */ /* 0x000e620000000000 */
[----:B------:R-:W-:Y:S02]  /*1d30*/  ISETP.GE.AND P5, PT, R39, RZ, PT ;  /* 0x000000ff2700720c */ /* 0x000fe40003fa6270 */
[----:B------:R-:W-:Y:S01]  /*1d40*/  @P6 LOP3.LUT R18, R37, R8, RZ, 0x30, !PT ;  /* 0x0000000825126212 */ /* 0x000fe200078e30ff */
[----:B------:R-:W-:Y:S01]  /*1d50*/  @P2 IMAD.MOV.U32 R29, RZ, RZ, R12 ;  /* 0x000000ffff1d2224 */ /* 0x000fe200078e000c */
[----:B0-----:R-:W-:-:S03]  /*1d60*/  ISETP.NE.OR P2, PT, R16, 0x1, !P1 ;  /* 0x000000011000780c */ /* 0x001fc60004f45670 */
[----:B------:R-:W0:Y:S01]  /*1d70*/  @P6 POPC R12, R18 ;  /* 0x00000012000c6309 */ /* 0x000e220000000000 */
[----:B------:R-:W-:Y:S02]  /*1d80*/  @!P3 LOP3.LUT R0, R0, 0x80000000, RZ, 0xfc, !PT ;  /* 0x800000000000b812 */ /* 0x000fe400078efcff */
[----:B------:R-:W-:-:S03]  /*1d90*/  ISETP.GE.AND P3, PT, R41, RZ, PT ;  /* 0x000000ff2900720c */ /* 0x000fc60003f66270 */
[----:B------:R-:W-:Y:S01]  /*1da0*/  @P0 IMAD.MOV.U32 R31, RZ, RZ, R0 ;  /* 0x000000ffff1f0224 */ /* 0x000fe200078e0000 */
[----:B-1----:R-:W-:Y:S02]  /*1db0*/  ISETP.NE.OR P0, PT, R14, 0x1, !P4 ;  /* 0x000000010e00780c */ /* 0x002fe40006705670 */
[-C--:B------:R-:W-:Y:S02]  /*1dc0*/  @P5 LOP3.LUT R0, R39, R8.reuse, RZ, 0x30, !PT ;  /* 0x0000000827005212 */ /* 0x080fe400078e30ff */
[----:B------:R-:W-:Y:S02]  /*1dd0*/  @!P2 LOP3.LUT R10, R10, 0x80000000, RZ, 0xfc, !PT ;  /* 0x800000000a0aa812 */ /* 0x000fe400078efcff */
[----:B------:R-:W1:Y:S01]  /*1de0*/  @P5 POPC R14, R0 ;  /* 0x00000000000e5309 */ /* 0x000e620000000000 */
[----:B0-----:R-:W-:Y:S02]  /*1df0*/  ISETP.NE.OR P2, PT, R12, 0x1, !P6 ;  /* 0x000000010c00780c */ /* 0x001fe40007745670 */
[----:B------:R-:W-:Y:S01]  /*1e00*/  @P1 IMAD.MOV.U32 R33, RZ, RZ, R10 ;  /* 0x000000ffff211224 */ /* 0x000fe200078e000a */
[----:B------:R-:W-:-:S02]  /*1e10*/  @P3 LOP3.LUT R16, R41, R8, RZ, 0x30, !PT ;  /* 0x0000000829103212 */ /* 0x000fc400078e30ff */
[----:B------:R-:W-:Y:S02]  /*1e20*/  ISETP.GE.AND P1, PT, R43, RZ, PT ;  /* 0x000000ff2b00720c */ /* 0x000fe40003f26270 */
[----:B------:R-:W0:Y:S01]  /*1e30*/  @P3 POPC R10, R16 ;  /* 0x00000010000a3309 */ /* 0x000e220000000000 */
[----:B------:R-:W-:-:S05]  /*1e40*/  @!P0 LOP3.LUT R7, R7, 0x80000000, RZ, 0xfc, !PT ;  /* 0x8000000007078812 */ /* 0x000fca00078efcff */
[----:B------:R-:W-:Y:S01]  /*1e50*/  @P4 IMAD.MOV.U32 R35, RZ, RZ, R7 ;  /* 0x000000ffff234224 */ /* 0x000fe200078e0007 */
[----:B------:R-:W-:Y:S02]  /*1e60*/  @!P2 LOP3.LUT R18, R18, 0x80000000, RZ, 0xfc, !PT ;  /* 0x800000001212a812 */ /* 0x000fe400078efcff */
[----:B-1----:R-:W-:Y:S02]  /*1e70*/  ISETP.NE.OR P0, PT, R14, 0x1, !P5 ;  /* 0x000000010e00780c */ /* 0x002fe40006f05670 */
[----:B------:R-:W-:Y:S01]  /*1e80*/  @P1 LOP3.LUT R7, R43, R8, RZ, 0x30, !PT ;  /* 0x000000082b071212 */ /* 0x000fe200078e30ff */
[----:B------:R-:W-:Y:S01]  /*1e90*/  @P6 IMAD.MOV.U32 R37, RZ, RZ, R18 ;  /* 0x000000ffff256224 */ /* 0x000fe200078e0012 */
[----:B------:R-:W-:Y:S02]  /*1ea0*/  ISETP.GE.AND P4, PT, R45, RZ, PT ;  /* 0x000000ff2d00720c */ /* 0x000fe40003f86270 */
[----:B0-----:R-:W-:Y:S02]  /*1eb0*/  ISETP.NE.OR P6, PT, R10, 0x1, !P3 ;  /* 0x000000010a00780c */ /* 0x001fe40005fc5670 */
[----:B------:R-:W0:Y:S01]  /*1ec0*/  @P1 POPC R10, R7 ;  /* 0x00000007000a1309 */ /* 0x000e220000000000 */
[----:B------:R-:W-:-:S04]  /*1ed0*/  ISETP.GE.AND P2, PT, R47, RZ, PT ;  /* 0x000000ff2f00720c */ /* 0x000fc80003f46270 */
[----:B------:R-:W-:Y:S02]  /*1ee0*/  @!P0 LOP3.LUT R0, R0, 0x80000000, RZ, 0xfc, !PT ;  /* 0x8000000000008812 */ /* 0x000fe400078efcff */
[----:B------:R-:W-:Y:S02]  /*1ef0*/  ISETP.GE.AND P0, PT, R49, RZ, PT ;  /* 0x000000ff3100720c */ /* 0x000fe40003f06270 */
[-C--:B------:R-:W-:Y:S01]  /*1f00*/  @P4 LOP3.LUT R12, R45, R8.reuse, RZ, 0x30, !PT ;  /* 0x000000082d0c4212 */ /* 0x080fe200078e30ff */
[----:B------:R-:W-:Y:S01]  /*1f10*/  @P5 IMAD.MOV.U32 R39, RZ, RZ, R0 ;  /* 0x000000ffff275224 */ /* 0x000fe200078e0000 */
[----:B------:R-:W-:Y:S02]  /*1f20*/  @!P6 LOP3.LUT R16, R16, 0x80000000, RZ, 0xfc, !PT ;  /* 0x800000001010e812 */ /* 0x000fe400078efcff */
[----:B------:R-:W1:Y:S01]  /*1f30*/  @P4 POPC R14, R12 ;  /* 0x0000000c000e4309 */ /* 0x000e620000000000 */
[----:B------:R-:W-:Y:S02]  /*1f40*/  ISETP.GE.AND P5, PT, R51, RZ, PT ;  /* 0x000000ff3300720c */ /* 0x000fe40003fa6270 */
[----:B0-----:R-:W-:Y:S01]  /*1f50*/  ISETP.NE.OR P6, PT, R10, 0x1, !P1 ;  /* 0x000000010a00780c */ /* 0x001fe20004fc5670 */
[----:B------:R-:W-:Y:S01]  /*1f60*/  @P3 IMAD.MOV.U32 R41, RZ, RZ, R16 ;  /* 0x000000ffff293224 */ /* 0x000fe200078e0010 */
[----:B------:R-:W-:-:S02]  /*1f70*/  @P2 LOP3.LUT R0, R47, R8, RZ, 0x30, !PT ;  /* 0x000000082f002212 */ /* 0x000fc400078e30ff */
[----:B------:R-:W-:Y:S02]  /*1f80*/  ISETP.GE.AND P3, PT, R53, RZ, PT ;  /* 0x000000ff3500720c */ /* 0x000fe40003f66270 */
[----:B------:R-:W0:Y:S01]  /*1f90*/  @P2 POPC R18, R0 ;  /* 0x0000000000122309 */ /* 0x000e220000000000 */
[----:B------:R-:W-:-:S04]  /*1fa0*/  @P0 LOP3.LUT R10, R49, R8, RZ, 0x30, !PT ;  /* 0x00000008310a0212 */ /* 0x000fc800078e30ff */
[-C--:B------:R-:W-:Y:S02]  /*1fb0*/  @P5 LOP3.LUT R20, R51, R8.reuse, RZ, 0x30, !PT ;  /* 0x0000000833145212 */ /* 0x080fe400078e30ff */
[----:B------:R-:W-:Y:S01]  /*1fc0*/  @!P6 LOP3.LUT R7, R7, 0x80000000, RZ, 0xfc, !PT ;  /* 0x800000000707e812 */ /* 0x000fe200078efcff */
[----:B------:R-:W2:Y:S01]  /*1fd0*/  @P0 POPC R16, R10 ;  /* 0x0000000a00100309 */ /* 0x000ea20000000000 */
[----:B-1----:R-:W-:Y:S02]  /*1fe0*/  ISETP.NE.OR P6, PT, R14, 0x1, !P4 ;  /* 0x000000010e00780c */ /* 0x002fe400067c5670 */
[----:B------:R-:W-:Y:S01]  /*1ff0*/  @P3 LOP3.LUT R8, R53, R8, RZ, 0x30, !PT ;  /* 0x0000000835083212 */ /* 0x000fe200078e30ff */
[----:B------:R-:W-:Y:S01]  /*2000*/  @P1 IMAD.MOV.U32 R43, RZ, RZ, R7 ;  /* 0x000000ffff2b1224 */ /* 0x000fe200078e0007 */
[----:B0-----:R-:W-:-:S03]  /*2010*/  ISETP.NE.OR P1, PT, R18, 0x1, !P2 ;  /* 0x000000011200780c */ /* 0x001fc60005725670 */
[----:B------:R-:W0:Y:S06]  /*2020*/  @P5 POPC R22, R20 ;  /* 0x0000001400165309 */ /* 0x000e2c0000000000 */
[----:B------:R-:W-:Y:S02]  /*2030*/  @!P6 LOP3.LUT R12, R12, 0x80000000, RZ, 0xfc, !PT ;  /* 0x800000000c0ce812 */ /* 0x000fe400078efcff */
[----:B------:R-:W1:Y:S01]  /*2040*/  @P3 POPC R7, R8 ;  /* 0x0000000800073309 */ /* 0x000e620000000000 */
[----:B--2---:R-:W-:Y:S02]  /*2050*/  ISETP.NE.OR P6, PT, R16, 0x1, !P0 ;  /* 0x000000011000780c */ /* 0x004fe400047c5670 */
[----:B------:R-:W-:Y:S01]  /*2060*/  @P4 IMAD.MOV.U32 R45, RZ, RZ, R12 ;  /* 0x000000ffff2d4224 */ /* 0x000fe200078e000c */
[----:B------:R-:W-:-:S02]  /*2070*/  @!P1 LOP3.LUT R0, R0, 0x80000000, RZ, 0xfc, !PT ;  /* 0x8000000000009812 */ /* 0x000fc400078efcff */
[----:B0-----:R-:W-:-:S03]  /*2080*/  ISETP.NE.OR P4, PT, R22, 0x1, !P5 ;  /* 0x000000011600780c */ /* 0x001fc60006f85670 */
[----:B------:R-:W-:-:S05]  /*2090*/  @P2 IMAD.MOV.U32 R47, RZ, RZ, R0 ;  /* 0x000000ffff2f2224 */ /* 0x000fca00078e0000 */
[----:B------:R-:W-:Y:S02]  /*20a0*/  @!P6 LOP3.LUT R10, R10, 0x80000000, RZ, 0xfc, !PT ;  /* 0x800000000a0ae812 */ /* 0x000fe400078efcff */
[----:B-1----:R-:W-:-:S03]  /*20b0*/  ISETP.NE.OR P1, PT, R7, 0x1, !P3 ;  /* 0x000000010700780c */ /* 0x002fc60005f25670 */
[----:B------:R-:W-:Y:S01]  /*20c0*/  @P0 IMAD.MOV.U32 R49, RZ, RZ, R10 ;  /* 0x000000ffff310224 */ /* 0x000fe200078e000a */
[----:B------:R-:W-:-:S05]  /*20d0*/  @!P4 LOP3.LUT R20, R20, 0x80000000, RZ, 0xfc, !PT ;  /* 0x800000001414c812 */ /* 0x000fca00078efcff */
[----:B------:R-:W-:-:S04]  /*20e0*/  @P5 IMAD.MOV.U32 R51, RZ, RZ, R20 ;  /* 0x000000ffff335224 */ /* 0x000fc800078e0014 */
[----:B------:R-:W-:-:S05]  /*20f0*/  @!P1 LOP3.LUT R8, R8, 0x80000000, RZ, 0xfc, !PT ;  /* 0x8000000008089812 */ /* 0x000fca00078efcff */
[----:B------:R-:W-:-:S07]  /*2100*/  @P3 IMAD.MOV.U32 R53, RZ, RZ, R8 ;  /* 0x000000ffff353224 */ /* 0x000fce00078e0008 */
.L_x_193:
[----:B------:R-:W-:Y:S05]  /*2110*/  BSYNC.RECONVERGENT B0 ;  /* 0x0000000000007941 */ /* 0x000fea0003800200 */
.L_x_192:
[----:B------:R-:W0:Y:S01]  /*2120*/  POPC R10, R57 ;  /* 0x00000039000a7309 */ /* 0x000e220000000000 */
[----:B------:R1:W-:Y:S01]  /*2130*/  STL.128 [R1], RZ ;  /* 0x000000ff01007387 */ /* 0x0003e20000100c00 */
[----:B------:R-:W-:Y:S01]  /*2140*/  BSSY.RECONVERGENT B0, `(.L_x_194) ;  /* 0x0000019000007945 */ /* 0x000fe20003800200 */
[----:B------:R-:W-:Y:S02]  /*2150*/  IMAD.MOV.U32 R0, RZ, RZ, RZ ;  /* 0x000000ffff007224 */ /* 0x000fe400078e00ff */
[----:B------:R1:W-:Y:S04]  /*2160*/  STL.128 [R1+0x10], RZ ;  /* 0x000010ff01007387 */ /* 0x0003e80000100c00 */
[----:B------:R1:W-:Y:S04]  /*2170*/  STL.128 [R1+0x20], RZ ;  /* 0x000020ff01007387 */ /* 0x0003e80000100c00 */
[----:B------:R1:W-:Y:S01]  /*2180*/  STL.128 [R1+0x30], RZ ;  /* 0x000030ff01007387 */ /* 0x0003e20000100c00 */
[----:B0-----:R-:W-:-:S03]  /*2190*/  ISETP.NE.AND P0, PT, R10, 0x2, PT ;  /* 0x000000020a00780c */ /* 0x001fc60003f05270 */
[----:B------:R1:W-:Y:S01]  /*21a0*/  STL.128 [R1+0x40], RZ ;  /* 0x000040ff01007387 */ /* 0x0003e20000100c00 */
[----:B------:R-:W-:-:S03]  /*21b0*/  ISETP.LT.OR P0, PT, R57, RZ, P0 ;  /* 0x000000ff3900720c */ /* 0x000fc60000701670 */
[----:B------:R1:W-:Y:S04]  /*21c0*/  STL.128 [R1+0x50], RZ ;  /* 0x000050ff01007387 */ /* 0x0003e80000100c00 */
[----:B------:R1:W-:Y:S04]  /*21d0*/  STL.128 [R1+0x60], RZ ;  /* 0x000060ff01007387 */ /* 0x0003e80000100c00 */
[----:B------:R1:W-:Y:S02]  /*21e0*/  STL.128 [R1+0x70], RZ ;  /* 0x000070ff01007387 */ /* 0x0003e40000100c00 */
[----:B------:R-:W-:Y:S05]  /*21f0*/  @P0 BRA `(.L_x_195) ;  /* 0x0000000000340947 */ /* 0x000fea0003800000 */
[----:B------:R-:W0:Y:S01]  /*2200*/  FLO.U32 R0, R57 ;  /* 0x0000003900007300 */ /* 0x000e2200000e0000 */
[----:B------:R-:W-:Y:S01]  /*2210*/  IMAD.MOV.U32 R7, RZ, RZ, -0x80000000 ;  /* 0x80000000ff077424 */ /* 0x000fe200078e00ff */
[----:B0-----:R-:W-:-:S04]  /*2220*/  IADD3 R0, PT, PT, -R0, 0x1f, RZ ;  /* 0x0000001f00007810 */ /* 0x001fc80007ffe1ff */
[----:B------:R-:W-:-:S04]  /*2230*/  SHF.R.U32.HI R0, RZ, R0, R7 ;  /* 0x00000000ff007219 */ /* 0x000fc80000011607 */
[----:B------:R-:W-:-:S06]  /*2240*/  LOP3.LUT R7, R0, R57, RZ, 0x3c, !PT ;  /* 0x0000003900077212 */ /* 0x000fcc00078e3cff */
[----:B------:R-:W0:Y:S02]  /*2250*/  FLO.U32 R7, R7 ;  /* 0x0000000700077300 */ /* 0x000e2400000e0000 */
[----:B0-----:R-:W-:-:S05]  /*2260*/  LEA R8, R7, UR5, 0x2 ;  /* 0x0000000507087c11 */ /* 0x001fca000f8e10ff */
[----:B------:R-:W2:Y:S02]  /*2270*/  LDL R59, [R8] ;  /* 0x00000000083b7983 */ /* 0x000ea40000100800 */
[----:B--2---:R-:W-:-:S13]  /*2280*/  LOP3.LUT P0, RZ, R0, R59, RZ, 0xc0, !PT ;  /* 0x0000003b00ff7212 */ /* 0x004fda000780c0ff */
[----:B------:R-:W-:Y:S01]  /*2290*/  @!P0 LOP3.LUT R59, R59, R0, RZ, 0xfc, !PT ;  /* 0x000000003b3b8212 */ /* 0x000fe200078efcff */
[----:B------:R-:W-:Y:S02]  /*22a0*/  IMAD.MOV.U32 R0, RZ, RZ, R57 ;  /* 0x000000ffff007224 */ /* 0x000fe400078e0039 */
[----:B------:R-:W-:Y:S02]  /*22b0*/  @!P0 IMAD.MOV.U32 R0, RZ, RZ, RZ ;  /* 0x000000ffff008224 */ /* 0x000fe400078e00ff */
[----:B------:R0:W-:Y:S05]  /*22c0*/  @!P0 STL [R8], R59 ;  /* 0x0000003b08008387 */ /* 0x0001ea0000100800 */
.L_x_195:
[----:B------:R-:W-:Y:S05]  /*22d0*/  BSYNC.RECONVERGENT B0 ;  /* 0x0000000000007941 */ /* 0x000fea0003800200 */
.L_x_194:
[----:B------:R-:W2:Y:S01]  /*22e0*/  POPC R12, R9 ;  /* 0x00000009000c7309 */ /* 0x000ea20000000000 */
[----:B------:R-:W-:Y:S01]  /*22f0*/  BSSY.RECONVERGENT B0, `(.L_x_196) ;  /* 0x0000010000007945 */ /* 0x000fe20003800200 */
[----:B--2---:R-:W-:-:S04]  /*2300*/  ISETP.NE.AND P0, PT, R12, 0x2, PT ;  /* 0x000000020c00780c */ /* 0x004fc80003f05270 */
[----:B------:R-:W-:-:S13]  /*2310*/  ISETP.LT.OR P0, PT, R9, RZ, P0 ;  /* 0x000000ff0900720c */ /* 0x000fda0000701670 */
[----:B------:R-:W-:Y:S05]  /*2320*/  @P0 BRA `(.L_x_197) ;  /* 0x0000000000300947 */ /* 0x000fea0003800000 */
[----:B------:R-:W2:Y:S01]  /*2330*/  FLO.U32 R7, R9 ;  /* 0x0000000900077300 */ /* 0x000ea200000e0000 */
[----:B------:R-:W-:Y:S01]  /*2340*/  IMAD.MOV.U32 R14, RZ, RZ, -0x80000000 ;  /* 0x80000000ff0e7424 */ /* 0x000fe200078e00ff */
[----:B--2---:R-:W-:-:S04]  /*2350*/  IADD3 R7, PT, PT, -R7, 0x1f, RZ ;  /* 0x0000001f07077810 */ /* 0x004fc80007ffe1ff */
[----:B------:R-:W-:-:S04]  /*2360*/  SHF.R.U32.HI R14, RZ, R7, R14 ;  /* 0x00000007ff0e7219 */ /* 0x000fc8000001160e */
[----:B------:R-:W-:-:S06]  /*2370*/  LOP3.LUT R7, R14, R9, RZ, 0x3c, !PT ;  /* 0x000000090e077212 */ /* 0x000fcc00078e3cff */
[----:B------:R-:W0:Y:S02]  /*2380*/  FLO.U32 R7, R7 ;  /* 0x0000000700077300 */ /* 0x000e2400000e0000 */
[----:B0-----:R-:W-:-:S05]  /*2390*/  LEA R8, R7, UR5, 0x2 ;  /* 0x0000000507087c11 */ /* 0x001fca000f8e10ff */
[----:B------:R-:W2:Y:S02]  /*23a0*/  LDL R59, [R8] ;  /* 0x00000000083b7983 */ /* 0x000ea40000100800 */
[----:B--2---:R-:W-:-:S13]  /*23b0*/  LOP3.LUT P0, RZ, R14, R59, RZ, 0xc0, !PT ;  /* 0x0000003b0eff7212 */ /* 0x004fda000780c0ff */
[----:B------:R-:W-:Y:S02]  /*23c0*/  @!P0 LOP3.LUT R59, R59, R14, RZ, 0xfc, !PT ;  /* 0x0000000e3b3b8212 */ /* 0x000fe400078efcff */
[----:B------:R-:W-:-:S03]  /*23d0*/  @P0 LOP3.LUT R0, R9, R0, RZ, 0xfc, !PT ;  /* 0x0000000009000212 */ /* 0x000fc600078efcff */
[----:B------:R2:W-:Y:S04]  /*23e0*/  @!P0 STL [R8], R59 ;  /* 0x0000003b08008387 */ /* 0x0005e80000100800 */
.L_x_197:
[----:B------:R-:W-:Y:S05]  /*23f0*/  BSYNC.RECONVERGENT B0 ;  /* 0x0000000000007941 */ /* 0x000fea0003800200 */
.L_x_196:
[----:B------:R-:W3:Y:S01]  /*2400*/  POPC R14, R11 ;  /* 0x0000000b000e7309 */ /* 0x000ee20000000000 */
[----:B------:R-:W-:Y:S01]  /*2410*/  BSSY.RECONVERGENT B0, `(.L_x_198) ;  /* 0x0000010000007945 */ /* 0x000fe20003800200 */
[----:B---3--:R-:W-:-:S04]  /*2420*/  ISETP.NE.AND P0, PT, R14, 0x2, PT ;  /* 0x000000020e00780c */ /* 0x008fc80003f05270 */
[----:B------:R-:W-:-:S13]  /*2430*/  ISETP.LT.OR P0, PT, R11, RZ, P0 ;  /* 0x000000ff0b00720c */ /* 0x000fda0000701670 */
[----:B------:R-:W-:Y:S05]  /*2440*/  @P0 BRA `(.L_x_199) ;  /* 0x0000000000300947 */ /* 0x000fea0003800000 */
[----:B------:R-:W3:Y:S01]  /*2450*/  FLO.U32 R7, R11 ;  /* 0x0000000b00077300 */ /* 0x000ee200000e0000 */
[----:B------:R-:W-:Y:S01]  /*2460*/  IMAD.MOV.U32 R16, RZ, RZ, -0x80000000 ;  /* 0x80000000ff107424 */ /* 0x000fe200078e00ff */
[----:B---3--:R-:W-:-:S04]  /*2470*/  IADD3 R7, PT, PT, -R7, 0x1f, RZ ;  /* 0x0000001f07077810 */ /* 0x008fc80007ffe1ff */
[----:B------:R-:W-:-:S04]  /*2480*/  SHF.R.U32.HI R16, RZ, R7, R16 ;  /* 0x00000007ff107219 */ /* 0x000fc80000011610 */
[----:B------:R-:W-:-:S06]  /*2490*/  LOP3.LUT R7, R16, R11, RZ, 0x3c, !PT ;  /* 0x0000000b10077212 */ /* 0x000fcc00078e3cff */
[----:B------:R-:W0:Y:S02]  /*24a0*/  FLO.U32 R7, R7 ;  /* 0x0000000700077300 */ /* 0x000e2400000e0000 */
[----:B0-2---:R-:W-:-:S05]  /*24b0*/  LEA R8, R7, UR5, 0x2 ;  /* 0x0000000507087c11 */ /* 0x005fca000f8e10ff */
[----:B------:R-:W2:Y:S02]  /*24c0*/  LDL R59, [R8] ;  /* 0x00000000083b7983 */ /* 0x000ea40000100800 */
[----:B--2---:R-:W-:-:S13]  /*24d0*/  LOP3.LUT P0, RZ, R16, R59, RZ, 0xc0, !PT ;  /* 0x0000003b10ff7212 */ /* 0x004fda000780c0ff */
[----:B------:R-:W-:Y:S02]  /*24e0*/  @!P0 LOP3.LUT R59, R59, R16, RZ, 0xfc, !PT ;  /* 0x000000103b3b8212 */ /* 0x000fe400078efcff */
[----:B------:R-:W-:-:S03]  /*24f0*/  @P0 LOP3.LUT R0, R11, R0, RZ, 0xfc, !PT ;  /* 0x000000000b000212 */ /* 0x000fc600078efcff */
[----:B------:R3:W-:Y:S04]  /*2500*/  @!P0 STL [R8], R59 ;  /* 0x0000003b08008387 */ /* 0x0007e80000100800 */
.L_x_199:
[----:B------:R-:W-:Y:S05]  /*2510*/  BSYNC.RECONVERGENT B0 ;  /* 0x0000000000007941 */ /* 0x000fea0003800200 */
.L_x_198:
[----:B------:R-:W4:Y:S01]  /*2520*/  POPC R16, R13 ;  /* 0x0000000d00107309 */ /* 0x000f220000000000 */
[----:B------:R-:W-:Y:S01]  /*2530*/  BSSY.RECONVERGENT B0, `(.L_x_200) ;  /* 0x0000010000007945 */ /* 0x000fe20003800200 */
[----:B----4-:R-:W-:-:S04]  /*2540*/  ISETP.NE.AND P0, PT, R16, 0x2, PT ;  /* 0x000000021000780c */ /* 0x010fc80003f05270 */
[----:B------:R-:W-:-:S13]  /*2550*/  ISETP.LT.OR P0, PT, R13, RZ, P0 ;  /* 0x000000ff0d00720c */ /* 0x000fda0000701670 */
[----:B------:R-:W-:Y:S05]  /*2560*/  @P0 BRA `(.L_x_201) ;  /* 0x0000000000300947 */ /* 0x000fea0003800000 */
[----:B------:R-:W4:Y:S01]  /*2570*/  FLO.U32 R7, R13 ;  /* 0x0000000d00077300 */ /* 0x000f2200000e0000 */
[----:B------:R-:W-:Y:S01]  /*2580*/  IMAD.MOV.U32 R18, RZ, RZ, -0x80000000 ;  /* 0x80000000ff127424 */ /* 0x000fe200078e00ff */
[----:B----4-:R-:W-:-:S04]  /*2590*/  IADD3 R7, PT, PT, -R7, 0x1f, RZ ;  /* 0x0000001f07077810 */ /* 0x010fc80007ffe1ff */
[----:B------:R-:W-:-:S04]  /*25a0*/  SHF.R.U32.HI R18, RZ, R7, R18 ;  /* 0x00000007ff127219 */ /* 0x000fc80000011612 */
[----:B------:R-:W-:-:S06]  /*25b0*/  LOP3.LUT R7, R18, R13, RZ, 0x3c, !PT ;  /* 0x0000000d12077212 */ /* 0x000fcc00078e3cff */
[----:B------:R-:W0:Y:S02]  /*25c0*/  FLO.U32 R7, R7 ;  /* 0x0000000700077300 */ /* 0x000e2400000e0000 */
[----:B0-23--:R-:W-:-:S05]  /*25d0*/  LEA R8, R7, UR5, 0x2 ;  /* 0x0000000507087c11 */ /* 0x00dfca000f8e10ff */
[----:B------:R-:W2:Y:S02]  /*25e0*/  LDL R59, [R8] ;  /* 0x00000000083b7983 */ /* 0x000ea40000100800 */
[----:B--2---:R-:W-:-:S13]  /*25f0*/  LOP3.LUT P0, RZ, R18, R59, RZ, 0xc0, !PT ;  /* 0x0000003b12ff7212 */ /* 0x004fda000780c0ff */
[----:B------:R-:W-:Y:S02]  /*2600*/  @!P0 LOP3.LUT R59, R59, R18, RZ, 0xfc, !PT ;  /* 0x000000123b3b8212 */ /* 0x000fe400078efcff */
[----:B------:R-:W-:-:S03]  /*2610*/  @P0 LOP3.LUT R0, R13, R0, RZ, 0xfc, !PT ;  /* 0x000000000d000212 */ /* 0x000fc600078efcff */
[----:B------:R4:W-:Y:S04]  /*2620*/  @!P0 STL [R8], R59 ;  /* 0x0000003b08008387 */ /* 0x0009e80000100800 */
.L_x_201:
[----:B------:R-:W-:Y:S05]  /*2630*/  BSYNC.RECONVERGENT B0 ;  /* 0x0000000000007941 */ /* 0x000fea0003800200 */
.L_x_200:
[----:B------:R-:W5:Y:S01]  /*2640*/  POPC R18, R15 ;  /* 0x0000000f00127309 */ /* 0x000f620000000000 */
[----:B------:R-:W-:Y:S01]  /*2650*/  BSSY.RECONVERGENT B0, `(.L_x_202) ;  /* 0x0000010000007945 */ /* 0x000fe20003800200 */
[----:B-----5:R-:W-:-:S04]  /*2660*/  ISETP.NE.AND P0, PT, R18, 0x2, PT ;  /* 0x000000021200780c */ /* 0x020fc80003f05270 */
[----:B------:R-:W-:-:S13]  /*2670*/  ISETP.LT.OR P0, PT, R15, RZ, P0 ;  /* 0x000000ff0f00720c */ /* 0x000fda0000701670 */
[----:B------:R-:W-:Y:S05]  /*2680*/  @P0 BRA `(.L_x_203) ;  /* 0x0000000000300947 */ /* 0x000fea0003800000 */
[----:B------:R-:W5:Y:S01]  /*2690*/  FLO.U32 R7, R15 ;  /* 0x0000000f00077300 */ /* 0x000f6200000e0000 */
[----:B------:R-:W-:Y:S01]  /*26a0*/  IMAD.MOV.U32 R20, RZ, RZ, -0x80000000 ;  /* 0x80000000ff147424 */ /* 0x000fe200078e00ff */
[----:B-----5:R-:W-:-:S04]  /*26b0*/  IADD3 R7, PT, PT, -R7, 0x1f, RZ ;  /* 0x0000001f07077810 */ /* 0x020fc80007ffe1ff */
[----:B------:R-:W-:-:S04]  /*26c0*/  SHF.R.U32.HI R20, RZ, R7, R20 ;  /* 0x00000007ff147219 */ /* 0x000fc80000011614 */
[----:B------:R-:W-:-:S06]  /*26d0*/  LOP3.LUT R7, R20, R15, RZ, 0x3c, !PT ;  /* 0x0000000f14077212 */ /* 0x000fcc00078e3cff */
[----:B------:R-:W0:Y:S02]  /*26e0*/  FLO.U32 R7, R7 ;  /* 0x0000000700077300 */ /* 0x000e2400000e0000 */
[----:B0-234-:R-:W-:-:S05]  /*26f0*/  LEA R8, R7, UR5, 0x2 ;  /* 0x0000000507087c11 */ /* 0x01dfca000f8e10ff */
[----:B------:R-:W2:Y:S02]  /*2700*/  LDL R59, [R8] ;  /* 0x00000000083b7983 */ /* 0x000ea40000100800 */
[----:B--2---:R-:W-:-:S13]  /*2710*/  LOP3.LUT P0, RZ, R20, R59, RZ, 0xc0, !PT ;  /* 0x0000003b14ff7212 */ /* 0x004fda000780c0ff */
[----:B------:R-:W-:Y:S02]  /*2720*/  @!P0 LOP3.LUT R59, R59, R20, RZ, 0xfc, !PT ;  /* 0x000000143b3b8212 */ /* 0x000fe400078efcff */
[----:B------:R-:W-:-:S03]  /*2730*/  @P0 LOP3.LUT R0, R15, R0, RZ, 0xfc, !PT ;  /* 0x000000000f000212 */ /* 0x000fc600078efcff */
[----:B------:R0:W-:Y:S04]  /*2740*/  @!P0 STL [R8], R59 ;  /* 0x0000003b08008387 */ /* 0x0001e80000100800 */
.L_x_203:
[----:B------:R-:W-:Y:S05]  /*2750*/  BSYNC.RECONVERGENT B0 ;  /* 0x0000000000007941 */ /* 0x000fea0003800200 */
.L_x_202:
        /* <DEDUP_REMOVED lines=17> */
.L_x_205:
[----:B------:R-:W-:Y:S05]  /*2870*/  BSYNC.RECONVERGENT B0 ;  /* 0x0000000000007941 */ /* 0x000fea0003800200 */
.L_x_204:
        /* <DEDUP_REMOVED lines=17> */
.L_x_207:
[----:B------:R-:W-:Y:S05]  /*2990*/  BSYNC.RECONVERGENT B0 ;  /* 0x0000000000007941 */ /* 0x000fea0003800200 */
.L_x_206:
        /* <DEDUP_REMOVED lines=17> */
.L_x_209:
[----:B------:R-:W-:Y:S05]  /*2ab0*/  BSYNC.RECONVERGENT B0 ;  /* 0x0000000000007941 */ /* 0x000fea0003800200 */
.L_x_208:
        /* <DEDUP_REMOVED lines=17> */
.L_x_211:
[----:B------:R-:W-:Y:S05]  /*2bd0*/  BSYNC.RECONVERGENT B0 ;  /* 0x0000000000007941 */ /* 0x000fea0003800200 */
.L_x_210:
        /* <DEDUP_REMOVED lines=17> */
.L_x_213:
[----:B------:R-:W-:Y:S05]  /*2cf0*/  BSYNC.RECONVERGENT B0 ;  /* 0x0000000000007941 */ /* 0x000fea0003800200 */
.L_x_212:
        /* <DEDUP_REMOVED lines=17> */
.L_x_215:
[----:B------:R-:W-:Y:S05]  /*2e10*/  BSYNC.RECONVERGENT B0 ;  /* 0x0000000000007941 */ /* 0x000fea0003800200 */
.L_x_214:
        /* <DEDUP_REMOVED lines=17> */
.L_x_217:
[----:B------:R-:W-:Y:S05]  /*2f30*/  BSYNC.RECONVERGENT B0 ;  /* 0x0000000000007941 */ /* 0x000fea0003800200 */
.L_x_216:
        /* <DEDUP_REMOVED lines=17> */
.L_x_219:
[----:B------:R-:W-:Y:S05]  /*3050*/  BSYNC.RECONVERGENT B0 ;  /* 0x0000000000007941 */ /* 0x000fea0003800200 */
.L_x_218:
        /* <DEDUP_REMOVED lines=17> */
.L_x_221:
[----:B------:R-:W-:Y:S05]  /*3170*/  BSYNC.RECONVERGENT B0 ;  /* 0x0000000000007941 */ /* 0x000fea0003800200 */
.L_x_220:
        /* <DEDUP_REMOVED lines=17> */
.L_x_223:
[----:B------:R-:W-:Y:S05]  /*3290*/  BSYNC.RECONVERGENT B0 ;  /* 0x0000000000007941 */ /* 0x000fea0003800200 */
.L_x_222:
        /* <DEDUP_REMOVED lines=17> */
.L_x_225:
[----:B------:R-:W-:Y:S05]  /*33b0*/  BSYNC.RECONVERGENT B0 ;  /* 0x0000000000007941 */ /* 0x000fea0003800200 */
.L_x_224:
        /* <DEDUP_REMOVED lines=17> */
.L_x_227:
[----:B------:R-:W-:Y:S05]  /*34d0*/  BSYNC.RECONVERGENT B0 ;  /* 0x0000000000007941 */ /* 0x000fea0003800200 */
.L_x_226:
        /* <DEDUP_REMOVED lines=17> */
.L_x_229:
[----:B------:R-:W-:Y:S05]  /*35f0*/  BSYNC.RECONVERGENT B0 ;  /* 0x0000000000007941 */ /* 0x000fea0003800200 */
.L_x_228:
        /* <DEDUP_REMOVED lines=17> */
.L_x_231:
[----:B------:R-:W-:Y:S05]  /*3710*/  BSYNC.RECONVERGENT B0 ;  /* 0x0000000000007941 */ /* 0x000fea0003800200 */
.L_x_230:
        /* <DEDUP_REMOVED lines=17> */
.L_x_233:
[----:B------:R-:W-:Y:S05]  /*3830*/  BSYNC.RECONVERGENT B0 ;  /* 0x0000000000007941 */ /* 0x000fea0003800200 */
.L_x_232:
        /* <DEDUP_REMOVED lines=17> */
.L_x_235:
[----:B------:R-:W-:Y:S05]  /*3950*/  BSYNC.RECONVERGENT B0 ;  /* 0x0000000000007941 */ /* 0x000fea0003800200 */
.L_x_234:
        /* <DEDUP_REMOVED lines=17> */
.L_x_237:
[----:B------:R-:W-:Y:S05]  /*3a70*/  BSYNC.RECONVERGENT B0 ;  /* 0x0000000000007941 */ /* 0x000fea0003800200 */
.L_x_236:
        /* <DEDUP_REMOVED lines=17> */
.L_x_239:
[----:B------:R-:W-:Y:S05]  /*3b90*/  BSYNC.RECONVERGENT B0 ;  /* 0x0000000000007941 */ /* 0x000fea0003800200 */
.L_x_238:
        /* <DEDUP_REMOVED lines=17> */
.L_x_241:
[----:B------:R-:W-:Y:S05]  /*3cb0*/  BSYNC.RECONVERGENT B0 ;  /* 0x0000000000007941 */ /* 0x000fea0003800200 */
.L_x_240:
[----:B------:R-:W5:Y:S01]  /*3cc0*/  POPC R52, R55 ;  /* 0x0000003700347309 */ /* 0x000f620000000000 */
[----:B------:R-:W-:Y:S01]  /*3cd0*/  BSSY.RECONVERGENT B0, `(.L_x_242) ;  /* 0x000000f000007945 */ /* 0x000fe20003800200 */
[----:B-----5:R-:W-:-:S04]  /*3ce0*/  ISETP.NE.AND P0, PT, R52, 0x2, PT ;  /* 0x000000023400780c */ /* 0x020fc80003f05270 */
[----:B------:R-:W-:-:S13]  /*3cf0*/  ISETP.LT.OR P0, PT, R55, RZ, P0 ;  /* 0x000000ff3700720c */ /* 0x000fda0000701670 */
[----:B------:R-:W-:Y:S05]  /*3d00*/  @P0 BRA `(.L_x_243) ;  /* 0x00000000002c0947 */ /* 0x000fea0003800000 */
[----:B------:R-:W5:Y:S01]  /*3d10*/  FLO.U32 R7, R55 ;  /* 0x0000003700077300 */ /* 0x000f6200000e0000 */
[----:B0-234-:R-:W-:Y:S01]  /*3d20*/  IMAD.MOV.U32 R8, RZ, RZ, -0x80000000 ;  /* 0x80000000ff087424 */ /* 0x01dfe200078e00ff */
[----:B-----5:R-:W-:-:S04]  /*3d30*/  IADD3 R7, PT, PT, -R7, 0x1f, RZ ;  /* 0x0000001f07077810 */ /* 0x020fc80007ffe1ff */
[----:B------:R-:W-:-:S04]  /*3d40*/  SHF.R.U32.HI R8, RZ, R7, R8 ;  /* 0x00000007ff087219 */ /* 0x000fc80000011608 */
[----:B------:R-:W-:-:S06]  /*3d50*/  LOP3.LUT R7, R8, R55, RZ, 0x3c, !PT ;  /* 0x0000003708077212 */ /* 0x000fcc00078e3cff */
[----:B------:R-:W0:Y:S02]  /*3d60*/  FLO.U32 R7, R7 ;  /* 0x0000000700077300 */ /* 0x000e2400000e0000 */
[----:B0-----:R-:W-:-:S06]  /*3d70*/  LEA R59, R7, UR5, 0x2 ;  /* 0x00000005073b7c11 */ /* 0x001fcc000f8e10ff */
[----:B------:R-:W2:Y:S02]  /*3d80*/  LDL R59, [R59] ;  /* 0x000000003b3b7983 */ /* 0x000ea40000100800 */
[----:B--2---:R-:W-:-:S04]  /*3d90*/  LOP3.LUT P0, RZ, R8, R59, RZ, 0xc0, !PT ;  /* 0x0000003b08ff7212 */ /* 0x004fc8000780c0ff */
[----:B------:R-:W-:-:S04]  /*3da0*/  SEL R61, R55, RZ, P0 ;  /* 0x000000ff373d7207 */ /* 0x000fc80000000000 */
[----:B------:R-:W-:-:S07]  /*3db0*/  LOP3.LUT R0, R0, R61, RZ, 0xfc, !PT ;  /* 0x0000003d00007212 */ /* 0x000fce00078efcff */
.L_x_243:
[----:B------:R-:W-:Y:S05]  /*3dc0*/  BSYNC.RECONVERGENT B0 ;  /* 0x0000000000007941 */ /* 0x000fea0003800200 */
.L_x_242:
[----:B------:R-:W-:Y:S01]  /*3dd0*/  ISETP.NE.AND P0, PT, R0, RZ, PT ;  /* 0x000000ff0000720c */ /* 0x000fe20003f05270 */
[----:B------:R-:W-:-:S12]  /*3de0*/  BSSY.RECONVERGENT B0, `(.L_x_244) ;  /* 0x00000e3000007945 */ /* 0x000fd80003800200 */
[----:B------:R-:W-:Y:S05]  /*3df0*/  @!P0 BRA `(.L_x_245) ;  /* 0x0000000c00848947 */ /* 0x000fea0003800000 */
[----:B0-234-:R-:W-:-:S04]  /*3e00*/  LOP3.LUT R8, R57, R0, RZ, 0xc0, !PT ;  /* 0x0000000039087212 */ /* 0x01dfc800078ec0ff */
[----:B------:R-:W-:Y:S02]  /*3e10*/  ISETP.NE.AND P5, PT, R8, R57, PT ;  /* 0x000000390800720c */ /* 0x000fe40003fa5270 */
[----:B------:R-:W-:Y:S02]  /*3e20*/  LOP3.LUT R8, R9, R0, RZ, 0xc0, !PT ;  /* 0x0000000009087212 */ /* 0x000fe400078ec0ff */
[----:B------:R-:W-:Y:S02]  /*3e30*/  ISETP.EQ.AND P5, PT, R10, 0x2, !P5 ;  /* 0x000000020a00780c */ /* 0x000fe40006fa2270 */
[----:B------:R-:W-:Y:S02]  /*3e40*/  ISETP.NE.AND P6, PT, R8, R9, PT ;  /* 0x000000090800720c */ /* 0x000fe40003fc5270 */
[----:B------:R-:W-:Y:S02]  /*3e50*/  ISETP.GT.AND P5, PT, R57, -0x1, P5 ;  /* 0xffffffff3900780c */ /* 0x000fe40002fa4270 */
[----:B------:R-:W-:-:S02]  /*3e60*/  ISETP.EQ.AND P6, PT, R12, 0x2, !P6 ;  /* 0x000000020c00780c */ /* 0x000fc400077c2270 */
[----:B------:R-:W-:Y:S02]  /*3e70*/  LOP3.LUT R10, R11, R0, RZ, 0xc0, !PT ;  /* 0x000000000b0a7212 */ /* 0x000fe400078ec0ff */
[----:B------:R-:W-:Y:S02]  /*3e80*/  ISETP.GT.AND P6, PT, R9, -0x1, P6 ;  /* 0xffffffff0900780c */ /* 0x000fe400037c4270 */
[----:B------:R-:W-:-:S04]  /*3e90*/  ISETP.NE.AND P1, PT, R10, R11, PT ;  /* 0x0000000b0a00720c */ /* 0x000fc80003f25270 */
[----:B------:R-:W-:Y:S02]  /*3ea0*/  ISETP.EQ.AND P1, PT, R14, 0x2, !P1 ;  /* 0x000000020e00780c */ /* 0x000fe40004f22270 */
[-C--:B------:R-:W-:Y:S02]  /*3eb0*/  @!P5 LOP3.LUT R8, R57, R0.reuse, RZ, 0x30, !PT ;  /* 0x000000003908d212 */ /* 0x080fe400078e30ff */
[----:B------:R-:W-:Y:S02]  /*3ec0*/  ISETP.GT.AND P1, PT, R11, -0x1, P1 ;  /* 0xffffffff0b00780c */ /* 0x000fe40000f24270 */
[----:B------:R-:W0:Y:S01]  /*3ed0*/  @!P5 POPC R12, R8 ;  /* 0x00000008000cd309 */ /* 0x000e220000000000 */
[-C--:B------:R-:W-:Y:S02]  /*3ee0*/  @!P6 LOP3.LUT R7, R9, R0.reuse, RZ, 0x30, !PT ;  /* 0x000000000907e212 */ /* 0x080fe400078e30ff */
[----:B------:R-:W-:-:S05]  /*3ef0*/  LOP3.LUT R14, R17, R0, RZ, 0xc0, !PT ;  /* 0x00000000110e7212 */ /* 0x000fca00078ec0ff */
[----:B------:R-:W2:Y:S01]  /*3f00*/  @!P6 POPC R10, R7 ;  /* 0x00000007000ae309 */ /* 0x000ea20000000000 */
[----:B0-----:R-:W-:Y:S02]  /*3f10*/  ISETP.NE.OR P4, PT, R12, 0x1, P5 ;  /* 0x000000010c00780c */ /* 0x001fe40002f85670 */
[----:B------:R-:W-:-:S04]  /*3f20*/  LOP3.LUT R12, R13, R0, RZ, 0xc0, !PT ;  /* 0x000000000d0c7212 */ /* 0x000fc800078ec0ff */
[----:B------:R-:W-:Y:S02]  /*3f30*/  ISETP.NE.AND P2, PT, R12, R13, PT ;  /* 0x0000000d0c00720c */ /* 0x000fe40003f45270 */
[-C--:B------:R-:W-:Y:S02]  /*3f40*/  LOP3.LUT R12, R15, R0.reuse, RZ, 0xc0, !PT ;  /* 0x000000000f0c7212 */ /* 0x080fe400078ec0ff */
[----:B------:R-:W-:Y:S02]  /*3f50*/  ISETP.EQ.AND P2, PT, R16, 0x2, !P2 ;  /* 0x000000021000780c */ /* 0x000fe40005742270 */
[----:B--2---:R-:W-:Y:S02]  /*3f60*/  ISETP.NE.OR P0, PT, R10, 0x1, P6 ;  /* 0x000000010a00780c */ /* 0x004fe40003705670 */
[----:B------:R-:W-:Y:S02]  /*3f70*/  @!P1 LOP3.LUT R10, R11, R0, RZ, 0x30, !PT ;  /* 0x000000000b0a9212 */ /* 0x000fe400078e30ff */
[----:B------:R-:W-:-:S02]  /*3f80*/  ISETP.GT.AND P2, PT, R13, -0x1, P2 ;  /* 0xffffffff0d00780c */ /* 0x000fc40001744270 */
[----:B------:R-:W-:Y:S02]  /*3f90*/  ISETP.NE.AND P3, PT, R12, R15, PT ;  /* 0x0000000f0c00720c */ /* 0x000fe40003f65270 */
[----:B------:R-:W0:Y:S01]  /*3fa0*/  @!P1 POPC R12, R10 ;  /* 0x0000000a000c9309 */ /* 0x000e220000000000 */
[----:B------:R-:W-:Y:S02]  /*3fb0*/  @!P4 LOP3.LUT R8, R8, 0x80000000, RZ, 0xfc, !PT ;  /* 0x800000000808c812 */ /* 0x000fe400078efcff */
[----:B------:R-:W-:Y:S02]  /*3fc0*/  ISETP.EQ.AND P3, PT, R18, 0x2, !P3 ;  /* 0x000000021200780c */ /* 0x000fe40005f62270 */
[----:B------:R-:W-:Y:S01]  /*3fd0*/  ISETP.NE.AND P4, PT, R14, R17, PT ;  /* 0x000000110e00720c */ /* 0x000fe20003f85270 */
[----:B------:R-:W-:Y:S01]  /*3fe0*/  @!P5 IMAD.MOV.U32 R57, RZ, RZ, R8 ;  /* 0x000000ffff39d224 */ /* 0x000fe200078e0008 */
[----:B------:R-:W-:Y:S02]  /*3ff0*/  ISETP.GT.AND P3, PT, R15, -0x1, P3 ;  /* 0xffffffff0f00780c */ /* 0x000fe40001f64270 */
[----:B------:R-:W-:-:S02]  /*4000*/  @!P2 LOP3.LUT R8, R13, R0, RZ, 0x30, !PT ;  /* 0x000000000d08a212 */ /* 0x000fc400078e30ff */
[----:B------:R-:W-:Y:S02]  /*4010*/  ISETP.EQ.AND P4, PT, R20, 0x2, !P4 ;  /* 0x000000021400780c */ /* 0x000fe40006782270 */
[----:B------:R-:W2:Y:S01]  /*4020*/  @!P2 POPC R18, R8 ;  /* 0x000000080012a309 */ /* 0x000ea20000000000 */
[----:B------:R-:W-:Y:S02]  /*4030*/  LOP3.LUT R14, R19, R0, RZ, 0xc0, !PT ;  /* 0x00000000130e7212 */ /* 0x000fe400078ec0ff */
[----:B0-----:R-:W-:Y:S02]  /*4040*/  ISETP.NE.OR P5, PT, R12, 0x1, P1 ;  /* 0x000000010c00780c */ /* 0x001fe40000fa5670 */
[----:B------:R-:W-:Y:S02]  /*4050*/  ISETP.GT.AND P4, PT, R17, -0x1, P4 ;  /* 0xffffffff1100780c */ /* 0x000fe40002784270 */
[----:B------:R-:W-:Y:S02]  /*4060*/  @!P0 LOP3.LUT R7, R7, 0x80000000, RZ, 0xfc, !PT ;  /* 0x8000000007078812 */ /* 0x000fe400078efcff */
[----:B------:R-:W-:-:S02]  /*4070*/  ISETP.NE.AND P0, PT, R14, R19, PT ;  /* 0x000000130e00720c */ /* 0x000fc40003f05270 */
[-C--:B------:R-:W-:Y:S01]  /*4080*/  @!P3 LOP3.LUT R12, R15, R0.reuse, RZ, 0x30, !PT ;  /* 0x000000000f0cb212 */ /* 0x080fe200078e30ff */
[----:B------:R-:W-:Y:S01]  /*4090*/  @!P6 IMAD.MOV.U32 R9, RZ, RZ, R7 ;  /* 0x000000ffff09e224 */ /* 0x000fe200078e0007 */
[----:B------:R-:W-:Y:S02]  /*40a0*/  ISETP.EQ.AND P0, PT, R58, 0x2, !P0 ;  /* 0x000000023a00780c */ /* 0x000fe40004702270 */
[----:B------:R-:W0:Y:S01]  /*40b0*/  @!P3 POPC R14, R12 ;  /* 0x0000000c000eb309 */ /* 0x000e220000000000 */
[-C--:B------:R-:W-:Y:S02]  /*40c0*/  LOP3.LUT R16, R21, R0.reuse, RZ, 0xc0, !PT ;  /* 0x0000000015107212 */ /* 0x080fe400078ec0ff */
[----:B------:R-:W-:Y:S02]  /*40d0*/  @!P5 LOP3.LUT R10, R10, 0x80000000, RZ, 0xfc, !PT ;  /* 0x800000000a0ad812 */ /* 0x000fe400078efcff */
[----:B------:R-:W-:Y:S02]  /*40e0*/  ISETP.GT.AND P0, PT, R19, -0x1, P0 ;  /* 0xffffffff1300780c */ /* 0x000fe40000704270 */
[----:B--2---:R-:W-:Y:S01]  /*40f0*/  ISETP.NE.OR P5, PT, R18, 0x1, P2 ;  /* 0x000000011200780c */ /* 0x004fe200017a5670 */
[----:B------:R-:W-:Y:S01]  /*4100*/  @!P1 IMAD.MOV.U32 R11, RZ, RZ, R10 ;  /* 0x000000ffff0b9224 */ /* 0x000fe200078e000a */
[----:B------:R-:W-:-:S02]  /*4110*/  @!P4 LOP3.LUT R7, R17, R0, RZ, 0x30, !PT ;  /* 0x000000001107c212 */ /* 0x000fc400078e30ff */
[----:B------:R-:W-:Y:S02]  /*4120*/  ISETP.NE.AND P6, PT, R16, R21, PT ;  /* 0x000000151000720c */ /* 0x000fe40003fc5270 */
[----:B------:R-:W2:Y:S01]  /*4130*/  @!P4 POPC R16, R7 ;  /* 0x000000070010c309 */ /* 0x000ea20000000000 */
[-C--:B------:R-:W-:Y:S02]  /*4140*/  LOP3.LUT R18, R23, R0.reuse, RZ, 0xc0, !PT ;  /* 0x0000000017127212 */ /* 0x080fe400078ec0ff */
[----:B------:R-:W-:Y:S02]  /*4150*/  ISETP.EQ.AND P6, PT, R56, 0x2, !P6 ;  /* 0x000000023800780c */ /* 0x000fe400077c2270 */
[----:B------:R-:W-:Y:S02]  /*4160*/  @!P0 LOP3.LUT R10, R19, R0, RZ, 0x30, !PT ;  /* 0x00000000130a8212 */ /* 0x000fe400078e30ff */
[----:B------:R-:W-:Y:S02]  /*4170*/  ISETP.GT.AND P1, PT, R21, -0x1, P6 ;  /* 0xffffffff1500780c */ /* 0x000fe40003724270 */
[----:B0-----:R-:W-:-:S02]  /*4180*/  ISETP.NE.OR P6, PT, R14, 0x1, P3 ;  /* 0x000000010e00780c */ /* 0x001fc40001fc5670 */
[----:B------:R-:W-:Y:S01]  /*4190*/  @!P5 LOP3.LUT R8, R8, 0x80000000, RZ, 0xfc, !PT ;  /* 0x800000000808d812 */ /* 0x000fe200078efcff */
[----:B------:R-:W0:Y:S01]  /*41a0*/  @!P0 POPC R14, R10 ;  /* 0x0000000a000e8309 */ /* 0x000e220000000000 */
[----:B------:R-:W-:Y:S02]  /*41b0*/  ISETP.NE.AND P5, PT, R18, R23, PT ;  /* 0x000000171200720c */ /* 0x000fe40003fa5270 */
[-C--:B------:R-:W-:Y:S01]  /*41c0*/  LOP3.LUT R18, R27, R0.reuse, RZ, 0xc0, !PT ;  /* 0x000000001b127212 */ /* 0x080fe200078ec0ff */
[----:B------:R-:W-:Y:S01]  /*41d0*/  @!P2 IMAD.MOV.U32 R13, RZ, RZ, R8 ;  /* 0x000000ffff0da224 */ /* 0x000fe200078e0008 */
[----:B--2---:R-:W-:Y:S02]  /*41e0*/  ISETP.NE.OR P2, PT, R16, 0x1, P4 ;  /* 0x000000011000780c */ /* 0x004fe40002745670 */
[----:B------:R-:W-:Y:S02]  /*41f0*/  ISETP.EQ.AND P5, PT, R54, 0x2, !P5 ;  /* 0x000000023600780c */ /* 0x000fe40006fa2270 */
[----:B------:R-:W-:-:S02]  /*4200*/  LOP3.LUT R16, R25, R0, RZ, 0xc0, !PT ;  /* 0x0000000019107212 */ /* 0x000fc400078ec0ff */
[----:B------:R-:W-:Y:S02]  /*4210*/  @!P1 LOP3.LUT R8, R21, R0, RZ, 0x30, !PT ;  /* 0x0000000015089212 */ /* 0x000fe400078e30ff */
[----:B------:R-:W-:Y:S02]  /*4220*/  ISETP.GT.AND P5, PT, R23, -0x1, P5 ;  /* 0xffffffff1700780c */ /* 0x000fe40002fa4270 */
[----:B------:R-:W-:Y:S02]  /*4230*/  @!P6 LOP3.LUT R12, R12, 0x80000000, RZ, 0xfc, !PT ;  /* 0x800000000c0ce812 */ /* 0x000fe400078efcff */
[----:B------:R-:W-:Y:S02]  /*4240*/  ISETP.NE.AND P6, PT, R16, R25, PT ;  /* 0x000000191000720c */ /* 0x000fe40003fc5270 */
[----:B------:R-:W2:Y:S01]  /*4250*/  @!P1 POPC R16, R8 ;  /* 0x0000000800109309 */ /* 0x000ea20000000000 */
[----:B------:R-:W-:Y:S01]  /*4260*/  @!P3 IMAD.MOV.U32 R15, RZ, RZ, R12 ;  /* 0x000000ffff0fb224 */ /* 0x000fe200078e000c */
[----:B------:R-:W-:-:S02]  /*4270*/  ISETP.EQ.AND P6, PT, R22, 0x2, !P6 ;  /* 0x000000021600780c */ /* 0x000fc400077c2270 */
[----:B0-----:R-:W-:Y:S02]  /*4280*/  ISETP.NE.OR P3, PT, R14, 0x1, P0 ;  /* 0x000000010e00780c */ /* 0x001fe40000765670 */
[----:B------:R-:W-:Y:S02]  /*4290*/  @!P2 LOP3.LUT R7, R7, 0x80000000, RZ, 0xfc, !PT ;  /* 0x800000000707a812 */ /* 0x000fe400078efcff */
[----:B------:R-:W-:Y:S02]  /*42a0*/  ISETP.NE.AND P2, PT, R18, R27, PT ;  /* 0x0000001b1200720c */ /* 0x000fe40003f45270 */
[----:B------:R-:W-:Y:S01]  /*42b0*/  ISETP.GT.AND P6, PT, R25, -0x1, P6 ;  /* 0xffffffff1900780c */ /* 0x000fe200037c4270 */
[----:B------:R-:W-:Y:S01]  /*42c0*/  @!P4 IMAD.MOV.U32 R17, RZ, RZ, R7 ;  /* 0x000000ffff11c224 */ /* 0x000fe200078e0007 */
[----:B------:R-:W-:Y:S02]  /*42d0*/  @!P5 LOP3.LUT R12, R23, R0, RZ, 0x30, !PT ;  /* 0x00000000170cd212 */ /* 0x000fe400078e30ff */
[----:B------:R-:W-:-:S02]  /*42e0*/  ISETP.EQ.AND P2, PT, R24, 0x2, !P2 ;  /* 0x000000021800780c */ /* 0x000fc40005742270 */
[----:B------:R-:W0:Y:S01]  /*42f0*/  @!P5 POPC R14, R12 ;  /* 0x0000000c000ed309 */ /* 0x000e220000000000 */
[----:B--2---:R-:W-:Y:S02]  /*4300*/  ISETP.NE.OR P4, PT, R16, 0x1, P1 ;  /* 0x000000011000780c */ /* 0x004fe40000f85670 */
[-C--:B------:R-:W-:Y:S02]  /*4310*/  LOP3.LUT R18, R29, R0.reuse, RZ, 0xc0, !PT ;  /* 0x000000001d127212 */ /* 0x080fe400078ec0ff */
[----:B------:R-:W-:Y:S02]  /*4320*/  ISETP.GT.AND P2, PT, R27, -0x1, P2 ;  /* 0xffffffff1b00780c */ /* 0x000fe40001744270 */
[----:B------:R-:W-:Y:S02]  /*4330*/  @!P3 LOP3.LUT R10, R10, 0x80000000, RZ, 0xfc, !PT ;  /* 0x800000000a0ab812 */ /* 0x000fe400078efcff */
[----:B------:R-:W-:Y:S02]  /*4340*/  ISETP.NE.AND P3, PT, R18, R29, PT ;  /* 0x0000001d1200720c */ /* 0x000fe40003f65270 */
[----:B------:R-:W-:Y:S01]  /*4350*/  @!P6 LOP3.LUT R7, R25, R0, RZ, 0x30, !PT ;  /* 0x000000001907e212 */ /* 0x000fe200078e30ff */
[----:B------:R-:W-:Y:S01]  /*4360*/  @!P0 IMAD.MOV.U32 R19, RZ, RZ, R10 ;  /* 0x000000ffff138224 */ /* 0x000fe200078e000a */
[----:B------:R-:W-:-:S02]  /*4370*/  ISETP.EQ.AND P3, PT, R26, 0x2, !P3 ;  /* 0x000000021a00780c */ /* 0x000fc40005f62270 */
[-C--:B------:R-:W-:Y:S01]  /*4380*/  LOP3.LUT R10, R31, R0.reuse, RZ, 0xc0, !PT ;  /* 0x000000001f0a7212 */ /* 0x080fe200078ec0ff */
[----:B------:R-:W2:Y:S01]  /*4390*/  @!P6 POPC R18, R7 ;  /* 0x000000070012e309 */ /* 0x000ea20000000000 */
[----:B------:R-:W-:Y:S02]  /*43a0*/  @!P4 LOP3.LUT R8, R8, 0x80000000, RZ, 0xfc, !PT ;  /* 0x800000000808c812 */ /* 0x000fe400078efcff */
[----:B------:R-:W-:Y:S02]  /*43b0*/  ISETP.GT.AND P0, PT, R29, -0x1, P3 ;  /* 0xffffffff1d00780c */ /* 0x000fe40001f04270 */
[----:B------:R-:W-:Y:S01]  /*43c0*/  ISETP.NE.AND P4, PT, R10, R31, PT ;  /* 0x0000001f0a00720c */ /* 0x000fe20003f85270 */
[----:B------:R-:W-:Y:S01]  /*43d0*/  @!P1 IMAD.MOV.U32 R21, RZ, RZ, R8 ;  /* 0x000000ffff159224 */ /* 0x000fe200078e0008 */
[----:B0-----:R-:W-:Y:S02]  /*43e0*/  ISETP.NE.OR P3, PT, R14, 0x1, P5 ;  /* 0x000000010e00780c */ /* 0x001fe40002f65670 */
[----:B------:R-:W-:-:S02]  /*43f0*/  @!P2 LOP3.LUT R10, R27, R0, RZ, 0x30, !PT ;  /* 0x000000001b0aa212 */ /* 0x000fc400078e30ff */
[----:B------:R-:W-:Y:S02]  /*4400*/  ISETP.EQ.AND P4, PT, R28, 0x2, !P4 ;  /* 0x000000021c00780c */ /* 0x000fe40006782270 */
[----:B------:R-:W0:Y:S01]  /*4410*/  @!P2 POPC R14, R10 ;  /* 0x0000000a000ea309 */ /* 0x000e220000000000 */
[-C--:B------:R-:W-:Y:S02]  /*4420*/  LOP3.LUT R16, R33, R0.reuse, RZ, 0xc0, !PT ;  /* 0x0000000021107212 */ /* 0x080fe400078ec0ff */
[----:B------:R-:W-:Y:S02]  /*4430*/  ISETP.GT.AND P1, PT, R31, -0x1, P4 ;  /* 0xffffffff1f00780c */ /* 0x000fe40002724270 */
[----:B--2---:R-:W-:Y:S02]  /*4440*/  ISETP.NE.OR P4, PT, R18, 0x1, P6 ;  /* 0x000000011200780c */ /* 0x004fe40003785670 */
[----:B------:R-:W-:Y:S02]  /*4450*/  @!P0 LOP3.LUT R8, R29, R0, RZ, 0x30, !PT ;  /* 0x000000001d088212 */ /* 0x000fe400078e30ff */
[----:B------:R-:W-:-:S02]  /*4460*/  @!P3 LOP3.LUT R12, R12, 0x80000000, RZ, 0xfc, !PT ;  /* 0x800000000c0cb812 */ /* 0x000fc400078efcff */
[----:B------:R-:W-:Y:S02]  /*4470*/  ISETP.NE.AND P3, PT, R16, R33, PT ;  /* 0x000000211000720c */ /* 0x000fe40003f65270 */
[----:B------:R-:W2:Y:S01]  /*4480*/  @!P0 POPC R16, R8 ;  /* 0x0000000800108309 */ /* 0x000ea20000000000 */
[----:B------:R-:W-:Y:S01]  /*4490*/  @!P5 IMAD.MOV.U32 R23, RZ, RZ, R12 ;  /* 0x000000ffff17d224 */ /* 0x000fe200078e000c */
[----:B------:R-:W-:Y:S02]  /*44a0*/  ISETP.EQ.AND P3, PT, R30, 0x2, !P3 ;  /* 0x000000021e00780c */ /* 0x000fe40005f62270 */
[----:B0-----:R-:W-:Y:S02]  /*44b0*/  ISETP.NE.OR P5, PT, R14, 0x1, P2 ;  /* 0x000000010e00780c */ /* 0x001fe400017a5670 */
[-C--:B------:R-:W-:Y:S02]  /*44c0*/  LOP3.LUT R14, R35, R0.reuse, RZ, 0xc0, !PT ;  /* 0x00000000230e7212 */ /* 0x080fe400078ec0ff */
[----:B------:R-:W-:-:S02]  /*44d0*/  @!P1 LOP3.LUT R12, R31, R0, RZ, 0x30, !PT ;  /* 0x000000001f0c9212 */ /* 0x000fc400078e30ff */
[----:B------:R-:W-:Y:S02]  /*44e0*/  ISETP.GT.AND P3, PT, R33, -0x1, P3 ;  /* 0xffffffff2100780c */ /* 0x000fe40001f64270 */
[----:B------:R-:W-:Y:S02]  /*44f0*/  @!P4 LOP3.LUT R7, R7, 0x80000000, RZ, 0xfc, !PT ;  /* 0x800000000707c812 */ /* 0x000fe400078efcff */
[----:B------:R-:W-:Y:S02]  /*4500*/  ISETP.NE.AND P4, PT, R14, R35, PT ;  /* 0x000000230e00720c */ /* 0x000fe40003f85270 */
[----:B------:R-:W0:Y:S01]  /*4510*/  @!P1 POPC R14, R12 ;  /* 0x0000000c000e9309 */ /* 0x000e220000000000 */
[----:B------:R-:W-:Y:S01]  /*4520*/  @!P6 IMAD.MOV.U32 R25, RZ, RZ, R7 ;  /* 0x000000ffff19e224 */ /* 0x000fe200078e0007 */
[----:B--2---:R-:W-:Y:S02]  /*4530*/  ISETP.NE.OR P6, PT, R16, 0x1, P0 ;  /* 0x000000011000780c */ /* 0x004fe400007c5670 */
[----:B------:R-:W-:-:S02]  /*4540*/  LOP3.LUT R16, R37, R0, RZ, 0xc0, !PT ;  /* 0x0000000025107212 */ /* 0x000fc400078ec0ff */
[----:B------:R-:W-:Y:S02]  /*4550*/  ISETP.EQ.AND P4, PT, R32, 0x2, !P4 ;  /* 0x000000022000780c */ /* 0x000fe40006782270 */
[----:B------:R-:W-:Y:S02]  /*4560*/  @!P5 LOP3.LUT R10, R10, 0x80000000, RZ, 0xfc, !PT ;  /* 0x800000000a0ad812 */ /* 0x000fe400078efcff */
[----:B------:R-:W-:Y:S02]  /*4570*/  @!P3 LOP3.LUT R7, R33, R0, RZ, 0x30, !PT ;  /* 0x000000002107b212 */ /* 0x000fe400078e30ff */
[----:B------:R-:W-:Y:S01]  /*4580*/  ISETP.NE.AND P5, PT, R16, R37, PT ;  /* 0x000000251000720c */ /* 0x000fe20003fa5270 */
[----:B------:R-:W-:Y:S01]  /*4590*/  @!P2 IMAD.MOV.U32 R27, RZ, RZ, R10 ;  /* 0x000000ffff1ba224 */ /* 0x000fe200078e000a */
[----:B------:R-:W-:Y:S01]  /*45a0*/  ISETP.GT.AND P4, PT, R35, -0x1, P4 ;  /* 0xffffffff2300780c */ /* 0x000fe20002784270 */
[----:B------:R-:W2:Y:S01]  /*45b0*/  @!P3 POPC R16, R7 ;  /* 0x000000070010b309 */ /* 0x000ea20000000000 */
[----:B------:R-:W-:-:S02]  /*45c0*/  ISETP.EQ.AND P5, PT, R34, 0x2, !P5 ;  /* 0x000000022200780c */ /* 0x000fc40006fa2270 */
[----:B0-----:R-:W-:Y:S02]  /*45d0*/  ISETP.NE.OR P2, PT, R14, 0x1, P1 ;  /* 0x000000010e00780c */ /* 0x001fe40000f45670 */
[-C--:B------:R-:W-:Y:S02]  /*45e0*/  LOP3.LUT R10, R39, R0.reuse, RZ, 0xc0, !PT ;  /* 0x00000000270a7212 */ /* 0x080fe400078ec0ff */
[----:B------:R-:W-:Y:S02]  /*45f0*/  @!P6 LOP3.LUT R8, R8, 0x80000000, RZ, 0xfc, !PT ;  /* 0x800000000808e812 */ /* 0x000fe400078efcff */
[----:B------:R-:W-:Y:S02]  /*4600*/  ISETP.GT.AND P5, PT, R37, -0x1, P5 ;  /* 0xffffffff2500780c */ /* 0x000fe40002fa4270 */
[----:B------:R-:W-:Y:S01]  /*4610*/  LOP3.LUT R14, R41, R0, RZ, 0xc0, !PT ;  /* 0x00000000290e7212 */ /* 0x000fe200078ec0ff */
[----:B------:R-:W-:Y:S01]  /*4620*/  @!P0 IMAD.MOV.U32 R29, RZ, RZ, R8 ;  /* 0x000000ffff1d8224 */ /* 0x000fe200078e0008 */
[----:B------:R-:W-:-:S02]  /*4630*/  ISETP.NE.AND P6, PT, R10, R39, PT ;  /* 0x000000270a00720c */ /* 0x000fc40003fc5270 */
[----:B------:R-:W-:Y:S02]  /*4640*/  @!P4 LOP3.LUT R10, R35, R0, RZ, 0x30, !PT ;  /* 0x00000000230ac212 */ /* 0x000fe400078e30ff */
[----:B------:R-:W-:Y:S02]  /*4650*/  ISETP.NE.AND P0, PT, R14, R41, PT ;  /* 0x000000290e00720c */ /* 0x000fe40003f05270 */
[----:B------:R-:W0:Y:S01]  /*4660*/  @!P4 POPC R18, R10 ;  /* 0x0000000a0012c309 */ /* 0x000e220000000000 */
[----:B------:R-:W-:Y:S02]  /*4670*/  @!P2 LOP3.LUT R12, R12, 0x80000000, RZ, 0xfc, !PT ;  /* 0x800000000c0ca812 */ /* 0x000fe400078efcff */
[----:B------:R-:W-:Y:S02]  /*4680*/  ISETP.EQ.AND P6, PT, R36, 0x2, !P6 ;  /* 0x000000022400780c */ /* 0x000fe400077c2270 */
[----:B--2---:R-:W-:Y:S01]  /*4690*/  ISETP.NE.OR P2, PT, R16, 0x1, P3 ;  /* 0x000000011000780c */ /* 0x004fe20001f45670 */
[----:B------:R-:W-:Y:S01]  /*46a0*/  @!P1 IMAD.MOV.U32 R31, RZ, RZ, R12 ;  /* 0x000000ffff1f9224 */ /* 0x000fe200078e000c */
[----:B------:R-:W-:-:S02]  /*46b0*/  ISETP.EQ.AND P0, PT, R38, 0x2, !P0 ;  /* 0x000000022600780c */ /* 0x000fc40004702270 */
[-C--:B------:R-:W-:Y:S02]  /*46c0*/  @!P5 LOP3.LUT R8, R37, R0.reuse, RZ, 0x30, !PT ;  /* 0x000000002508d212 */ /* 0x080fe400078e30ff */
[----:B------:R-:W-:Y:S02]  /*46d0*/  ISETP.GT.AND P6, PT, R39, -0x1, P6 ;  /* 0xffffffff2700780c */ /* 0x000fe400037c4270 */
[----:B------:R-:W-:Y:S01]  /*46e0*/  ISETP.GT.AND P0, PT, R41, -0x1, P0 ;  /* 0xffffffff2900780c */ /* 0x000fe20000704270 */
[----:B------:R-:W2:Y:S01]  /*46f0*/  @!P5 POPC R14, R8 ;  /* 0x00000008000ed309 */ /* 0x000ea20000000000 */
[----:B------:R-:W-:-:S03]  /*4700*/  LOP3.LUT R16, R43, R0, RZ, 0xc0, !PT ;  /* 0x000000002b107212 */ /* 0x000fc600078ec0ff */
[----:B------:R-:W-:Y:S02]  /*4710*/  @!P2 LOP3.LUT R7, R7, 0x80000000, RZ, 0xfc, !PT ;  /* 0x800000000707a812 */ /* 0x000fe400078efcff */
[----:B------:R-:W-:Y:S02]  /*4720*/  ISETP.NE.AND P1, PT, R16, R43, PT ;  /* 0x0000002b1000720c */ /* 0x000fe40003f25270 */
[----:B0-----:R-:W-:Y:S01]  /*4730*/  ISETP.NE.OR P2, PT, R18, 0x1, P4 ;  /* 0x000000011200780c */ /* 0x001fe20002745670 */
[----:B------:R-:W-:Y:S01]  /*4740*/  @!P3 IMAD.MOV.U32 R33, RZ, RZ, R7 ;  /* 0x000000ffff21b224 */ /* 0x000fe200078e0007 */
[----:B------:R-:W-:Y:S02]  /*4750*/  ISETP.EQ.AND P1, PT, R40, 0x2, !P1 ;  /* 0x000000022800780c */ /* 0x000fe40004f22270 */
[-C--:B------:R-:W-:Y:S02]  /*4760*/  @!P6 LOP3.LUT R12, R39, R0.reuse, RZ, 0x30, !PT ;  /* 0x00000000270ce212 */ /* 0x080fe400078e30ff */
[----:B------:R-:W-:-:S02]  /*4770*/  @!P0 LOP3.LUT R18, R41, R0, RZ, 0x30, !PT ;  /* 0x0000000029128212 */ /* 0x000fc400078e30ff */
[----:B------:R-:W-:Y:S01]  /*4780*/  ISETP.GT.AND P1, PT, R43, -0x1, P1 ;  /* 0xffffffff2b00780c */ /* 0x000fe20000f24270 */
[----:B------:R-:W0:Y:S01]  /*4790*/  @!P6 POPC R16, R12 ;  /* 0x0000000c0010e309 */ /* 0x000e220000000000 */
[----:B--2---:R-:W-:Y:S02]  /*47a0*/  ISETP.NE.OR P3, PT, R14, 0x1, P5 ;  /* 0x000000010e00780c */ /* 0x004fe40002f65670 */
[-C--:B------:R-:W-:Y:S02]  /*47b0*/  LOP3.LUT R14, R45, R0.reuse, RZ, 0xc0, !PT ;  /* 0x000000002d0e7212 */ /* 0x080fe400078ec0ff */
[----:B------:R-:W-:Y:S02]  /*47c0*/  @!P2 LOP3.LUT R10, R10, 0x80000000, RZ, 0xfc, !PT ;  /* 0x800000000a0aa812 */ /* 0x000fe400078efcff */
[----:B------:R-:W-:Y:S01]  /*47d0*/  ISETP.NE.AND P2, PT, R14, R45, PT ;  /* 0x0000002d0e00720c */ /* 0x000fe20003f45270 */
[----:B------:R-:W2:Y:S01]  /*47e0*/  @!P0 POPC R7, R18 ;  /* 0x0000001200078309 */ /* 0x000ea20000000000 */
[----:B------:R-:W-:Y:S01]  /*47f0*/  LOP3.LUT R14, R47, R0, RZ, 0xc0, !PT ;  /* 0x000000002f0e7212 */ /* 0x000fe200078ec0ff */
[----:B------:R-:W-:Y:S01]  /*4800*/  @!P4 IMAD.MOV.U32 R35, RZ, RZ, R10 ;  /* 0x000000ffff23c224 */ /* 0x000fe200078e000a */
[----:B------:R-:W-:-:S02]  /*4810*/  ISETP.EQ.AND P2, PT, R42, 0x2, !P2 ;  /* 0x000000022a00780c */ /* 0x000fc40005742270 */
[----:B------:R-:W-:Y:S02]  /*4820*/  @!P1 LOP3.LUT R10, R43, R0, RZ, 0x30, !PT ;  /* 0x000000002b0a9212 */ /* 0x000fe400078e30ff */
[----:B------:R-:W-:Y:S02]  /*4830*/  @!P3 LOP3.LUT R8, R8, 0x80000000, RZ, 0xfc, !PT ;  /* 0x800000000808b812 */ /* 0x000fe400078efcff */
[----:B0-----:R-:W-:Y:S02]  /*4840*/  ISETP.NE.OR P4, PT, R16, 0x1, P6 ;  /* 0x000000011000780c */ /* 0x001fe40003785670 */
[----:B------:R-:W-:Y:S01]  /*4850*/  ISETP.GT.AND P2, PT, R45, -0x1, P2 ;  /* 0xffffffff2d00780c */ /* 0x000fe20001744270 */
[----:B------:R-:W-:Y:S01]  /*4860*/  @!P5 IMAD.MOV.U32 R37, RZ, RZ, R8 ;  /* 0x000000ffff25d224 */ /* 0x000fe200078e0008 */
[----:B------:R-:W-:Y:S02]  /*4870*/  ISETP.NE.AND P5, PT, R14, R47, PT ;  /* 0x0000002f0e00720c */ /* 0x000fe40003fa5270 */
[----:B--2---:R-:W-:-:S02]  /*4880*/  ISETP.NE.OR P3, PT, R7, 0x1, P0 ;  /* 0x000000010700780c */ /* 0x004fc40000765670 */
[----:B------:R-:W0:Y:S01]  /*4890*/  @!P1 POPC R7, R10 ;  /* 0x0000000a00079309 */ /* 0x000e220000000000 */
[-C--:B------:R-:W-:Y:S02]  /*48a0*/  LOP3.LUT R8, R49, R0.reuse, RZ, 0xc0, !PT ;  /* 0x0000000031087212 */ /* 0x080fe400078ec0ff */
[----:B------:R-:W-:Y:S02]  /*48b0*/  ISETP.EQ.AND P5, PT, R44, 0x2, !P5 ;  /* 0x000000022c00780c */ /* 0x000fe40006fa2270 */
[----:B------:R-:W-:Y:S02]  /*48c0*/  @!P4 LOP3.LUT R12, R12, 0x80000000, RZ, 0xfc, !PT ;  /* 0x800000000c0cc812 */ /* 0x000fe400078efcff */
[----:B------:R-:W-:Y:S02]  /*48d0*/  ISETP.NE.AND P4, PT, R8, R49, PT ;  /* 0x000000310800720c */ /* 0x000fe40003f85270 */
[----:B------:R-:W-:Y:S01]  /*48e0*/  LOP3.LUT R14, R51, R0, RZ, 0xc0, !PT ;  /* 0x00000000330e7212 */ /* 0x000fe200078ec0ff */
[----:B------:R-:W-:Y:S01]  /*48f0*/  @!P6 IMAD.MOV.U32 R39, RZ, RZ, R12 ;  /* 0x000000ffff27e224 */ /* 0x000fe200078e000c */
[----:B------:R-:W-:-:S02]  /*4900*/  @!P3 LOP3.LUT R18, R18, 0x80000000, RZ, 0xfc, !PT ;  /* 0x800000001212b812 */ /* 0x000fc400078efcff */
[----:B------:R-:W-:Y:S02]  /*4910*/  ISETP.GT.AND P6, PT, R47, -0x1, P5 ;  /* 0xffffffff2f00780c */ /* 0x000fe40002fc4270 */
[----:B0-----:R-:W-:Y:S01]  /*4920*/  ISETP.NE.OR P3, PT, R7, 0x1, P1 ;  /* 0x000000010700780c */ /* 0x001fe20000f65670 */
[----:B------:R-:W-:Y:S01]  /*4930*/  @!P0 IMAD.MOV.U32 R41, RZ, RZ, R18 ;  /* 0x000000ffff298224 */ /* 0x000fe200078e0012 */
[----:B------:R-:W-:Y:S02]  /*4940*/  @!P2 LOP3.LUT R7, R45, R0, RZ, 0x30, !PT ;  /* 0x000000002d07a212 */ /* 0x000fe400078e30ff */
[----:B------:R-:W-:Y:S02]  /*4950*/  ISETP.EQ.AND P4, PT, R46, 0x2, !P4 ;  /* 0x000000022e00780c */ /* 0x000fe40006782270 */
[----:B------:R-:W0:Y:S01]  /*4960*/  @!P2 POPC R16, R7 ;  /* 0x000000070010a309 */ /* 0x000e220000000000 */
[----:B------:R-:W-:Y:S02]  /*4970*/  ISETP.NE.AND P5, PT, R14, R51, PT ;  /* 0x000000330e00720c */ /* 0x000fe40003fa5270 */
[----:B------:R-:W-:-:S02]  /*4980*/  ISETP.GT.AND P4, PT, R49, -0x1, P4 ;  /* 0xffffffff3100780c */ /* 0x000fc40002784270 */
[-C--:B------:R-:W-:Y:S02]  /*4990*/  LOP3.LUT R8, R53, R0.reuse, RZ, 0xc0, !PT ;  /* 0x0000000035087212 */ /* 0x080fe400078ec0ff */
[-C--:B------:R-:W-:Y:S02]  /*49a0*/  LOP3.LUT R14, R55, R0.reuse, RZ, 0xc0, !PT ;  /* 0x00000000370e7212 */ /* 0x080fe400078ec0ff */
[----:B------:R-:W-:Y:S02]  /*49b0*/  ISETP.NE.AND P0, PT, R8, R53, PT ;  /* 0x000000350800720c */ /* 0x000fe40003f05270 */
[----:B------:R-:W-:Y:S02]  /*49c0*/  @!P3 LOP3.LUT R10, R10, 0x80000000, RZ, 0xfc, !PT ;  /* 0x800000000a0ab812 */ /* 0x000fe400078efcff */
[----:B------:R-:W-:Y:S02]  /*49d0*/  ISETP.NE.AND P3, PT, R14, R55, PT ;  /* 0x000000370e00720c */ /* 0x000fe40003f65270 */
[----:B------:R-:W-:Y:S01]  /*49e0*/  @!P6 LOP3.LUT R8, R47, R0, RZ, 0x30, !PT ;  /* 0x000000002f08e212 */ /* 0x000fe200078e30ff */
[----:B------:R-:W-:Y:S01]  /*49f0*/  @!P1 IMAD.MOV.U32 R43, RZ, RZ, R10 ;  /* 0x000000ffff2b9224 */ /* 0x000fe200078e000a */
[----:B------:R-:W-:-:S02]  /*4a00*/  ISETP.EQ.AND P5, PT, R48, 0x2, !P5 ;  /* 0x000000023000780c */ /* 0x000fc40006fa2270 */
[----:B------:R-:W-:Y:S01]  /*4a10*/  ISETP.EQ.AND P0, PT, R50, 0x2, !P0 ;  /* 0x000000023200780c */ /* 0x000fe20004702270 */
[----:B------:R-:W2:Y:S01]  /*4a20*/  @!P6 POPC R12, R8 ;  /* 0x00000008000ce309 */ /* 0x000ea20000000000 */
[----:B------:R-:W-:Y:S02]  /*4a30*/  ISETP.EQ.AND P3, PT, R52, 0x2, !P3 ;  /* 0x000000023400780c */ /* 0x000fe40005f62270 */
[----:B0-----:R-:W-:Y:S02]  /*4a40*/  ISETP.NE.OR P1, PT, R16, 0x1, P2 ;  /* 0x000000011000780c */ /* 0x001fe40001725670 */
[----:B------:R-:W-:Y:S02]  /*4a50*/  ISETP.GT.AND P5, PT, R51, -0x1, P5 ;  /* 0xffffffff3300780c */ /* 0x000fe40002fa4270 */
[----:B------:R-:W-:Y:S02]  /*4a60*/  ISETP.GT.AND P0, PT, R53, -0x1, P0 ;  /* 0xffffffff3500780c */ /* 0x000fe40000704270 */
[----:B------:R-:W-:-:S02]  /*4a70*/  @!P4 LOP3.LUT R14, R49, R0, RZ, 0x30, !PT ;  /* 0x00000000310ec212 */ /* 0x000fc400078e30ff */
[----:B------:R-:W-:Y:S02]  /*4a80*/  ISETP.GT.AND P3, PT, R55, -0x1, P3 ;  /* 0xffffffff3700780c */ /* 0x000fe40001f64270 */
[----:B------:R-:W0:Y:S03]  /*4a90*/  @!P4 POPC R10, R14 ;  /* 0x0000000e000ac309 */ /* 0x000e260000000000 */
[----:B------:R-:W-:Y:S02]  /*4aa0*/  @!P1 LOP3.LUT R7, R7, 0x80000000, RZ, 0xfc, !PT ;  /* 0x8000000007079812 */ /* 0x000fe400078efcff */
[-C--:B------:R-:W-:Y:S02]  /*4ab0*/  @!P5 LOP3.LUT R16, R51, R0.reuse, RZ, 0x30, !PT ;  /* 0x000000003310d212 */ /* 0x080fe400078e30ff */
[-C--:B------:R-:W-:Y:S01]  /*4ac0*/  @!P0 LOP3.LUT R20, R53, R0.reuse, RZ, 0x30, !PT ;  /* 0x0000000035148212 */ /* 0x080fe200078e30ff */
[----:B------:R-:W-:Y:S01]  /*4ad0*/  @!P2 IMAD.MOV.U32 R45, RZ, RZ, R7 ;  /* 0x000000ffff2da224 */ /* 0x000fe200078e0007 */
[----:B--2---:R-:W-:Y:S01]  /*4ae0*/  ISETP.NE.OR P1, PT, R12, 0x1, P6 ;  /* 0x000000010c00780c */ /* 0x004fe20003725670 */
[----:B------:R-:W2:Y:S01]  /*4af0*/  @!P5 POPC R18, R16 ;  /* 0x000000100012d309 */ /* 0x000ea20000000000 */
[----:B------:R-:W-:-:S02]  /*4b00*/  @!P3 LOP3.LUT R0, R55, R0, RZ, 0x30, !PT ;  /* 0x000000003700b212 */ /* 0x000fc400078e30ff */
[----:B0-----:R-:W-:-:S05]  /*4b10*/  ISETP.NE.OR P2, PT, R10, 0x1, P4 ;  /* 0x000000010a00780c */ /* 0x001fca0002745670 */
[----:B------:R-:W0:Y:S04]  /*4b20*/  @!P0 POPC R22, R20 ;  /* 0x0000001400168309 */ /* 0x000e280000000000 */
[----:B------:R-:W-:Y:S02]  /*4b30*/  @!P1 LOP3.LUT R8, R8, 0x80000000, RZ, 0xfc, !PT ;  /* 0x8000000008089812 */ /* 0x000fe400078efcff */
[----:B--2---:R-:W-:Y:S02]  /*4b40*/  ISETP.NE.OR P1, PT, R18, 0x1, P5 ;  /* 0x000000011200780c */ /* 0x004fe40002f25670 */
[----:B------:R-:W2:Y:S01]  /*4b50*/  @!P3 POPC R7, R0 ;  /* 0x000000000007b309 */ /* 0x000ea20000000000 */
[----:B------:R-:W-:Y:S01]  /*4b60*/  @!P6 IMAD.MOV.U32 R47, RZ, RZ, R8 ;  /* 0x000000ffff2fe224 */ /* 0x000fe200078e0008 */
[----:B------:R-:W-:-:S02]  /*4b70*/  @!P2 LOP3.LUT R14, R14, 0x80000000, RZ, 0xfc, !PT ;  /* 0x800000000e0ea812 */ /* 0x000fc400078efcff */
[----:B0-----:R-:W-:-:S03]  /*4b80*/  ISETP.NE.OR P6, PT, R22, 0x1, P0 ;  /* 0x000000011600780c */ /* 0x001fc600007c5670 */
[----:B------:R-:W-:-:S04]  /*4b90*/  @!P4 IMAD.MOV.U32 R49, RZ, RZ, R14 ;  /* 0x000000ffff31c224 */ /* 0x000fc800078e000e */
[----:B------:R-:W-:Y:S02]  /*4ba0*/  @!P1 LOP3.LUT R16, R16, 0x80000000, RZ, 0xfc, !PT ;  /* 0x8000000010109812 */ /* 0x000fe400078efcff */
[----:B--2---:R-:W-:-:S03]  /*4bb0*/  ISETP.NE.OR P2, PT, R7, 0x1, P3 ;  /* 0x000000010700780c */ /* 0x004fc60001f45670 */
[----:B------:R-:W-:Y:S01]  /*4bc0*/  @!P5 IMAD.MOV.U32 R51, RZ, RZ, R16 ;  /* 0x000000ffff33d224 */ /* 0x000fe200078e0010 */
[----:B------:R-:W-:-:S05]  /*4bd0*/  @!P6 LOP3.LUT R20, R20, 0x80000000, RZ, 0xfc, !PT ;  /* 0x800000001414e812 */ /* 0x000fca00078efcff */
[----:B------:R-:W-:-:S04]  /*4be0*/  @!P0 IMAD.MOV.U32 R53, RZ, RZ, R20 ;  /* 0x000000ffff358224 */ /* 0x000fc800078e0014 */
[----:B------:R-:W-:-:S05]  /*4bf0*/  @!P2 LOP3.LUT R0, R0, 0x80000000, RZ, 0xfc, !PT ;  /* 0x800000000000a812 */ /* 0x000fca00078efcff */
[----:B------:R-:W-:-:S07]  /*4c00*/  @!P3 IMAD.MOV.U32 R55, RZ, RZ, R0 ;  /* 0x000000ffff37b224 */ /* 0x000fce00078e0000 */
.L_x_245:
[----:B------:R-:W-:Y:S05]  /*4c10*/  BSYNC.RECONVERGENT B0 ;  /* 0x0000000000007941 */ /* 0x000fea0003800200 */
.L_x_244:
[----:B------:R-:W-:Y:S01]  /*4c20*/  BAR.SYNC.DEFER_BLOCKING 0x0 ;  /* 0x0000000000007b1d */ /* 0x000fe20000010000 */
[----:B------:R-:W-:-:S04]  /*4c30*/  IMAD R7, R2, 0x64, R3 ;  /* 0x0000006402077824 */ /* 0x000fc800078e0203 */
[----:B------:R-:W-:Y:S01]  /*4c40*/  IMAD R0, R2, -0x60, R7 ;  /* 0xffffffa002007824 */ /* 0x000fe200078e0207 */
[----:B------:R-:W-:Y:S01]  /*4c50*/  BSSY.RECONVERGENT B0, `(.L_x_246) ;  /* 0x0000148000007945 */ /* 0x000fe20003800200 */
[----:B------:R-:W-:Y:S04]  /*4c60*/  STS [R7], R57 ;  /* 0x0000003907007388 */ /* 0x000fe80000000800 */
        /* <DEDUP_REMOVED lines=23> */
[----:B------:R-:W-:Y:S01]  /*4de0*/  STS [R7+0x60], R55 ;  /* 0x0000603707007388 */ /* 0x000fe20000000800 */
[----:B------:R-:W-:Y:S06]  /*4df0*/  BAR.SYNC.DEFER_BLOCKING 0x0 ;  /* 0x0000000000007b1d */ /* 0x000fec0000010000 */
[----:B------:R-:W5:Y:S04]  /*4e00*/  LDS R9, [R0+0x1f4] ;  /* 0x0001f40000097984 */ /* 0x000f680000000800 */
[----:B0-234-:R-:W0:Y:S04]  /*4e10*/  LDS R8, [R0] ;  /* 0x0000000000087984 */ /* 0x01de280000000800 */
[----:B------:R-:W2:Y:S04]  /*4e20*/  LDS R11, [R0+0x3e8] ;  /* 0x0003e800000b7984 */ /* 0x000ea80000000800 */
[----:B------:R-:W3:Y:S04]  /*4e30*/  LDS R13, [R0+0x5dc] ;  /* 0x0005dc00000d7984 */ /* 0x000ee80000000800 */
[----:B------:R-:W4:Y:S04]  /*4e40*/  LDS R15, [R0+0x7d0] ;  /* 0x0007d000000f7984 */ /* 0x000f280000000800 */
[----:B------:R-:W1:Y:S04]  /*4e50*/  LDS R17, [R0+0x64] ;  /* 0x0000640000117984 */ /* 0x000e680000000800 */
[----:B------:R-:W1:Y:S01]  /*4e60*/  LDS R19, [R0+0x258] ;  /* 0x0002580000137984 */ /* 0x000e620000000800 */
[----:B-----5:R-:W-:-:S02]  /*4e70*/  ISETP.GT.AND P0, PT, R9, -0x1, PT ;  /* 0xffffffff0900780c */ /* 0x020fc40003f04270 */
[----:B0-----:R-:W-:-:S04]  /*4e80*/  VIMNMX R10, PT, PT, RZ, R8, PT ;  /* 0x00000008ff0a7248 */ /* 0x001fc80003fe0100 */
        /* <DEDUP_REMOVED lines=14> */
[----:B------:R-:W2:Y:S01]  /*4f70*/  LDS R23, [R0+0x640] ;  /* 0x0006400000177984 */ /* 0x000ea20000000800 */
        /* <DEDUP_REMOVED lines=99> */
[----:B-1----:R-:W-:Y:S02]  /*55b0*/  ISETP.GT.AND P1, PT, R49, -0x1, PT ;  /* 0xffffffff3100780c */ /* 0x002fe40003f24270 */
        /* <DEDUP_REMOVED lines=8> */
[----:B------:R-:W-:Y:S02]  /*5640*/  @!P1 LOP3.LUT R10, R57, R10, RZ, 0xfc, !PT ;  /* 0x0000000a390a9212 */ /* 0x000fe400078efcff */
[----:B0-----:R-:W-:Y:S02]  /*5650*/  ISETP.GT.AND P1, PT, R53, -0x1, PT ;  /* 0xffffffff3500780c */ /* 0x001fe40003f24270 */
        /* <DEDUP_REMOVED lines=9> */
[----:B------:R-:W-:Y:S02]  /*56f0*/  @!P2 LOP3.LUT R12, R55, 0x7fffffff, RZ, 0xc0, !PT ;  /* 0x7fffffff370ca812 */ /* 0x000fe400078ec0ff */
[----:B------:R-:W-:-:S04]  /*5700*/  @!P2 LOP3.LUT P0, RZ, R10, 0x7fffffff, R55, 0x80, !PT ;  /* 0x7fffffff0affa812 */ /* 0x000fc80007808037 */
[----:B------:R-:W-:-:S04]  /*5710*/  @!P2 SEL R57, R12, 0x80000000, !P0 ;  /* 0x800000000c39a807 */ /* 0x000fc80004000000 */
[----:B------:R-:W-:Y:S01]  /*5720*/  @!P2 LOP3.LUT R10, R57, R10, RZ, 0xfc, !PT ;  /* 0x0000000a390aa212 */ /* 0x000fe200078efcff */
[----:B------:R-:W-:-:S03]  /*5730*/  IMAD.MOV.U32 R57, RZ, RZ, RZ ;  /* 0x000000ffff397224 */ /* 0x000fc600078e00ff */
        /* <DEDUP_REMOVED lines=153> */
.L_x_247:
[----:B------:R-:W-:Y:S05]  /*60d0*/  BSYNC.RECONVERGENT B0 ;  /* 0x0000000000007941 */ /* 0x000fea0003800200 */
.L_x_246:
        /* <DEDUP_REMOVED lines=27> */
.L_x_249:
[----:B------:R-:W-:Y:S05]  /*6290*/  BSYNC.RECONVERGENT B0 ;  /* 0x0000000000007941 */ /* 0x000fea0003800200 */
.L_x_248:
[----:B------:R-:W2:Y:S01]  /*62a0*/  POPC R16, R9 ;  /* 0x0000000900107309 */ /* 0x000ea20000000000 */
[----:B------:R-:W-:Y:S01]  /*62b0*/  BSSY.RECONVERGENT B0, `(.L_x_250) ;  /* 0x0000010000007945 */ /* 0x000fe20003800200 */
[----:B--2---:R-:W-:-:S04]  /*62c0*/  ISETP.NE.AND P0, PT, R16, 0x2, PT ;  /* 0x000000021000780c */ /* 0x004fc80003f05270 */
[----:B------:R-:W-:-:S13]  /*62d0*/  ISETP.LT.OR P0, PT, R9, RZ, P0 ;  /* 0x000000ff0900720c */ /* 0x000fda0000701670 */
[----:B------:R-:W-:Y:S05]  /*62e0*/  @P0 BRA `(.L_x_251) ;  /* 0x0000000000300947 */ /* 0x000fea0003800000 */
[----:B------:R-:W2:Y:S01]  /*62f0*/  FLO.U32 R10, R9 ;  /* 0x00000009000a7300 */ /* 0x000ea200000e0000 */
[----:B0-----:R-:W-:Y:S01]  /*6300*/  IMAD.MOV.U32 R59, RZ, RZ, -0x80000000 ;  /* 0x80000000ff3b7424 */ /* 0x001fe200078e00ff */
        /* <DEDUP_REMOVED lines=10> */
.L_x_251:
[----:B------:R-:W-:Y:S05]  /*63b0*/  BSYNC.RECONVERGENT B0 ;  /* 0x0000000000007941 */ /* 0x000fea0003800200 */
.L_x_250:
[----:B------:R-:W3:Y:S01]  /*63c0*/  POPC R18, R11 ;  /* 0x0000000b00127309 */ /* 0x000ee20000000000 */
[----:B------:R-:W-:Y:S01]  /*63d0*/  BSSY.RECONVERGENT B0, `(.L_x_252) ;  /* 0x0000010000007945 */ /* 0x000fe20003800200 */
[----:B---3--:R-:W-:-:S04]  /*63e0*/  ISETP.NE.AND P0, PT, R18, 0x2, PT ;  /* 0x000000021200780c */ /* 0x008fc80003f05270 */
[----:B------:R-:W-:-:S13]  /*63f0*/  ISETP.LT.OR P0, PT, R11, RZ, P0 ;  /* 0x000000ff0b00720c */ /* 0x000fda0000701670 */
[----:B------:R-:W-:Y:S05]  /*6400*/  @P0 BRA `(.L_x_253) ;  /* 0x0000000000300947 */ /* 0x000fea0003800000 */
[----:B------:R-:W3:Y:S01]  /*6410*/  FLO.U32 R10, R11 ;  /* 0x0000000b000a7300 */ /* 0x000ee200000e0000 */
[----:B0-2---:R-:W-:Y:S01]  /*6420*/  IMAD.MOV.U32 R59, RZ, RZ, -0x80000000 ;  /* 0x80000000ff3b7424 */ /* 0x005fe200078e00ff */
[----:B---3--:R-:W-:-:S04]  /*6430*/  IADD3 R10, PT, PT, -R10, 0x1f, RZ ;  /* 0x0000001f0a0a7810 */ /* 0x008fc80007ffe1ff */
        /* <DEDUP_REMOVED lines=9> */
.L_x_253:
[----:B------:R-:W-:Y:S05]  /*64d0*/  BSYNC.RECONVERGENT B0 ;  /* 0x0000000000007941 */ /* 0x000fea0003800200 */
.L_x_252:
[----:B------:R-:W4:Y:S01]  /*64e0*/  POPC R50, R13 ;  /* 0x0000000d00327309 */ /* 0x000f220000000000 */
[----:B------:R-:W-:Y:S01]  /*64f0*/  BSSY.RECONVERGENT B0, `(.L_x_254) ;  /* 0x0000010000007945 */ /* 0x000fe20003800200 */
[----:B----4-:R-:W-:-:S04]  /*6500*/  ISETP.NE.AND P0, PT, R50, 0x2, PT ;  /* 0x000000023200780c */ /* 0x010fc80003f05270 */
[----:B------:R-:W-:-:S13]  /*6510*/  ISETP.LT.OR P0, PT, R13, RZ, P0 ;  /* 0x000000ff0d00720c */ /* 0x000fda0000701670 */
[----:B------:R-:W-:Y:S05]  /*6520*/  @P0 BRA `(.L_x_255) ;  /* 0x0000000000300947 */ /* 0x000fea0003800000 */
[----:B------:R-:W4:Y:S01]  /*6530*/  FLO.U32 R10, R13 ;  /* 0x0000000d000a7300 */ /* 0x000f2200000e0000 */
[----:B0-23--:R-:W-:Y:S01]  /*6540*/  IMAD.MOV.U32 R59, RZ, RZ, -0x80000000 ;  /* 0x80000000ff3b7424 */ /* 0x00dfe200078e00ff */
[----:B----4-:R-:W-:-:S04]  /*6550*/  IADD3 R10, PT, PT, -R10, 0x1f, RZ ;  /* 0x0000001f0a0a7810 */ /* 0x010fc80007ffe1ff */
        /* <DEDUP_REMOVED lines=9> */
.L_x_255:
[----:B------:R-:W-:Y:S05]  /*65f0*/  BSYNC.RECONVERGENT B0 ;  /* 0x0000000000007941 */ /* 0x000fea0003800200 */
.L_x_254:
[----:B0-234-:R-:W0:Y:S01]  /*6600*/  POPC R12, R15 ;  /* 0x0000000f000c7309 */ /* 0x01de220000000000 */
[----:B------:R-:W-:Y:S01]  /*6610*/  BSSY.RECONVERGENT B0, `(.L_x_256) ;  /* 0x0000010000007945 */ /* 0x000fe20003800200 */
[----:B0-----:R-:W-:-:S04]  /*6620*/  ISETP.NE.AND P0, PT, R12, 0x2, PT ;  /* 0x000000020c00780c */ /* 0x001fc80003f05270 */
[----:B------:R-:W-:-:S13]  /*6630*/  ISETP.LT.OR P0, PT, R15, RZ, P0 ;  /* 0x000000ff0f00720c */ /* 0x000fda0000701670 */
        /* <DEDUP_REMOVED lines=13> */
.L_x_257:
[----:B------:R-:W-:Y:S05]  /*6710*/  BSYNC.RECONVERGENT B0 ;  /* 0x0000000000007941 */ /* 0x000fea0003800200 */
.L_x_256:
[----:B0-----:R-:W0:Y:S01]  /*6720*/  POPC R59, R17 ;  /* 0x00000011003b7309 */ /* 0x001e220000000000 */
        /* <DEDUP_REMOVED lines=16> */
.L_x_259:
[----:B------:R-:W-:Y:S05]  /*6830*/  BSYNC.RECONVERGENT B0 ;  /* 0x0000000000007941 */ /* 0x000fea0003800200 */
.L_x_258:
        /* <DEDUP_REMOVED lines=17> */
.L_x_261:
[----:B------:R-:W-:Y:S05]  /*6950*/  BSYNC.RECONVERGENT B0 ;  /* 0x0000000000007941 */ /* 0x000fea0003800200 */
.L_x_260:
        /* <DEDUP_REMOVED lines=17> */
.L_x_263:
[----:B------:R-:W-:Y:S05]  /*6a70*/  BSYNC.RECONVERGENT B0 ;  /* 0x0000000000007941 */ /* 0x000fea0003800200 */
.L_x_262:
        /* <DEDUP_REMOVED lines=17> */
.L_x_265:
[----:B------:R-:W-:Y:S05]  /*6b90*/  BSYNC.RECONVERGENT B0 ;  /* 0x0000000000007941 */ /* 0x000fea0003800200 */
.L_x_264:
        /* <DEDUP_REMOVED lines=17> */
.L_x_267:
[----:B------:R-:W-:Y:S05]  /*6cb0*/  BSYNC.RECONVERGENT B0 ;  /* 0x0000000000007941 */ /* 0x000fea0003800200 */
.L_x_266:
        /* <DEDUP_REMOVED lines=17> */
.L_x_269:
[----:B------:R-:W-:Y:S05]  /*6dd0*/  BSYNC.RECONVERGENT B0 ;  /* 0x0000000000007941 */ /* 0x000fea0003800200 */
.L_x_268:
        /* <DEDUP_REMOVED lines=17> */
.L_x_271:
[----:B------:R-:W-:Y:S05]  /*6ef0*/  BSYNC.RECONVERGENT B0 ;  /* 0x0000000000007941 */ /* 0x000fea0003800200 */
.L_x_270:
        /* <DEDUP_REMOVED lines=17> */
.L_x_273:
[----:B------:R-:W-:Y:S05]  /*7010*/  BSYNC.RECONVERGENT B0 ;  /* 0x0000000000007941 */ /* 0x000fea0003800200 */
.L_x_272:
        /* <DEDUP_REMOVED lines=17> */
.L_x_275:
[----:B------:R-:W-:Y:S05]  /*7130*/  BSYNC.RECONVERGENT B0 ;  /* 0x0000000000007941 */ /* 0x000fea0003800200 */
.L_x_274:
        /* <DEDUP_REMOVED lines=17> */
.L_x_277:
[----:B------:R-:W-:Y:S05]  /*7250*/  BSYNC.RECONVERGENT B0 ;  /* 0x0000000000007941 */ /* 0x000fea0003800200 */
.L_x_276:
        /* <DEDUP_REMOVED lines=17> */
.L_x_279:
[----:B------:R-:W-:Y:S05]  /*7370*/  BSYNC.RECONVERGENT B0 ;  /* 0x0000000000007941 */ /* 0x000fea0003800200 */
.L_x_278:
        /* <DEDUP_REMOVED lines=17> */
.L_x_281:
[----:B------:R-:W-:Y:S05]  /*7490*/  BSYNC.RECONVERGENT B0 ;  /* 0x0000000000007941 */ /* 0x000fea0003800200 */
.L_x_280:
        /* <DEDUP_REMOVED lines=17> */
.L_x_283:
[----:B------:R-:W-:Y:S05]  /*75b0*/  BSYNC.RECONVERGENT B0 ;  /* 0x0000000000007941 */ /* 0x000fea0003800200 */
.L_x_282:
        /* <DEDUP_REMOVED lines=17> */
.L_x_285:
[----:B------:R-:W-:Y:S05]  /*76d0*/  BSYNC.RECONVERGENT B0 ;  /* 0x0000000000007941 */ /* 0x000fea0003800200 */
.L_x_284:
        /* <DEDUP_REMOVED lines=17> */
.L_x_287:
[----:B------:R-:W-:Y:S05]  /*77f0*/  BSYNC.RECONVERGENT B0 ;  /* 0x0000000000007941 */ /* 0x000fea0003800200 */
.L_x_286:
        /* <DEDUP_REMOVED lines=17> */
.L_x_289:
[----:B------:R-:W-:Y:S05]  /*7910*/  BSYNC.RECONVERGENT B0 ;  /* 0x0000000000007941 */ /* 0x000fea0003800200 */
.L_x_288:
        /* <DEDUP_REMOVED lines=17> */
.L_x_291:
[----:B------:R-:W-:Y:S05]  /*7a30*/  BSYNC.RECONVERGENT B0 ;  /* 0x0000000000007941 */ /* 0x000fea0003800200 */
.L_x_290:
        /* <DEDUP_REMOVED lines=17> */
.L_x_293:
[----:B------:R-:W-:Y:S05]  /*7b50*/  BSYNC.RECONVERGENT B0 ;  /* 0x0000000000007941 */ /* 0x000fea0003800200 */
.L_x_292:
        /* <DEDUP_REMOVED lines=17> */
.L_x_295:
[----:B------:R-:W-:Y:S05]  /*7c70*/  BSYNC.RECONVERGENT B0 ;  /* 0x0000000000007941 */ /* 0x000fea0003800200 */
.L_x_294:
        /* <DEDUP_REMOVED lines=16> */
.L_x_297:
[----:B------:R-:W-:Y:S05]  /*7d80*/  BSYNC.RECONVERGENT B0 ;  /* 0x0000000000007941 */ /* 0x000fea0003800200 */
.L_x_296:
[----:B------:R-:W-:Y:S01]  /*7d90*/  ISETP.NE.AND P0, PT, R8, RZ, PT ;  /* 0x000000ff0800720c */ /* 0x000fe20003f05270 */
[----:B------:R-:W-:-:S12]  /*7da0*/  BSSY.RECONVERGENT B0, `(.L_x_298) ;  /* 0x00000e3000007945 */ /* 0x000fd80003800200 */
[----:B------:R-:W-:Y:S05]  /*7db0*/  @!P0 BRA `(.L_x_299) ;  /* 0x0000000c00848947 */ /* 0x000fea0003800000 */
[----:B------:R-:W-:-:S04]  /*7dc0*/  LOP3.LUT R10, R57, R8, RZ, 0xc0, !PT ;  /* 0x00000008390a7212 */ /* 0x000fc800078ec0ff */
[----:B------:R-:W-:-:S04]  /*7dd0*/  ISETP.NE.AND P0, PT, R10, R57, PT ;  /* 0x000000390a00720c */ /* 0x000fc80003f05270 */
[----:B------:R-:W-:-:S04]  /*7de0*/  ISETP.EQ.AND P0, PT, R14, 0x2, !P0 ;  /* 0x000000020e00780c */ /* 0x000fc80004702270 */
[----:B------:R-:W-:-:S13]  /*7df0*/  ISETP.GT.AND P0, PT, R57, -0x1, P0 ;  /* 0xffffffff3900780c */ /* 0x000fda0000704270 */
[----:B------:R-:W-:-:S04]  /*7e00*/  @!P0 LOP3.LUT R10, R57, R8, RZ, 0x30, !PT ;  /* 0x00000008390a8212 */ /* 0x000fc800078e30ff */
[----:B------:R-:W2:Y:S02]  /*7e10*/  @!P0 POPC R14, R10 ;  /* 0x0000000a000e8309 */ /* 0x000ea40000000000 */
[----:B--2---:R-:W-:Y:S02]  /*7e20*/  ISETP.NE.OR P1, PT, R14, 0x1, P0 ;  /* 0x000000010e00780c */ /* 0x004fe40000725670 */
[----:B------:R-:W-:-:S11]  /*7e30*/  LOP3.LUT R14, R9, R8, RZ, 0xc0, !PT ;  /* 0x00000008090e7212 */ /* 0x000fd600078ec0ff */
[----:B------:R-:W-:-:S05]  /*7e40*/  @!P1 LOP3.LUT R10, R10, 0x80000000, RZ, 0xfc, !PT ;  /* 0x800000000a0a9812 */ /* 0x000fca00078efcff */
[----:B------:R-:W-:Y:S01]  /*7e50*/  @!P0 IMAD.MOV.U32 R57, RZ, RZ, R10 ;  /* 0x000000ffff398224 */ /* 0x000fe200078e000a */
        /* <DEDUP_REMOVED lines=12> */
[----:B------:R-:W2:Y:S01]  /*7f20*/  @!P0 POPC R16, R14 ;  /* 0x0000000e00108309 */ /* 0x000ea20000000000 */
[----:B------:R-:W-:Y:S02]  /*7f30*/  @!P5 LOP3.LUT R10, R11, R8, RZ, 0x30, !PT ;  /* 0x000000080b0ad212 */ /* 0x000fe400078e30ff */
[----:B--2---:R-:W-:-:S05]  /*7f40*/  ISETP.NE.OR P1, PT, R16, 0x1, P0 ;  /* 0x000000011000780c */ /* 0x004fca0000725670 */
[----:B------:R-:W2:Y:S08]  /*7f50*/  @!P5 POPC R16, R10 ;  /* 0x0000000a0010d309 */ /* 0x000eb00000000000 */
[----:B------:R-:W-:Y:S02]  /*7f60*/  @!P1 LOP3.LUT R14, R14, 0x80000000, RZ, 0xfc, !PT ;  /* 0x800000000e0e9812 */ /* 0x000fe400078efcff */
[----:B--2---:R-:W-:-:S03]  /*7f70*/  ISETP.NE.OR P1, PT, R16, 0x1, P5 ;  /* 0x000000011000780c */ /* 0x004fc60002f25670 */
[----:B------:R-:W-:Y:S01]  /*7f80*/  @!P0 IMAD.MOV.U32 R9, RZ, RZ, R14 ;  /* 0x000000ffff098224 */ /* 0x000fe200078e000e */
[-C--:B------:R-:W-:Y:S02]  /*7f90*/  LOP3.LUT R14, R15, R8.reuse, RZ, 0xc0, !PT ;  /* 0x000000080f0e7212 */ /* 0x080fe400078ec0ff */
[-C--:B------:R-:W-:Y:S02]  /*7fa0*/  LOP3.LUT R16, R17, R8.reuse, RZ, 0xc0, !PT ;  /* 0x0000000811107212 */ /* 0x080fe400078ec0ff */
[----:B------:R-:W-:Y:S02]  /*7fb0*/  ISETP.NE.AND P2, PT, R14, R15, PT ;  /* 0x0000000f0e00720c */ /* 0x000fe40003f45270 */
[----:B------:R-:W-:Y:S02]  /*7fc0*/  ISETP.NE.AND P3, PT, R16, R17, PT ;  /* 0x000000111000720c */ /* 0x000fe40003f65270 */
[----:B------:R-:W-:Y:S02]  /*7fd0*/  ISETP.EQ.AND P2, PT, R12, 0x2, !P2 ;  /* 0x000000020c00780c */ /* 0x000fe40005742270 */
[----:B------:R-:W-:-:S02]  /*7fe0*/  @!P6 LOP3.LUT R12, R13, R8, RZ, 0x30, !PT ;  /* 0x000000080d0ce212 */ /* 0x000fc400078e30ff */
[----:B------:R-:W-:Y:S02]  /*7ff0*/  ISETP.GT.AND P2, PT, R15, -0x1, P2 ;  /* 0xffffffff0f00780c */ /* 0x000fe40001744270 */
[----:B------:R-:W2:Y:S01]  /*8000*/  @!P6 POPC R14, R12 ;  /* 0x0000000c000ee309 */ /* 0x000ea20000000000 */
[----:B------:R-:W-:Y:S02]  /*8010*/  ISETP.EQ.AND P3, PT, R59, 0x2, !P3 ;  /* 0x000000023b00780c */ /* 0x000fe40005f62270 */
[-C--:B------:R-:W-:Y:S02]  /*8020*/  LOP3.LUT R16, R19, R8.reuse, RZ, 0xc0, !PT ;  /* 0x0000000813107212 */ /* 0x080fe400078ec0ff */
[----:B------:R-:W-:Y:S02]  /*8030*/  ISETP.GT.AND P3, PT, R17, -0x1, P3 ;  /* 0xffffffff1100780c */ /* 0x000fe40001f64270 */
[----:B------:R-:W-:Y:S02]  /*8040*/  ISETP.NE.AND P0, PT, R16, R19, PT ;  /* 0x000000131000720c */ /* 0x000fe40003f05270 */
[----:B------:R-:W-:-:S02]  /*8050*/  LOP3.LUT R16, R21, R8, RZ, 0xc0, !PT ;  /* 0x0000000815107212 */ /* 0x000fc400078ec0ff */
[----:B------:R-:W-:Y:S02]  /*8060*/  ISETP.EQ.AND P0, PT, R56, 0x2, !P0 ;  /* 0x000000023800780c */ /* 0x000fe40004702270 */
[----:B------:R-:W-:Y:S02]  /*8070*/  @!P1 LOP3.LUT R10, R10, 0x80000000, RZ, 0xfc, !PT ;  /* 0x800000000a0a9812 */ /* 0x000fe400078efcff */
[----:B--2---:R-:W-:Y:S02]  /*8080*/  ISETP.NE.OR P4, PT, R14, 0x1, P6 ;  /* 0x000000010e00780c */ /* 0x004fe40003785670 */
[----:B------:R-:W-:Y:S01]  /*8090*/  @!P2 LOP3.LUT R14, R15, R8, RZ, 0x30, !PT ;  /* 0x000000080f0ea212 */ /* 0x000fe200078e30ff */
[----:B------:R-:W-:Y:S01]  /*80a0*/  @!P5 IMAD.MOV.U32 R11, RZ, RZ, R10 ;  /* 0x000000ffff0bd224 */ /* 0x000fe200078e000a */
[----:B------:R-:W-:Y:S02]  /*80b0*/  ISETP.GT.AND P0, PT, R19, -0x1, P0 ;  /* 0xffffffff1300780c */ /* 0x000fe40000704270 */
[----:B------:R-:W2:Y:S01]  /*80c0*/  @!P2 POPC R18, R14 ;  /* 0x0000000e0012a309 */ /* 0x000ea20000000000 */
[----:B------:R-:W-:-:S02]  /*80d0*/  ISETP.NE.AND P1, PT, R16, R21, PT ;  /* 0x000000151000720c */ /* 0x000fc40003f25270 */
[-C--:B------:R-:W-:Y:S02]  /*80e0*/  @!P3 LOP3.LUT R16, R17, R8.reuse, RZ, 0x30, !PT ;  /* 0x000000081110b212 */ /* 0x080fe400078e30ff */
[----:B------:R-:W-:Y:S02]  /*80f0*/  ISETP.EQ.AND P1, PT, R58, 0x2, !P1 ;  /* 0x000000023a00780c */ /* 0x000fe40004f22270 */
[----:B------:R-:W-:Y:S02]  /*8100*/  LOP3.LUT R10, R23, R8, RZ, 0xc0, !PT ;  /* 0x00000008170a7212 */ /* 0x000fe400078ec0ff */
[----:B------:R-:W-:Y:S02]  /*8110*/  @!P4 LOP3.LUT R12, R12, 0x80000000, RZ, 0xfc, !PT ;  /* 0x800000000c0cc812 */ /* 0x000fe400078efcff */
[----:B------:R-:W-:Y:S02]  /*8120*/  ISETP.GT.AND P1, PT, R21, -0x1, P1 ;  /* 0xffffffff1500780c */ /* 0x000fe40000f24270 */
[----:B------:R-:W-:Y:S01]  /*8130*/  ISETP.NE.AND P4, PT, R10, R23, PT ;  /* 0x000000170a00720c */ /* 0x000fe20003f85270 */
[----:B------:R-:W-:Y:S01]  /*8140*/  @!P6 IMAD.MOV.U32 R13, RZ, RZ, R12 ;  /* 0x000000ffff0de224 */ /* 0x000fe200078e000c */
[----:B--2---:R-:W-:-:S02]  /*8150*/  ISETP.NE.OR P5, PT, R18, 0x1, P2 ;  /* 0x000000011200780c */ /* 0x004fc400017a5670 */
[----:B------:R-:W2:Y:S01]  /*8160*/  @!P3 POPC R18, R16 ;  /* 0x000000100012b309 */ /* 0x000ea20000000000 */
[-C--:B------:R-:W-:Y:S02]  /*8170*/  @!P0 LOP3.LUT R10, R19, R8.reuse, RZ, 0x30, !PT ;  /* 0x00000008130a8212 */ /* 0x080fe400078e30ff */
[----:B------:R-:W-:Y:S02]  /*8180*/  LOP3.LUT R12, R25, R8, RZ, 0xc0, !PT ;  /* 0x00000008190c7212 */ /* 0x000fe400078ec0ff */
[----:B------:R-:W-:-:S03]  /*8190*/  ISETP.EQ.AND P4, PT, R54, 0x2, !P4 ;  /* 0x000000023600780c */ /* 0x000fc60006782270 */
[----:B------:R-:W3:Y:S01]  /*81a0*/  @!P0 POPC R50, R10 ;  /* 0x0000000a00328309 */ /* 0x000ee20000000000 */
[----:B------:R-:W-:Y:S02]  /*81b0*/  ISETP.GT.AND P4, PT, R23, -0x1, P4 ;  /* 0xffffffff1700780c */ /* 0x000fe40002784270 */
[----:B------:R-:W-:Y:S02]  /*81c0*/  @!P5 LOP3.LUT R14, R14, 0x80000000, RZ, 0xfc, !PT ;  /* 0x800000000e0ed812 */ /* 0x000fe400078efcff */
[----:B------:R-:W-:Y:S02]  /*81d0*/  ISETP.NE.AND P5, PT, R12, R25, PT ;  /* 0x000000190c00720c */ /* 0x000fe40003fa5270 */
[----:B--2---:R-:W-:Y:S01]  /*81e0*/  ISETP.NE.OR P6, PT, R18, 0x1, P3 ;  /* 0x000000011200780c */ /* 0x004fe20001fc5670 */
[----:B------:R-:W-:Y:S01]  /*81f0*/  @!P2 IMAD.MOV.U32 R15, RZ, RZ, R14 ;  /* 0x000000ffff0fa224 */ /* 0x000fe200078e000e */
[----:B------:R-:W-:Y:S02]  /*8200*/  @!P1 LOP3.LUT R12, R21, R8, RZ, 0x30, !PT ;  /* 0x00000008150c9212 */ /* 0x000fe400078e30ff */
[----:B------:R-:W-:-:S02]  /*8210*/  ISETP.EQ.AND P5, PT, R52, 0x2, !P5 ;  /* 0x000000023400780c */ /* 0x000fc40006fa2270 */
[----:B------:R-:W2:Y:S01]  /*8220*/  @!P1 POPC R18, R12 ;  /* 0x0000000c00129309 */ /* 0x000ea20000000000 */
[-C--:B------:R-:W-:Y:S02]  /*8230*/  LOP3.LUT R14, R27, R8.reuse, RZ, 0xc0, !PT ;  /* 0x000000081b0e7212 */ /* 0x080fe400078ec0ff */
[----:B---3--:R-:W-:Y:S02]  /*8240*/  ISETP.NE.OR P2, PT, R50, 0x1, P0 ;  /* 0x000000013200780c */ /* 0x008fe40000745670 */
[----:B------:R-:W-:Y:S02]  /*8250*/  ISETP.GT.AND P5, PT, R25, -0x1, P5 ;  /* 0xffffffff1900780c */ /* 0x000fe40002fa4270 */
[----:B------:R-:W-:Y:S02]  /*8260*/  @!P6 LOP3.LUT R16, R16, 0x80000000, RZ, 0xfc, !PT ;  /* 0x800000001010e812 */ /* 0x000fe400078efcff */
[----:B------:R-:W-:Y:S02]  /*8270*/  ISETP.NE.AND P6, PT, R14, R27, PT ;  /* 0x0000001b0e00720c */ /* 0x000fe40003fc5270 */
[----:B------:R-:W-:Y:S01]  /*8280*/  @!P4 LOP3.LUT R14, R23, R8, RZ, 0x30, !PT ;  /* 0x00000008170ec212 */ /* 0x000fe200078e30ff */
[----:B------:R-:W-:Y:S01]  /*8290*/  @!P3 IMAD.MOV.U32 R17, RZ, RZ, R16 ;  /* 0x000000ffff11b224 */ /* 0x000fe200078e0010 */
[----:B------:R-:W-:-:S02]  /*82a0*/  ISETP.EQ.AND P6, PT, R48, 0x2, !P6 ;  /* 0x000000023000780c */ /* 0x000fc400077c2270 */
[----:B------:R-:W3:Y:S01]  /*82b0*/  @!P4 POPC R48, R14 ;  /* 0x0000000e0030c309 */ /* 0x000ee20000000000 */
[-C--:B------:R-:W-:Y:S02]  /*82c0*/  LOP3.LUT R16, R29, R8.reuse, RZ, 0xc0, !PT ;  /* 0x000000081d107212 */ /* 0x080fe400078ec0ff */
[----:B--2---:R-:W-:Y:S02]  /*82d0*/  ISETP.NE.OR P3, PT, R18, 0x1, P1 ;  /* 0x000000011200780c */ /* 0x004fe40000f65670 */
[----:B------:R-:W-:Y:S02]  /*82e0*/  ISETP.GT.AND P6, PT, R27, -0x1, P6 ;  /* 0xffffffff1b00780c */ /* 0x000fe400037c4270 */
[----:B------:R-:W-:Y:S02]  /*82f0*/  @!P2 LOP3.LUT R10, R10, 0x80000000, RZ, 0xfc, !PT ;  /* 0x800000000a0aa812 */ /* 0x000fe400078efcff */
[----:B------:R-:W-:Y:S02]  /*8300*/  ISETP.NE.AND P2, PT, R16, R29, PT ;  /* 0x0000001d1000720c */ /* 0x000fe40003f45270 */
[----:B------:R-:W-:Y:S01]  /*8310*/  @!P5 LOP3.LUT R16, R25, R8, RZ, 0x30, !PT ;  /* 0x000000081910d212 */ /* 0x000fe200078e30ff */
[----:B------:R-:W-:Y:S01]  /*8320*/  @!P0 IMAD.MOV.U32 R19, RZ, RZ, R10 ;  /* 0x000000ffff138224 */ /* 0x000fe200078e000a */
[----:B------:R-:W-:-:S02]  /*8330*/  ISETP.EQ.AND P2, PT, R42, 0x2, !P2 ;  /* 0x000000022a00780c */ /* 0x000fc40005742270 */
[----:B------:R-:W2:Y:S01]  /*8340*/  @!P5 POPC R50, R16 ;  /* 0x000000100032d309 */ /* 0x000ea20000000000 */
[-C--:B------:R-:W-:Y:S02]  /*8350*/  LOP3.LUT R10, R31, R8.reuse, RZ, 0xc0, !PT ;  /* 0x000000081f0a7212 */ /* 0x080fe400078ec0ff */
[----:B------:R-:W-:Y:S02]  /*8360*/  ISETP.GT.AND P0, PT, R29, -0x1, P2 ;  /* 0xffffffff1d00780c */ /* 0x000fe40001704270 */
[----:B---3--:R-:W-:Y:S02]  /*8370*/  ISETP.NE.OR P2, PT, R48, 0x1, P4 ;  /* 0x000000013000780c */ /* 0x008fe40002745670 */
[----:B------:R-:W-:Y:S02]  /*8380*/  @!P3 LOP3.LUT R12, R12, 0x80000000, RZ, 0xfc, !PT ;  /* 0x800000000c0cb812 */ /* 0x000fe400078efcff */
[----:B------:R-:W-:Y:S02]  /*8390*/  ISETP.NE.AND P3, PT, R10, R31, PT ;  /* 0x0000001f0a00720c */ /* 0x000fe40003f65270 */
[----:B------:R-:W-:Y:S01]  /*83a0*/  @!P6 LOP3.LUT R18, R27, R8, RZ, 0x30, !PT ;  /* 0x000000081b12e212 */ /* 0x000fe200078e30ff */
[----:B------:R-:W-:Y:S01]  /*83b0*/  @!P1 IMAD.MOV.U32 R21, RZ, RZ, R12 ;  /* 0x000000ffff159224 */ /* 0x000fe200078e000c */
[----:B------:R-:W-:-:S02]  /*83c0*/  ISETP.EQ.AND P3, PT, R44, 0x2, !P3 ;  /* 0x000000022c00780c */ /* 0x000fc40005f62270 */
[----:B------:R-:W3:Y:S01]  /*83d0*/  @!P6 POPC R42, R18 ;  /* 0x00000012002ae309 */ /* 0x000ee20000000000 */
[-C--:B------:R-:W-:Y:S02]  /*83e0*/  LOP3.LUT R12, R33, R8.reuse, RZ, 0xc0, !PT ;  /* 0x00000008210c7212 */ /* 0x080fe400078ec0ff */
[----:B------:R-:W-:Y:S02]  /*83f0*/  ISETP.GT.AND P1, PT, R31, -0x1, P3 ;  /* 0xffffffff1f00780c */ /* 0x000fe40001f24270 */
[----:B------:R-:W-:Y:S02]  /*8400*/  @!P0 LOP3.LUT R10, R29, R8, RZ, 0x30, !PT ;  /* 0x000000081d0a8212 */ /* 0x000fe400078e30ff */
[----:B--2---:R-:W-:Y:S02]  /*8410*/  ISETP.NE.OR P3, PT, R50, 0x1, P5 ;  /* 0x000000013200780c */ /* 0x004fe40002f65670 */
[----:B------:R-:W-:Y:S02]  /*8420*/  @!P2 LOP3.LUT R14, R14, 0x80000000, RZ, 0xfc, !PT ;  /* 0x800000000e0ea812 */ /* 0x000fe400078efcff */
[----:B------:R-:W-:-:S02]  /*8430*/  ISETP.NE.AND P2, PT, R12, R33, PT ;  /* 0x000000210c00720c */ /* 0x000fc40003f45270 */
[----:B------:R-:W2:Y:S01]  /*8440*/  @!P0 POPC R12, R10 ;  /* 0x0000000a000c8309 */ /* 0x000ea20000000000 */
[----:B------:R-:W-:Y:S01]  /*8450*/  @!P4 IMAD.MOV.U32 R23, RZ, RZ, R14 ;  /* 0x000000ffff17c224 */ /* 0x000fe200078e000e */
[----:B------:R-:W-:Y:S02]  /*8460*/  ISETP.EQ.AND P2, PT, R20, 0x2, !P2 ;  /* 0x000000021400780c */ /* 0x000fe40005742270 */
[-C--:B------:R-:W-:Y:S02]  /*8470*/  LOP3.LUT R20, R35, R8.reuse, RZ, 0xc0, !PT ;  /* 0x0000000823147212 */ /* 0x080fe400078ec0ff */
[----:B---3--:R-:W-:Y:S02]  /*8480*/  ISETP.NE.OR P4, PT, R42, 0x1, P6 ;  /* 0x000000012a00780c */ /* 0x008fe40003785670 */
[----:B------:R-:W-:Y:S02]  /*8490*/  @!P1 LOP3.LUT R14, R31, R8, RZ, 0x30, !PT ;  /* 0x000000081f0e9212 */ /* 0x000fe400078e30ff */
[----:B------:R-:W-:-:S02]  /*84a0*/  ISETP.GT.AND P2, PT, R33, -0x1, P2 ;  /* 0xffffffff2100780c */ /* 0x000fc40001744270 */
[----:B------:R-:W-:Y:S02]  /*84b0*/  @!P3 LOP3.LUT R16, R16, 0x80000000, RZ, 0xfc, !PT ;  /* 0x800000001010b812 */ /* 0x000fe400078efcff */
[----:B------:R-:W-:Y:S02]  /*84c0*/  ISETP.NE.AND P3, PT, R20, R35, PT ;  /* 0x000000231400720c */ /* 0x000fe40003f65270 */
[----:B------:R-:W3:Y:S01]  /*84d0*/  @!P1 POPC R20, R14 ;  /* 0x0000000e00149309 */ /* 0x000ee20000000000 */
[----:B------:R-:W-:Y:S01]  /*84e0*/  @!P5 IMAD.MOV.U32 R25, RZ, RZ, R16 ;  /* 0x000000ffff19d224 */ /* 0x000fe200078e0010 */
[----:B--2---:R-:W-:Y:S02]  /*84f0*/  ISETP.NE.OR P5, PT, R12, 0x1, P0 ;  /* 0x000000010c00780c */ /* 0x004fe400007a5670 */
[----:B------:R-:W-:Y:S02]  /*8500*/  LOP3.LUT R12, R37, R8, RZ, 0xc0, !PT ;  /* 0x00000008250c7212 */ /* 0x000fe400078ec0ff */
[----:B------:R-:W-:-:S02]  /*8510*/  ISETP.EQ.AND P3, PT, R22, 0x2, !P3 ;  /* 0x000000021600780c */ /* 0x000fc40005f62270 */
[----:B------:R-:W-:Y:S02]  /*8520*/  @!P4 LOP3.LUT R18, R18, 0x80000000, RZ, 0xfc, !PT ;  /* 0x800000001212c812 */ /* 0x000fe400078efcff */
[----:B------:R-:W-:Y:S02]  /*8530*/  ISETP.NE.AND P4, PT, R12, R37, PT ;  /* 0x000000250c00720c */ /* 0x000fe40003f85270 */
[----:B------:R-:W-:Y:S01]  /*8540*/  @!P2 LOP3.LUT R12, R33, R8, RZ, 0x30, !PT ;  /* 0x00000008210ca212 */ /* 0x000fe200078e30ff */
[----:B------:R-:W-:Y:S01]  /*8550*/  @!P6 IMAD.MOV.U32 R27, RZ, RZ, R18 ;  /* 0x000000ffff1be224 */ /* 0x000fe200078e0012 */
[----:B------:R-:W-:Y:S02]  /*8560*/  ISETP.GT.AND P3, PT, R35, -0x1, P3 ;  /* 0xffffffff2300780c */ /* 0x000fe40001f64270 */
[----:B------:R-:W2:Y:S01]  /*8570*/  @!P2 POPC R22, R12 ;  /* 0x0000000c0016a309 */ /* 0x000ea20000000000 */
[----:B---3--:R-:W-:Y:S02]  /*8580*/  ISETP.NE.OR P6, PT, R20, 0x1, P1 ;  /* 0x000000011400780c */ /* 0x008fe40000fc5670 */
[----:B------:R-:W-:-:S02]  /*8590*/  ISETP.EQ.AND P4, PT, R24, 0x2, !P4 ;  /* 0x000000021800780c */ /* 0x000fc40006782270 */
[-C--:B------:R-:W-:Y:S02]  /*85a0*/  LOP3.LUT R16, R39, R8.reuse, RZ, 0xc0, !PT ;  /* 0x0000000827107212 */ /* 0x080fe400078ec0ff */
[----:B------:R-:W-:Y:S02]  /*85b0*/  @!P5 LOP3.LUT R10, R10, 0x80000000, RZ, 0xfc, !PT ;  /* 0x800000000a0ad812 */ /* 0x000fe400078efcff */
[----:B------:R-:W-:Y:S02]  /*85c0*/  ISETP.GT.AND P4, PT, R37, -0x1, P4 ;  /* 0xffffffff2500780c */ /* 0x000fe40002784270 */
[----:B------:R-:W-:Y:S01]  /*85d0*/  ISETP.NE.AND P5, PT, R16, R39, PT ;  /* 0x000000271000720c */ /* 0x000fe20003fa5270 */
[----:B------:R-:W-:Y:S01]  /*85e0*/  @!P0 IMAD.MOV.U32 R29, RZ, RZ, R10 ;  /* 0x000000ffff1d8224 */ /* 0x000fe200078e000a */
[-C--:B------:R-:W-:Y:S02]  /*85f0*/  LOP3.LUT R18, R41, R8.reuse, RZ, 0xc0, !PT ;  /* 0x0000000829127212 */ /* 0x080fe400078ec0ff */
[----:B------:R-:W-:-:S02]  /*8600*/  @!P3 LOP3.LUT R16, R35, R8, RZ, 0x30, !PT ;  /* 0x000000082310b212 */ /* 0x000fc400078e30ff */
[----:B------:R-:W-:Y:S02]  /*8610*/  ISETP.NE.AND P0, PT, R18, R41, PT ;  /* 0x000000291200720c */ /* 0x000fe40003f05270 */
[----:B------:R-:W3:Y:S01]  /*8620*/  @!P3 POPC R24, R16 ;  /* 0x000000100018b309 */ /* 0x000ee20000000000 */
[----:B------:R-:W-:Y:S02]  /*8630*/  @!P6 LOP3.LUT R14, R14, 0x80000000, RZ, 0xfc, !PT ;  /* 0x800000000e0ee812 */ /* 0x000fe400078efcff */
[----:B------:R-:W-:Y:S02]  /*8640*/  ISETP.EQ.AND P5, PT, R26, 0x2, !P5 ;  /* 0x000000021a00780c */ /* 0x000fe40006fa2270 */
[----:B--2---:R-:W-:Y:S01]  /*8650*/  ISETP.NE.OR P6, PT, R22, 0x1, P2 ;  /* 0x000000011600780c */ /* 0x004fe200017c5670 */
[----:B------:R-:W-:Y:S01]  /*8660*/  @!P1 IMAD.MOV.U32 R31, RZ, RZ, R14 ;  /* 0x000000ffff1f9224 */ /* 0x000fe200078e000e */
[----:B------:R-:W-:Y:S02]  /*8670*/  ISETP.EQ.AND P0, PT, R28, 0x2, !P0 ;  /* 0x000000021c00780c */ /* 0x000fe40004702270 */
[----:B------:R-:W-:-:S02]  /*8680*/  ISETP.GT.AND P5, PT, R39, -0x1, P5 ;  /* 0xffffffff2700780c */ /* 0x000fc40002fa4270 */
[-C--:B------:R-:W-:Y:S02]  /*8690*/  @!P4 LOP3.LUT R10, R37, R8.reuse, RZ, 0x30, !PT ;  /* 0x00000008250ac212 */ /* 0x080fe400078e30ff */
[----:B------:R-:W-:Y:S02]  /*86a0*/  ISETP.GT.AND P0, PT, R41, -0x1, P0 ;  /* 0xffffffff2900780c */ /* 0x000fe40000704270 */
[----:B------:R-:W-:Y:S01]  /*86b0*/  LOP3.LUT R20, R43, R8, RZ, 0xc0, !PT ;  /* 0x000000082b147212 */ /* 0x000fe200078ec0ff */
[----:B------:R-:W2:Y:S02]  /*86c0*/  @!P4 POPC R18, R10 ;  /* 0x0000000a0012c309 */ /* 0x000ea40000000000 */
[----:B------:R-:W-:Y:S02]  /*86d0*/  @!P6 LOP3.LUT R12, R12, 0x80000000, RZ, 0xfc, !PT ;  /* 0x800000000c0ce812 */ /* 0x000fe400078efcff */
[----:B------:R-:W-:Y:S02]  /*86e0*/  ISETP.NE.AND P1, PT, R20, R43, PT ;  /* 0x0000002b1400720c */ /* 0x000fe40003f25270 */
[----:B---3--:R-:W-:Y:S01]  /*86f0*/  ISETP.NE.OR P6, PT, R24, 0x1, P3 ;  /* 0x000000011800780c */ /* 0x008fe20001fc5670 */
[----:B------:R-:W-:Y:S01]  /*8700*/  @!P2 IMAD.MOV.U32 R33, RZ, RZ, R12 ;  /* 0x000000ffff21a224 */ /* 0x000fe200078e000c */
[----:B------:R-:W-:-:S02]  /*8710*/  ISETP.EQ.AND P1, PT, R30, 0x2, !P1 ;  /* 0x000000021e00780c */ /* 0x000fc40004f22270 */
[-C--:B------:R-:W-:Y:S02]  /*8720*/  @!P5 LOP3.LUT R14, R39, R8.reuse, RZ, 0x30, !PT ;  /* 0x00000008270ed212 */ /* 0x080fe400078e30ff */
[-C--:B------:R-:W-:Y:S02]  /*8730*/  @!P0 LOP3.LUT R22, R41, R8.reuse, RZ, 0x30, !PT ;  /* 0x0000000829168212 */ /* 0x080fe400078e30ff */
[----:B------:R-:W-:Y:S01]  /*8740*/  ISETP.GT.AND P1, PT, R43, -0x1, P1 ;  /* 0xffffffff2b00780c */ /* 0x000fe20000f24270 */
[----:B------:R-:W3:Y:S01]  /*8750*/  @!P5 POPC R20, R14 ;  /* 0x0000000e0014d309 */ /* 0x000ee20000000000 */
[----:B--2---:R-:W-:Y:S02]  /*8760*/  ISETP.NE.OR P2, PT, R18, 0x1, P4 ;  /* 0x000000011200780c */ /* 0x004fe40002745670 */
[----:B------:R-:W-:Y:S02]  /*8770*/  LOP3.LUT R18, R45, R8, RZ, 0xc0, !PT ;  /* 0x000000082d127212 */ /* 0x000fe400078ec0ff */
[----:B------:R-:W-:-:S02]  /*8780*/  @!P6 LOP3.LUT R16, R16, 0x80000000, RZ, 0xfc, !PT ;  /* 0x800000001010e812 */ /* 0x000fc400078efcff */
[----:B------:R-:W-:Y:S01]  /*8790*/  ISETP.NE.AND P6, PT, R18, R45, PT ;  /* 0x0000002d1200720c */ /* 0x000fe20003fc5270 */
[----:B------:R-:W2:Y:S01]  /*87a0*/  @!P0 POPC R12, R22 ;  /* 0x00000016000c8309 */ /* 0x000ea20000000000 */
[-C--:B------:R-:W-:Y:S01]  /*87b0*/  LOP3.LUT R18, R47, R8.reuse, RZ, 0xc0, !PT ;  /* 0x000000082f127212 */ /* 0x080fe200078ec0ff */
[----:B------:R-:W-:Y:S01]  /*87c0*/  @!P3 IMAD.MOV.U32 R35, RZ, RZ, R16 ;  /* 0x000000ffff23b224 */ /* 0x000fe200078e0010 */
[----:B------:R-:W-:Y:S02]  /*87d0*/  ISETP.EQ.AND P6, PT, R32, 0x2, !P6 ;  /* 0x000000022000780c */ /* 0x000fe400077c2270 */
[----:B------:R-:W-:Y:S02]  /*87e0*/  @!P1 LOP3.LUT R16, R43, R8, RZ, 0x30, !PT ;  /* 0x000000082b109212 */ /* 0x000fe400078e30ff */
[----:B---3--:R-:W-:Y:S02]  /*87f0*/  ISETP.NE.OR P3, PT, R20, 0x1, P5 ;  /* 0x000000011400780c */ /* 0x008fe40002f65670 */
[----:B------:R-:W-:Y:S01]  /*8800*/  @!P2 LOP3.LUT R10, R10, 0x80000000, RZ, 0xfc, !PT ;  /* 0x800000000a0aa812 */ /* 0x000fe200078efcff */
[----:B------:R-:W3:Y:S01]  /*8810*/  @!P1 POPC R20, R16 ;  /* 0x0000001000149309 */ /* 0x000ee20000000000 */
[----:B------:R-:W-:-:S03]  /*8820*/  ISETP.GT.AND P6, PT, R45, -0x1, P6 ;  /* 0xffffffff2d00780c */ /* 0x000fc600037c4270 */
[----:B------:R-:W-:Y:S01]  /*8830*/  @!P4 IMAD.MOV.U32 R37, RZ, RZ, R10 ;  /* 0x000000ffff25c224 */ /* 0x000fe200078e000a */
[----:B--2---:R-:W-:Y:S02]  /*8840*/  ISETP.NE.OR P2, PT, R12, 0x1, P0 ;  /* 0x000000010c00780c */ /* 0x004fe40000745670 */
[----:B------:R-:W-:Y:S02]  /*8850*/  ISETP.NE.AND P4, PT, R18, R47, PT ;  /* 0x0000002f1200720c */ /* 0x000fe40003f85270 */
[-C--:B------:R-:W-:Y:S02]  /*8860*/  LOP3.LUT R10, R49, R8.reuse, RZ, 0xc0, !PT ;  /* 0x00000008310a7212 */ /* 0x080fe400078ec0ff */
[----:B------:R-:W-:Y:S02]  /*8870*/  @!P3 LOP3.LUT R14, R14, 0x80000000, RZ, 0xfc, !PT ;  /* 0x800000000e0eb812 */ /* 0x000fe400078efcff */
[----:B------:R-:W-:Y:S02]  /*8880*/  ISETP.EQ.AND P4, PT, R34, 0x2, !P4 ;  /* 0x000000022200780c */ /* 0x000fe40006782270 */
[----:B------:R-:W-:Y:S01]  /*8890*/  ISETP.NE.AND P3, PT, R10, R49, PT ;  /* 0x000000310a00720c */ /* 0x000fe20003f65270 */
[----:B------:R-:W-:Y:S01]  /*88a0*/  @!P5 IMAD.MOV.U32 R39, RZ, RZ, R14 ;  /* 0x000000ffff27d224 */ /* 0x000fe200078e000e */
[----:B------:R-:W-:-:S02]  /*88b0*/  @!P6 LOP3.LUT R10, R45, R8, RZ, 0x30, !PT ;  /* 0x000000082d0ae212 */ /* 0x000fc400078e30ff */
[----:B------:R-:W-:Y:S02]  /*88c0*/  @!P2 LOP3.LUT R22, R22, 0x80000000, RZ, 0xfc, !PT ;  /* 0x800000001616a812 */ /* 0x000fe400078efcff */
[----:B---3--:R-:W-:Y:S02]  /*88d0*/  ISETP.NE.OR P2, PT, R20, 0x1, P1 ;  /* 0x000000011400780c */ /* 0x008fe40000f45670 */
[----:B------:R-:W-:Y:S01]  /*88e0*/  ISETP.GT.AND P5, PT, R47, -0x1, P4 ;  /* 0xffffffff2f00780c */ /* 0x000fe200027a4270 */
[----:B------:R-:W2:Y:S01]  /*88f0*/  @!P6 POPC R20, R10 ;  /* 0x0000000a0014e309 */ /* 0x000ea20000000000 */
[----:B------:R-:W-:Y:S01]  /*8900*/  LOP3.LUT R12, R51, R8, RZ, 0xc0, !PT ;  /* 0x00000008330c7212 */ /* 0x000fe200078ec0ff */
[----:B------:R-:W-:Y:S01]  /*8910*/  @!P0 IMAD.MOV.U32 R41, RZ, RZ, R22 ;  /* 0x000000ffff298224 */ /* 0x000fe200078e0016 */
[----:B------:R-:W-:Y:S02]  /*8920*/  ISETP.EQ.AND P3, PT, R36, 0x2, !P3 ;  /* 0x000000022400780c */ /* 0x000fe40005f62270 */
[----:B------:R-:W-:-:S02]  /*8930*/  ISETP.NE.AND P4, PT, R12, R51, PT ;  /* 0x000000330c00720c */ /* 0x000fc40003f85270 */
[----:B------:R-:W-:Y:S02]  /*8940*/  ISETP.GT.AND P3, PT, R49, -0x1, P3 ;  /* 0xffffffff3100780c */ /* 0x000fe40001f64270 */
[-C--:B------:R-:W-:Y:S02]  /*8950*/  LOP3.LUT R12, R53, R8.reuse, RZ, 0xc0, !PT ;  /* 0x00000008350c7212 */ /* 0x080fe400078ec0ff */
[----:B------:R-:W-:Y:S02]  /*8960*/  LOP3.LUT R18, R55, R8, RZ, 0xc0, !PT ;  /* 0x0000000837127212 */ /* 0x000fe400078ec0ff */
[----:B------:R-:W-:Y:S02]  /*8970*/  ISETP.NE.AND P0, PT, R12, R53, PT ;  /* 0x000000350c00720c */ /* 0x000fe40003f05270 */
[----:B------:R-:W-:Y:S02]  /*8980*/  @!P2 LOP3.LUT R16, R16, 0x80000000, RZ, 0xfc, !PT ;  /* 0x800000001010a812 */ /* 0x000fe400078efcff */
[----:B------:R-:W-:-:S02]  /*8990*/  ISETP.NE.AND P2, PT, R18, R55, PT ;  /* 0x000000371200720c */ /* 0x000fc40003f45270 */
[----:B------:R-:W-:Y:S01]  /*89a0*/  @!P5 LOP3.LUT R12, R47, R8, RZ, 0x30, !PT ;  /* 0x000000082f0cd212 */ /* 0x000fe200078e30ff */
[----:B------:R-:W-:Y:S01]  /*89b0*/  @!P1 IMAD.MOV.U32 R43, RZ, RZ, R16 ;  /* 0x000000ffff2b9224 */ /* 0x000fe200078e0010 */
[----:B------:R-:W-:Y:S02]  /*89c0*/  ISETP.EQ.AND P4, PT, R38, 0x2, !P4 ;  /* 0x000000022600780c */ /* 0x000fe40006782270 */
[----:B------:R-:W-:Y:S01]  /*89d0*/  ISETP.EQ.AND P0, PT, R40, 0x2, !P0 ;  /* 0x000000022800780c */ /* 0x000fe20004702270 */
[----:B------:R-:W3:Y:S01]  /*89e0*/  @!P5 POPC R14, R12 ;  /* 0x0000000c000ed309 */ /* 0x000ee20000000000 */
[----:B------:R-:W-:Y:S02]  /*89f0*/  ISETP.EQ.AND P2, PT, R46, 0x2, !P2 ;  /* 0x000000022e00780c */ /* 0x000fe40005742270 */
[----:B--2---:R-:W-:Y:S02]  /*8a00*/  ISETP.NE.OR P1, PT, R20, 0x1, P6 ;  /* 0x000000011400780c */ /* 0x004fe40003725670 */
[----:B------:R-:W-:-:S02]  /*8a10*/  ISETP.GT.AND P4, PT, R51, -0x1, P4 ;  /* 0xffffffff3300780c */ /* 0x000fc40002784270 */
[----:B------:R-:W-:Y:S02]  /*8a20*/  ISETP.GT.AND P0, PT, R53, -0x1, P0 ;  /* 0xffffffff3500780c */ /* 0x000fe40000704270 */
[-C--:B------:R-:W-:Y:S02]  /*8a30*/  @!P3 LOP3.LUT R18, R49, R8.reuse, RZ, 0x30, !PT ;  /* 0x000000083112b212 */ /* 0x080fe400078e30ff */
[----:B------:R-:W-:Y:S02]  /*8a40*/  ISETP.GT.AND P2, PT, R55, -0x1, P2 ;  /* 0xffffffff3700780c */ /* 0x000fe40001744270 */
[----:B------:R-:W2:Y:S03]  /*8a50*/  @!P3 POPC R16, R18 ;  /* 0x000000120010b309 */ /* 0x000ea60000000000 */
[----:B------:R-:W-:Y:S02]  /*8a60*/  @!P1 LOP3.LUT R10, R10, 0x80000000, RZ, 0xfc, !PT ;  /* 0x800000000a0a9812 */ /* 0x000fe400078efcff */
[----:B------:R-:W-:-:S02]  /*8a70*/  @!P4 LOP3.LUT R20, R51, R8, RZ, 0x30, !PT ;  /* 0x000000083314c212 */ /* 0x000fc400078e30ff */
[-C--:B------:R-:W-:Y:S01]  /*8a80*/  @!P0 LOP3.LUT R24, R53, R8.reuse, RZ, 0x30, !PT ;  /* 0x0000000835188212 */ /* 0x080fe200078e30ff */
[----:B------:R-:W-:Y:S01]  /*8a90*/  @!P6 IMAD.MOV.U32 R45, RZ, RZ, R10 ;  /* 0x000000ffff2de224 */ /* 0x000fe200078e000a */
[----:B---3--:R-:W-:Y:S01]  /*8aa0*/  ISETP.NE.OR P1, PT, R14, 0x1, P5 ;  /* 0x000000010e00780c */ /* 0x008fe20002f25670 */
[----:B------:R-:W3:Y:S01]  /*8ab0*/  @!P4 POPC R22, R20 ;  /* 0x000000140016c309 */ /* 0x000ee20000000000 */
[----:B------:R-:W-:Y:S02]  /*8ac0*/  @!P2 LOP3.LUT R8, R55, R8, RZ, 0x30, !PT ;  /* 0x000000083708a212 */ /* 0x000fe400078e30ff */
[----:B--2---:R-:W-:-:S05]  /*8ad0*/  ISETP.NE.OR P6, PT, R16, 0x1, P3 ;  /* 0x000000011000780c */ /* 0x004fca0001fc5670 */
[----:B------:R-:W2:Y:S04]  /*8ae0*/  @!P0 POPC R26, R24 ;  /* 0x00000018001a8309 */ /* 0x000ea80000000000 */
[----:B------:R-:W-:Y:S02]  /*8af0*/  @!P1 LOP3.LUT R12, R12, 0x80000000, RZ, 0xfc, !PT ;  /* 0x800000000c0c9812 */ /* 0x000fe400078efcff */
[----:B---3--:R-:W-:Y:S02]  /*8b00*/  ISETP.NE.OR P1, PT, R22, 0x1, P4 ;  /* 0x000000011600780c */ /* 0x008fe40002725670 */
[----:B------:R-:W3:Y:S01]  /*8b10*/  @!P2 POPC R10, R8 ;  /* 0x00000008000aa309 */ /* 0x000ee20000000000 */
[----:B------:R-:W-:Y:S01]  /*8b20*/  @!P5 IMAD.MOV.U32 R47, RZ, RZ, R12 ;  /* 0x000000ffff2fd224 */ /* 0x000fe200078e000c */
[----:B------:R-:W-:-:S02]  /*8b30*/  @!P6 LOP3.LUT R18, R18, 0x80000000, RZ, 0xfc, !PT ;  /* 0x800000001212e812 */ /* 0x000fc400078efcff */
[----:B--2---:R-:W-:-:S03]  /*8b40*/  ISETP.NE.OR P5, PT, R26, 0x1, P0 ;  /* 0x000000011a00780c */ /* 0x004fc600007a5670 */
[----:B------:R-:W-:-:S04]  /*8b50*/  @!P3 IMAD.MOV.U32 R49, RZ, RZ, R18 ;  /* 0x000000ffff31b224 */ /* 0x000fc800078e0012 */
[----:B------:R-:W-:Y:S02]  /*8b60*/  @!P1 LOP3.LUT R20, R20, 0x80000000, RZ, 0xfc, !PT ;  /* 0x8000000014149812 */ /* 0x000fe400078efcff */
[----:B---3--:R-:W-:-:S03]  /*8b70*/  ISETP.NE.OR P6, PT, R10, 0x1, P2 ;  /* 0x000000010a00780c */ /* 0x008fc600017c5670 */
[----:B------:R-:W-:Y:S01]  /*8b80*/  @!P4 IMAD.MOV.U32 R51, RZ, RZ, R20 ;  /* 0x000000ffff33c224 */ /* 0x000fe200078e0014 */
[----:B------:R-:W-:-:S05]  /*8b90*/  @!P5 LOP3.LUT R24, R24, 0x80000000, RZ, 0xfc, !PT ;  /* 0x800000001818d812 */ /* 0x000fca00078efcff */
[----:B------:R-:W-:-:S04]  /*8ba0*/  @!P0 IMAD.MOV.U32 R53, RZ, RZ, R24 ;  /* 0x000000ffff358224 */ /* 0x000fc800078e0018 */
[----:B------:R-:W-:-:S05]  /*8bb0*/  @!P6 LOP3.LUT R8, R8, 0x80000000, RZ, 0xfc, !PT ;  /* 0x800000000808e812 */ /* 0x000fca00078efcff */
[----:B------:R-:W-:-:S07]  /*8bc0*/  @!P2 IMAD.MOV.U32 R55, RZ, RZ, R8 ;  /* 0x000000ffff37a224 */ /* 0x000fce00078e0008 */
.L_x_299:
[----:B------:R-:W-:Y:S05]  /*8bd0*/  BSYNC.RECONVERGENT B0 ;  /* 0x0000000000007941 */ /* 0x000fea0003800200 */
.L_x_298:
[----:B------:R-:W-:Y:S06]  /*8be0*/  BAR.SYNC.DEFER_BLOCKING 0x0 ;  /* 0x0000000000007b1d */ /* 0x000fec0000010000 */
        /* <DEDUP_REMOVED lines=27> */
[----:B------:R-:W2:Y:S04]  /*8da0*/  LDS R9, [R6+0x64] ;  /* 0x0000640006097984 */ /* 0x000ea80000000800 */
[----:B------:R-:W3:Y:S04]  /*8db0*/  LDS R8, [R6] ;  /* 0x0000000006087984 */ /* 0x000ee80000000800 */
[----:B------:R-:W4:Y:S04]  /*8dc0*/  LDS R11, [R6+0xc8] ;  /* 0x0000c800060b7984 */ /* 0x000f280000000800 */
[----:B------:R-:W5:Y:S04]  /*8dd0*/  LDS R13, [R6+0x12c] ;  /* 0x00012c00060d7984 */ /* 0x000f680000000800 */
[----:B------:R-:W0:Y:S04]  /*8de0*/  LDS R15, [R6+0x190] ;  /* 0x00019000060f7984 */ /* 0x000e280000000800 */
[----:B------:R-:W1:Y:S04]  /*8df0*/  LDS R17, [R6+0x4] ;  /* 0x0000040006117984 */ /* 0x000e680000000800 */
[----:B------:R-:W1:Y:S01]  /*8e00*/  LDS R19, [R6+0x68] ;  /* 0x0000680006137984 */ /* 0x000e620000000800 */
[----:B--2---:R-:W-:-:S02]  /*8e10*/  ISETP.GT.AND P0, PT, R9, -0x1, PT ;  /* 0xffffffff0900780c */ /* 0x004fc40003f04270 */
[----:B---3--:R-:W-:-:S04]  /*8e20*/  VIMNMX R10, PT, PT, RZ, R8, PT ;  /* 0x00000008ff0a7248 */ /* 0x008fc80003fe0100 */
[----:B------:R-:W-:Y:S02]  /*8e30*/  LOP3.LUT R10, R10, 0x7fffffff, RZ, 0xc0, !PT ;  /* 0x7fffffff0a0a7812 */ /* 0x000fe400078ec0ff */
[----:B----4-:R-:W-:-:S05]  /*8e40*/  ISETP.GT.AND P2, PT, R11, -0x1, PT ;  /* 0xffffffff0b00780c */ /* 0x010fca0003f44270 */
[C---:B------:R-:W-:Y:S02]  /*8e50*/  @!P0 LOP3.LUT R0, R9.reuse, 0x7fffffff, RZ, 0xc0, !PT ;  /* 0x7fffffff09008812 */ /* 0x040fe400078ec0ff */
[----:B------:R-:W-:-:S04]  /*8e60*/  @!P0 LOP3.LUT P1, RZ, R9, R10, RZ, 0xc0, !PT ;  /* 0x0000000a09ff8212 */ /* 0x000fc8000782c0ff */
[----:B------:R-:W-:Y:S02]  /*8e70*/  @!P0 SEL R21, R0, 0x80000000, !P1 ;  /* 0x8000000000158807 */ /* 0x000fe40004800000 */
[----:B-----5:R-:W-:Y:S02]  /*8e80*/  ISETP.GT.AND P1, PT, R13, -0x1, PT ;  /* 0xffffffff0d00780c */ /* 0x020fe40003f24270 */
[----:B------:R-:W-:Y:S02]  /*8e90*/  @!P0 LOP3.LUT R10, R21, R10, RZ, 0xfc, !PT ;  /* 0x0000000a150a8212 */ /* 0x000fe400078efcff */
[----:B------:R-:W-:Y:S01]  /*8ea0*/  @!P2 LOP3.LUT R0, R11, 0x7fffffff, RZ, 0xc0, !PT ;  /* 0x7fffffff0b00a812 */ /* 0x000fe200078ec0ff */
[----:B------:R-:W2:Y:S01]  /*8eb0*/  LDS R21, [R6+0xcc] ;  /* 0x0000cc0006157984 */ /* 0x000ea20000000800 */
[----:B------:R-:W-:-:S04]  /*8ec0*/  @!P2 LOP3.LUT P0, RZ, R10, 0x7fffffff, R11, 0x80, !PT ;  /* 0x7fffffff0affa812 */ /* 0x000fc8000780800b */
[----:B------:R-:W-:-:S03]  /*8ed0*/  @!P2 SEL R23, R0, 0x80000000, !P0 ;  /* 0x800000000017a807 */ /* 0x000fc60004000000 */
[----:B------:R-:W-:Y:S02]  /*8ee0*/  @!P1 LOP3.LUT R0, R13, 0x7fffffff, RZ, 0xc0, !PT ;  /* 0x7fffffff0d009812 */ /* 0x000fe400078ec0ff */
[----:B------:R-:W-:Y:S02]  /*8ef0*/  @!P2 LOP3.LUT R10, R23, R10, RZ, 0xfc, !PT ;  /* 0x0000000a170aa212 */ /* 0x000fe400078efcff */
[----:B0-----:R-:W-:Y:S01]  /*8f00*/  ISETP.GT.AND P2, PT, R15, -0x1, PT ;  /* 0xffffffff0f00780c */ /* 0x001fe20003f44270 */
[----:B------:R-:W0:Y:S01]  /*8f10*/  LDS R23, [R6+0x130] ;  /* 0x0001300006177984 */ /* 0x000e220000000800 */
        /* <DEDUP_REMOVED lines=277> */
.L_x_301:
[----:B------:R-:W-:Y:S05]  /*a070*/  BSYNC.RECONVERGENT B0 ;  /* 0x0000000000007941 */ /* 0x000fea0003800200 */
.L_x_300:
        /* <DEDUP_REMOVED lines=27> */
.L_x_303:
[----:B------:R-:W-:Y:S05]  /*a230*/  BSYNC.RECONVERGENT B0 ;  /* 0x0000000000007941 */ /* 0x000fea0003800200 */
.L_x_302:
        /* <DEDUP_REMOVED lines=17> */
.L_x_305:
[----:B------:R-:W-:Y:S05]  /*a350*/  BSYNC.RECONVERGENT B0 ;  /* 0x0000000000007941 */ /* 0x000fea0003800200 */
.L_x_304:
        /* <DEDUP_REMOVED lines=17> */
.L_x_307:
[----:B------:R-:W-:Y:S05]  /*a470*/  BSYNC.RECONVERGENT B0 ;  /* 0x0000000000007941 */ /* 0x000fea0003800200 */
.L_x_306:
        /* <DEDUP_REMOVED lines=17> */
.L_x_309:
[----:B------:R-:W-:Y:S05]  /*a590*/  BSYNC.RECONVERGENT B0 ;  /* 0x0000000000007941 */ /* 0x000fea0003800200 */
.L_x_308:
        /* <DEDUP_REMOVED lines=17> */
.L_x_311:
[----:B------:R-:W-:Y:S05]  /*a6b0*/  BSYNC.RECONVERGENT B0 ;  /* 0x0000000000007941 */ /* 0x000fea0003800200 */
.L_x_310:
        /* <DEDUP_REMOVED lines=17> */
.L_x_313:
[----:B------:R-:W-:Y:S05]  /*a7d0*/  BSYNC.RECONVERGENT B0 ;  /* 0x0000000000007941 */ /* 0x000fea0003800200 */
.L_x_312:
        /* <DEDUP_REMOVED lines=17> */
.L_x_315:
[----:B------:R-:W-:Y:S05]  /*a8f0*/  BSYNC.RECONVERGENT B0 ;  /* 0x0000000000007941 */ /* 0x000fea0003800200 */
.L_x_314:
        /* <DEDUP_REMOVED lines=17> */
.L_x_317:
[----:B------:R-:W-:Y:S05]  /*aa10*/  BSYNC.RECONVERGENT B0 ;  /* 0x0000000000007941 */ /* 0x000fea0003800200 */
.L_x_316:
        /* <DEDUP_REMOVED lines=17> */
.L_x_319:
[----:B------:R-:W-:Y:S05]  /*ab30*/  BSYNC.RECONVERGENT B0 ;  /* 0x0000000000007941 */ /* 0x000fea0003800200 */
.L_x_318:
        /* <DEDUP_REMOVED lines=17> */
.L_x_321:
[----:B------:R-:W-:Y:S05]  /*ac50*/  BSYNC.RECONVERGENT B0 ;  /* 0x0000000000007941 */ /* 0x000fea0003800200 */
.L_x_320:
        /* <DEDUP_REMOVED lines=17> */
.L_x_323:
[----:B------:R-:W-:Y:S05]  /*ad70*/  BSYNC.RECONVERGENT B0 ;  /* 0x0000000000007941 */ /* 0x000fea0003800200 */
.L_x_322:
        /* <DEDUP_REMOVED lines=17> */
.L_x_325:
[----:B------:R-:W-:Y:S05]  /*ae90*/  BSYNC.RECONVERGENT B0 ;  /* 0x0000000000007941 */ /* 0x000fea0003800200 */
.L_x_324:
        /* <DEDUP_REMOVED lines=17> */
.L_x_327:
[----:B------:R-:W-:Y:S05]  /*afb0*/  BSYNC.RECONVERGENT B0 ;  /* 0x0000000000007941 */ /* 0x000fea0003800200 */
.L_x_326:
        /* <DEDUP_REMOVED lines=17> */
.L_x_329:
[----:B------:R-:W-:Y:S05]  /*b0d0*/  BSYNC.RECONVERGENT B0 ;  /* 0x0000000000007941 */ /* 0x000fea0003800200 */
.L_x_328:
        /* <DEDUP_REMOVED lines=17> */
.L_x_331:
[----:B------:R-:W-:Y:S05]  /*b1f0*/  BSYNC.RECONVERGENT B0 ;  /* 0x0000000000007941 */ /* 0x000fea0003800200 */
.L_x_330:
        /* <DEDUP_REMOVED lines=17> */
.L_x_333:
[----:B------:R-:W-:Y:S05]  /*b310*/  BSYNC.RECONVERGENT B0 ;  /* 0x0000000000007941 */ /* 0x000fea0003800200 */
.L_x_332:
        /* <DEDUP_REMOVED lines=17> */
.L_x_335:
[----:B------:R-:W-:Y:S05]  /*b430*/  BSYNC.RECONVERGENT B0 ;  /* 0x0000000000007941 */ /* 0x000fea0003800200 */
.L_x_334:
        /* <DEDUP_REMOVED lines=17> */
.L_x_337:
[----:B------:R-:W-:Y:S05]  /*b550*/  BSYNC.RECONVERGENT B0 ;  /* 0x0000000000007941 */ /* 0x000fea0003800200 */
.L_x_336:
        /* <DEDUP_REMOVED lines=17> */
.L_x_339:
[----:B------:R-:W-:Y:S05]  /*b670*/  BSYNC.RECONVERGENT B0 ;  /* 0x0000000000007941 */ /* 0x000fea0003800200 */
.L_x_338:
        /* <DEDUP_REMOVED lines=17> */
.L_x_341:
[----:B------:R-:W-:Y:S05]  /*b790*/  BSYNC.RECONVERGENT B0 ;  /* 0x0000000000007941 */ /* 0x000fea0003800200 */
.L_x_340:
        /* <DEDUP_REMOVED lines=17> */
.L_x_343:
[----:B------:R-:W-:Y:S05]  /*b8b0*/  BSYNC.RECONVERGENT B0 ;  /* 0x0000000000007941 */ /* 0x000fea0003800200 */
.L_x_342:
        /* <DEDUP_REMOVED lines=17> */
.L_x_345:
[----:B------:R-:W-:Y:S05]  /*b9d0*/  BSYNC.RECONVERGENT B0 ;  /* 0x0000000000007941 */ /* 0x000fea0003800200 */
.L_x_344:
        /* <DEDUP_REMOVED lines=17> */
.L_x_347:
[----:B------:R-:W-:Y:S05]  /*baf0*/  BSYNC.RECONVERGENT B0 ;  /* 0x0000000000007941 */ /* 0x000fea0003800200 */
.L_x_346:
        /* <DEDUP_REMOVED lines=17> */
.L_x_349:
[----:B------:R-:W-:Y:S05]  /*bc10*/  BSYNC.RECONVERGENT B0 ;  /* 0x0000000000007941 */ /* 0x000fea0003800200 */
.L_x_348:
        /* <DEDUP_REMOVED lines=13> */
[----:B--2---:R-:W-:-:S04]  /*bcf0*/  LOP3.LUT P0, RZ, R8, R61, RZ, 0xc0, !PT ;  /* 0x0000003d08ff7212 */ /* 0x004fc8000780c0ff */
[----:B------:R-:W-:-:S04]  /*bd00*/  SEL R61, R55, RZ, P0 ;  /* 0x000000ff373d7207 */ /* 0x000fc80000000000 */
[----:B------:R-:W-:-:S07]  /*bd10*/  LOP3.LUT R0, R0, R61, RZ, 0xfc, !PT ;  /* 0x0000003d00007212 */ /* 0x000fce00078efcff */
.L_x_351:
[----:B------:R-:W-:Y:S05]  /*bd20*/  BSYNC.RECONVERGENT B0 ;  /* 0x0000000000007941 */ /* 0x000fea0003800200 */
.L_x_350:
        /* <DEDUP_REMOVED lines=8> */
[----:B0-234-:R-:W0:Y:S02]  /*bdb0*/  @!P0 POPC R10, R8 ;  /* 0x00000008000a8309 */ /* 0x01de240000000000 */
[----:B0-----:R-:W-:Y:S02]  /*bdc0*/  ISETP.NE.OR P1, PT, R10, 0x1, P0 ;  /* 0x000000010a00780c */ /* 0x001fe40000725670 */
[----:B------:R-:W-:-:S04]  /*bdd0*/  LOP3.LUT R10, R9, R0, RZ, 0xc0, !PT ;  /* 0x00000000090a7212 */ /* 0x000fc800078ec0ff */
[----:B------:R-:W-:Y:S02]  /*bde0*/  ISETP.NE.AND P3, PT, R10, R9, PT ;  /* 0x000000090a00720c */ /* 0x000fe40003f65270 */
[----:B------:R-:W-:Y:S02]  /*bdf0*/  LOP3.LUT R10, R11, R0, RZ, 0xc0, !PT ;  /* 0x000000000b0a7212 */ /* 0x000fe400078ec0ff */
[----:B------:R-:W-:Y:S02]  /*be00*/  ISETP.EQ.AND P3, PT, R14, 0x2, !P3 ;  /* 0x000000020e00780c */ /* 0x000fe40005f62270 */
[----:B------:R-:W-:Y:S02]  /*be10*/  ISETP.NE.AND P6, PT, R10, R11, PT ;  /* 0x0000000b0a00720c */ /* 0x000fe40003fc5270 */
[----:B------:R-:W-:Y:S02]  /*be20*/  ISETP.GT.AND P3, PT, R9, -0x1, P3 ;  /* 0xffffffff0900780c */ /* 0x000fe40001f64270 */
[----:B------:R-:W-:-:S02]  /*be30*/  @!P1 LOP3.LUT R8, R8, 0x80000000, RZ, 0xfc, !PT ;  /* 0x8000000008089812 */ /* 0x000fc400078efcff */
[----:B------:R-:W-:Y:S02]  /*be40*/  ISETP.EQ.AND P6, PT, R16, 0x2, !P6 ;  /* 0x000000021000780c */ /* 0x000fe400077c2270 */
[-C--:B------:R-:W-:Y:S01]  /*be50*/  LOP3.LUT R10, R13, R0.reuse, RZ, 0xc0, !PT ;  /* 0x000000000d0a7212 */ /* 0x080fe200078ec0ff */
[----:B------:R-:W-:Y:S01]  /*be60*/  @!P0 IMAD.MOV.U32 R57, RZ, RZ, R8 ;  /* 0x000000ffff398224 */ /* 0x000fe200078e0008 */
[----:B------:R-:W-:Y:S02]  /*be70*/  ISETP.GT.AND P6, PT, R11, -0x1, P6 ;  /* 0xffffffff0b00780c */ /* 0x000fe400037c4270 */
[----:B------:R-:W-:Y:S02]  /*be80*/  ISETP.NE.AND P5, PT, R10, R13, PT ;  /* 0x0000000d0a00720c */ /* 0x000fe40003fa5270 */
[-C--:B------:R-:W-:Y:S02]  /*be90*/  LOP3.LUT R14, R15, R0.reuse, RZ, 0xc0, !PT ;  /* 0x000000000f0e7212 */ /* 0x080fe400078ec0ff */
[----:B------:R-:W-:-:S02]  /*bea0*/  @!P3 LOP3.LUT R8, R9, R0, RZ, 0x30, !PT ;  /* 0x000000000908b212 */ /* 0x000fc400078e30ff */
[----:B------:R-:W-:Y:S02]  /*beb0*/  ISETP.EQ.AND P5, PT, R18, 0x2, !P5 ;  /* 0x000000021200780c */ /* 0x000fe40006fa2270 */
[----:B------:R-:W0:Y:S01]  /*bec0*/  @!P3 POPC R12, R8 ;  /* 0x00000008000cb309 */ /* 0x000e220000000000 */
[----:B------:R-:W-:Y:S02]  /*bed0*/  ISETP.NE.AND P4, PT, R14, R15, PT ;  /* 0x0000000f0e00720c */ /* 0x000fe40003f85270 */
[-C--:B------:R-:W-:Y:S02]  /*bee0*/  @!P6 LOP3.LUT R10, R11, R0.reuse, RZ, 0x30, !PT ;  /* 0x000000000b0ae212 */ /* 0x080fe400078e30ff */
[----:B------:R-:W-:Y:S02]  /*bef0*/  ISETP.GT.AND P5, PT, R13, -0x1, P5 ;  /* 0xffffffff0d00780c */ /* 0x000fe40002fa4270 */
[----:B------:R-:W-:Y:S02]  /*bf00*/  ISETP.EQ.AND P4, PT, R20, 0x2, !P4 ;  /* 0x000000021400780c */ /* 0x000fe40006782270 */
[----:B------:R-:W-:-:S02]  /*bf10*/  LOP3.LUT R14, R17, R0, RZ, 0xc0, !PT ;  /* 0x00000000110e7212 */ /* 0x000fc400078ec0ff */
[----:B------:R-:W-:Y:S02]  /*bf20*/  ISETP.GT.AND P4, PT, R15, -0x1, P4 ;  /* 0xffffffff0f00780c */ /* 0x000fe40002784270 */
[----:B------:R-:W-:Y:S02]  /*bf30*/  ISETP.NE.AND P2, PT, R14, R17, PT ;  /* 0x000000110e00720c */ /* 0x000fe40003f45270 */
[----:B0-----:R-:W-:Y:S02]  /*bf40*/  ISETP.NE.OR P0, PT, R12, 0x1, P3 ;  /* 0x000000010c00780c */ /* 0x001fe40001f05670 */
[----:B------:R-:W0:Y:S01]  /*bf50*/  @!P6 POPC R12, R10 ;  /* 0x0000000a000ce309 */ /* 0x000e220000000000 */
[----:B------:R-:W-:Y:S02]  /*bf60*/  ISETP.EQ.AND P2, PT, R58, 0x2, !P2 ;  /* 0x000000023a00780c */ /* 0x000fe40005742270 */
[----:B------:R-:W-:Y:S02]  /*bf70*/  LOP3.LUT R14, R19, R0, RZ, 0xc0, !PT ;  /* 0x00000000130e7212 */ /* 0x000fe400078ec0ff */
[----:B------:R-:W-:-:S02]  /*bf80*/  ISETP.GT.AND P2, PT, R17, -0x1, P2 ;  /* 0xffffffff1100780c */ /* 0x000fc40001744270 */
[----:B------:R-:W-:-:S04]  /*bf90*/  LOP3.LUT R20, R27, R0, RZ, 0xc0, !PT ;  /* 0x000000001b147212 */ /* 0x000fc800078ec0ff */
[----:B------:R-:W-:Y:S02]  /*bfa0*/  @!P0 LOP3.LUT R8, R8, 0x80000000, RZ, 0xfc, !PT ;  /* 0x8000000008088812 */ /* 0x000fe400078efcff */
[----:B------:R-:W-:Y:S02]  /*bfb0*/  ISETP.NE.AND P0, PT, R14, R19, PT ;  /* 0x000000130e00720c */ /* 0x000fe40003f05270 */
[----:B0-----:R-:W-:Y:S01]  /*bfc0*/  ISETP.NE.OR P1, PT, R12, 0x1, P6 ;  /* 0x000000010c00780c */ /* 0x001fe20003725670 */
[----:B------:R-:W-:Y:S01]  /*bfd0*/  @!P3 IMAD.MOV.U32 R9, RZ, RZ, R8 ;  /* 0x000000ffff09b224 */ /* 0x000fe200078e0008 */
[-C--:B------:R-:W-:Y:S02]  /*bfe0*/  @!P5 LOP3.LUT R12, R13, R0.reuse, RZ, 0x30, !PT ;  /* 0x000000000d0cd212 */ /* 0x080fe400078e30ff */
[-C--:B------:R-:W-:Y:S02]  /*bff0*/  @!P4 LOP3.LUT R14, R15, R0.reuse, RZ, 0x30, !PT ;  /* 0x000000000f0ec212 */ /* 0x080fe400078e30ff */
[----:B------:R-:W0:Y:S01]  /*c000*/  @!P5 POPC R16, R12 ;  /* 0x0000000c0010d309 */ /* 0x000e220000000000 */
[----:B------:R-:W-:-:S02]  /*c010*/  LOP3.LUT R8, R21, R0, RZ, 0xc0, !PT ;  /* 0x0000000015087212 */ /* 0x000fc400078ec0ff */
[----:B------:R-:W-:-:S04]  /*c020*/  ISETP.EQ.AND P0, PT, R59, 0x2, !P0 ;  /* 0x000000023b00780c */ /* 0x000fc80004702270 */
[----:B------:R-:W-:Y:S02]  /*c030*/  @!P1 LOP3.LUT R10, R10, 0x80000000, RZ, 0xfc, !PT ;  /* 0x800000000a0a9812 */ /* 0x000fe400078efcff */
[----:B------:R-:W-:Y:S02]  /*c040*/  ISETP.NE.AND P1, PT, R8, R21, PT ;  /* 0x000000150800720c */ /* 0x000fe40003f25270 */
[----:B------:R-:W-:Y:S01]  /*c050*/  ISETP.GT.AND P0, PT, R19, -0x1, P0 ;  /* 0xffffffff1300780c */ /* 0x000fe20000704270 */
[----:B------:R-:W-:Y:S01]  /*c060*/  @!P6 IMAD.MOV.U32 R11, RZ, RZ, R10 ;  /* 0x000000ffff0be224 */ /* 0x000fe200078e000a */
[----:B------:R-:W-:Y:S02]  /*c070*/  @!P2 LOP3.LUT R8, R17, R0, RZ, 0x30, !PT ;  /* 0x000000001108a212 */ /* 0x000fe400078e30ff */
[----:B0-----:R-:W-:Y:S02]  /*c080*/  ISETP.NE.OR P3, PT, R16, 0x1, P5 ;  /* 0x000000011000780c */ /* 0x001fe40002f65670 */
[----:B------:R-:W0:Y:S01]  /*c090*/  @!P4 POPC R16, R14 ;  /* 0x0000000e0010c309 */ /* 0x000e220000000000 */
[----:B------:R-:W-:-:S02]  /*c0a0*/  ISETP.EQ.AND P1, PT, R56, 0x2, !P1 ;  /* 0x000000023800780c */ /* 0x000fc40004f22270 */
[----:B------:R-:W-:Y:S02]  /*c0b0*/  LOP3.LUT R10, R23, R0, RZ, 0xc0, !PT ;  /* 0x00000000170a7212 */ /* 0x000fe400078ec0ff */
[----:B------:R-:W-:-:S03]  /*c0c0*/  ISETP.GT.AND P1, PT, R21, -0x1, P1 ;  /* 0xffffffff1500780c */ /* 0x000fc60000f24270 */
[----:B------:R-:W2:Y:S03]  /*c0d0*/  @!P2 POPC R18, R8 ;  /* 0x000000080012a309 */ /* 0x000ea60000000000 */
[----:B------:R-:W-:Y:S02]  /*c0e0*/  @!P3 LOP3.LUT R12, R12, 0x80000000, RZ, 0xfc, !PT ;  /* 0x800000000c0cb812 */ /* 0x000fe400078efcff */
[----:B------:R-:W-:Y:S02]  /*c0f0*/  ISETP.NE.AND P3, PT, R10, R23, PT ;  /* 0x000000170a00720c */ /* 0x000fe40003f65270 */
[----:B0-----:R-:W-:Y:S01]  /*c100*/  ISETP.NE.OR P6, PT, R16, 0x1, P4 ;  /* 0x000000011000780c */ /* 0x001fe200027c5670 */
[----:B------:R-:W-:Y:S01]  /*c110*/  @!P5 IMAD.MOV.U32 R13, RZ, RZ, R12 ;  /* 0x000000ffff0dd224 */ /* 0x000fe200078e000c */
[----:B------:R-:W-:Y:S02]  /*c120*/  @!P0 LOP3.LUT R10, R19, R0, RZ, 0x30, !PT ;  /* 0x00000000130a8212 */ /* 0x000fe400078e30ff */
[----:B------:R-:W-:-:S02]  /*c130*/  ISETP.EQ.AND P3, PT, R54, 0x2, !P3 ;  /* 0x000000023600780c */ /* 0x000fc40005f62270 */
[----:B------:R-:W0:Y:S01]  /*c140*/  @!P0 POPC R16, R10 ;  /* 0x0000000a00108309 */ /* 0x000e220000000000 */
[-C--:B------:R-:W-:Y:S02]  /*c150*/  @!P1 LOP3.LUT R12, R21, R0.reuse, RZ, 0x30, !PT ;  /* 0x00000000150c9212 */ /* 0x080fe400078e30ff */
[----:B--2---:R-:W-:Y:S02]  /*c160*/  ISETP.NE.OR P5, PT, R18, 0x1, P2 ;  /* 0x000000011200780c */ /* 0x004fe400017a5670 */
[----:B------:R-:W-:Y:S02]  /*c170*/  LOP3.LUT R18, R25, R0, RZ, 0xc0, !PT ;  /* 0x0000000019127212 */ /* 0x000fe400078ec0ff */
[----:B------:R-:W-:Y:S02]  /*c180*/  ISETP.GT.AND P3, PT, R23, -0x1, P3 ;  /* 0xffffffff1700780c */ /* 0x000fe40001f64270 */
[----:B------:R-:W-:Y:S02]  /*c190*/  @!P6 LOP3.LUT R14, R14, 0x80000000, RZ, 0xfc, !PT ;  /* 0x800000000e0ee812 */ /* 0x000fe400078efcff */
[----:B------:R-:W-:-:S02]  /*c1a0*/  ISETP.NE.AND P6, PT, R18, R25, PT ;  /* 0x000000191200720c */ /* 0x000fc40003fc5270 */
[----:B------:R-:W2:Y:S01]  /*c1b0*/  @!P1 POPC R18, R12 ;  /* 0x0000000c00129309 */ /* 0x000ea20000000000 */
[----:B------:R-:W-:Y:S01]  /*c1c0*/  @!P4 IMAD.MOV.U32 R15, RZ, RZ, R14 ;  /* 0x000000ffff0fc224 */ /* 0x000fe200078e000e */
[----:B------:R-:W-:Y:S02]  /*c1d0*/  ISETP.EQ.AND P6, PT, R52, 0x2, !P6 ;  /* 0x000000023400780c */ /* 0x000fe400077c2270 */
[----:B0-----:R-:W-:Y:S02]  /*c1e0*/  ISETP.NE.OR P4, PT, R16, 0x1, P0 ;  /* 0x000000011000780c */ /* 0x001fe40000785670 */
[----:B------:R-:W-:Y:S02]  /*c1f0*/  @!P5 LOP3.LUT R8, R8, 0x80000000, RZ, 0xfc, !PT ;  /* 0x800000000808d812 */ /* 0x000fe400078efcff */
[----:B------:R-:W-:Y:S02]  /*c200*/  ISETP.NE.AND P5, PT, R20, R27, PT ;  /* 0x0000001b1400720c */ /* 0x000fe40003fa5270 */
[----:B------:R-:W-:Y:S01]  /*c210*/  ISETP.GT.AND P6, PT, R25, -0x1, P6 ;  /* 0xffffffff1900780c */ /* 0x000fe200037c4270 */
[----:B------:R-:W-:Y:S01]  /*c220*/  @!P2 IMAD.MOV.U32 R17, RZ, RZ, R8 ;  /* 0x000000ffff11a224 */ /* 0x000fe200078e0008 */
[----:B------:R-:W-:-:S02]  /*c230*/  @!P3 LOP3.LUT R14, R23, R0, RZ, 0x30, !PT ;  /* 0x00000000170eb212 */ /* 0x000fc400078e30ff */
[----:B------:R-:W-:Y:S02]  /*c240*/  ISETP.EQ.AND P5, PT, R22, 0x2, !P5 ;  /* 0x000000021600780c */ /* 0x000fe40006fa2270 */
[----:B------:R-:W0:Y:S01]  /*c250*/  @!P3 POPC R16, R14 ;  /* 0x0000000e0010b309 */ /* 0x000e220000000000 */
[----:B--2---:R-:W-:Y:S02]  /*c260*/  ISETP.NE.OR P2, PT, R18, 0x1, P1 ;  /* 0x000000011200780c */ /* 0x004fe40000f45670 */
[----:B------:R-:W-:Y:S02]  /*c270*/  LOP3.LUT R8, R29, R0, RZ, 0xc0, !PT ;  /* 0x000000001d087212 */ /* 0x000fe400078ec0ff */
[----:B------:R-:W-:Y:S02]  /*c280*/  ISETP.GT.AND P5, PT, R27, -0x1, P5 ;  /* 0xffffffff1b00780c */ /* 0x000fe40002fa4270 */
[----:B------:R-:W-:Y:S02]  /*c290*/  @!P4 LOP3.LUT R10, R10, 0x80000000, RZ, 0xfc, !PT ;  /* 0x800000000a0ac812 */ /* 0x000fe400078efcff */
[----:B------:R-:W-:-:S02]  /*c2a0*/  ISETP.NE.AND P4, PT, R8, R29, PT ;  /* 0x0000001d0800720c */ /* 0x000fc40003f85270 */
[-C--:B------:R-:W-:Y:S01]  /*c2b0*/  @!P6 LOP3.LUT R8, R25, R0.reuse, RZ, 0x30, !PT ;  /* 0x000000001908e212 */ /* 0x080fe200078e30ff */
[----:B------:R-:W-:Y:S01]  /*c2c0*/  @!P0 IMAD.MOV.U32 R19, RZ, RZ, R10 ;  /* 0x000000ffff138224 */ /* 0x000fe200078e000a */
[----:B------:R-:W-:Y:S02]  /*c2d0*/  ISETP.EQ.AND P4, PT, R24, 0x2, !P4 ;  /* 0x000000021800780c */ /* 0x000fe40006782270 */
[----:B------:R-:W-:Y:S01]  /*c2e0*/  LOP3.LUT R10, R31, R0, RZ, 0xc0, !PT ;  /* 0x000000001f0a7212 */ /* 0x000fe200078ec0ff */
[----:B------:R-:W2:Y:S01]  /*c2f0*/  @!P6 POPC R20, R8 ;  /* 0x000000080014e309 */ /* 0x000ea20000000000 */
[----:B------:R-:W-:Y:S02]  /*c300*/  @!P2 LOP3.LUT R12, R12, 0x80000000, RZ, 0xfc, !PT ;  /* 0x800000000c0ca812 */ /* 0x000fe400078efcff */
[----:B------:R-:W-:Y:S02]  /*c310*/  ISETP.GT.AND P0, PT, R29, -0x1, P4 ;  /* 0xffffffff1d00780c */ /* 0x000fe40002704270 */
[----:B------:R-:W-:Y:S01]  /*c320*/  ISETP.NE.AND P2, PT, R10, R31, PT ;  /* 0x0000001f0a00720c */ /* 0x000fe20003f45270 */
[----:B------:R-:W-:Y:S01]  /*c330*/  @!P1 IMAD.MOV.U32 R21, RZ, RZ, R12 ;  /* 0x000000ffff159224 */ /* 0x000fe200078e000c */
[----:B0-----:R-:W-:-:S02]  /*c340*/  ISETP.NE.OR P4, PT, R16, 0x1, P3 ;  /* 0x000000011000780c */ /* 0x001fc40001f85670 */
[-C--:B------:R-:W-:Y:S02]  /*c350*/  @!P5 LOP3.LUT R10, R27, R0.reuse, RZ, 0x30, !PT ;  /* 0x000000001b0ad212 */ /* 0x080fe400078e30ff */
[----:B------:R-:W-:Y:S02]  /*c360*/  ISETP.EQ.AND P2, PT, R26, 0x2, !P2 ;  /* 0x000000021a00780c */ /* 0x000fe40005742270 */
[----:B------:R-:W0:Y:S01]  /*c370*/  @!P5 POPC R16, R10 ;  /* 0x0000000a0010d309 */ /* 0x000e220000000000 */
[----:B------:R-:W-:Y:S02]  /*c380*/  LOP3.LUT R18, R33, R0, RZ, 0xc0, !PT ;  /* 0x0000000021127212 */ /* 0x000fe400078ec0ff */
[----:B------:R-:W-:Y:S02]  /*c390*/  ISETP.GT.AND P1, PT, R31, -0x1, P2 ;  /* 0xffffffff1f00780c */ /* 0x000fe40001724270 */
[----:B--2---:R-:W-:Y:S02]  /*c3a0*/  ISETP.NE.OR P2, PT, R20, 0x1, P6 ;  /* 0x000000011400780c */ /* 0x004fe40003745670 */
[----:B------:R-:W-:-:S02]  /*c3b0*/  @!P4 LOP3.LUT R14, R14, 0x80000000, RZ, 0xfc, !PT ;  /* 0x800000000e0ec812 */ /* 0x000fc400078efcff */
[-C--:B------:R-:W-:Y:S02]  /*c3c0*/  @!P0 LOP3.LUT R12, R29, R0.reuse, RZ, 0x30, !PT ;  /* 0x000000001d0c8212 */ /* 0x080fe400078e30ff */
[----:B------:R-:W-:Y:S01]  /*c3d0*/  ISETP.NE.AND P4, PT, R18, R33, PT ;  /* 0x000000211200720c */ /* 0x000fe20003f85270 */
[----:B------:R-:W-:Y:S01]  /*c3e0*/  @!P3 IMAD.MOV.U32 R23, RZ, RZ, R14 ;  /* 0x000000ffff17b224 */ /* 0x000fe200078e000e */
[----:B------:R-:W2:Y:S02]  /*c3f0*/  @!P0 POPC R18, R12 ;  /* 0x0000000c00128309 */ /* 0x000ea40000000000 */
[----:B------:R-:W-:Y:S02]  /*c400*/  ISETP.EQ.AND P4, PT, R28, 0x2, !P4 ;  /* 0x000000021c00780c */ /* 0x000fe40006782270 */
[----:B0-----:R-:W-:Y:S02]  /*c410*/  ISETP.NE.OR P3, PT, R16, 0x1, P5 ;  /* 0x000000011000780c */ /* 0x001fe40002f65670 */
[----:B------:R-:W-:-:S02]  /*c420*/  LOP3.LUT R16, R35, R0, RZ, 0xc0, !PT ;  /* 0x0000000023107212 */ /* 0x000fc400078ec0ff */
[-C--:B------:R-:W-:Y:S02]  /*c430*/  @!P1 LOP3.LUT R14, R31, R0.reuse, RZ, 0x30, !PT ;  /* 0x000000001f0e9212 */ /* 0x080fe400078e30ff */
[----:B------:R-:W-:Y:S02]  /*c440*/  ISETP.GT.AND P4, PT, R33, -0x1, P4 ;  /* 0xffffffff2100780c */ /* 0x000fe40002784270 */
[----:B------:R-:W-:Y:S02]  /*c450*/  @!P2 LOP3.LUT R8, R8, 0x80000000, RZ, 0xfc, !PT ;  /* 0x800000000808a812 */ /* 0x000fe400078efcff */
[----:B------:R-:W-:Y:S02]  /*c460*/  ISETP.NE.AND P2, PT, R16, R35, PT ;  /* 0x000000231000720c */ /* 0x000fe40003f45270 */
[----:B------:R-:W0:Y:S01]  /*c470*/  @!P1 POPC R16, R14 ;  /* 0x0000000e00109309 */ /* 0x000e220000000000 */
[----:B------:R-:W-:Y:S01]  /*c480*/  @!P6 IMAD.MOV.U32 R25, RZ, RZ, R8 ;  /* 0x000000ffff19e224 */ /* 0x000fe200078e0008 */
[----:B------:R-:W-:-:S02]  /*c490*/  LOP3.LUT R8, R37, R0, RZ, 0xc0, !PT ;  /* 0x0000000025087212 */ /* 0x000fc400078ec0ff */
[----:B------:R-:W-:Y:S02]  /*c4a0*/  ISETP.EQ.AND P2, PT, R30, 0x2, !P2 ;  /* 0x000000021e00780c */ /* 0x000fe40005742270 */
[----:B--2---:R-:W-:Y:S02]  /*c4b0*/  ISETP.NE.OR P6, PT, R18, 0x1, P0 ;  /* 0x000000011200780c */ /* 0x004fe400007c5670 */
[----:B------:R-:W-:Y:S02]  /*c4c0*/  @!P3 LOP3.LUT R10, R10, 0x80000000, RZ, 0xfc, !PT ;  /* 0x800000000a0ab812 */ /* 0x000fe400078efcff */
[----:B------:R-:W-:Y:S02]  /*c4d0*/  ISETP.NE.AND P3, PT, R8, R37, PT ;  /* 0x000000250800720c */ /* 0x000fe40003f65270 */
[----:B------:R-:W-:Y:S01]  /*c4e0*/  @!P4 LOP3.LUT R8, R33, R0, RZ, 0x30, !PT ;  /* 0x000000002108c212 */ /* 0x000fe200078e30ff */
[----:B------:R-:W-:Y:S01]  /*c4f0*/  @!P5 IMAD.MOV.U32 R27, RZ, RZ, R10 ;  /* 0x000000ffff1bd224 */ /* 0x000fe200078e000a */
[----:B------:R-:W-:-:S02]  /*c500*/  ISETP.GT.AND P2, PT, R35, -0x1, P2 ;  /* 0xffffffff2300780c */ /* 0x000fc40001744270 */
[----:B------:R-:W2:Y:S01]  /*c510*/  @!P4 POPC R18, R8 ;  /* 0x000000080012c309 */ /* 0x000ea20000000000 */
[----:B0-----:R-:W-:Y:S02]  /*c520*/  ISETP.NE.OR P5, PT, R16, 0x1, P1 ;  /* 0x000000011000780c */ /* 0x001fe40000fa5670 */
[----:B------:R-:W-:Y:S02]  /*c530*/  ISETP.EQ.AND P3, PT, R32, 0x2, !P3 ;  /* 0x000000022000780c */ /* 0x000fe40005f62270 */
[-C--:B------:R-:W-:Y:S02]  /*c540*/  LOP3.LUT R10, R39, R0.reuse, RZ, 0xc0, !PT ;  /* 0x00000000270a7212 */ /* 0x080fe400078ec0ff */
[----:B------:R-:W-:Y:S02]  /*c550*/  @!P6 LOP3.LUT R12, R12, 0x80000000, RZ, 0xfc, !PT ;  /* 0x800000000c0ce812 */ /* 0x000fe400078efcff */
[----:B------:R-:W-:Y:S02]  /*c560*/  ISETP.GT.AND P3, PT, R37, -0x1, P3 ;  /* 0xffffffff2500780c */ /* 0x000fe40001f64270 */
[----:B------:R-:W-:Y:S01]  /*c570*/  ISETP.NE.AND P6, PT, R10, R39, PT ;  /* 0x000000270a00720c */ /* 0x000fe20003fc5270 */
[----:B------:R-:W-:Y:S01]  /*c580*/  @!P0 IMAD.MOV.U32 R29, RZ, RZ, R12 ;  /* 0x000000ffff1d8224 */ /* 0x000fe200078e000c */
[----:B------:R-:W-:-:S02]  /*c590*/  LOP3.LUT R16, R41, R0, RZ, 0xc0, !PT ;  /* 0x0000000029107212 */ /* 0x000fc400078ec0ff */
        /* <DEDUP_REMOVED lines=8> */
[----:B------:R-:W-:Y:S02]  /*c620*/  ISETP.GT.AND P6, PT, R39, -0x1, P6 ;  /* 0xffffffff2700780c */ /* 0x000fe400037c4270 */
[-C--:B------:R-:W-:Y:S02]  /*c630*/  @!P3 LOP3.LUT R12, R37, R0.reuse, RZ, 0x30, !PT ;  /* 0x00000000250cb212 */ /* 0x080fe400078e30ff */
[----:B------:R-:W-:Y:S02]  /*c640*/  ISETP.GT.AND P0, PT, R41, -0x1, P0 ;  /* 0xffffffff2900780c */ /* 0x000fe40000704270 */
[----:B------:R-:W-:Y:S01]  /*c650*/  LOP3.LUT R18, R43, R0, RZ, 0xc0, !PT ;  /* 0x000000002b127212 */ /* 0x000fe200078ec0ff */
[----:B------:R-:W2:Y:S02]  /*c660*/  @!P3 POPC R16, R12 ;  /* 0x0000000c0010b309 */ /* 0x000ea40000000000 */
[----:B------:R-:W-:Y:S02]  /*c670*/  @!P5 LOP3.LUT R8, R8, 0x80000000, RZ, 0xfc, !PT ;  /* 0x800000000808d812 */ /* 0x000fe400078efcff */
[----:B------:R-:W-:-:S02]  /*c680*/  ISETP.NE.AND P1, PT, R18, R43, PT ;  /* 0x0000002b1200720c */ /* 0x000fc40003f25270 */
[----:B0-----:R-:W-:Y:S01]  /*c690*/  ISETP.NE.OR P5, PT, R20, 0x1, P2 ;  /* 0x000000011400780c */ /* 0x001fe200017a5670 */
[----:B------:R-:W-:Y:S01]  /*c6a0*/  @!P4 IMAD.MOV.U32 R33, RZ, RZ, R8 ;  /* 0x000000ffff21c224 */ /* 0x000fe200078e0008 */
[----:B------:R-:W-:Y:S02]  /*c6b0*/  ISETP.EQ.AND P1, PT, R38, 0x2, !P1 ;  /* 0x000000022600780c */ /* 0x000fe40004f22270 */
[-C--:B------:R-:W-:Y:S02]  /*c6c0*/  @!P6 LOP3.LUT R14, R39, R0.reuse, RZ, 0x30, !PT ;  /* 0x00000000270ee212 */ /* 0x080fe400078e30ff */
[----:B------:R-:W-:Y:S02]  /*c6d0*/  @!P0 LOP3.LUT R20, R41, R0, RZ, 0x30, !PT ;  /* 0x0000000029148212 */ /* 0x000fe400078e30ff */
[----:B------:R-:W-:Y:S01]  /*c6e0*/  ISETP.GT.AND P1, PT, R43, -0x1, P1 ;  /* 0xffffffff2b00780c */ /* 0x000fe20000f24270 */
[----:B------:R-:W0:Y:S01]  /*c6f0*/  @!P6 POPC R18, R14 ;  /* 0x0000000e0012e309 */ /* 0x000e220000000000 */
[----:B--2---:R-:W-:-:S02]  /*c700*/  ISETP.NE.OR P4, PT, R16, 0x1, P3 ;  /* 0x000000011000780c */ /* 0x004fc40001f85670 */
[-C--:B------:R-:W-:Y:S02]  /*c710*/  LOP3.LUT R16, R45, R0.reuse, RZ, 0xc0, !PT ;  /* 0x000000002d107212 */ /* 0x080fe400078ec0ff */
[----:B------:R-:W-:Y:S02]  /*c720*/  @!P5 LOP3.LUT R10, R10, 0x80000000, RZ, 0xfc, !PT ;  /* 0x800000000a0ad812 */ /* 0x000fe400078efcff */
[----:B------:R-:W-:Y:S01]  /*c730*/  ISETP.NE.AND P5, PT, R16, R45, PT ;  /* 0x0000002d1000720c */ /* 0x000fe20003fa5270 */
[----:B------:R-:W2:Y:S01]  /*c740*/  @!P0 POPC R8, R20 ;  /* 0x0000001400088309 */ /* 0x000ea20000000000 */
[-C--:B------:R-:W-:Y:S01]  /*c750*/  LOP3.LUT R16, R47, R0.reuse, RZ, 0xc0, !PT ;  /* 0x000000002f107212 */ /* 0x080fe200078ec0ff */
[----:B------:R-:W-:Y:S01]  /*c760*/  @!P2 IMAD.MOV.U32 R35, RZ, RZ, R10 ;  /* 0x000000ffff23a224 */ /* 0x000fe200078e000a */
[----:B------:R-:W-:Y:S02]  /*c770*/  ISETP.EQ.AND P5, PT, R40, 0x2, !P5 ;  /* 0x000000022800780c */ /* 0x000fe40006fa2270 */
[----:B------:R-:W-:-:S02]  /*c780*/  @!P1 LOP3.LUT R10, R43, R0, RZ, 0x30, !PT ;  /* 0x000000002b0a9212 */ /* 0x000fc400078e30ff */
[----:B0-----:R-:W-:Y:S02]  /*c790*/  ISETP.NE.OR P2, PT, R18, 0x1, P6 ;  /* 0x000000011200780c */ /* 0x001fe40003745670 */
[----:B------:R-:W-:Y:S01]  /*c7a0*/  @!P4 LOP3.LUT R12, R12, 0x80000000, RZ, 0xfc, !PT ;  /* 0x800000000c0cc812 */ /* 0x000fe200078efcff */
[----:B------:R-:W0:Y:S01]  /*c7b0*/  @!P1 POPC R18, R10 ;  /* 0x0000000a00129309 */ /* 0x000e220000000000 */
        /* <DEDUP_REMOVED lines=11> */
[----:B0-----:R-:W-:Y:S02]  /*c870*/  ISETP.NE.OR P4, PT, R18, 0x1, P1 ;  /* 0x000000011200780c */ /* 0x001fe40000f85670 */
[----:B------:R-:W-:Y:S01]  /*c880*/  ISETP.GT.AND P6, PT, R47, -0x1, P3 ;  /* 0xffffffff2f00780c */ /* 0x000fe20001fc4270 */
[----:B------:R-:W0:Y:S01]  /*c890*/  @!P5 POPC R18, R8 ;  /* 0x000000080012d309 */ /* 0x000e220000000000 */
        /* <DEDUP_REMOVED lines=14> */
[----:B------:R-:W2:Y:S01]  /*c980*/  @!P6 POPC R14, R12 ;  /* 0x0000000c000ee309 */ /* 0x000ea20000000000 */
[----:B------:R-:W-:Y:S02]  /*c990*/  ISETP.EQ.AND P4, PT, R50, 0x2, !P4 ;  /* 0x000000023200780c */ /* 0x000fe40006782270 */
[----:B0-----:R-:W-:Y:S02]  /*c9a0*/  ISETP.NE.OR P1, PT, R18, 0x1, P5 ;  /* 0x000000011200780c */ /* 0x001fe40002f25670 */
[----:B------:R-:W-:-:S02]  /*c9b0*/  ISETP.GT.AND P3, PT, R51, -0x1, P3 ;  /* 0xffffffff3300780c */ /* 0x000fc40001f64270 */
[----:B------:R-:W-:Y:S02]  /*c9c0*/  ISETP.GT.AND P0, PT, R53, -0x1, P0 ;  /* 0xffffffff3500780c */ /* 0x000fe40000704270 */
[-C--:B------:R-:W-:Y:S02]  /*c9d0*/  @!P2 LOP3.LUT R16, R49, R0.reuse, RZ, 0x30, !PT ;  /* 0x000000003110a212 */ /* 0x080fe400078e30ff */
[----:B------:R-:W-:Y:S02]  /*c9e0*/  ISETP.GT.AND P4, PT, R55, -0x1, P4 ;  /* 0xffffffff3700780c */ /* 0x000fe40002784270 */
[----:B------:R-:W0:Y:S03]  /*c9f0*/  @!P2 POPC R10, R16 ;  /* 0x00000010000aa309 */ /* 0x000e260000000000 */
[----:B------:R-:W-:Y:S02]  /*ca00*/  @!P1 LOP3.LUT R8, R8, 0x80000000, RZ, 0xfc, !PT ;  /* 0x8000000008089812 */ /* 0x000fe400078efcff */
[----:B------:R-:W-:-:S02]  /*ca10*/  @!P3 LOP3.LUT R18, R51, R0, RZ, 0x30, !PT ;  /* 0x000000003312b212 */ /* 0x000fc400078e30ff */
[-C--:B------:R-:W-:Y:S01]  /*ca20*/  @!P0 LOP3.LUT R22, R53, R0.reuse, RZ, 0x30, !PT ;  /* 0x0000000035168212 */ /* 0x080fe200078e30ff */
[----:B------:R-:W-:Y:S01]  /*ca30*/  @!P5 IMAD.MOV.U32 R45, RZ, RZ, R8 ;  /* 0x000000ffff2dd224 */ /* 0x000fe200078e0008 */
[----:B--2---:R-:W-:Y:S01]  /*ca40*/  ISETP.NE.OR P1, PT, R14, 0x1, P6 ;  /* 0x000000010e00780c */ /* 0x004fe20003725670 */
[----:B------:R-:W2:Y:S01]  /*ca50*/  @!P3 POPC R20, R18 ;  /* 0x000000120014b309 */ /* 0x000ea20000000000 */
[----:B------:R-:W-:Y:S02]  /*ca60*/  @!P4 LOP3.LUT R0, R55, R0, RZ, 0x30, !PT ;  /* 0x000000003700c212 */ /* 0x000fe400078e30ff */
        /* <DEDUP_REMOVED lines=16> */
.L_x_353:
[----:B------:R-:W-:Y:S05]  /*cb70*/  BSYNC.RECONVERGENT B0 ;  /* 0x0000000000007941 */ /* 0x000fea0003800200 */
.L_x_352:
[----:B------:R-:W-:Y:S01]  /*cb80*/  BAR.SYNC.DEFER_BLOCKING 0x0 ;  /* 0x0000000000007b1d */ /* 0x000fe20000010000 */
[----:B------:R-:W-:-:S04]  /*cb90*/  UIADD3 UR4, UPT, UPT, UR4, 0x1, URZ ;  /* 0x0000000104047890 */ /* 0x000fc8000fffe0ff */
[----:B------:R-:W-:Y:S01]  /*cba0*/  UISETP.NE.AND UP0, UPT, UR4, 0x3, UPT ;  /* 0x000000030400788c */ /* 0x000fe2000bf05270 */
[----:B------:R0:W-:Y:S04]  /*cbb0*/  STS [R6], R57 ;  /* 0x0000003906007388 */ /* 0x0001e80000000800 */
        /* <DEDUP_REMOVED lines=24> */
[----:B------:R-:W-:Y:S06]  /*cd40*/  BAR.SYNC.DEFER_BLOCKING 0x0 ;  /* 0x0000000000007b1d */ /* 0x000fec0000010000 */
[----:B------:R-:W-:Y:S05]  /*cd50*/  BRA.U UP0, `(.L_x_354) ;  /* 0xffffff4100347547 */ /* 0x000fea000b83ffff */
[----:B------:R-:W-:Y:S01]  /*cd60*/  BAR.SYNC.DEFER_BLOCKING 0x0 ;  /* 0x0000000000007b1d */ /* 0x000fe20000010000 */
[----:B------:R-:W-:Y:S02]  /*cd70*/  IMAD R0, R2, 0x19, RZ ;  /* 0x0000001902007824 */ /* 0x000fe400078e02ff */
[----:B0-----:R-:W-:Y:S02]  /*cd80*/  IMAD.MOV.U32 R6, RZ, RZ, -0x2 ;  /* 0xfffffffeff067424 */ /* 0x001fe400078e00ff */
[----:B------:R-:W-:Y:S01]  /*cd90*/  IMAD.MOV.U32 R8, RZ, RZ, RZ ;  /* 0x000000ffff087224 */ /* 0x000fe200078e00ff */
[----:B------:R-:W-:Y:S01]  /*cda0*/  BSSY.RECONVERGENT B0, `(.L_x_355) ;  /* 0x0000114000007945 */ /* 0x000fe20003800200 */
[----:B------:R-:W0:Y:S02]  /*cdb0*/  LDS R11, [R7] ;  /* 0x00000000070b7984 */ /* 0x000e240000000800 */
[----:B0-----:R-:W-:-:S13]  /*cdc0*/  ISETP.NE.AND P0, PT, R11, RZ, PT ;  /* 0x000000ff0b00720c */ /* 0x001fda0003f05270 */
[----:B------:R-:W-:Y:S05]  /*cdd0*/  @!P0 BRA `(.L_x_356) ;  /* 0x0000001000408947 */ /* 0x000fea0003800000 */
[----:B--234-:R-:W0:Y:S01]  /*cde0*/  LDS R10, [R7+0x4] ;  /* 0x00000400070a7984 */ /* 0x01ce220000000800 */
[----:B------:R-:W2:Y:S02]  /*cdf0*/  POPC R9, R11 ;  /* 0x0000000b00097309 */ /* 0x000ea40000000000 */
[----:B--2---:R-:W-:-:S04]  /*ce00*/  ISETP.GT.U32.AND P0, PT, R9, 0x1, PT ;  /* 0x000000010900780c */ /* 0x004fc80003f04070 */
[----:B------:R-:W-:Y:S02]  /*ce10*/  ISETP.GT.AND P0, PT, R11, -0x1, P0 ;  /* 0xffffffff0b00780c */ /* 0x000fe40000704270 */
[----:B0-----:R-:W-:-:S13]  /*ce20*/  ISETP.NE.AND P1, PT, R10, RZ, PT ;  /* 0x000000ff0a00720c */ /* 0x001fda0003f25270 */
[----:B------:R-:W-:Y:S05]  /*ce30*/  @!P1 BRA `(.L_x_356) ;  /* 0x0000001000289947 */ /* 0x000fea0003800000 */
[----:B------:R-:W0:Y:S01]  /*ce40*/  LDS R12, [R7+0x8] ;  /* 0x00000800070c7984 */ /* 0x000e220000000800 */
[----:B------:R-:W-:Y:S02]  /*ce50*/  ISETP.GE.AND P2, PT, R10, RZ, PT ;  /* 0x000000ff0a00720c */ /* 0x000fe40003f46270 */
[----:B------:R-:W-:Y:S02]  /*ce60*/  SEL R9, R9, 0x20, P0 ;  /* 0x0000002009097807 */ /* 0x000fe40000000000 */
[----:B------:R-:W-:Y:S02]  /*ce70*/  SEL R11, R0, 0xffffffff, P0 ;  /* 0xffffffff000b7807 */ /* 0x000fe40000000000 */
[----:B------:R-:W-:-:S07]  /*ce80*/  PLOP3.LUT P3, PT, PT, PT, PT, 0x8, 0x80 ;  /* 0x000000000080781c */ /* 0x000fce0003f6e170 */
[----:B------:R-:W2:Y:S02]  /*ce90*/  @P2 POPC R10, R10 ;  /* 0x0000000a000a2309 */ /* 0x000ea40000000000 */
[----:B--2---:R-:W-:-:S04]  /*cea0*/  @P2 ISETP.GE.U32.AND P1, PT, R10, R9, PT ;  /* 0x000000090a00220c */ /* 0x004fc80003f26070 */
[----:B------:R-:W-:-:S04]  /*ceb0*/  @P2 ISETP.GT.U32.AND P1, PT, R10, 0x1, !P1 ;  /* 0x000000010a00280c */ /* 0x000fc80004f24070 */
[----:B------:R-:W-:Y:S02]  /*cec0*/  @P2 PLOP3.LUT P3, PT, P1, PT, PT, 0x80, 0x8 ;  /* 0x000000000008281c */ /* 0x000fe40000f6f070 */
[----:B------:R-:W-:Y:S02]  /*ced0*/  @P2 SEL R9, R10, R9, P1 ;  /* 0x000000090a092207 */ /* 0x000fe40000800000 */
[----:B0-----:R-:W-:-:S09]  /*cee0*/  ISETP.NE.AND P0, PT, R12, RZ, PT ;  /* 0x000000ff0c00720c */ /* 0x001fd20003f05270 */
[----:B------:R-:W-:-:S04]  /*cef0*/  @P3 VIADD R11, R0, 0x1 ;  /* 0x00000001000b3836 */ /* 0x000fc80000000000 */
[----:B------:R-:W-:Y:S05]  /*cf00*/  @!P0 BRA `(.L_x_356) ;  /* 0x0000000c00f48947 */ /* 0x000fea0003800000 */
[----:B------:R-:W0:Y:S01]  /*cf10*/  LDS R10, [R7+0xc] ;  /* 0x00000c00070a7984 */ /* 0x000e220000000800 */
[----:B------:R-:W-:Y:S02]  /*cf20*/  ISETP.GE.AND P1, PT, R12, RZ, PT ;  /* 0x000000ff0c00720c */ /* 0x000fe40003f26270 */
[----:B------:R-:W-:-:S11]  /*cf30*/  PLOP3.LUT P3, PT, PT, PT, PT, 0x8, 0x80 ;  /* 0x000000000080781c */ /* 0x000fd60003f6e170 */
        /* <DEDUP_REMOVED lines=239> */
[----:B------:R-:W-:Y:S01]  /*de30*/  ISETP.GE.AND P1, PT, R12, RZ, PT ;  /* 0x000000ff0c00720c */ /* 0x000fe20003f26270 */
[----:B------:R-:W-:Y:S01]  /*de40*/  IMAD.MOV.U32 R6, RZ, RZ, R11 ;  /* 0x000000ffff067224 */ /* 0x000fe200078e000b */
[----:B------:R-:W-:Y:S01]  /*de50*/  PLOP3.LUT P2, PT, PT, PT, PT, 0x8, 0x80 ;  /* 0x000000000080781c */ /* 0x000fe20003f4e170 */
[----:B------:R-:W-:-:S10]  /*de60*/  IMAD.MOV.U32 R8, RZ, RZ, R9 ;  /* 0x000000ffff087224 */ /* 0x000fd400078e0009 */
[----:B------:R-:W0:Y:S02]  /*de70*/  @P1 POPC R12, R12 ;  /* 0x0000000c000c1309 */ /* 0x000e240000000000 */
[----:B0-----:R-:W-:-:S04]  /*de80*/  @P1 ISETP.GE.U32.AND P0, PT, R12, R9, PT ;  /* 0x000000090c00120c */ /* 0x001fc80003f06070 */
[----:B------:R-:W-:-:S04]  /*de90*/  @P1 ISETP.GT.U32.AND P0, PT, R12, 0x1, !P0 ;  /* 0x000000010c00180c */ /* 0x000fc80004704070 */
[----:B------:R-:W-:Y:S02]  /*dea0*/  @P1 PLOP3.LUT P2, PT, P0, PT, PT, 0x80, 0x8 ;  /* 0x000000000008181c */ /* 0x000fe4000074f070 */
[----:B------:R-:W-:-:S11]  /*deb0*/  @P1 SEL R8, R12, R9, P0 ;  /* 0x000000090c081207 */ /* 0x000fd60000000000 */
[----:B------:R-:W-:-:S04]  /*dec0*/  @P2 VIADD R11, R0, 0x18 ;  /* 0x00000018000b2836 */ /* 0x000fc80000000000 */
[----:B------:R-:W-:-:S07]  /*ded0*/  @P1 IMAD.MOV.U32 R6, RZ, RZ, R11 ;  /* 0x000000ffff061224 */ /* 0x000fce00078e000b */
.L_x_356:
[----:B------:R-:W-:Y:S05]  /*dee0*/  BSYNC.RECONVERGENT B0 ;  /* 0x0000000000007941 */ /* 0x000fea0003800200 */
.L_x_355:
[----:B------:R-:W0:Y:S01]  /*def0*/  S2UR UR6, SR_CgaCtaId ;  /* 0x00000000000679c3 */ /* 0x000e220000008800 */
[----:B------:R-:W-:Y:S01]  /*df00*/  ISETP.NE.AND P0, PT, R2, RZ, PT ;  /* 0x000000ff0200720c */ /* 0x000fe20003f05270 */
[----:B------:R-:W-:Y:S01]  /*df10*/  UMOV UR5, 0x400 ;  /* 0x0000040000057882 */ /* 0x000fe20000000000 */
[----:B------:R-:W-:Y:S01]  /*df20*/  ISETP.NE.AND P1, PT, R6, -0x1, PT ;  /* 0xffffffff0600780c */ /* 0x000fe20003f25270 */
[----:B------:R-:W-:Y:S01]  /*df30*/  UIADD3 UR4, UPT, UPT, UR5, 0x4e20, URZ ;  /* 0x00004e2005047890 */ /* 0x000fe2000fffe0ff */
[----:B------:R-:W-:Y:S01]  /*df40*/  BSSY.RECONVERGENT B0, `(.L_x_357) ;  /* 0x0000010000007945 */ /* 0x000fe20003800200 */
[----:B------:R-:W-:-:S08]  /*df50*/  UIADD3 UR5, UPT, UPT, UR5, 0x4e40, URZ ;  /* 0x00004e4005057890 */ /* 0x000fd0000fffe0ff */
[----:B--234-:R-:W-:Y:S02]  /*df60*/  @!P0 IMAD.MOV.U32 R10, RZ, RZ, 0x20 ;  /* 0x00000020ff0a8424 */ /* 0x01cfe400078e00ff */
[----:B------:R-:W-:Y:S01]  /*df70*/  @!P0 IMAD.MOV.U32 R12, RZ, RZ, -0x1 ;  /* 0xffffffffff0c8424 */ /* 0x000fe200078e00ff */
[----:B0-----:R-:W-:Y:S02]  /*df80*/  ULEA UR4, UR6, UR4, 0x18 ;  /* 0x0000000406047291 */ /* 0x001fe4000f8ec0ff */
[----:B------:R-:W-:-:S04]  /*df90*/  ULEA UR5, UR6, UR5, 0x18 ;  /* 0x0000000506057291 */ /* 0x000fc8000f8ec0ff */
[C---:B------:R-:W-:Y:S02]  /*dfa0*/  LEA R9, R4.reuse, UR4, 0x2 ;  /* 0x0000000404097c11 */ /* 0x040fe4000f8e10ff */
[----:B------:R-:W-:-:S03]  /*dfb0*/  LEA R13, R4, UR5, 0x2 ;  /* 0x00000005040d7c11 */ /* 0x000fc6000f8e10ff */
[----:B------:R0:W-:Y:S04]  /*dfc0*/  @!P0 STS [R9], R10 ;  /* 0x0000000a09008388 */ /* 0x0001e80000000800 */
[----:B------:R0:W-:Y:S01]  /*dfd0*/  @!P0 STS [R13], R12 ;  /* 0x0000000c0d008388 */ /* 0x0001e20000000800 */
[----:B------:R-:W-:Y:S06]  /*dfe0*/  BAR.SYNC.DEFER_BLOCKING 0x0 ;  /* 0x0000000000007b1d */ /* 0x000fec0000010000 */
[----:B------:R-:W-:Y:S05]  /*dff0*/  @!P1 BRA `(.L_x_358) ;  /* 0x0000000000109947 */ /* 0x000fea0003800000 */
[----:B------:R-:W-:Y:S04]  /*e000*/  ATOMS.MIN.S32 RZ, [R9], R8 ;  /* 0x0000000809ff738c */ /* 0x000fe80000800200 */
[----:B------:R-:W2:Y:S02]  /*e010*/  LDS R11, [R9] ;  /* 0x00000000090b7984 */ /* 0x000ea40000000800 */
[----:B--2---:R-:W-:-:S13]  /*e020*/  ISETP.NE.AND P1, PT, R11, R8, PT ;  /* 0x000000080b00720c */ /* 0x004fda0003f25270 */
[----:B------:R2:W-:Y:S02]  /*e030*/  @!P1 STS [R13], R6 ;  /* 0x000000060d009388 */ /* 0x0005e40000000800 */
.L_x_358:
[----:B------:R-:W-:Y:S05]  /*e040*/  BSYNC.RECONVERGENT B0 ;  /* 0x0000000000007941 */ /* 0x000fea0003800200 */
.L_x_357:
[----:B------:R-:W-:Y:S08]  /*e050*/  BAR.SYNC.DEFER_BLOCKING 0x0 ;  /* 0x0000000000007b1d */ /* 0x000ff00000010000 */
[----:B------:R-:W-:Y:S06]  /*e060*/  BAR.SYNC.DEFER_BLOCKING 0x0 ;  /* 0x0000000000007b1d */ /* 0x000fec0000010000 */
[----:B------:R-:W3:Y:S04]  /*e070*/  LDS R22, [R7] ;  /* 0x0000000007167984 */ /* 0x000ee80000000800 */
[----:B------:R-:W4:Y:S04]  /*e080*/  LDS R15, [R7+0x8] ;  /* 0x00000800070f7984 */ /* 0x000f280000000800 */
[----:B------:R-:W5:Y:S04]  /*e090*/  LDS R18, [R7+0xc] ;  /* 0x00000c0007127984 */ /* 0x000f680000000800 */
[----:B------:R-:W1:Y:S04]  /*e0a0*/  LDS R21, [R7+0x10] ;  /* 0x0000100007157984 */ /* 0x000e680000000800 */
[----:B0-----:R-:W0:Y:S04]  /*e0b0*/  LDS R9, [R7+0x4] ;  /* 0x0000040007097984 */ /* 0x001e280000000800 */
[----:B------:R-:W0:Y:S04]  /*e0c0*/  LDS R26, [R7+0x14] ;  /* 0x00001400071a7984 */ /* 0x000e280000000800 */
[----:B------:R-:W0:Y:S04]  /*e0d0*/  LDS R27, [R7+0x18] ;  /* 0x00001800071b7984 */ /* 0x000e280000000800 */
[----:B------:R-:W-:Y:S04]  /*e0e0*/  LDS R11, [R7+0x28] ;  /* 0x00002800070b7984 */ /* 0x000fe80000000800 */
[----:B------:R-:W0:Y:S04]  /*e0f0*/  LDS R28, [R7+0x1c] ;  /* 0x00001c00071c7984 */ /* 0x000e280000000800 */
[----:B--2---:R-:W2:Y:S01]  /*e100*/  LDS R6, [R7+0x20] ;  /* 0x0000200007067984 */ /* 0x004ea20000000800 */
[----:B---3--:R-:W-:-:S03]  /*e110*/  LOP3.LUT R4, R22, 0x7fffffff, RZ, 0xc0, !PT ;  /* 0x7fffffff16047812 */ /* 0x008fc600078ec0ff */
[----:B------:R-:W3:Y:S01]  /*e120*/  LDS R23, [R7+0x24] ;  /* 0x0000240007177984 */ /* 0x000ee20000000800 */
[----:B------:R-:W-:Y:S01]  /*e130*/  ISETP.GT.AND P3, PT, R22, -0x1, PT ;  /* 0xffffffff1600780c */ /* 0x000fe20003f64270 */
[----:B------:R-:W0:Y:S01]  /*e140*/  FLO.U32 R8, R4 ;  /* 0x0000000400087300 */ /* 0x000e2200000e0000 */
[C---:B----4-:R-:W-:Y:S01]  /*e150*/  LOP3.LUT R14, R15.reuse, 0x7fffffff, RZ, 0xc0, !PT ;  /* 0x7fffffff0f0e7812 */ /* 0x050fe200078ec0ff */
[----:B------:R-:W4:Y:S01]  /*e160*/  LDS R12, [R7+0x2c] ;  /* 0x00002c00070c7984 */ /* 0x000f220000000800 */
[----:B------:R-:W-:Y:S02]  /*e170*/  ISETP.GT.AND P5, PT, R15, -0x1, PT ;  /* 0xffffffff0f00780c */ /* 0x000fe40003fa4270 */
[C---:B-----5:R-:W-:Y:S01]  /*e180*/  LOP3.LUT R16, R18.reuse, 0x7fffffff, RZ, 0xc0, !PT ;  /* 0x7fffffff12107812 */ /* 0x060fe200078ec0ff */
[----:B------:R-:W-:Y:S01]  /*e190*/  LDS R15, [R7+0x34] ;  /* 0x00003400070f7984 */ /* 0x000fe20000000800 */
[----:B------:R-:W-:Y:S01]  /*e1a0*/  ISETP.GT.AND P6, PT, R18, -0x1, PT ;  /* 0xffffffff1200780c */ /* 0x000fe20003fc4270 */
[----:B------:R5:W5:Y:S01]  /*e1b0*/  FLO.U32 R19, R14 ;  /* 0x0000000e00137300 */ /* 0x000b6200000e0000 */
[C---:B-1----:R-:W-:Y:S01]  /*e1c0*/  LOP3.LUT R24, R21.reuse, 0x7fffffff, RZ, 0xc0, !PT ;  /* 0x7fffffff15187812 */ /* 0x042fe200078ec0ff */
[----:B------:R-:W-:Y:S01]  /*e1d0*/  LDS R18, [R7+0x38] ;  /* 0x0000380007127984 */ /* 0x000fe20000000800 */
[----:B------:R-:W-:-:S02]  /*e1e0*/  ISETP.GT.AND P1, PT, R21, -0x1, PT ;  /* 0xffffffff1500780c */ /* 0x000fc40003f24270 */
[----:B0-----:R-:W-:Y:S01]  /*e1f0*/  LOP3.LUT R10, R9, 0x7fffffff, RZ, 0xc0, !PT ;  /* 0x7fffffff090a7812 */ /* 0x001fe200078ec0ff */
[----:B------:R-:W-:Y:S01]  /*e200*/  LDS R30, [R7+0x50] ;  /* 0x00005000071e7984 */ /* 0x000fe20000000800 */
[----:B------:R-:W-:Y:S01]  /*e210*/  IADD3 R8, PT, PT, -R8, 0x1f, RZ ;  /* 0x0000001f08087810 */ /* 0x000fe20007ffe1ff */
[----:B------:R-:W-:Y:S01]  /*e220*/  FLO.U32 R20, R16 ;  /* 0x0000001000147300 */ /* 0x000fe200000e0000 */
[C---:B------:R-:W-:Y:S01]  /*e230*/  LOP3.LUT R25, R26.reuse, 0x7fffffff, RZ, 0xc0, !PT ;  /* 0x7fffffff1a197812 */ /* 0x040fe200078ec0ff */
[----:B-----5:R-:W0:Y:S01]  /*e240*/  LDS R14, [R7+0x30] ;  /* 0x00003000070e7984 */ /* 0x020e220000000800 */
[----:B------:R-:W-:Y:S01]  /*e250*/  ISETP.GT.AND P2, PT, R26, -0x1, PT ;  /* 0xffffffff1a00780c */ /* 0x000fe20003f44270 */
[----:B------:R-:W-:Y:S01]  /*e260*/  IMAD.MOV R8, RZ, RZ, -R8 ;  /* 0x000000ffff087224 */ /* 0x000fe200078e0a08 */
[----:B------:R-:W-:Y:S02]  /*e270*/  LOP3.LUT R4, R27, 0x7fffffff, RZ, 0xc0, !PT ;  /* 0x7fffffff1b047812 */ /* 0x000fe400078ec0ff */
[----:B------:R-:W-:Y:S01]  /*e280*/  IADD3 R19, PT, PT, -R19, 0x1f, RZ ;  /* 0x0000001f13137810 */ /* 0x000fe20007ffe1ff */
[----:B------:R-:W1:Y:S01]  /*e290*/  FLO.U32 R24, R24 ;  /* 0x0000001800187300 */ /* 0x000e6200000e0000 */
[----:B------:R-:W-:-:S03]  /*e2a0*/  ISETP.GT.AND P4, PT, R9, -0x1, PT ;  /* 0xffffffff0900780c */ /* 0x000fc60003f84270 */
[----:B------:R-:W-:Y:S01]  /*e2b0*/  IMAD.MOV R19, RZ, RZ, -R19 ;  /* 0x000000ffff137224 */ /* 0x000fe200078e0a13 */
[----:B------:R-:W-:-:S03]  /*e2c0*/  LOP3.LUT R29, R28, 0x7fffffff, RZ, 0xc0, !PT ;  /* 0x7fffffff1c1d7812 */ /* 0x000fc600078ec0ff */
[----:B------:R5:W4:Y:S01]  /*e2d0*/  FLO.U32 R17, R10 ;  /* 0x0000000a00117300 */ /* 0x000b2200000e0000 */
[----:B--2---:R-:W-:Y:S02]  /*e2e0*/  LOP3.LUT R22, R6, 0x7fffffff, RZ, 0xc0, !PT ;  /* 0x7fffffff06167812 */ /* 0x004fe400078ec0ff */
[----:B---3--:R-:W-:Y:S02]  /*e2f0*/  LOP3.LUT R31, R23, 0x7fffffff, RZ, 0xc0, !PT ;  /* 0x7fffffff171f7812 */ /* 0x008fe400078ec0ff */
[----:B-1----:R-:W-:-:S03]  /*e300*/  IADD3 R24, PT, PT, -R24, 0x1f, RZ ;  /* 0x0000001f18187810 */ /* 0x002fc60007ffe1ff */
[----:B------:R-:W1:Y:S01]  /*e310*/  FLO.U32 R25, R25 ;  /* 0x0000001900197300 */ /* 0x000e6200000e0000 */
[----:B-----5:R-:W-:Y:S02]  /*e320*/  PRMT R10, R8, 0x7710, RZ ;  /* 0x00007710080a7816 */ /* 0x020fe400000000ff */
[----:B------:R-:W-:Y:S02]  /*e330*/  IADD3 R8, PT, PT, -R20, 0x1f, RZ ;  /* 0x0000001f14087810 */ /* 0x000fe40007ffe1ff */
[----:B----4-:R-:W-:Y:S01]  /*e340*/  LOP3.LUT R21, R12, 0x7fffffff, RZ, 0xc0, !PT ;  /* 0x7fffffff0c157812 */ /* 0x010fe200078ec0ff */
[----:B------:R-:W-:Y:S01]  /*e350*/  VIADD R10, R10, 0x20 ;  /* 0x000000200a0a7836 */ /* 0x000fe20000000000 */
[----:B------:R-:W-:Y:S01]  /*e360*/  IADD3 R17, PT, PT, -R17, 0x1f, RZ ;  /* 0x0000001f11117810 */ /* 0x000fe20007ffe1ff */
[----:B------:R-:W-:Y:S01]  /*e370*/  IMAD.MOV R26, RZ, RZ, -R8 ;  /* 0x000000ffff1a7224 */ /* 0x000fe200078e0a08 */
[----:B------:R-:W2:Y:S01]  /*e380*/  FLO.U32 R4, R4 ;  /* 0x0000000400047300 */ /* 0x000ea200000e0000 */
[----:B------:R-:W-:-:S02]  /*e390*/  PRMT R8, R19, 0x7710, RZ ;  /* 0x0000771013087816 */ /* 0x000fc400000000ff */
[----:B------:R-:W-:Y:S01]  /*e3a0*/  SEL R10, R10, RZ, !P3 ;  /* 0x000000ff0a0a7207 */ /* 0x000fe20005800000 */
[----:B------:R-:W-:Y:S01]  /*e3b0*/  IMAD.MOV R9, RZ, RZ, -R17 ;  /* 0x000000ffff097224 */ /* 0x000fe200078e0a11 */
[----:B------:R-:W-:Y:S01]  /*e3c0*/  PRMT R26, R26, 0x7710, RZ ;  /* 0x000077101a1a7816 */ /* 0x000fe200000000ff */
[----:B------:R-:W-:Y:S01]  /*e3d0*/  VIADD R8, R8, 0x20 ;  /* 0x0000002008087836 */ /* 0x000fe20000000000 */
[----:B------:R-:W-:Y:S01]  /*e3e0*/  ISETP.GT.AND P3, PT, R27, -0x1, PT ;  /* 0xffffffff1b00780c */ /* 0x000fe20003f64270 */
[----:B------:R-:W3:Y:S01]  /*e3f0*/  LDS R17, [R7+0x3c] ;  /* 0x00003c0007117984 */ /* 0x000ee20000000800 */
[----:B------:R-:W-:Y:S01]  /*e400*/  LOP3.LUT R27, R11, 0x7fffffff, RZ, 0xc0, !PT ;  /* 0x7fffffff0b1b7812 */ /* 0x000fe200078ec0ff */
[----:B------:R-:W-:Y:S01]  /*e410*/  VIADD R26, R26, 0x20 ;  /* 0x000000201a1a7836 */ /* 0x000fe20000000000 */
[----:B------:R-:W-:Y:S01]  /*e420*/  SEL R8, R8, RZ, !P5 ;  /* 0x000000ff08087207 */ /* 0x000fe20006800000 */
[----:B------:R-:W4:Y:S01]  /*e430*/  FLO.U32 R16, R29 ;  /* 0x0000001d00107300 */ /* 0x000f2200000e0000 */
[----:B------:R-:W-:Y:S01]  /*e440*/  ISETP.GT.AND P5, PT, R6, -0x1, PT ;  /* 0xffffffff0600780c */ /* 0x000fe20003fa4270 */
[----:B------:R-:W-:Y:S01]  /*e450*/  LDS R19, [R7+0x40] ;  /* 0x0000400007137984 */ /* 0x000fe20000000800 */
[----:B-1----:R-:W-:-:S02]  /*e460*/  IADD3 R25, PT, PT, -R25, 0x1f, RZ ;  /* 0x0000001f19197810 */ /* 0x002fc40007ffe1ff */
[----:B------:R-:W-:Y:S02]  /*e470*/  SEL R6, R26, RZ, !P6 ;  /* 0x000000ff1a067207 */ /* 0x000fe40007000000 */
[----:B--2---:R-:W-:Y:S01]  /*e480*/  IADD3 R26, PT, PT, -R4, 0x1f, RZ ;  /* 0x0000001f041a7810 */ /* 0x004fe20007ffe1ff */
[----:B------:R1:W-:Y:S01]  /*e490*/  FLO.U32 R20, R27 ;  /* 0x0000001b00147300 */ /* 0x0003e200000e0000 */
[----:B------:R-:W-:Y:S01]  /*e4a0*/  IMAD.MOV R25, RZ, RZ, -R25 ;  /* 0x000000ffff197224 */ /* 0x000fe200078e0a19 */
[----:B0-----:R-:W-:Y:S02]  /*e4b0*/  LOP3.LUT R33, R14, 0x7fffffff, RZ, 0xc0, !PT ;  /* 0x7fffffff0e217812 */ /* 0x001fe400078ec0ff */
[----:B------:R-:W-:Y:S01]  /*e4c0*/  IMAD.MOV R26, RZ, RZ, -R26 ;  /* 0x000000ffff1a7224 */ /* 0x000fe200078e0a1a */
[----:B------:R-:W-:Y:S02]  /*e4d0*/  PRMT R9, R9, 0x7710, RZ ;  /* 0x0000771009097816 */ /* 0x000fe400000000ff */
[----:B------:R-:W-:Y:S01]  /*e4e0*/  PRMT R25, R25, 0x7710, RZ ;  /* 0x0000771019197816 */ /* 0x000fe200000000ff */
[----:B------:R-:W0:Y:S01]  /*e4f0*/  FLO.U32 R22, R22 ;  /* 0x0000001600167300 */ /* 0x000e2200000e0000 */
[----:B-1----:R-:W-:Y:S01]  /*e500*/  IMAD.MOV R27, RZ, RZ, -R24 ;  /* 0x000000ffff1b7224 */ /* 0x002fe200078e0a18 */
[----:B------:R-:W-:Y:S01]  /*e510*/  PRMT R26, R26, 0x7710, RZ ;  /* 0x000077101a1a7816 */ /* 0x000fe200000000ff */
[----:B------:R-:W1:Y:S01]  /*e520*/  LDS R24, [R7+0x48] ;  /* 0x0000480007187984 */ /* 0x000e620000000800 */
[----:B----4-:R-:W-:Y:S01]  /*e530*/  IADD3 R16, PT, PT, -R16, 0x1f, RZ ;  /* 0x0000001f10107810 */ /* 0x010fe20007ffe1ff */
[----:B------:R-:W-:Y:S01]  /*e540*/  VIADD R9, R9, 0x20 ;  /* 0x0000002009097836 */ /* 0x000fe20000000000 */
[----:B------:R-:W-:Y:S01]  /*e550*/  PRMT R27, R27, 0x7710, RZ ;  /* 0x000077101b1b7816 */ /* 0x000fe200000000ff */
[----:B------:R-:W-:Y:S01]  /*e560*/  VIADD R26, R26, 0x20 ;  /* 0x000000201a1a7836 */ /* 0x000fe20000000000 */
[----:B------:R-:W2:Y:S01]  /*e570*/  FLO.U32 R31, R31 ;  /* 0x0000001f001f7300 */ /* 0x000ea200000e0000 */
[----:B------:R-:W-:-:S02]  /*e580*/  ISETP.GT.AND P6, PT, R23, -0x1, PT ;  /* 0xffffffff1700780c */ /* 0x000fc40003fc4270 */
[----:B------:R-:W-:Y:S01]  /*e590*/  VIADD R4, R27, 0x20 ;  /* 0x000000201b047836 */ /* 0x000fe20000000000 */
[----:B------:R-:W4:Y:S01]  /*e5a0*/  LDS R23, [R7+0x44] ;  /* 0x0000440007177984 */ /* 0x000f220000000800 */
[----:B------:R-:W-:Y:S02]  /*e5b0*/  SEL R9, R9, RZ, !P4 ;  /* 0x000000ff09097207 */ /* 0x000fe40006000000 */
[----:B0-----:R-:W-:Y:S01]  /*e5c0*/  IADD3 R22, PT, PT, -R22, 0x1f, RZ ;  /* 0x0000001f16167810 */ /* 0x001fe20007ffe1ff */
[----:B------:R-:W0:Y:S01]  /*e5d0*/  FLO.U32 R21, R21 ;  /* 0x0000001500157300 */ /* 0x000e2200000e0000 */
[----:B------:R-:W-:Y:S01]  /*e5e0*/  SEL R4, R4, RZ, !P1 ;  /* 0x000000ff04047207 */ /* 0x000fe20004800000 */
[----:B------:R-:W-:Y:S01]  /*e5f0*/  LDS R27, [R7+0x58] ;  /* 0x00005800071b7984 */ /* 0x000fe20000000800 */
[----:B------:R-:W-:Y:S01]  /*e600*/  ISETP.GT.AND P1, PT, R11, -0x1, PT ;  /* 0xffffffff0b00780c */ /* 0x000fe20003f24270 */
[----:B------:R-:W-:Y:S01]  /*e610*/  VIADD R11, R25, 0x20 ;  /* 0x00000020190b7836 */ /* 0x000fe20000000000 */
[----:B------:R-:W-:Y:S01]  /*e620*/  ISETP.GT.AND P4, PT, R28, -0x1, PT ;  /* 0xffffffff1c00780c */ /* 0x000fe20003f84270 */
[----:B------:R-:W5:Y:S01]  /*e630*/  LDS R25, [R7+0x4c] ;  /* 0x00004c0007197984 */ /* 0x000f620000000800 */
[----:B--2---:R-:W-:Y:S01]  /*e640*/  IADD3 R31, PT, PT, -R31, 0x1f, RZ ;  /* 0x0000001f1f1f7810 */ /* 0x004fe20007ffe1ff */
[----:B------:R-:W2:Y:S01]  /*e650*/  FLO.U32 R33, R33 ;  /* 0x0000002100217300 */ /* 0x000ea200000e0000 */
[----:B------:R-:W-:-:S02]  /*e660*/  SEL R11, R11, RZ, !P2 ;  /* 0x000000ff0b0b7207 */ /* 0x000fc40005000000 */
[----:B------:R-:W-:Y:S01]  /*e670*/  ISETP.GT.AND P2, PT, R12, -0x1, PT ;  /* 0xffffffff0c00780c */ /* 0x000fe20003f44270 */
[----:B------:R-:W-:Y:S01]  /*e680*/  IMAD.MOV R31, RZ, RZ, -R31 ;  /* 0x000000ffff1f7224 */ /* 0x000fe200078e0a1f */
[----:B------:R-:W-:Y:S02]  /*e690*/  SEL R12, R26, RZ, !P3 ;  /* 0x000000ff1a0c7207 */ /* 0x000fe40005800000 */
[----:B------:R-:W-:Y:S01]  /*e6a0*/  ISETP.GT.AND P3, PT, R14, -0x1, PT ;  /* 0xffffffff0e00780c */ /* 0x000fe20003f64270 */
[----:B------:R-:W-:Y:S01]  /*e6b0*/  IMAD.MOV R14, RZ, RZ, -R16 ;  /* 0x000000ffff0e7224 */ /* 0x000fe200078e0a10 */
[----:B------:R-:W-:Y:S01]  /*e6c0*/  PRMT R35, R31, 0x7710, RZ ;  /* 0x000077101f237816 */ /* 0x000fe200000000ff */
[----:B------:R-:W-:Y:S01]  /*e6d0*/  IMAD.MOV R16, RZ, RZ, -R22 ;  /* 0x000000ffff107224 */ /* 0x000fe200078e0a16 */
[----:B------:R-:W-:Y:S01]  /*e6e0*/  LOP3.LUT R28, R15, 0x7fffffff, RZ, 0xc0, !PT ;  /* 0x7fffffff0f1c7812 */ /* 0x000fe200078ec0ff */
[----:B------:R-:W5:Y:S01]  /*e6f0*/  LDS R31, [R7+0x60] ;  /* 0x00006000071f7984 */ /* 0x000f620000000800 */
[----:B------:R-:W-:Y:S01]  /*e700*/  PRMT R14, R14, 0x7710, RZ ;  /* 0x000077100e0e7816 */ /* 0x000fe200000000ff */
[----:B------:R-:W-:Y:S01]  /*e710*/  VIADD R35, R35, 0x20 ;  /* 0x0000002023237836 */ /* 0x000fe20000000000 */
[----:B------:R-:W-:Y:S01]  /*e720*/  PRMT R16, R16, 0x7710, RZ ;  /* 0x0000771010107816 */ /* 0x000fe200000000ff */
[----:B------:R-:W5:Y:S01]  /*e730*/  LDS R26, [R7+0x54] ;  /* 0x00005400071a7984 */ /* 0x000f620000000800 */
[----:B---3--:R-:W-:Y:S01]  /*e740*/  LOP3.LUT R34, R17, 0x7fffffff, RZ, 0xc0, !PT ;  /* 0x7fffffff11227812 */ /* 0x008fe200078ec0ff */
[----:B------:R-:W-:Y:S01]  /*e750*/  VIADD R14, R14, 0x20 ;  /* 0x000000200e0e7836 */ /* 0x000fe20000000000 */
[----:B0-----:R-:W-:Y:S01]  /*e760*/  IADD3 R21, PT, PT, -R21, 0x1f, RZ ;  /* 0x0000001f15157810 */ /* 0x001fe20007ffe1ff */
[----:B------:R-:W-:Y:S01]  /*e770*/  VIADD R16, R16, 0x20 ;  /* 0x0000002010107836 */ /* 0x000fe20000000000 */
[----:B--2---:R-:W-:Y:S01]  /*e780*/  IADD3 R33, PT, PT, -R33, 0x1f, RZ ;  /* 0x0000001f21217810 */ /* 0x004fe20007ffe1ff */
[----:B------:R-:W0:Y:S01]  /*e790*/  FLO.U32 R28, R28 ;  /* 0x0000001c001c7300 */ /* 0x000e2200000e0000 */
[----:B------:R-:W-:Y:S01]  /*e7a0*/  SEL R14, R14, RZ, !P4 ;  /* 0x000000ff0e0e7207 */ /* 0x000fe20006000000 */
[----:B------:R-:W-:Y:S01]  /*e7b0*/  IMAD.MOV R21, RZ, RZ, -R21 ;  /* 0x000000ffff157224 */ /* 0x000fe200078e0a15 */
[----:B------:R-:W-:Y:S01]  /*e7c0*/  ISETP.GT.AND P4, PT, R15, -0x1, PT ;  /* 0xffffffff0f00780c */ /* 0x000fe20003f84270 */
[----:B------:R-:W-:Y:S01]  /*e7d0*/  IMAD.MOV R37, RZ, RZ, -R33 ;  /* 0x000000ffff257224 */ /* 0x000fe200078e0a21 */
[----:B------:R-:W-:-:S02]  /*e7e0*/  SEL R15, R16, RZ, !P5 ;  /* 0x000000ff100f7207 */ /* 0x000fc40006800000 */
[----:B------:R-:W-:Y:S01]  /*e7f0*/  SEL R16, R35, RZ, !P6 ;  /* 0x000000ff23107207 */ /* 0x000fe20007000000 */
[----:B------:R-:W-:Y:S01]  /*e800*/  FLO.U32 R34, R34 ;  /* 0x0000002200227300 */ /* 0x000fe200000e0000 */
[----:B------:R-:W-:Y:S02]  /*e810*/  ISETP.GT.AND P6, PT, R17, -0x1, PT ;  /* 0xffffffff1100780c */ /* 0x000fe40003fc4270 */
[----:B------:R-:W-:Y:S02]  /*e820*/  IADD3 R17, PT, PT, -R20, 0x1f, RZ ;  /* 0x0000001f14117810 */ /* 0x000fe40007ffe1ff */
[----:B------:R2:W3:Y:S01]  /*e830*/  LDS R20, [R7+0x5c] ;  /* 0x00005c0007147984 */ /* 0x0004e20000000800 */
[C---:B------:R-:W-:Y:S02]  /*e840*/  LOP3.LUT R29, R18.reuse, 0x7fffffff, RZ, 0xc0, !PT ;  /* 0x7fffffff121d7812 */ /* 0x040fe400078ec0ff */
[----:B------:R-:W-:Y:S01]  /*e850*/  IMAD.MOV R17, RZ, RZ, -R17 ;  /* 0x000000ffff117224 */ /* 0x000fe200078e0a11 */
[----:B------:R-:W-:-:S02]  /*e860*/  ISETP.GT.AND P5, PT, R18, -0x1, PT ;  /* 0xffffffff1200780c */ /* 0x000fc40003fa4270 */
[----:B-1----:R-:W-:Y:S01]  /*e870*/  LOP3.LUT R18, R24, 0x7fffffff, RZ, 0xc0, !PT ;  /* 0x7fffffff18127812 */ /* 0x002fe200078ec0ff */
[----:B------:R-:W1:Y:S01]  /*e880*/  FLO.U32 R29, R29 ;  /* 0x0000001d001d7300 */ /* 0x000e6200000e0000 */
[----:B------:R-:W-:Y:S02]  /*e890*/  PRMT R17, R17, 0x7710, RZ ;  /* 0x0000771011117816 */ /* 0x000fe400000000ff */
[----:B------:R-:W-:Y:S02]  /*e8a0*/  PRMT R21, R21, 0x7710, RZ ;  /* 0x0000771015157816 */ /* 0x000fe400000000ff */
[----:B------:R-:W-:Y:S01]  /*e8b0*/  PRMT R37, R37, 0x7710, RZ ;  /* 0x0000771025257816 */ /* 0x000fe200000000ff */
[----:B------:R-:W-:Y:S01]  /*e8c0*/  VIADD R17, R17, 0x20 ;  /* 0x0000002011117836 */ /* 0x000fe20000000000 */
[----:B------:R-:W-:Y:S01]  /*e8d0*/  LOP3.LUT R36, R19, 0x7fffffff, RZ, 0xc0, !PT ;  /* 0x7fffffff13247812 */ /* 0x000fe200078ec0ff */
[----:B------:R5:W-:Y:S01]  /*e8e0*/  FLO.U32 R35, R18 ;  /* 0x0000001200237300 */ /* 0x000be200000e0000 */
[----:B0-----:R-:W-:-:S02]  /*e8f0*/  IADD3 R28, PT, PT, -R28, 0x1f, RZ ;  /* 0x0000001f1c1c7810 */ /* 0x001fc40007ffe1ff */
[----:B--2---:R-:W-:Y:S02]  /*e900*/  SEL R7, R17, RZ, !P1 ;  /* 0x000000ff11077207 */ /* 0x004fe40004800000 */
[----:B------:R-:W-:Y:S01]  /*e910*/  ISETP.GT.AND P1, PT, R19, -0x1, PT ;  /* 0xffffffff1300780c */ /* 0x000fe20003f24270 */
[----:B------:R-:W-:Y:S01]  /*e920*/  VIADD R19, R37, 0x20 ;  /* 0x0000002025137836 */ /* 0x000fe20000000000 */
[----:B----4-:R-:W-:Y:S01]  /*e930*/  LOP3.LUT R32, R23, 0x7fffffff, RZ, 0xc0, !PT ;  /* 0x7fffffff17207812 */ /* 0x010fe200078ec0ff */
[----:B------:R0:W2:Y:S01]  /*e940*/  FLO.U32 R22, R36 ;  /* 0x0000002400167300 */ /* 0x0000a200000e0000 */
[----:B-----5:R-:W-:Y:S01]  /*e950*/  VIADD R18, R21, 0x20 ;  /* 0x0000002015127836 */ /* 0x020fe20000000000 */
[----:B-1----:R-:W-:Y:S01]  /*e960*/  IADD3 R29, PT, PT, -R29, 0x1f, RZ ;  /* 0x0000001f1d1d7810 */ /* 0x002fe20007ffe1ff */
[----:B------:R-:W1:Y:S01]  /*e970*/  LDS R21, [R13] ;  /* 0x000000000d157984 */ /* 0x000e620000000800 */
[----:B------:R-:W-:Y:S02]  /*e980*/  LOP3.LUT R33, R30, 0x7fffffff, RZ, 0xc0, !PT ;  /* 0x7fffffff1e217812 */ /* 0x000fe400078ec0ff */
[----:B------:R-:W-:Y:S01]  /*e990*/  SEL R17, R18, RZ, !P2 ;  /* 0x000000ff12117207 */ /* 0x000fe20005000000 */
[----:B------:R-:W-:Y:S01]  /*e9a0*/  IMAD.MOV R29, RZ, RZ, -R29 ;  /* 0x000000ffff1d7224 */ /* 0x000fe200078e0a1d */
[----:B------:R-:W-:Y:S01]  /*e9b0*/  SEL R18, R19, RZ, !P3 ;  /* 0x000000ff13127207 */ /* 0x000fe20005800000 */
[----:B------:R-:W4:Y:S01]  /*e9c0*/  FLO.U32 R32, R32 ;  /* 0x0000002000207300 */ /* 0x000f2200000e0000 */
[----:B------:R-:W-:Y:S01]  /*e9d0*/  ISETP.GT.AND P3, PT, R24, -0x1, PT ;  /* 0xffffffff1800780c */ /* 0x000fe20003f64270 */
[----:B------:R-:W-:Y:S01]  /*e9e0*/  IMAD.MOV R24, RZ, RZ, -R28 ;  /* 0x000000ffff187224 */ /* 0x000fe200078e0a1c */
[----:B0-----:R-:W-:-:S02]  /*e9f0*/  LOP3.LUT R36, R25, 0x7fffffff, RZ, 0xc0, !PT ;  /* 0x7fffffff19247812 */ /* 0x001fc400078ec0ff */
[----:B------:R-:W-:Y:S02]  /*ea00*/  IADD3 R19, PT, PT, -R34, 0x1f, RZ ;  /* 0x0000001f22137810 */ /* 0x000fe40007ffe1ff */
[----:B------:R-:W-:Y:S01]  /*ea10*/  PRMT R24, R24, 0x7710, RZ ;  /* 0x0000771018187816 */ /* 0x000fe200000000ff */
[----:B------:R-:W-:Y:S01]  /*ea20*/  FLO.U32 R33, R33 ;  /* 0x0000002100217300 */ /* 0x000fe200000e0000 */
[----:B------:R-:W-:Y:S01]  /*ea30*/  PRMT R29, R29, 0x7710, RZ ;  /* 0x000077101d1d7816 */ /* 0x000fe200000000ff */
[----:B------:R-:W-:Y:S01]  /*ea40*/  IMAD.MOV R38, RZ, RZ, -R19 ;  /* 0x000000ffff267224 */ /* 0x000fe200078e0a13 */
[----:B------:R-:W-:Y:S01]  /*ea50*/  LOP3.LUT R28, R27, 0x7fffffff, RZ, 0xc0, !PT ;  /* 0x7fffffff1b1c7812 */ /* 0x000fe200078ec0ff */
[----:B------:R-:W-:Y:S01]  /*ea60*/  VIADD R19, R24, 0x20 ;  /* 0x0000002018137836 */ /* 0x000fe20000000000 */
[----:B--2---:R-:W-:Y:S01]  /*ea70*/  IADD3 R22, PT, PT, -R22, 0x1f, RZ ;  /* 0x0000001f16167810 */ /* 0x004fe20007ffe1ff */
[----:B------:R-:W-:Y:S01]  /*ea80*/  VIADD R24, R29, 0x20 ;  /* 0x000000201d187836 */ /* 0x000fe20000000000 */
[----:B------:R-:W-:Y:S01]  /*ea90*/  PRMT R38, R38, 0x7710, RZ ;  /* 0x0000771026267816 */ /* 0x000fe200000000ff */
[----:B------:R-:W0:Y:S01]  /*eaa0*/  FLO.U32 R36, R36 ;  /* 0x0000002400247300 */ /* 0x000e2200000e0000 */
[----:B------:R-:W-:Y:S01]  /*eab0*/  SEL R19, R19, RZ, !P4 ;  /* 0x000000ff13137207 */ /* 0x000fe20006000000 */
[----:B------:R-:W-:Y:S01]  /*eac0*/  IMAD.MOV R22, RZ, RZ, -R22 ;  /* 0x000000ffff167224 */ /* 0x000fe200078e0a16 */
[----:B------:R-:W-:-:S02]  /*ead0*/  ISETP.GT.AND P2, PT, R23, -0x1, PT ;  /* 0xffffffff1700780c */ /* 0x000fc40003f44270 */
[----:B------:R-:W-:Y:S02]  /*eae0*/  LOP3.LUT R37, R31, 0x7fffffff, RZ, 0xc0, !PT ;  /* 0x7fffffff1f257812 */ /* 0x000fe400078ec0ff */
[----:B------:R-:W-:Y:S01]  /*eaf0*/  ISETP.GT.AND P4, PT, R25, -0x1, PT ;  /* 0xffffffff1900780c */ /* 0x000fe20003f84270 */
[----:B------:R-:W-:Y:S01]  /*eb00*/  VIADD R25, R38, 0x20 ;  /* 0x0000002026197836 */ /* 0x000fe20000000000 */
[----:B------:R-:W-:Y:S01]  /*eb10*/  LOP3.LUT R23, R26, 0x7fffffff, RZ, 0xc0, !PT ;  /* 0x7fffffff1a177812 */ /* 0x000fe200078ec0ff */
[----:B------:R3:W-:Y:S01]  /*eb20*/  FLO.U32 R34, R28 ;  /* 0x0000001c00227300 */ /* 0x0007e200000e0000 */
[----:B------:R-:W-:Y:S02]  /*eb30*/  SEL R24, R24, RZ, !P5 ;  /* 0x000000ff18187207 */ /* 0x000fe40006800000 */
[----:B----4-:R-:W-:Y:S02]  /*eb40*/  IADD3 R32, PT, PT, -R32, 0x1f, RZ ;  /* 0x0000001f20207810 */ /* 0x010fe40007ffe1ff */
[----:B------:R-:W-:-:S02]  /*eb50*/  IADD3 R35, PT, PT, -R35, 0x1f, RZ ;  /* 0x0000001f23237810 */ /* 0x000fc40007ffe1ff */
[----:B------:R-:W-:Y:S01]  /*eb60*/  ISETP.GT.AND P5, PT, R30, -0x1, PT ;  /* 0xffffffff1e00780c */ /* 0x000fe20003fa4270 */
[----:B------:R-:W2:Y:S01]  /*eb70*/  FLO.U32 R37, R37 ;  /* 0x0000002500257300 */ /* 0x000ea200000e0000 */
[----:B---3--:R-:W-:Y:S01]  /*eb80*/  LOP3.LUT R28, R20, 0x7fffffff, RZ, 0xc0, !PT ;  /* 0x7fffffff141c7812 */ /* 0x008fe200078ec0ff */
[----:B------:R-:W-:Y:S01]  /*eb90*/  IMAD.MOV R32, RZ, RZ, -R32 ;  /* 0x000000ffff207224 */ /* 0x000fe200078e0a20 */
[----:B------:R-:W-:Y:S01]  /*eba0*/  SEL R25, R25, RZ, !P6 ;  /* 0x000000ff19197207 */ /* 0x000fe20007000000 */
[----:B------:R-:W-:Y:S01]  /*ebb0*/  IMAD.MOV R29, RZ, RZ, -R35 ;  /* 0x000000ffff1d7224 */ /* 0x000fe200078e0a23 */
[----:B0-----:R-:W-:Y:S02]  /*ebc0*/  IADD3 R36, PT, PT, -R36, 0x1f, RZ ;  /* 0x0000001f24247810 */ /* 0x001fe40007ffe1ff */
[----:B------:R-:W-:Y:S01]  /*ebd0*/  ISETP.GT.AND P6, PT, R26, -0x1, PT ;  /* 0xffffffff1a00780c */ /* 0x000fe20003fc4270 */
[----:B------:R-:W0:Y:S01]  /*ebe0*/  FLO.U32 R23, R23 ;  /* 0x0000001700177300 */ /* 0x000e2200000e0000 */
[----:B------:R-:W-:Y:S01]  /*ebf0*/  PRMT R26, R22, 0x7710, RZ ;  /* 0x00007710161a7816 */ /* 0x000fe200000000ff */
[----:B------:R-:W-:Y:S01]  /*ec00*/  IMAD.MOV R36, RZ, RZ, -R36 ;  /* 0x000000ffff247224 */ /* 0x000fe200078e0a24 */
[----:B------:R-:W-:-:S02]  /*ec10*/  PRMT R22, R32, 0x7710, RZ ;  /* 0x0000771020167816 */ /* 0x000fc400000000ff */
[----:B------:R-:W-:Y:S01]  /*ec20*/  PRMT R29, R29, 0x7710, RZ ;  /* 0x000077101d1d7816 */ /* 0x000fe200000000ff */
[----:B------:R-:W-:Y:S01]  /*ec30*/  VIADD R26, R26, 0x20 ;  /* 0x000000201a1a7836 */ /* 0x000fe20000000000 */
[----:B------:R-:W-:Y:S01]  /*ec40*/  PRMT R32, R36, 0x7710, RZ ;  /* 0x0000771024207816 */ /* 0x000fe200000000ff */
[----:B------:R3:W4:Y:S01]  /*ec50*/  FLO.U32 R30, R28 ;  /* 0x0000001c001e7300 */ /* 0x00072200000e0000 */
[----:B------:R-:W-:Y:S02]  /*ec60*/  IADD3 R33, PT, PT, -R33, 0x1f, RZ ;  /* 0x0000001f21217810 */ /* 0x000fe40007ffe1ff */
[----:B------:R-:W-:Y:S02]  /*ec70*/  SEL R26, R26, RZ, !P1 ;  /* 0x000000ff1a1a7207 */ /* 0x000fe40004800000 */
[----:B------:R-:W-:Y:S01]  /*ec80*/  ISETP.GT.AND P1, PT, R27, -0x1, PT ;  /* 0xffffffff1b00780c */ /* 0x000fe20003f24270 */
[----:B------:R-:W-:Y:S01]  /*ec90*/  VIADD R27, R29, 0x20 ;  /* 0x000000201d1b7836 */ /* 0x000fe20000000000 */
[----:B--2---:R-:W-:Y:S01]  /*eca0*/  IADD3 R37, PT, PT, -R37, 0x1f, RZ ;  /* 0x0000001f25257810 */ /* 0x004fe20007ffe1ff */
[----:B------:R-:W-:Y:S01]  /*ecb0*/  VIADD R29, R32, 0x20 ;  /* 0x00000020201d7836 */ /* 0x000fe20000000000 */
[----:B0-----:R-:W-:Y:S01]  /*ecc0*/  IADD3 R23, PT, PT, -R23, 0x1f, RZ ;  /* 0x0000001f17177810 */ /* 0x001fe20007ffe1ff */
[----:B---3--:R-:W-:Y:S01]  /*ecd0*/  VIADD R28, R22, 0x20 ;  /* 0x00000020161c7836 */ /* 0x008fe20000000000 */
[----:B------:R-:W-:Y:S01]  /*ece0*/  IADD3 R34, PT, PT, -R34, 0x1f, RZ ;  /* 0x0000001f22227810 */ /* 0x000fe20007ffe1ff */
[----:B------:R-:W-:Y:S01]  /*ecf0*/  IMAD.MOV R33, RZ, RZ, -R33 ;  /* 0x000000ffff217224 */ /* 0x000fe200078e0a21 */
[----:B------:R-:W-:Y:S01]  /*ed00*/  SEL R29, R29, RZ, !P4 ;  /* 0x000000ff1d1d7207 */ /* 0x000fe20006000000 */
[----:B------:R-:W-:Y:S01]  /*ed10*/  IMAD.MOV R35, RZ, RZ, -R37 ;  /* 0x000000ffff237224 */ /* 0x000fe200078e0a25 */
[----:B----4-:R-:W-:Y:S01]  /*ed20*/  IADD3 R30, PT, PT, -R30, 0x1f, RZ ;  /* 0x0000001f1e1e7810 */ /* 0x010fe20007ffe1ff */
[----:B------:R-:W-:Y:S01]  /*ed30*/  IMAD.MOV R23, RZ, RZ, -R23 ;  /* 0x000000ffff177224 */ /* 0x000fe200078e0a17 */
[----:B-1----:R-:W-:Y:S01]  /*ed40*/  ISETP.NE.AND P4, PT, R21, -0x1, PT ;  /* 0xffffffff1500780c */ /* 0x002fe20003f85270 */
[----:B------:R-:W-:Y:S01]  /*ed50*/  IMAD.MOV R34, RZ, RZ, -R34 ;  /* 0x000000ffff227224 */ /* 0x000fe200078e0a22 */
[----:B------:R-:W-:Y:S01]  /*ed60*/  SEL R28, R28, RZ, !P2 ;  /* 0x000000ff1c1c7207 */ /* 0x000fe20005000000 */
[----:B------:R-:W-:Y:S01]  /*ed70*/  IMAD.MOV R37, RZ, RZ, -R30 ;  /* 0x000000ffff257224 */ /* 0x000fe200078e0a1e */
[----:B------:R-:W-:-:S02]  /*ed80*/  ISETP.GT.AND P2, PT, R31, -0x1, PT ;  /* 0xffffffff1f00780c */ /* 0x000fc40003f44270 */
[----:B------:R-:W-:Y:S02]  /*ed90*/  PRMT R30, R33, 0x7710, RZ ;  /* 0x00007710211e7816 */ /* 0x000fe400000000ff */
[----:B------:R-:W-:Y:S02]  /*eda0*/  PRMT R31, R23, 0x7710, RZ ;  /* 0x00007710171f7816 */ /* 0x000fe400000000ff */
[----:B------:R-:W-:Y:S01]  /*edb0*/  PRMT R33, R34, 0x7710, RZ ;  /* 0x0000771022217816 */ /* 0x000fe200000000ff */
[----:B------:R-:W-:Y:S01]  /*edc0*/  VIADD R30, R30, 0x20 ;  /* 0x000000201e1e7836 */ /* 0x000fe20000000000 */
[----:B------:R-:W-:Y:S01]  /*edd0*/  PRMT R35, R35, 0x7710, RZ ;  /* 0x0000771023237816 */ /* 0x000fe200000000ff */
[----:B------:R-:W-:Y:S01]  /*ede0*/  VIADD R31, R31, 0x20 ;  /* 0x000000201f1f7836 */ /* 0x000fe20000000000 */
[----:B------:R-:W-:Y:S01]  /*edf0*/  PRMT R37, R37, 0x7710, RZ ;  /* 0x0000771025257816 */ /* 0x000fe200000000ff */
[----:B------:R-:W-:Y:S01]  /*ee00*/  VIADD R33, R33, 0x20 ;  /* 0x0000002021217836 */ /* 0x000fe20000000000 */
[----:B------:R-:W-:Y:S01]  /*ee10*/  SEL R27, R27, RZ, !P3 ;  /* 0x000000ff1b1b7207 */ /* 0x000fe20005800000 */
[----:B------:R-:W-:Y:S01]  /*ee20*/  VIADD R35, R35, 0x20 ;  /* 0x0000002023237836 */ /* 0x000fe20000000000 */
[----:B------:R-:W-:Y:S01]  /*ee30*/  ISETP.GT.AND P3, PT, R20, -0x1, PT ;  /* 0xffffffff1400780c */ /* 0x000fe20003f64270 */
[----:B------:R-:W-:Y:S01]  /*ee40*/  VIADD R37, R37, 0x20 ;  /* 0x0000002025257836 */ /* 0x000fe20000000000 */
[----:B------:R-:W-:-:S02]  /*ee50*/  SEL R30, R30, RZ, !P5 ;  /* 0x000000ff1e1e7207 */ /* 0x000fc40006800000 */
[----:B------:R-:W-:Y:S02]  /*ee60*/  SEL R31, R31, RZ, !P6 ;  /* 0x000000ff1f1f7207 */ /* 0x000fe40007000000 */
[----:B------:R-:W-:Y:S02]  /*ee70*/  SEL R33, R33, RZ, !P1 ;  /* 0x000000ff21217207 */ /* 0x000fe40004800000 */
[----:B------:R-:W-:Y:S02]  /*ee80*/  SEL R35, R35, RZ, !P2 ;  /* 0x000000ff23237207 */ /* 0x000fe40005000000 */
[----:B------:R-:W-:Y:S01]  /*ee90*/  SEL R37, R37, RZ, !P3 ;  /* 0x000000ff25257207 */ /* 0x000fe20005800000 */
[----:B------:R-:W-:Y:S06]  /*eea0*/  @!P4 BRA `(.L_x_359) ;  /* 0x000000040010c947 */ /* 0x000fec0003800000 */
[----:B------:R-:W-:-:S13]  /*eeb0*/  ISETP.NE.AND P0, PT, R21, -0x2, PT ;  /* 0xfffffffe1500780c */ /* 0x000fda0003f05270 */
[----:B------:R-:W0:Y:S01]  /*eec0*/  @!P0 LDC.64 R20, c[0x0][0x390] ;  /* 0x0000e400ff148b82 */ /* 0x000e220000000a00 */
[----:B------:R-:W-:-:S04]  /*eed0*/  @!P0 IMAD.IADD R23, R2, 0x1, R5 ;  /* 0x0000000102178824 */ /* 0x000fc800078e0205 */
[----:B0-----:R-:W-:-:S05]  /*eee0*/  @!P0 IMAD.WIDE R20, R23, 0x4, R20 ;  /* 0x0000000417148825 */ /* 0x001fca00078e0214 */
[----:B------:R0:W-:Y:S01]  /*eef0*/  @!P0 STG.E desc[UR8][R20.64], RZ ;  /* 0x000000ff14008986 */ /* 0x0001e2000c101908 */
[----:B------:R-:W-:Y:S05]  /*ef00*/  @!P0 EXIT ;  /* 0x000000000000894d */ /* 0x000fea0003800000 */
[----:B------:R-:W-:Y:S05]  /*ef10*/  WARPSYNC.ALL ;  /* 0x0000000000007948 */ /* 0x000fea0003800000 */
[----:B------:R-:W-:Y:S01]  /*ef20*/  BAR.SYNC.DEFER_BLOCKING 0x0 ;  /* 0x0000000000007b1d */ /* 0x000fe20000010000 */
[----:B------:R-:W-:-:S05]  /*ef30*/  IMAD.MOV.U32 R32, RZ, RZ, RZ ;  /* 0x000000ffff207224 */ /* 0x000fca00078e00ff */
[----:B------:R-:W1:Y:S02]  /*ef40*/  LDS R13, [R13] ;  /* 0x000000000d0d7984 */ /* 0x000e640000000800 */
[----:B-1----:R-:W-:-:S06]  /*ef50*/  IMAD R3, R13, 0x4, R3 ;  /* 0x000000040d037824 */ /* 0x002fcc00078e0203 */
[----:B------:R-:W1:Y:S02]  /*ef60*/  LDS R3, [R3] ;  /* 0x0000000003037984 */ /* 0x000e640000000800 */
.L_x_363:
[----:B012---:R-:W-:Y:S01]  /*ef70*/  SHF.R.U32.HI R20, RZ, R32, R3 ;  /* 0x00000020ff147219 */ /* 0x007fe20000011603 */
[----:B------:R-:W-:Y:S03]  /*ef80*/  BSSY.RECONVERGENT B0, `(.L_x_360) ;  /* 0x0000032000007945 */ /* 0x000fe60003800200 */
[----:B------:R-:W-:-:S04]  /*ef90*/  LOP3.LUT R20, R20, 0x1, RZ, 0xc0, !PT ;  /* 0x0000000114147812 */ /* 0x000fc800078ec0ff */
[----:B------:R-:W-:-:S13]  /*efa0*/  ISETP.NE.U32.AND P0, PT, R20, 0x1, PT ;  /* 0x000000011400780c */ /* 0x000fda0003f05070 */
[----:B------:R-:W-:Y:S05]  /*efb0*/  @P0 BRA `(.L_x_361) ;  /* 0x0000000000a40947 */ /* 0x000fea0003800000 */
[----:B------:R-:W0:Y:S01]  /*efc0*/  LDC.64 R20, c[0x0][0x388] ;  /* 0x0000e200ff147b82 */ /* 0x000e220000000a00 */
[----:B------:R-:W-:-:S04]  /*efd0*/  IMAD.IADD R41, R5, 0x1, R32 ;  /* 0x0000000105297824 */ /* 0x000fc800078e0220 */
[----:B0-----:R-:W-:-:S03]  /*efe0*/  IMAD.WIDE R20, R41, 0x271, R20 ;  /* 0x0000027129147825 */ /* 0x001fc600078e0214 */
[----:B------:R-:W-:-:S05]  /*eff0*/  IADD3 R22, P0, PT, R0, R20, RZ ;  /* 0x0000001400167210 */ /* 0x000fca0007f1e0ff */
[----:B------:R-:W-:Y:S01]  /*f000*/  IMAD.X R23, RZ, RZ, R21, P0 ;  /* 0x000000ffff177224 */ /* 0x000fe200000e0615 */
[----:B------:R-:W-:-:S04]  /*f010*/  ISETP.NE.AND P0, PT, R2, RZ, PT ;  /* 0x000000ff0200720c */ /* 0x000fc80003f05270 */
[----:B------:R0:W-:Y:S04]  /*f020*/  STG.E.U8 desc[UR8][R22.64], R10 ;  /* 0x0000000a16007986 */ /* 0x0001e8000c101108 */
        /* <DEDUP_REMOVED lines=23> */
[----:B------:R0:W-:Y:S01]  /*f1a0*/  STG.E.U8 desc[UR8][R22.64+0x18], R35 ;  /* 0x0000182316007986 */ /* 0x0001e2000c101108 */
[----:B------:R-:W-:Y:S05]  /*f1b0*/  @P0 BRA `(.L_x_362) ;  /* 0x0000000000380947 */ /* 0x000fea0003800000 */
[----:B0-----:R-:W0:Y:S01]  /*f1c0*/  LDC.64 R22, c[0x0][0x390] ;  /* 0x0000e400ff167b82 */ /* 0x001e220000000a00 */
[----:B------:R-:W-:Y:S01]  /*f1d0*/  IADD3 R20, P0, PT, R13, R20, RZ ;  /* 0x000000140d147210 */ /* 0x000fe20007f1e0ff */
[----:B------:R-:W-:-:S03]  /*f1e0*/  VIADD R39, R32, 0x1 ;  /* 0x0000000120277836 */ /* 0x000fc60000000000 */
[----:B------:R-:W-:-:S05]  /*f1f0*/  LEA.HI.X.SX32 R21, R13, R21, 0x1, P0 ;  /* 0x000000150d157211 */ /* 0x000fca00000f0eff */
[----:B------:R1:W-:Y:S01]  /*f200*/  STG.E.U8 desc[UR8][R20.64], R39 ;  /* 0x0000002714007986 */ /* 0x0003e2000c101108 */
[----:B0-----:R-:W-:-:S04]  /*f210*/  IMAD.WIDE R22, R41, 0x4, R22 ;  /* 0x0000000429167825 */ /* 0x001fc800078e0216 */
[----:B------:R-:W-:-:S05]  /*f220*/  IMAD.MOV.U32 R41, RZ, RZ, 0x1 ;  /* 0x00000001ff297424 */ /* 0x000fca00078e00ff */
[----:B------:R1:W-:Y:S01]  /*f230*/  STG.E desc[UR8][R22.64], R41 ;  /* 0x0000002916007986 */ /* 0x0003e2000c101908 */
[----:B------:R-:W-:Y:S05]  /*f240*/  BRA `(.L_x_362) ;  /* 0x0000000000147947 */ /* 0x000fea0003800000 */
.L_x_361:
[----:B------:R-:W-:-:S13]  /*f250*/  ISETP.NE.AND P0, PT, R2, RZ, PT ;  /* 0x000000ff0200720c */ /* 0x000fda0003f05270 */
[----:B------:R-:W0:Y:S01]  /*f260*/  @!P0 LDC.64 R20, c[0x0][0x390] ;  /* 0x0000e400ff148b82 */ /* 0x000e220000000a00 */
[----:B------:R-:W-:-:S04]  /*f270*/  @!P0 IMAD.IADD R23, R5, 0x1, R32 ;  /* 0x0000000105178824 */ /* 0x000fc800078e0220 */
[----:B0-----:R-:W-:-:S05]  /*f280*/  @!P0 IMAD.WIDE R20, R23, 0x4, R20 ;  /* 0x0000000417148825 */ /* 0x001fca00078e0214 */
[----:B------:R2:W-:Y:S02]  /*f290*/  @!P0 STG.E desc[UR8][R20.64], RZ ;  /* 0x000000ff14008986 */ /* 0x0005e4000c101908 */
.L_x_362:
[----:B------:R-:W-:Y:S05]  /*f2a0*/  BSYNC.RECONVERGENT B0 ;  /* 0x0000000000007941 */ /* 0x000fea0003800200 */
.L_x_360:
[----:B------:R-:W-:-:S05]  /*f2b0*/  VIADD R32, R32, 0x1 ;  /* 0x0000000120207836 */ /* 0x000fca0000000000 */
[----:B------:R-:W-:-:S13]  /*f2c0*/  ISETP.NE.AND P0, PT, R32, 0x19, PT ;  /* 0x000000192000780c */ /* 0x000fda0003f05270 */
[----:B------:R-:W-:Y:S05]  /*f2d0*/  @P0 BRA `(.L_x_363) ;  /* 0xfffffffc00240947 */ /* 0x000fea000383ffff */
[----:B------:R-:W-:Y:S05]  /*f2e0*/  EXIT ;  /* 0x000000000000794d */ /* 0x000fea0003800000 */
.L_x_359:
[----:B------:R-:W0:Y:S02]  /*f2f0*/  LDC.64 R2, c[0x0][0x388] ;  /* 0x0000e200ff027b82 */ /* 0x000e240000000a00 */
[----:B0-----:R-:W-:-:S03]  /*f300*/  IMAD.WIDE R2, R5, 0x271, R2 ;  /* 0x0000027105027825 */ /* 0x001fc600078e0202 */
[----:B------:R-:W-:-:S05]  /*f310*/  IADD3 R2, P1, PT, R0, R2, RZ ;  /* 0x0000000200027210 */ /* 0x000fca0007f3e0ff */
[----:B------:R-:W-:-:S05]  /*f320*/  IMAD.X R3, RZ, RZ, R3, P1 ;  /* 0x000000ffff037224 */ /* 0x000fca00008e0603 */
        /* <DEDUP_REMOVED lines=25> */
[----:B------:R-:W-:Y:S05]  /*f4c0*/  @P0 EXIT ;  /* 0x000000000000094d */ /* 0x000fea0003800000 */
[----:B0-----:R-:W0:Y:S01]  /*f4d0*/  LDC.64 R2, c[0x0][0x390] ;  /* 0x0000e400ff027b82 */ /* 0x001e220000000a00 */
[----:B------:R-:W-:-:S07]  /*f4e0*/  IMAD.MOV.U32 R9, RZ, RZ, 0x1 ;  /* 0x00000001ff097424 */ /* 0x000fce00078e00ff */
[----:B------:R-:W1:Y:S01]  /*f4f0*/  LDC.64 R6, c[0x0][0x3a8] ;  /* 0x0000ea00ff067b82 */ /* 0x000e620000000a00 */
[----:B0-----:R-:W-:-:S04]  /*f500*/  IMAD.WIDE R2, R5, 0x4, R2 ;  /* 0x0000000405027825 */ /* 0x001fc800078e0202 */
[----:B------:R-:W-:Y:S01]  /*f510*/  VIADD R5, R5, 0x1 ;  /* 0x0000000105057836 */ /* 0x000fe20000000000 */
[----:B------:R-:W-:Y:S04]  /*f520*/  STG.E desc[UR8][R2.64+0x4], R9 ;  /* 0x0000040902007986 */ /* 0x000fe8000c101908 */
[----:B-1----:R-:W-:Y:S01]  /*f530*/  ATOMG.E.EXCH.STRONG.GPU PT, RZ, desc[UR8][R6.64], R5 ;  /* 0x8000000506ff79a8 */ /* 0x002fe2000c1ef108 */
[----:B------:R-:W-:Y:S05]  /*f540*/  EXIT ;  /* 0x000000000000794d */ /* 0x000fea0003800000 */
.L_x_364:
        /* <DEDUP_REMOVED lines=11> */
.L_x_4387:


//--------------------- .text._Z17generateProposalsILi5EEvP14SudokuProposalIXmlT_T_EES2_PiS3_iS3_ --------------------------
	.section	.text._Z17generateProposalsILi5EEvP14SudokuProposalIXmlT_T_EES2_PiS3_iS3_,"ax",@progbits
	.align	128
        .global         _Z17generateProposalsILi5EEvP14SudokuProposalIXmlT_T_EES2_PiS3_iS3_
        .type           _Z17generateProposalsILi5EEvP14SudokuProposalIXmlT_T_EES2_PiS3_iS3_,@function
        .size           _Z17generateProposalsILi5EEvP14SudokuProposalIXmlT_T_EES2_PiS3_iS3_,(.L_x_4388 - _Z17generateProposalsILi5EEvP14SudokuProposalIXmlT_T_EES2_PiS3_iS3_)
        .other          _Z17generateProposalsILi5EEvP14SudokuProposalIXmlT_T_EES2_PiS3_iS3_,@"STO_CUDA_ENTRY STV_DEFAULT"
_Z17generateProposalsILi5EEvP14SudokuProposalIXmlT_T_EES2_PiS3_iS3_:
.text._Z17generateProposalsILi5EEvP14SudokuProposalIXmlT_T_EES2_PiS3_iS3_:
[----:B------:R-:W0:Y:S08]  /*0000*/  LDC R1, c[0x0][0x37c] ;  /* 0x0000df00ff017b82 */ /* 0x000e300000000800 */
[----:B------:R-:W1:Y:S01]  /*0010*/  LDC.64 R2, c[0x0][0x398] ;  /* 0x0000e600ff027b82 */ /* 0x000e620000000a00 */
[----:B------:R-:W1:Y:S01]  /*0020*/  LDCU.64 UR6, c[0x0][0x358] ;  /* 0x00006b00ff0677ac */ /* 0x000e620008000a00 */
[----:B0-----:R-:W-:Y:S01]  /*0030*/  VIADD R1, R1, 0xffffe380 ;  /* 0xffffe38001017836 */ /* 0x001fe20000000000 */
[----:B-1----:R-:W2:Y:S05]  /*0040*/  LDG.E R3, desc[UR6][R2.64] ;  /* 0x0000000602037981 */ /* 0x002eaa000c1e1900 */
[----:B------:R-:W0:Y:S01]  /*0050*/  S2UR UR4, SR_CTAID.X ;  /* 0x00000000000479c3 */ /* 0x000e220000002500 */
[----:B------:R-:W0:Y:S07]  /*0060*/  S2R R5, SR_TID.X ;  /* 0x0000000000057919 */ /* 0x000e2e0000002100 */
[----:B------:R-:W0:Y:S02]  /*0070*/  LDC R0, c[0x0][0x360] ;  /* 0x0000d800ff007b82 */ /* 0x000e240000000800 */
[----:B0-----:R-:W-:-:S05]  /*0080*/  IMAD R0, R0, UR4, R5 ;  /* 0x0000000400007c24 */ /* 0x001fca000f8e0205 */
[----:B--2---:R-:W-:-:S13]  /*0090*/  ISETP.GE.AND P0, PT, R0, R3, PT ;  /* 0x000000030000720c */ /* 0x004fda0003f06270 */
[----:B------:R-:W-:Y:S05]  /*00a0*/  @P0 EXIT ;  /* 0x000000000000094d */ /* 0x000fea0003800000 */
[----:B------:R-:W0:Y:S08]  /*00b0*/  LDC R0, c[0x0][0x360] ;  /* 0x0000d800ff007b82 */ /* 0x000e300000000800 */
[----:B------:R-:W1:Y:S01]  /*00c0*/  LDC.64 R126, c[0x0][0x380] ;  /* 0x0000e000ff7e7b82 */ /* 0x000e620000000a00 */
[----:B0-----:R-:W-:-:S04]  /*00d0*/  IMAD R3, R0, UR4, R5 ;  /* 0x0000000400037c24 */ /* 0x001fc8000f8e0205 */
[----:B-1----:R-:W-:-:S05]  /*00e0*/  IMAD.WIDE R126, R3, 0x271, R126 ;  /* 0x00000271037e7825 */ /* 0x002fca00078e027e */
[----:B------:R-:W2:Y:S04]  /*00f0*/  LDG.E.U8 R0, desc[UR6][R126.64] ;  /* 0x000000067e007981 */ /* 0x000ea8000c1e1100 */
[----:B------:R-:W3:Y:S04]  /*0100*/  LDG.E.U8 R18, desc[UR6][R126.64+0x270] ;  /* 0x000270067e127981 */ /* 0x000ee8000c1e1100 */
[----:B------:R-:W4:Y:S04]  /*0110*/  LDG.E.U8 R19, desc[UR6][R126.64+0x26f] ;  /* 0x00026f067e137981 */ /* 0x000f28000c1e1100 */
[----:B------:R-:W5:Y:S04]  /*0120*/  LDG.E.U8 R20, desc[UR6][R126.64+0x26e] ;  /* 0x00026e067e147981 */ /* 0x000f68000c1e1100 */
        /* <DEDUP_REMOVED lines=71> */
[----:B--2---:R0:W-:Y:S04]  /*05a0*/  STL [R1+0x1bf4], R0 ;  /* 0x001bf40001007387 */ /* 0x0041e80000100800 */
[----:B------:R-:W2:Y:S04]  /*05b0*/  LDG.E.U8 R226, desc[UR6][R126.64+0x4b] ;  /* 0x00004b067ee27981 */ /* 0x000ea8000c1e1100 */
[----:B------:R-:W2:Y:S04]  /*05c0*/  LDG.E.U8 R225, desc[UR6][R126.64+0x4c] ;  /* 0x00004c067ee17981 */ /* 0x000ea8000c1e1100 */
[----:B0-----:R-:W2:Y:S04]  /*05d0*/  LDG.E.U8 R0, desc[UR6][R126.64+0x262] ;  /* 0x000262067e007981 */ /* 0x001ea8000c1e1100 */
[----:B---3--:R0:W-:Y:S04]  /*05e0*/  STL [R1+0x1bd4], R18 ;  /* 0x001bd41201007387 */ /* 0x0081e80000100800 */
[----:B----4-:R1:W-:Y:S04]  /*05f0*/  STL [R1+0x1bd0], R19 ;  /* 0x001bd01301007387 */ /* 0x0103e80000100800 */
[----:B-----5:R3:W-:Y:S04]  /*0600*/  STL [R1+0x1bcc], R20 ;  /* 0x001bcc1401007387 */ /* 0x0207e80000100800 */
[----:B------:R4:W-:Y:S04]  /*0610*/  STL [R1+0x1bc8], R21 ;  /* 0x001bc81501007387 */ /* 0x0009e80000100800 */
        /* <DEDUP_REMOVED lines=9> */
[----:B0-----:R-:W2:Y:S04]  /*06b0*/  LDG.E.U8 R18, desc[UR6][R126.64+0x251] ;  /* 0x000251067e127981 */ /* 0x001ea8000c1e1100 */
[----:B-1----:R-:W2:Y:S04]  /*06c0*/  LDG.E.U8 R19, desc[UR6][R126.64+0x250] ;  /* 0x000250067e137981 */ /* 0x002ea8000c1e1100 */
[----:B---3--:R-:W3:Y:S04]  /*06d0*/  LDG.E.U8 R20, desc[UR6][R126.64+0x24f] ;  /* 0x00024f067e147981 */ /* 0x008ee8000c1e1100 */
[----:B----4-:R-:W4:Y:S04]  /*06e0*/  LDG.E.U8 R21, desc[UR6][R126.64+0x24e] ;  /* 0x00024e067e157981 */ /* 0x010f28000c1e1100 */
[----:B-----5:R-:W5:Y:S04]  /*06f0*/  LDG.E.U8 R22, desc[UR6][R126.64+0x24d] ;  /* 0x00024d067e167981 */ /* 0x020f68000c1e1100 */
        /* <DEDUP_REMOVED lines=8> */
[----:B------:R0:W-:Y:S04]  /*0780*/  STL [R1+0x1ba0], R31 ;  /* 0x001ba01f01007387 */ /* 0x0001e80000100800 */
[----:B------:R-:W5:Y:S04]  /*0790*/  LDG.E.U8 R224, desc[UR6][R126.64+0x4d] ;  /* 0x00004d067ee07981 */ /* 0x000f68000c1e1100 */
[----:B------:R-:W5:Y:S04]  /*07a0*/  LDG.E.U8 R223, desc[UR6][R126.64+0x4e] ;  /* 0x00004e067edf7981 */ /* 0x000f68000c1e1100 */
[----:B0-----:R-:W5:Y:S04]  /*07b0*/  LDG.E.U8 R31, desc[UR6][R126.64+0x244] ;  /* 0x000244067e1f7981 */ /* 0x001f68000c1e1100 */
        /* <DEDUP_REMOVED lines=79> */
[----:B------:R-:W2:Y:S04]  /*0cb0*/  LDG.E.U8 R4, desc[UR6][R126.64+0x240] ;  /* 0x000240067e047981 */ /* 0x000ea8000c1e1100 */
        /* <DEDUP_REMOVED lines=131> */
[----:B--2---:R1:W-:Y:S04]  /*14f0*/  STL [R1+0x1aa4], R0 ;  /* 0x001aa40001007387 */ /* 0x0043e80000100800 */
[----:B------:R-:W2:Y:S04]  /*1500*/  LDG.E.U8 R134, desc[UR6][R126.64+0xa7] ;  /* 0x0000a7067e867981 */ /* 0x000ea8000c1e1100 */
        /* <DEDUP_REMOVED lines=102> */
[----:B------:R1:W-:Y:S04]  /*1b70*/  STL [R1+0x1a28], R0 ;  /* 0x001a280001007387 */ /* 0x0003e80000100800 */
        /* <DEDUP_REMOVED lines=103> */
[----:B0-----:R-:W2:Y:S04]  /*21f0*/  LDG.E.U8 R31, desc[UR6][R126.64+0x1c8] ;  /* 0x0001c8067e1f7981 */ /* 0x001ea8000c1e1100 */
[----:B-1----:R-:W2:Y:S04]  /*2200*/  LDG.E.U8 R0, desc[UR6][R126.64+0x1c7] ;  /* 0x0001c7067e007981 */ /* 0x002ea8000c1e1100 */
        /* <DEDUP_REMOVED lines=29> */
[----:B0-----:R-:W5:Y:S04]  /*23e0*/  LDG.E.U8 R2, desc[UR6][R126.64+0x1c6] ;  /* 0x0001c6067e027981 */ /* 0x001f68000c1e1100 */
[----:B-1----:R-:W5:Y:S04]  /*23f0*/  LDG.E.U8 R3, desc[UR6][R126.64+0x1c5] ;  /* 0x0001c5067e037981 */ /* 0x002f68000c1e1100 */
        /* <DEDUP_REMOVED lines=14> */
[----:B--2---:R-:W2:Y:S04]  /*24e0*/  LDG.E.U8 R18, desc[UR6][R126.64+0x1b6] ;  /* 0x0001b6067e127981 */ /* 0x004ea8000c1e1100 */
        /* <DEDUP_REMOVED lines=13> */
[----:B------:R1:W-:Y:S04]  /*25c0*/  STL [R1+0x1930], R0 ;  /* 0x0019300001007387 */ /* 0x0003e80000100800 */
[----:B0-----:R-:W5:Y:S04]  /*25d0*/  LDG.E.U8 R31, desc[UR6][R126.64+0x1a9] ;  /* 0x0001a9067e1f7981 */ /* 0x001f68000c1e1100 */
[----:B-1----:R-:W5:Y:S04]  /*25e0*/  LDG.E.U8 R0, desc[UR6][R126.64+0x1a8] ;  /* 0x0001a8067e007981 */ /* 0x002f68000c1e1100 */
[----:B------:R0:W-:Y:S04]  /*25f0*/  STL [R1+0x192c], R2 ;  /* 0x00192c0201007387 */ /* 0x0001e80000100800 */
[----:B------:R1:W-:Y:S04]  /*2600*/  STL [R1+0x1928], R3 ;  /* 0x0019280301007387 */ /* 0x0003e80000100800 */
[----:B------:R1:W-:Y:S04]  /*2610*/  STL [R1+0x1924], R4 ;  /* 0x0019240401007387 */ /* 0x0003e80000100800 */
[----:B------:R1:W-:Y:S04]  /*2620*/  STL [R1+0x1920], R5 ;  /* 0x0019200501007387 */ /* 0x0003e80000100800 */
[----:B------:R1:W-:Y:S04]  /*2630*/  STL [R1+0x191c], R6 ;  /* 0x00191c0601007387 */ /* 0x0003e80000100800 */
[----:B------:R-:W-:Y:S04]  /*2640*/  STL [R1+0x1918], R7 ;  /* 0x0019180701007387 */ /* 0x000fe80000100800 */
        /* <DEDUP_REMOVED lines=10> */
[----:B--2---:R-:W-:Y:S04]  /*26f0*/  STL [R1+0x18ec], R18 ;  /* 0x0018ec1201007387 */ /* 0x004fe80000100800 */
[----:B------:R-:W-:Y:S04]  /*2700*/  STL [R1+0x18e8], R19 ;  /* 0x0018e81301007387 */ /* 0x000fe80000100800 */
[----:B---3--:R-:W-:Y:S04]  /*2710*/  STL [R1+0x18e4], R20 ;  /* 0x0018e41401007387 */ /* 0x008fe80000100800 */
[----:B----4-:R-:W-:Y:S04]  /*2720*/  STL [R1+0x18e0], R21 ;  /* 0x0018e01501007387 */ /* 0x010fe80000100800 */
[----:B-----5:R-:W-:Y:S04]  /*2730*/  STL [R1+0x18dc], R22 ;  /* 0x0018dc1601007387 */ /* 0x020fe80000100800 */
        /* <DEDUP_REMOVED lines=8> */
[----:B0-----:R-:W2:Y:S04]  /*27c0*/  LDG.E.U8 R2, desc[UR6][R126.64+0x1a7] ;  /* 0x0001a7067e027981 */ /* 0x001ea8000c1e1100 */
[----:B-1----:R-:W3:Y:S04]  /*27d0*/  LDG.E.U8 R3, desc[UR6][R126.64+0x1a6] ;  /* 0x0001a6067e037981 */ /* 0x002ee8000c1e1100 */
[----:B------:R-:W4:Y:S04]  /*27e0*/  LDG.E.U8 R4, desc[UR6][R126.64+0x1a5] ;  /* 0x0001a5067e047981 */ /* 0x000f28000c1e1100 */
[----:B------:R-:W-:Y:S04]  /*27f0*/  STL [R1+0x18b8], R31 ;  /* 0x0018b81f01007387 */ /* 0x000fe80000100800 */
[----:B------:R0:W-:Y:S04]  /*2800*/  STL [R1+0x18b4], R0 ;  /* 0x0018b40001007387 */ /* 0x0001e80000100800 */
[----:B------:R-:W5:Y:S04]  /*2810*/  LDG.E.U8 R5, desc[UR6][R126.64+0x1a4] ;  /* 0x0001a4067e057981 */ /* 0x000f68000c1e1100 */
[----:B------:R-:W5:Y:S04]  /*2820*/  LDG.E.U8 R6, desc[UR6][R126.64+0x1a3] ;  /* 0x0001a3067e067981 */ /* 0x000f68000c1e1100 */
[----:B0-----:R-:W2:Y:S04]  /*2830*/  LDG.E.U8 R0, desc[UR6][R126.64+0x189] ;  /* 0x000189067e007981 */ /* 0x001ea8000c1e1100 */
        /* <DEDUP_REMOVED lines=26> */
[----:B0-----:R-:W2:Y:S04]  /*29e0*/  LDG.E.U8 R0, desc[UR6][R126.64+0x16a] ;  /* 0x00016a067e007981 */ /* 0x001ea8000c1e1100 */
        /* <DEDUP_REMOVED lines=237> */
[----:B0-----:R-:W3:Y:S04]  /*38c0*/  LDG.E.U8 R2, desc[UR6][R126.64+0x14a] ;  /* 0x00014a067e027981 */ /* 0x001ee8000c1e1100 */
[----:B--2---:R-:W-:Y:S04]  /*38d0*/  STL [R1+0x1774], R19 ;  /* 0x0017741301007387 */ /* 0x004fe80000100800 */
[----:B------:R-:W-:Y:S04]  /*38e0*/  STL [R1+0x1770], R20 ;  /* 0x0017701401007387 */ /* 0x000fe80000100800 */
        /* <DEDUP_REMOVED lines=12> */
[----:B0-----:R-:W3:Y:S04]  /*39b0*/  LDG.E.U8 R0, desc[UR6][R126.64+0x12a] ;  /* 0x00012a067e007981 */ /* 0x001ee8000c1e1100 */
[----:B------:R-:W3:Y:S04]  /*39c0*/  LDG.E.U8 R3, desc[UR6][R126.64+0x149] ;  /* 0x000149067e037981 */ /* 0x000ee8000c1e1100 */
        /* <DEDUP_REMOVED lines=17> */
[----:B-1----:R-:W3:Y:S04]  /*3ae0*/  LDG.E.U8 R21, desc[UR6][R126.64+0x137] ;  /* 0x000137067e157981 */ /* 0x002ee8000c1e1100 */
[----:B--2---:R-:W2:Y:S04]  /*3af0*/  LDG.E.U8 R22, desc[UR6][R126.64+0x136] ;  /* 0x000136067e167981 */ /* 0x004ea8000c1e1100 */
        /* <DEDUP_REMOVED lines=9> */
[----:B---3--:R0:W-:Y:S04]  /*3b90*/  STL [R1+0x173c], R2 ;  /* 0x00173c0201007387 */ /* 0x0081e80000100800 */
[----:B0-----:R-:W3:Y:S04]  /*3ba0*/  LDG.E.U8 R2, desc[UR6][R126.64+0x1] ;  /* 0x000001067e027981 */ /* 0x001ee8000c1e1100 */
        /* <DEDUP_REMOVED lines=20> */
[----:B--2---:R2:W-:Y:S04]  /*3cf0*/  STL [R1+0x16ec], R22 ;  /* 0x0016ec1601007387 */ /* 0x0045e80000100800 */
        /* <DEDUP_REMOVED lines=9> */
[----:B0-----:R-:W3:Y:S04]  /*3d90*/  LDL.LU R0, [R1+0x1bf4] ;  /* 0x001bf40001007983 */ /* 0x001ee80000300800 */
[----:B-1----:R-:W3:Y:S04]  /*3da0*/  LDG.E.U8 R3, desc[UR6][R126.64+0x2] ;  /* 0x000002067e037981 */ /* 0x002ee8000c1e1100 */
        /* <DEDUP_REMOVED lines=29> */
[----:B------:R-:W5:Y:S04]  /*3f80*/  LDL.LU R127, [R1+0x1604] ;  /* 0x00160400017f7983 */ /* 0x000f680000300800 */
[----:B---3--:R-:W-:Y:S04]  /*3f90*/  STL.U8 [R1+0x9c4], R0 ;  /* 0x0009c40001007387 */ /* 0x008fe80000100000 */
[----:B------:R0:W-:Y:S04]  /*3fa0*/  STL.U8 [R1+0x9c5], R2 ;  /* 0x0009c50201007387 */ /* 0x0001e80000100000 */
[----:B------:R1:W-:Y:S04]  /*3fb0*/  STL.U8 [R1+0x9c6], R3 ;  /* 0x0009c60301007387 */ /* 0x0003e80000100000 */
[----:B------:R-:W-:Y:S04]  /*3fc0*/  STL.U8 [R1+0x9c7], R4 ;  /* 0x0009c70401007387 */ /* 0x000fe80000100000 */
        /* <DEDUP_REMOVED lines=17> */
[----:B--2---:R-:W-:Y:S04]  /*40e0*/  STL.U8 [R1+0x9d9], R22 ;  /* 0x0009d91601007387 */ /* 0x004fe80000100000 */
[----:B----4-:R-:W-:Y:S04]  /*40f0*/  STL.U8 [R1+0x9da], R23 ;  /* 0x0009da1701007387 */ /* 0x010fe80000100000 */
[----:B-----5:R-:W-:Y:S04]  /*4100*/  STL.U8 [R1+0x9db], R24 ;  /* 0x0009db1801007387 */ /* 0x020fe80000100000 */
        /* <DEDUP_REMOVED lines=178> */
[----:B------:R2:W-:Y:S04]  /*4c30*/  STL.U8 [R1+0xabf], R127 ;  /* 0x000abf7f01007387 */ /* 0x0005e80000100000 */
[----:B0-----:R-:W3:Y:S04]  /*4c40*/  LDL.LU R2, [R1+0x1608] ;  /* 0x0016080001027983 */ /* 0x001ee80000300800 */
[----:B-1----:R-:W4:Y:S04]  /*4c50*/  LDL.LU R3, [R1+0x1600] ;  /* 0x0016000001037983 */ /* 0x002f280000300800 */
[----:B--2---:R-:W2:Y:S04]  /*4c60*/  LDL.LU R127, [R1+0x1644] ;  /* 0x00164400017f7983 */ /* 0x004ea80000300800 */
[----:B------:R-:W5:Y:S04]  /*4c70*/  LDL.LU R30, [R1+0x160c] ;  /* 0x00160c00011e7983 */ /* 0x000f680000300800 */
        /* <DEDUP_REMOVED lines=27> */
[----:B--2---:R0:W-:Y:S04]  /*4e30*/  STL.U8 [R1+0xacf], R127 ;  /* 0x000acf7f01007387 */ /* 0x0041e80000100000 */
[----:B0-----:R-:W2:Y:S04]  /*4e40*/  LDL.LU R127, [R1+0x1684] ;  /* 0x00168400017f7983 */ /* 0x001ea80000300800 */
[----:B----4-:R0:W-:Y:S04]  /*4e50*/  STL.U8 [R1+0xabe], R3 ;  /* 0x000abe0301007387 */ /* 0x0101e80000100000 */
[----:B---3--:R1:W-:Y:S04]  /*4e60*/  STL.U8 [R1+0xac0], R2 ;  /* 0x000ac00201007387 */ /* 0x0083e80000100000 */
[----:B0-----:R-:W3:Y:S04]  /*4e70*/  LDL.LU R3, [R1+0x167c] ;  /* 0x00167c0001037983 */ /* 0x001ee80000300800 */
[----:B-1----:R-:W4:Y:S04]  /*4e80*/  LDL.LU R2, [R1+0x1680] ;  /* 0x0016800001027983 */ /* 0x002f280000300800 */
[----:B-----5:R0:W-:Y:S04]  /*4e90*/  STL.U8 [R1+0xac1], R30 ;  /* 0x000ac11e01007387 */ /* 0x0201e80000100000 */
[----:B------:R1:W-:Y:S04]  /*4ea0*/  STL.U8 [R1+0xac2], R29 ;  /* 0x000ac21d01007387 */ /* 0x0003e80000100000 */
        /* <DEDUP_REMOVED lines=23> */
[----:B0-----:R-:W4:Y:S04]  /*5020*/  LDL.LU R30, [R1+0x1688] ;  /* 0x00168800011e7983 */ /* 0x001f280000300800 */
[----:B-1----:R-:W4:Y:S04]  /*5030*/  LDL.LU R29, [R1+0x168c] ;  /* 0x00168c00011d7983 */ /* 0x002f280000300800 */
[----:B-----5:R-:W5:Y:S04]  /*5040*/  LDL.LU R28, [R1+0x1690] ;  /* 0x00169000011c7983 */ /* 0x020f680000300800 */
        /* <DEDUP_REMOVED lines=21> */
[----:B------:R0:W-:Y:S04]  /*51a0*/  STL.U8 [R1+0xadb], R5 ;  /* 0x000adb0501007387 */ /* 0x0001e80000100000 */
[----:B------:R-:W5:Y:S04]  /*51b0*/  LDL.LU R6, [R1+0x16e8] ;  /* 0x0016e80001067983 */ /* 0x000f680000300800 */
[----:B0-----:R-:W5:Y:S04]  /*51c0*/  LDL.LU R5, [R1+0x16ec] ;  /* 0x0016ec0001057983 */ /* 0x001f680000300800 */
[----:B------:R0:W-:Y:S04]  /*51d0*/  STL.U8 [R1+0xadc], R4 ;  /* 0x000adc0401007387 */ /* 0x0001e80000100000 */
[----:B0-----:R-:W5:Y:S04]  /*51e0*/  LDL.LU R4, [R1+0x16f0] ;  /* 0x0016f00001047983 */ /* 0x001f680000300800 */
[----:B--2---:R0:W-:Y:S04]  /*51f0*/  STL.U8 [R1+0xadf], R127 ;  /* 0x000adf7f01007387 */ /* 0x0041e80000100000 */
[----:B0-----:R-:W2:Y:S04]  /*5200*/  LDL.LU R127, [R1+0x16fc] ;  /* 0x0016fc00017f7983 */ /* 0x001ea80000300800 */
[----:B---3--:R0:W-:Y:S04]  /*5210*/  STL.U8 [R1+0xadd], R3 ;  /* 0x000add0301007387 */ /* 0x0081e80000100000 */
[----:B----4-:R1:W-:Y:S04]  /*5220*/  STL.U8 [R1+0xade], R2 ;  /* 0x000ade0201007387 */ /* 0x0103e80000100000 */
[----:B0-----:R-:W3:Y:S04]  /*5230*/  LDL.LU R3, [R1+0x16f4] ;  /* 0x0016f40001037983 */ /* 0x001ee80000300800 */
[----:B-1----:R-:W4:Y:S04]  /*5240*/  LDL.LU R2, [R1+0x16f8] ;  /* 0x0016f80001027983 */ /* 0x002f280000300800 */
[----:B------:R0:W-:Y:S04]  /*5250*/  STL.U8 [R1+0xae0], R30 ;  /* 0x000ae01e01007387 */ /* 0x0001e80000100000 */
[----:B------:R1:W-:Y:S04]  /*5260*/  STL.U8 [R1+0xae1], R29 ;  /* 0x000ae11d01007387 */ /* 0x0003e80000100000 */
        /* <DEDUP_REMOVED lines=23> */
[----:B------:R0:W-:Y:S04]  /*53e0*/  STL.U8 [R1+0xaf9], R6 ;  /* 0x000af90601007387 */ /* 0x0001e80000100000 */
        /* <DEDUP_REMOVED lines=24> */
[----:B--2---:R2:W-:Y:S04]  /*5570*/  STL.U8 [R1+0xafe], R127 ;  /* 0x000afe7f01007387 */ /* 0x0045e80000100000 */
[----:B0-----:R-:W5:Y:S04]  /*5580*/  LDL.LU R6, [R1+0x1764] ;  /* 0x0017640001067983 */ /* 0x001f680000300800 */
[----:B-1----:R-:W5:Y:S04]  /*5590*/  LDL.LU R5, [R1+0x1768] ;  /* 0x0017680001057983 */ /* 0x002f680000300800 */
[----:B--2---:R-:W2:Y:S04]  /*55a0*/  LDL.LU R127, [R1+0x1778] ;  /* 0x00177800017f7983 */ /* 0x004ea80000300800 */
[----:B------:R0:W-:Y:S04]  /*55b0*/  STL.U8 [R1+0xafb], R4 ;  /* 0x000afb0401007387 */ /* 0x0001e80000100000 */
[----:B---3--:R1:W-:Y:S04]  /*55c0*/  STL.U8 [R1+0xafc], R3 ;  /* 0x000afc0301007387 */ /* 0x0083e80000100000 */
[----:B----4-:R3:W-:Y:S04]  /*55d0*/  STL.U8 [R1+0xafd], R2 ;  /* 0x000afd0201007387 */ /* 0x0107e80000100000 */
[----:B0-----:R-:W4:Y:S04]  /*55e0*/  LDL.LU R4, [R1+0x176c] ;  /* 0x00176c0001047983 */ /* 0x001f280000300800 */
[----:B-1----:R-:W4:Y:S04]  /*55f0*/  LDL.LU R3, [R1+0x1770] ;  /* 0x0017700001037983 */ /* 0x002f280000300800 */
[----:B---3--:R-:W3:Y:S04]  /*5600*/  LDL.LU R2, [R1+0x1774] ;  /* 0x0017740001027983 */ /* 0x008ee80000300800 */
[----:B------:R0:W-:Y:S04]  /*5610*/  STL.U8 [R1+0xaff], R31 ;  /* 0x000aff1f01007387 */ /* 0x0001e80000100000 */
[----:B0-----:R-:W3:Y:S04]  /*5620*/  LDL.LU R31, [R1+0x177c] ;  /* 0x00177c00011f7983 */ /* 0x001ee80000300800 */
        /* <DEDUP_REMOVED lines=24> */
[----:B0-----:R-:W3:Y:S04]  /*57b0*/  LDL.LU R30, [R1+0x1780] ;  /* 0x00178000011e7983 */ /* 0x001ee80000300800 */
[----:B-1----:R-:W3:Y:S04]  /*57c0*/  LDL.LU R29, [R1+0x1784] ;  /* 0x00178400011d7983 */ /* 0x002ee80000300800 */
[----:B------:R0:W-:Y:S04]  /*57d0*/  STL.U8 [R1+0xb18], R6 ;  /* 0x000b180601007387 */ /* 0x0001e80000100000 */
        /* <DEDUP_REMOVED lines=12> */
[----:B--2---:R-:W2:Y:S04]  /*58a0*/  LDL.LU R16, [R1+0x17b8] ;  /* 0x0017b80001107983 */ /* 0x004ea80000300800 */
[----:B------:R-:W2:Y:S04]  /*58b0*/  LDL.LU R15, [R1+0x17bc] ;  /* 0x0017bc00010f7983 */ /* 0x000ea80000300800 */
[----:B------:R-:W2:Y:S04]  /*58c0*/  LDL.LU R14, [R1+0x17c0] ;  /* 0x0017c000010e7983 */ /* 0x000ea80000300800 */
[----:B------:R-:W2:Y:S04]  /*58d0*/  LDL.LU R13, [R1+0x17c4] ;  /* 0x0017c400010d7983 */ /* 0x000ea80000300800 */
[----:B------:R-:W2:Y:S04]  /*58e0*/  LDL.LU R12, [R1+0x17c8] ;  /* 0x0017c800010c7983 */ /* 0x000ea80000300800 */
[----:B------:R-:W2:Y:S04]  /*58f0*/  LDL.LU R11, [R1+0x17cc] ;  /* 0x0017cc00010b7983 */ /* 0x000ea80000300800 */
[----:B------:R-:W2:Y:S04]  /*5900*/  LDL.LU R10, [R1+0x17d0] ;  /* 0x0017d000010a7983 */ /* 0x000ea80000300800 */
[----:B------:R-:W2:Y:S04]  /*5910*/  LDL.LU R9, [R1+0x17d4] ;  /* 0x0017d40001097983 */ /* 0x000ea80000300800 */
[----:B------:R-:W2:Y:S04]  /*5920*/  LDL.LU R8, [R1+0x17d8] ;  /* 0x0017d80001087983 */ /* 0x000ea80000300800 */
[----:B----4-:R-:W4:Y:S04]  /*5930*/  LDL.LU R7, [R1+0x17dc] ;  /* 0x0017dc0001077983 */ /* 0x010f280000300800 */
[----:B------:R1:W-:Y:S04]  /*5940*/  STL.U8 [R1+0xb19], R5 ;  /* 0x000b190501007387 */ /* 0x0003e80000100000 */
[----:B------:R1:W-:Y:S04]  /*5950*/  STL.U8 [R1+0xb1d], R127 ;  /* 0x000b1d7f01007387 */ /* 0x0003e80000100000 */
[----:B0-----:R-:W4:Y:S04]  /*5960*/  LDL.LU R6, [R1+0x17e0] ;  /* 0x0017e00001067983 */ /* 0x001f280000300800 */
[----:B-1----:R-:W4:Y:S04]  /*5970*/  LDL.LU R5, [R1+0x17e4] ;  /* 0x0017e40001057983 */ /* 0x002f280000300800 */
[----:B------:R-:W4:Y:S04]  /*5980*/  LDL.LU R127, [R1+0x17f4] ;  /* 0x0017f400017f7983 */ /* 0x000f280000300800 */
[----:B------:R0:W-:Y:S04]  /*5990*/  STL.U8 [R1+0xb1a], R4 ;  /* 0x000b1a0401007387 */ /* 0x0001e80000100000 */
[----:B------:R1:W-:Y:S04]  /*59a0*/  STL.U8 [R1+0xb1b], R3 ;  /* 0x000b1b0301007387 */ /* 0x0003e80000100000 */
[----:B---3--:R3:W-:Y:S04]  /*59b0*/  STL.U8 [R1+0xb1c], R2 ;  /* 0x000b1c0201007387 */ /* 0x0087e80000100000 */
[----:B0-----:R-:W4:Y:S04]  /*59c0*/  LDL.LU R4, [R1+0x17e8] ;  /* 0x0017e80001047983 */ /* 0x001f280000300800 */
[----:B-1----:R-:W4:Y:S04]  /*59d0*/  LDL.LU R3, [R1+0x17ec] ;  /* 0x0017ec0001037983 */ /* 0x002f280000300800 */
[----:B---3--:R-:W3:Y:S04]  /*59e0*/  LDL.LU R2, [R1+0x17f0] ;  /* 0x0017f00001027983 */ /* 0x008ee80000300800 */
[----:B------:R0:W-:Y:S04]  /*59f0*/  STL.U8 [R1+0xb1e], R31 ;  /* 0x000b1e1f01007387 */ /* 0x0001e80000100000 */
[----:B0-----:R-:W3:Y:S04]  /*5a00*/  LDL.LU R31, [R1+0x17f8] ;  /* 0x0017f800011f7983 */ /* 0x001ee80000300800 */
[----:B------:R0:W-:Y:S04]  /*5a10*/  STL.U8 [R1+0xb1f], R30 ;  /* 0x000b1f1e01007387 */ /* 0x0001e80000100000 */
[----:B------:R1:W-:Y:S04]  /*5a20*/  STL.U8 [R1+0xb20], R29 ;  /* 0x000b201d01007387 */ /* 0x0003e80000100000 */
[----:B0-----:R-:W3:Y:S04]  /*5a30*/  LDL.LU R30, [R1+0x17fc] ;  /* 0x0017fc00011e7983 */ /* 0x001ee80000300800 */
        /* <DEDUP_REMOVED lines=12> */
[----:B--2---:R2:W-:Y:S04]  /*5b00*/  STL.U8 [R1+0xb2d], R16 ;  /* 0x000b2d1001007387 */ /* 0x0045e80000100000 */
        /* <DEDUP_REMOVED lines=8> */
[----:B----4-:R4:W-:Y:S04]  /*5b90*/  STL.U8 [R1+0xb36], R7 ;  /* 0x000b360701007387 */ /* 0x0109e80000100000 */
[----:B-1----:R-:W3:Y:S04]  /*5ba0*/  LDL.LU R29, [R1+0x1800] ;  /* 0x00180000011d7983 */ /* 0x002ee80000300800 */
[----:B0-----:R-:W3:Y:S04]  /*5bb0*/  LDL.LU R28, [R1+0x1804] ;  /* 0x00180400011c7983 */ /* 0x001ee80000300800 */
        /* <DEDUP_REMOVED lines=83> */
[----:B------:R1:W-:Y:S04]  /*60f0*/  STL.U8 [R1+0xb3e], R30 ;  /* 0x000b3e1e01007387 */ /* 0x0003e80000100000 */
        /* <DEDUP_REMOVED lines=23> */
[----:B------:R4:W-:Y:S04]  /*6270*/  STL.U8 [R1+0xb56], R6 ;  /* 0x000b560601007387 */ /* 0x0009e80000100000 */
[----:B0-----:R-:W4:Y:S04]  /*6280*/  LDL.LU R31, [R1+0x1874] ;  /* 0x00187400011f7983 */ /* 0x001f280000300800 */
[----:B-1----:R-:W4:Y:S04]  /*6290*/  LDL.LU R30, [R1+0x1878] ;  /* 0x00187800011e7983 */ /* 0x002f280000300800 */
[----:B------:R-:W4:Y:S04]  /*62a0*/  LDL.LU R29, [R1+0x187c] ;  /* 0x00187c00011d7983 */ /* 0x000f280000300800 */
[----:B------:R-:W4:Y:S04]  /*62b0*/  LDL.LU R28, [R1+0x1880] ;  /* 0x00188000011c7983 */ /* 0x000f280000300800 */
[----:B-----5:R-:W5:Y:S04]  /*62c0*/  LDL.LU R27, [R1+0x1884] ;  /* 0x00188400011b7983 */ /* 0x020f680000300800 */
[----:B------:R-:W5:Y:S04]  /*62d0*/  LDL.LU R26, [R1+0x1888] ;  /* 0x00188800011a7983 */ /* 0x000f680000300800 */
[----:B------:R-:W5:Y:S04]  /*62e0*/  LDL.LU R25, [R1+0x188c] ;  /* 0x00188c0001197983 */ /* 0x000f680000300800 */
[----:B------:R-:W5:Y:S04]  /*62f0*/  LDL.LU R24, [R1+0x1890] ;  /* 0x0018900001187983 */ /* 0x000f680000300800 */
[----:B------:R-:W5:Y:S04]  /*6300*/  LDL.LU R23, [R1+0x1894] ;  /* 0x0018940001177983 */ /* 0x000f680000300800 */
[----:B------:R-:W5:Y:S04]  /*6310*/  LDL.LU R22, [R1+0x1898] ;  /* 0x0018980001167983 */ /* 0x000f680000300800 */
[----:B------:R0:W-:Y:S04]  /*6320*/  STL.U8 [R1+0xb57], R5 ;  /* 0x000b570501007387 */ /* 0x0001e80000100000 */
[----:B------:R1:W-:Y:S04]  /*6330*/  STL.U8 [R1+0xb5b], R127 ;  /* 0x000b5b7f01007387 */ /* 0x0003e80000100000 */
[----:B------:R-:W5:Y:S04]  /*6340*/  LDL.LU R21, [R1+0x189c] ;  /* 0x00189c0001157983 */ /* 0x000f680000300800 */
[----:B------:R-:W5:Y:S04]  /*6350*/  LDL.LU R20, [R1+0x18a0] ;  /* 0x0018a00001147983 */ /* 0x000f680000300800 */
[----:B------:R-:W5:Y:S04]  /*6360*/  LDL.LU R19, [R1+0x18a4] ;  /* 0x0018a40001137983 */ /* 0x000f680000300800 */
[----:B---3--:R-:W3:Y:S04]  /*6370*/  LDL.LU R18, [R1+0x18a8] ;  /* 0x0018a80001127983 */ /* 0x008ee80000300800 */
[----:B------:R-:W3:Y:S04]  /*6380*/  LDL.LU R17, [R1+0x18ac] ;  /* 0x0018ac0001117983 */ /* 0x000ee80000300800 */
        /* <DEDUP_REMOVED lines=10> */
[----:B------:R-:W4:Y:S04]  /*6430*/  LDL.LU R6, [R1+0x18d8] ;  /* 0x0018d80001067983 */ /* 0x000f280000300800 */
[----:B0-----:R-:W4:Y:S04]  /*6440*/  LDL.LU R5, [R1+0x18dc] ;  /* 0x0018dc0001057983 */ /* 0x001f280000300800 */
[----:B-1----:R-:W4:Y:S04]  /*6450*/  LDL.LU R127, [R1+0x18ec] ;  /* 0x0018ec00017f7983 */ /* 0x002f280000300800 */
[----:B------:R0:W-:Y:S04]  /*6460*/  STL.U8 [R1+0xb58], R4 ;  /* 0x000b580401007387 */ /* 0x0001e80000100000 */
[----:B------:R1:W-:Y:S04]  /*6470*/  STL.U8 [R1+0xb59], R3 ;  /* 0x000b590301007387 */ /* 0x0003e80000100000 */
[----:B------:R1:W-:Y:S04]  /*6480*/  STL.U8 [R1+0xb5a], R2 ;  /* 0x000b5a0201007387 */ /* 0x0003e80000100000 */
[----:B0-----:R-:W4:Y:S04]  /*6490*/  LDL.LU R4, [R1+0x18e0] ;  /* 0x0018e00001047983 */ /* 0x001f280000300800 */
[----:B-1----:R-:W4:Y:S04]  /*64a0*/  LDL.LU R3, [R1+0x18e4] ;  /* 0x0018e40001037983 */ /* 0x002f280000300800 */
[----:B------:R-:W4:Y:S04]  /*64b0*/  LDL.LU R2, [R1+0x18e8] ;  /* 0x0018e80001027983 */ /* 0x000f280000300800 */
        /* <DEDUP_REMOVED lines=10> */
[----:B0-----:R-:W4:Y:S04]  /*6560*/  LDL.LU R31, [R1+0x18f0] ;  /* 0x0018f000011f7983 */ /* 0x001f280000300800 */
[----:B-1----:R-:W4:Y:S04]  /*6570*/  LDL.LU R30, [R1+0x18f4] ;  /* 0x0018f400011e7983 */ /* 0x002f280000300800 */
[----:B------:R0:W-:Y:S04]  /*6580*/  STL.U8 [R1+0xb66], R21 ;  /* 0x000b661501007387 */ /* 0x0001e80000100000 */
[----:B------:R-:W4:Y:S04]  /*6590*/  LDL.LU R29, [R1+0x18f8] ;  /* 0x0018f800011d7983 */ /* 0x000f280000300800 */
[----:B------:R-:W4:Y:S04]  /*65a0*/  LDL.LU R28, [R1+0x18fc] ;  /* 0x0018fc00011c7983 */ /* 0x000f280000300800 */
[----:B-----5:R-:W5:Y:S04]  /*65b0*/  LDL.LU R27, [R1+0x1900] ;  /* 0x00190000011b7983 */ /* 0x020f680000300800 */
[----:B------:R-:W5:Y:S04]  /*65c0*/  LDL.LU R26, [R1+0x1904] ;  /* 0x00190400011a7983 */ /* 0x000f680000300800 */
[----:B------:R-:W5:Y:S04]  /*65d0*/  LDL.LU R25, [R1+0x1908] ;  /* 0x0019080001197983 */ /* 0x000f680000300800 */
[----:B------:R-:W5:Y:S04]  /*65e0*/  LDL.LU R24, [R1+0x190c] ;  /* 0x00190c0001187983 */ /* 0x000f680000300800 */
[----:B------:R-:W5:Y:S04]  /*65f0*/  LDL.LU R23, [R1+0x1910] ;  /* 0x0019100001177983 */ /* 0x000f680000300800 */
[----:B---3--:R-:W3:Y:S04]  /*6600*/  LDL.LU R22, [R1+0x1914] ;  /* 0x0019140001167983 */ /* 0x008ee80000300800 */
        /* <DEDUP_REMOVED lines=15> */
[----:B------:R4:W-:Y:S04]  /*6700*/  STL.U8 [R1+0xb76], R5 ;  /* 0x000b760501007387 */ /* 0x0009e80000100000 */
[----:B------:R4:W-:Y:S04]  /*6710*/  STL.U8 [R1+0xb7a], R127 ;  /* 0x000b7a7f01007387 */ /* 0x0009e80000100000 */
[----:B0-----:R-:W3:Y:S04]  /*6720*/  LDL.LU R21, [R1+0x1918] ;  /* 0x0019180001157983 */ /* 0x001ee80000300800 */
[----:B-1----:R-:W3:Y:S04]  /*6730*/  LDL.LU R20, [R1+0x191c] ;  /* 0x00191c0001147983 */ /* 0x002ee80000300800 */
[----:B------:R-:W3:Y:S04]  /*6740*/  LDL.LU R19, [R1+0x1920] ;  /* 0x0019200001137983 */ /* 0x000ee80000300800 */
[----:B------:R-:W3:Y:S04]  /*6750*/  LDL.LU R18, [R1+0x1924] ;  /* 0x0019240001127983 */ /* 0x000ee80000300800 */
        /* <DEDUP_REMOVED lines=12> */
[----:B------:R-:W4:Y:S04]  /*6820*/  LDL.LU R5, [R1+0x1958] ;  /* 0x0019580001057983 */ /* 0x000f280000300800 */
[----:B------:R-:W4:Y:S04]  /*6830*/  LDL.LU R127, [R1+0x1968] ;  /* 0x00196800017f7983 */ /* 0x000f280000300800 */
        /* <DEDUP_REMOVED lines=8> */
[----:B0-----:R-:W4:Y:S04]  /*68c0*/  LDL.LU R31, [R1+0x196c] ;  /* 0x00196c00011f7983 */ /* 0x001f280000300800 */
[----:B------:R0:W-:Y:S04]  /*68d0*/  STL.U8 [R1+0xb7d], R29 ;  /* 0x000b7d1d01007387 */ /* 0x0001e80000100000 */
[----:B------:R0:W-:Y:S04]  /*68e0*/  STL.U8 [R1+0xb7e], R28 ;  /* 0x000b7e1c01007387 */ /* 0x0001e80000100000 */
[----:B-----5:R5:W-:Y:S04]  /*68f0*/  STL.U8 [R1+0xb7f], R27 ;  /* 0x000b7f1b01007387 */ /* 0x020be80000100000 */
[----:B------:R5:W-:Y:S04]  /*6900*/  STL.U8 [R1+0xb80], R26 ;  /* 0x000b801a01007387 */ /* 0x000be80000100000 */
[----:B------:R5:W-:Y:S04]  /*6910*/  STL.U8 [R1+0xb81], R25 ;  /* 0x000b811901007387 */ /* 0x000be80000100000 */
[----:B------:R5:W-:Y:S04]  /*6920*/  STL.U8 [R1+0xb82], R24 ;  /* 0x000b821801007387 */ /* 0x000be80000100000 */
[----:B------:R5:W-:Y:S04]  /*6930*/  STL.U8 [R1+0xb83], R23 ;  /* 0x000b831701007387 */ /* 0x000be80000100000 */
[----:B---3--:R3:W-:Y:S04]  /*6940*/  STL.U8 [R1+0xb84], R22 ;  /* 0x000b841601007387 */ /* 0x0087e80000100000 */
[----:B-1----:R-:W4:Y:S04]  /*6950*/  LDL.LU R30, [R1+0x1970] ;  /* 0x00197000011e7983 */ /* 0x002f280000300800 */
[----:B0-----:R-:W4:Y:S04]  /*6960*/  LDL.LU R29, [R1+0x1974] ;  /* 0x00197400011d7983 */ /* 0x001f280000300800 */
        /* <DEDUP_REMOVED lines=50> */
[----:B0-----:R-:W4:Y:S04]  /*6c90*/  LDL.LU R31, [R1+0x19e8] ;  /* 0x0019e800011f7983 */ /* 0x001f280000300800 */
        /* <DEDUP_REMOVED lines=9> */
[----:B0-----:R-:W4:Y:S04]  /*6d30*/  LDL.LU R30, [R1+0x19ec] ;  /* 0x0019ec00011e7983 */ /* 0x001f280000300800 */
[----:B-1----:R-:W4:Y:S04]  /*6d40*/  LDL.LU R29, [R1+0x19f0] ;  /* 0x0019f000011d7983 */ /* 0x002f280000300800 */
        /* <DEDUP_REMOVED lines=235> */
[----:B------:R-:W-:Y:S04]  /*7c00*/  STL.U8 [R1+0xc16], R31 ;  /* 0x000c161f01007387 */ /* 0x000fe80000100000 */
[----:B------:R-:W-:Y:S04]  /*7c10*/  STL.U8 [R1+0xc17], R30 ;  /* 0x000c171e01007387 */ /* 0x000fe80000100000 */
[----:B------:R-:W-:Y:S04]  /*7c20*/  STL.U8 [R1+0xc18], R29 ;  /* 0x000c181d01007387 */ /* 0x000fe80000100000 */
[----:B------:R-:W-:Y:S04]  /*7c30*/  STL.U8 [R1+0xc19], R28 ;  /* 0x000c191c01007387 */ /* 0x000fe80000100000 */
[----:B-----5:R-:W-:Y:S04]  /*7c40*/  STL.U8 [R1+0xc1a], R27 ;  /* 0x000c1a1b01007387 */ /* 0x020fe80000100000 */
[----:B------:R-:W-:Y:S04]  /*7c50*/  STL.U8 [R1+0xc1b], R26 ;  /* 0x000c1b1a01007387 */ /* 0x000fe80000100000 */
[----:B------:R-:W-:Y:S04]  /*7c60*/  STL.U8 [R1+0xc1c], R25 ;  /* 0x000c1c1901007387 */ /* 0x000fe80000100000 */
[----:B------:R-:W-:Y:S04]  /*7c70*/  STL.U8 [R1+0xc1d], R24 ;  /* 0x000c1d1801007387 */ /* 0x000fe80000100000 */
[----:B------:R-:W-:Y:S04]  /*7c80*/  STL.U8 [R1+0xc1e], R23 ;  /* 0x000c1e1701007387 */ /* 0x000fe80000100000 */
[----:B---3--:R-:W-:Y:S01]  /*7c90*/  STL.U8 [R1+0xc1f], R22 ;  /* 0x000c1f1601007387 */ /* 0x008fe20000100000 */
[----:B------:R-:W-:Y:S01]  /*7ca0*/  VIADD R248, R1, 0xc38 ;  /* 0x00000c3801f87836 */ /* 0x000fe20000000000 */
[----:B------:R-:W-:-:S02]  /*7cb0*/  UMOV UR4, URZ ;  /* 0x000000ff00047c82 */ /* 0x000fc40008000000 */
[----:B------:R-:W-:Y:S04]  /*7cc0*/  STL.U8 [R1+0xc20], R21 ;  /* 0x000c201501007387 */ /* 0x000fe80000100000 */
[----:B------:R-:W-:Y:S04]  /*7cd0*/  STL.U8 [R1+0xc21], R20 ;  /* 0x000c211401007387 */ /* 0x000fe80000100000 */
[----:B------:R-:W-:Y:S04]  /*7ce0*/  STL.U8 [R1+0xc22], R19 ;  /* 0x000c221301007387 */ /* 0x000fe80000100000 */
[----:B------:R-:W-:Y:S04]  /*7cf0*/  STL.U8 [R1+0xc23], R18 ;  /* 0x000c231201007387 */ /* 0x000fe80000100000 */
[----:B------:R-:W-:Y:S04]  /*7d00*/  STL.U8 [R1+0xc24], R17 ;  /* 0x000c241101007387 */ /* 0x000fe80000100000 */
[----:B--2---:R-:W-:Y:S04]  /*7d10*/  STL.U8 [R1+0xc25], R16 ;  /* 0x000c251001007387 */ /* 0x004fe80000100000 */
        /* <DEDUP_REMOVED lines=8> */
[----:B----4-:R-:W-:Y:S04]  /*7da0*/  STL.U8 [R1+0xc2e], R7 ;  /* 0x000c2e0701007387 */ /* 0x010fe80000100000 */
[----:B------:R-:W-:Y:S04]  /*7db0*/  STL.U8 [R1+0xc2f], R6 ;  /* 0x000c2f0601007387 */ /* 0x000fe80000100000 */
[----:B------:R-:W-:Y:S04]  /*7dc0*/  STL.U8 [R1+0xc30], R5 ;  /* 0x000c300501007387 */ /* 0x000fe80000100000 */
[----:B------:R-:W-:Y:S04]  /*7dd0*/  STL.U8 [R1+0xc34], R127 ;  /* 0x000c347f01007387 */ /* 0x000fe80000100000 */
[----:B------:R0:W-:Y:S04]  /*7de0*/  STL.U8 [R1+0xc31], R4 ;  /* 0x000c310401007387 */ /* 0x0001e80000100000 */
[----:B------:R1:W-:Y:S04]  /*7df0*/  STL.U8 [R1+0xc32], R3 ;  /* 0x000c320301007387 */ /* 0x0003e80000100000 */
[----:B------:R2:W-:Y:S01]  /*7e00*/  STL.U8 [R1+0xc33], R2 ;  /* 0x000c330201007387 */ /* 0x0005e20000100000 */
[----:B0-----:R-:W-:-:S02]  /*7e10*/  VIADD R4, R1, 0x9c8 ;  /* 0x000009c801047836 */ /* 0x001fc40000000000 */
[----:B-1----:R-:W-:Y:S02]  /*7e20*/  VIADD R3, R1, 0x8 ;  /* 0x0000000801037836 */ /* 0x002fe40000000000 */
[----:B--2---:R-:W-:-:S07]  /*7e30*/  IMAD.MOV.U32 R2, RZ, RZ, R1 ;  /* 0x000000ffff027224 */ /* 0x004fce00078e0001 */
.L_x_366:
[----:B-----5:R-:W-:Y:S01]  /*7e40*/  PRMT R5, R0, 0x9910, RZ ;  /* 0x0000991000057816 */ /* 0x020fe200000000ff */
[----:B------:R-:W-:-:S03]  /*7e50*/  UISETP.NE.AND UP0, UPT, UR4, 0x9c0, UPT ;  /* 0x000009c00400788c */ /* 0x000fc6000bf05270 */
[----:B------:R-:W-:-:S13]  /*7e60*/  ISETP.NE.AND P0, PT, R5, RZ, PT ;  /* 0x000000ff0500720c */ /* 0x000fda0003f05270 */
[----:B------:R-:W-:Y:S01]  /*7e70*/  @P0 LOP3.LUT R0, R0, 0xffff, RZ, 0xc0, !PT ;  /* 0x0000ffff00000812 */ /* 0x000fe200078ec0ff */
[----:B------:R-:W-:Y:S02]  /*7e80*/  @P0 IMAD.MOV.U32 R5, RZ, RZ, 0x1 ;  /* 0x00000001ff050424 */ /* 0x000fe400078e00ff */
[----:B------:R-:W-:Y:S01]  /*7e90*/  @!P0 IMAD.MOV.U32 R6, RZ, RZ, 0x1ffffff ;  /* 0x01ffffffff068424 */ /* 0x000fe200078e00ff */
[----:B------:R-:W-:-:S04]  /*7ea0*/  @P0 PRMT R0, R0, 0x8880, RZ ;  /* 0x0000888000000816 */ /* 0x000fc800000000ff */
[----:B------:R0:W-:Y:S01]  /*7eb0*/  @!P0 STL [R3+-0x8], R6 ;  /* 0xfffff80603008387 */ /* 0x0001e20000100800 */
[----:B------:R-:W-:-:S05]  /*7ec0*/  @P0 VIADD R0, R0, 0xffffffff ;  /* 0xffffffff00000836 */ /* 0x000fca0000000000 */
[----:B------:R-:W-:-:S04]  /*7ed0*/  @P0 SHF.L.U32 R0, R5, R0, RZ ;  /* 0x0000000005000219 */ /* 0x000fc800000006ff */
[----:B------:R-:W-:-:S05]  /*7ee0*/  @P0 LOP3.LUT R0, R0, 0x80000000, RZ, 0xfc, !PT ;  /* 0x8000000000000812 */ /* 0x000fca00078efcff */
[----:B------:R0:W-:Y:S01]  /*7ef0*/  @P0 STL [R3+-0x8], R0 ;  /* 0xfffff80003000387 */ /* 0x0001e20000100800 */
[----:B------:R-:W-:Y:S05]  /*7f00*/  BRA.U !UP0, `(.L_x_365) ;  /* 0x00000001088c7547 */ /* 0x000fea000b800000 */
[----:B0-----:R-:W2:Y:S02]  /*7f10*/  LDL.U8 R0, [R4+-0x3] ;  /* 0xfffffd0004007983 */ /* 0x001ea40000100000 */
[----:B--2---:R-:W-:-:S13]  /*7f20*/  ISETP.NE.AND P0, PT, R0, RZ, PT ;  /* 0x000000ff0000720c */ /* 0x004fda0003f05270 */
[----:B------:R-:W-:Y:S01]  /*7f30*/  @P0 PRMT R0, R0, 0x8880, RZ ;  /* 0x0000888000000816 */ /* 0x000fe200000000ff */
[----:B------:R-:W-:Y:S02]  /*7f40*/  @P0 IMAD.MOV.U32 R5, RZ, RZ, 0x1 ;  /* 0x00000001ff050424 */ /* 0x000fe400078e00ff */
[----:B------:R-:W-:Y:S02]  /*7f50*/  @!P0 IMAD.MOV.U32 R8, RZ, RZ, 0x1ffffff ;  /* 0x01ffffffff088424 */ /* 0x000fe400078e00ff */
[----:B------:R-:W-:-:S05]  /*7f60*/  @P0 VIADD R0, R0, 0xffffffff ;  /* 0xffffffff00000836 */ /* 0x000fca0000000000 */
[----:B------:R-:W-:-:S04]  /*7f70*/  @P0 SHF.L.U32 R0, R5, R0, RZ ;  /* 0x0000000005000219 */ /* 0x000fc800000006ff */
[----:B------:R-:W-:-:S05]  /*7f80*/  @P0 LOP3.LUT R0, R0, 0x80000000, RZ, 0xfc, !PT ;  /* 0x8000000000000812 */ /* 0x000fca00078efcff */
[----:B------:R0:W-:Y:S04]  /*7f90*/  @P0 STL [R3+-0x4], R0 ;  /* 0xfffffc0003000387 */ /* 0x0001e80000100800 */
[----:B------:R1:W-:Y:S04]  /*7fa0*/  @!P0 STL [R3+-0x4], R8 ;  /* 0xfffffc0803008387 */ /* 0x0003e80000100800 */
[----:B------:R-:W2:Y:S02]  /*7fb0*/  LDL.U8 R5, [R4+-0x2] ;  /* 0xfffffe0004057983 */ /* 0x000ea40000100000 */
[----:B--2---:R-:W-:-:S13]  /*7fc0*/  ISETP.NE.AND P0, PT, R5, RZ, PT ;  /* 0x000000ff0500720c */ /* 0x004fda0003f05270 */
[----:B------:R-:W-:Y:S01]  /*7fd0*/  @P0 PRMT R5, R5, 0x8880, RZ ;  /* 0x0000888005050816 */ /* 0x000fe200000000ff */
[----:B------:R-:W-:Y:S02]  /*7fe0*/  @P0 IMAD.MOV.U32 R6, RZ, RZ, 0x1 ;  /* 0x00000001ff060424 */ /* 0x000fe400078e00ff */
[----:B------:R-:W-:Y:S02]  /*7ff0*/  @!P0 IMAD.MOV.U32 R10, RZ, RZ, 0x1ffffff ;  /* 0x01ffffffff0a8424 */ /* 0x000fe400078e00ff */
[----:B------:R-:W-:-:S05]  /*8000*/  @P0 VIADD R5, R5, 0xffffffff ;  /* 0xffffffff05050836 */ /* 0x000fca0000000000 */
[----:B------:R-:W-:-:S04]  /*8010*/  @P0 SHF.L.U32 R5, R6, R5, RZ ;  /* 0x0000000506050219 */ /* 0x000fc800000006ff */
[----:B------:R-:W-:-:S05]  /*8020*/  @P0 LOP3.LUT R6, R5, 0x80000000, RZ, 0xfc, !PT ;  /* 0x8000000005060812 */ /* 0x000fca00078efcff */
[----:B------:R-:W-:Y:S04]  /*8030*/  @P0 STL [R3], R6 ;  /* 0x0000000603000387 */ /* 0x000fe80000100800 */
[----:B------:R-:W-:Y:S04]  /*8040*/  @!P0 STL [R3], R10 ;  /* 0x0000000a03008387 */ /* 0x000fe80000100800 */
[----:B0-----:R-:W2:Y:S01]  /*8050*/  LDL.U8 R0, [R4+-0x1] ;  /* 0xffffff0004007983 */ /* 0x001ea20000100000 */
[----:B------:R-:W-:Y:S01]  /*8060*/  UIADD3 UR4, UPT, UPT, UR4, 0x10, URZ ;  /* 0x0000001004047890 */ /* 0x000fe2000fffe0ff */
[----:B--2---:R-:W-:-:S13]  /*8070*/  ISETP.NE.AND P0, PT, R0, RZ, PT ;  /* 0x000000ff0000720c */ /* 0x004fda0003f05270 */
[----:B------:R-:W-:Y:S01]  /*8080*/  @P0 PRMT R0, R0, 0x8880, RZ ;  /* 0x0000888000000816 */ /* 0x000fe200000000ff */
[----:B------:R-:W-:Y:S02]  /*8090*/  @P0 IMAD.MOV.U32 R5, RZ, RZ, 0x1 ;  /* 0x00000001ff050424 */ /* 0x000fe400078e00ff */
[----:B------:R-:W-:Y:S02]  /*80a0*/  @!P0 IMAD.MOV.U32 R12, RZ, RZ, 0x1ffffff ;  /* 0x01ffffffff0c8424 */ /* 0x000fe400078e00ff */
[----:B------:R-:W-:-:S05]  /*80b0*/  @P0 VIADD R0, R0, 0xffffffff ;  /* 0xffffffff00000836 */ /* 0x000fca0000000000 */
[----:B------:R-:W-:-:S04]  /*80c0*/  @P0 SHF.L.U32 R0, R5, R0, RZ ;  /* 0x0000000005000219 */ /* 0x000fc800000006ff */
[----:B-1----:R-:W-:-:S05]  /*80d0*/  @P0 LOP3.LUT R8, R0, 0x80000000, RZ, 0xfc, !PT ;  /* 0x8000000000080812 */ /* 0x002fca00078efcff */
[----:B------:R-:W-:Y:S04]  /*80e0*/  @P0 STL [R3+0x4], R8 ;  /* 0x0000040803000387 */ /* 0x000fe80000100800 */
[----:B------:R0:W-:Y:S04]  /*80f0*/  @!P0 STL [R3+0x4], R12 ;  /* 0x0000040c03008387 */ /* 0x0001e80000100800 */
[----:B------:R1:W5:Y:S01]  /*8100*/  LDL.U8 R0, [R4] ;  /* 0x0000000004007983 */ /* 0x0003620000100000 */
[----:B0-----:R-:W-:Y:S02]  /*8110*/  VIADD R3, R3, 0x10 ;  /* 0x0000001003037836 */ /* 0x001fe40000000000 */
[----:B-1----:R-:W-:Y:S01]  /*8120*/  VIADD R4, R4, 0x4 ;  /* 0x0000000404047836 */ /* 0x002fe20000000000 */
[----:B------:R-:W-:Y:S06]  /*8130*/  BRA `(.L_x_366) ;  /* 0xfffffffc00407947 */ /* 0x000fec000383ffff */
.L_x_365:
[----:B------:R-:W2:Y:S04]  /*8140*/  LDL.128 R104, [R1+0x20] ;  /* 0x0000200001687983 */ /* 0x000ea80000100c00 */
[----:B------:R-:W3:Y:S04]  /*8150*/  LDL.128 R180, [R1+0x30] ;  /* 0x0000300001b47983 */ /* 0x000ee80000100c00 */
[----:B------:R-:W4:Y:S04]  /*8160*/  LDL.128 R172, [R1+0x40] ;  /* 0x0000400001ac7983 */ /* 0x000f280000100c00 */
[----:B------:R-:W5:Y:S04]  /*8170*/  LDL.128 R84, [R1+0x10] ;  /* 0x0000100001547983 */ /* 0x000f680000100c00 */
[----:B------:R-:W5:Y:S04]  /*8180*/  LDL.128 R176, [R1+0x50] ;  /* 0x0000500001b07983 */ /* 0x000f680000100c00 */
[----:B------:R-:W5:Y:S04]  /*8190*/  LDL.128 R204, [R1+0xa0] ;  /* 0x0000a00001cc7983 */ /* 0x000f680000100c00 */
[----:B------:R-:W5:Y:S04]  /*81a0*/  LDL.128 R168, [R1+0x60] ;  /* 0x0000600001a87983 */ /* 0x000f680000100c00 */
[----:B------:R-:W5:Y:S04]  /*81b0*/  LDL.128 R232, [R1+0xb0] ;  /* 0x0000b00001e87983 */ /* 0x000f680000100c00 */
[----:B0-----:R-:W5:Y:S04]  /*81c0*/  LDL.128 R4, [R1] ;  /* 0x0000000001047983 */ /* 0x001f680000100c00 */
[----:B------:R-:W5:Y:S04]  /*81d0*/  LDL.128 R196, [R1+0x80] ;  /* 0x0000800001c47983 */ /* 0x000f680000100c00 */
        /* <DEDUP_REMOVED lines=47> */
[----:B------:R-:W5:Y:S01]  /*84d0*/  LDL R0, [R1+0x9c0] ;  /* 0x0009c00001007983 */ /* 0x000f620000100800 */
[----:B--2---:R-:W-:-:S02]  /*84e0*/  IMAD.MOV.U32 R240, RZ, RZ, R106 ;  /* 0x000000fffff07224 */ /* 0x004fc400078e006a */
[----:B------:R-:W-:Y:S02]  /*84f0*/  IMAD.MOV.U32 R241, RZ, RZ, R107 ;  /* 0x000000fffff17224 */ /* 0x000fe400078e006b */
[----:B---3--:R-:W-:Y:S02]  /*8500*/  IMAD.MOV.U32 R242, RZ, RZ, R180 ;  /* 0x000000fffff27224 */ /* 0x008fe400078e00b4 */
[----:B------:R-:W-:Y:S02]  /*8510*/  IMAD.MOV.U32 R243, RZ, RZ, R181 ;  /* 0x000000fffff37224 */ /* 0x000fe400078e00b5 */
[----:B------:R-:W-:Y:S02]  /*8520*/  IMAD.MOV.U32 R244, RZ, RZ, R182 ;  /* 0x000000fffff47224 */ /* 0x000fe400078e00b6 */
[----:B------:R-:W-:Y:S02]  /*8530*/  IMAD.MOV.U32 R245, RZ, RZ, R183 ;  /* 0x000000fffff57224 */ /* 0x000fe400078e00b7 */
[----:B----4-:R-:W-:-:S02]  /*8540*/  IMAD.MOV.U32 R246, RZ, RZ, R172 ;  /* 0x000000fffff67224 */ /* 0x010fc400078e00ac */
[----:B------:R-:W-:Y:S01]  /*8550*/  IMAD.MOV.U32 R247, RZ, RZ, R173 ;  /* 0x000000fffff77224 */ /* 0x000fe200078e00ad */
[----:B------:R0:W-:Y:S01]  /*8560*/  STL.128 [R1+0xc60], R240 ;  /* 0x000c60f001007387 */ /* 0x0001e20000100c00 */
[----:B-----5:R-:W-:Y:S02]  /*8570*/  IMAD.MOV.U32 R190, RZ, RZ, R84 ;  /* 0x000000ffffbe7224 */ /* 0x020fe400078e0054 */
[----:B------:R-:W-:Y:S02]  /*8580*/  IMAD.MOV.U32 R191, RZ, RZ, R85 ;  /* 0x000000ffffbf7224 */ /* 0x000fe400078e0055 */
[----:B------:R-:W-:Y:S02]  /*8590*/  IMAD.MOV.U32 R236, RZ, RZ, R86 ;  /* 0x000000ffffec7224 */ /* 0x000fe400078e0056 */
[----:B------:R-:W-:Y:S01]  /*85a0*/  IMAD.MOV.U32 R237, RZ, RZ, R87 ;  /* 0x000000ffffed7224 */ /* 0x000fe200078e0057 */
[----:B------:R-:W2:Y:S04]  /*85b0*/  LDL.128 R180, [R1+0x3e0] ;  /* 0x0003e00001b47983 */ /* 0x000ea80000100c00 */
[----:B------:R-:W3:Y:S01]  /*85c0*/  LDL.128 R84, [R1+0x370] ;  /* 0x0003700001547983 */ /* 0x000ee20000100c00 */
[----:B0-----:R-:W-:-:S02]  /*85d0*/  IMAD.MOV.U32 R240, RZ, RZ, R174 ;  /* 0x000000fffff07224 */ /* 0x001fc400078e00ae */
[----:B------:R-:W-:Y:S02]  /*85e0*/  IMAD.MOV.U32 R241, RZ, RZ, R175 ;  /* 0x000000fffff17224 */ /* 0x000fe400078e00af */
[----:B------:R-:W-:Y:S02]  /*85f0*/  IMAD.MOV.U32 R242, RZ, RZ, R176 ;  /* 0x000000fffff27224 */ /* 0x000fe400078e00b0 */
[----:B------:R-:W-:Y:S01]  /*8600*/  IMAD.MOV.U32 R243, RZ, RZ, R177 ;  /* 0x000000fffff37224 */ /* 0x000fe200078e00b1 */
[----:B------:R0:W-:Y:S01]  /*8610*/  STL.128 [R1+0xc70], R244 ;  /* 0x000c70f401007387 */ /* 0x0001e20000100c00 */
[----:B------:R-:W-:Y:S02]  /*8620*/  IMAD.MOV.U32 R238, RZ, RZ, R104 ;  /* 0x000000ffffee7224 */ /* 0x000fe400078e0068 */
[----:B------:R-:W-:Y:S01]  /*8630*/  IMAD.MOV.U32 R239, RZ, RZ, R105 ;  /* 0x000000ffffef7224 */ /* 0x000fe200078e0069 */
[----:B------:R1:W-:Y:S01]  /*8640*/  STL.128 [R1+0xc80], R240 ;  /* 0x000c80f001007387 */ /* 0x0003e20000100c00 */
[----:B------:R-:W-:-:S02]  /*8650*/  IMAD.MOV.U32 R174, RZ, RZ, R168 ;  /* 0x000000ffffae7224 */ /* 0x000fc400078e00a8 */
[----:B------:R-:W-:Y:S01]  /*8660*/  IMAD.MOV.U32 R175, RZ, RZ, R169 ;  /* 0x000000ffffaf7224 */ /* 0x000fe200078e00a9 */
[----:B------:R-:W4:Y:S01]  /*8670*/  LDL.128 R104, [R1+0x380] ;  /* 0x0003800001687983 */ /* 0x000f220000100c00 */
[----:B------:R-:W-:Y:S02]  /*8680*/  IMAD.MOV.U32 R176, RZ, RZ, R170 ;  /* 0x000000ffffb07224 */ /* 0x000fe400078e00aa */
[----:B------:R-:W-:Y:S02]  /*8690*/  IMAD.MOV.U32 R177, RZ, RZ, R171 ;  /* 0x000000ffffb17224 */ /* 0x000fe400078e00ab */
[----:B------:R-:W-:Y:S01]  /*86a0*/  IMAD.MOV.U32 R188, RZ, RZ, R6 ;  /* 0x000000ffffbc7224 */ /* 0x000fe200078e0006 */
[----:B------:R-:W5:Y:S01]  /*86b0*/  LDL.128 R168, [R1+0x3b0] ;  /* 0x0003b00001a87983 */ /* 0x000f620000100c00 */
[----:B0-----:R-:W-:Y:S02]  /*86c0*/  IMAD.MOV.U32 R246, RZ, RZ, R204 ;  /* 0x000000fffff67224 */ /* 0x001fe400078e00cc */
[----:B------:R-:W-:-:S02]  /*86d0*/  IMAD.MOV.U32 R247, RZ, RZ, R205 ;  /* 0x000000fffff77224 */ /* 0x000fc400078e00cd */
[----:B------:R-:W-:Y:S02]  /*86e0*/  IMAD.MOV.U32 R204, RZ, RZ, R206 ;  /* 0x000000ffffcc7224 */ /* 0x000fe400078e00ce */
[----:B------:R-:W-:Y:S02]  /*86f0*/  IMAD.MOV.U32 R205, RZ, RZ, R207 ;  /* 0x000000ffffcd7224 */ /* 0x000fe400078e00cf */
[----:B------:R-:W-:Y:S02]  /*8700*/  IMAD.MOV.U32 R206, RZ, RZ, R232 ;  /* 0x000000ffffce7224 */ /* 0x000fe400078e00e8 */
[----:B------:R-:W-:Y:S02]  /*8710*/  IMAD.MOV.U32 R207, RZ, RZ, R233 ;  /* 0x000000ffffcf7224 */ /* 0x000fe400078e00e9 */
[----:B------:R-:W-:Y:S02]  /*8720*/  IMAD.MOV.U32 R189, RZ, RZ, R7 ;  /* 0x000000ffffbd7224 */ /* 0x000fe400078e0007 */
[----:B------:R-:W-:-:S02]  /*8730*/  IMAD.MOV.U32 R172, RZ, RZ, R178 ;  /* 0x000000ffffac7224 */ /* 0x000fc400078e00b2 */
[----:B------:R-:W-:Y:S02]  /*8740*/  IMAD.MOV.U32 R173, RZ, RZ, R179 ;  /* 0x000000ffffad7224 */ /* 0x000fe400078e00b3 */
[----:B-1----:R-:W-:Y:S02]  /*8750*/  IMAD.MOV.U32 R240, RZ, RZ, R198 ;  /* 0x000000fffff07224 */ /* 0x002fe400078e00c6 */
[----:B------:R-:W-:Y:S02]  /*8760*/  IMAD.MOV.U32 R241, RZ, RZ, R199 ;  /* 0x000000fffff17224 */ /* 0x000fe400078e00c7 */
[----:B------:R-:W-:Y:S02]  /*8770*/  IMAD.MOV.U32 R242, RZ, RZ, R200 ;  /* 0x000000fffff27224 */ /* 0x000fe400078e00c8 */
[----:B------:R-:W-:Y:S02]  /*8780*/  IMAD.MOV.U32 R243, RZ, RZ, R201 ;  /* 0x000000fffff37224 */ /* 0x000fe400078e00c9 */
[----:B------:R-:W-:-:S02]  /*8790*/  IMAD.MOV.U32 R232, RZ, RZ, R234 ;  /* 0x000000ffffe87224 */ /* 0x000fc400078e00ea */
[----:B------:R-:W-:Y:S02]  /*87a0*/  IMAD.MOV.U32 R233, RZ, RZ, R235 ;  /* 0x000000ffffe97224 */ /* 0x000fe400078e00eb */
[----:B------:R-:W-:Y:S02]  /*87b0*/  IMAD.MOV.U32 R178, RZ, RZ, R192 ;  /* 0x000000ffffb27224 */ /* 0x000fe400078e00c0 */
[----:B------:R-:W-:Y:S02]  /*87c0*/  IMAD.MOV.U32 R179, RZ, RZ, R193 ;  /* 0x000000ffffb37224 */ /* 0x000fe400078e00c1 */
[----:B------:R-:W-:Y:S02]  /*87d0*/  IMAD.MOV.U32 R234, RZ, RZ, R148 ;  /* 0x000000ffffea7224 */ /* 0x000fe400078e0094 */
[----:B------:R-:W-:Y:S01]  /*87e0*/  IMAD.MOV.U32 R235, RZ, RZ, R149 ;  /* 0x000000ffffeb7224 */ /* 0x000fe200078e0095 */
[----:B------:R0:W-:Y:S01]  /*87f0*/  STL.128 [R1+0xc40], R188 ;  /* 0x000c40bc01007387 */ /* 0x0001e20000100c00 */
[----:B------:R-:W-:-:S03]  /*8800*/  IMAD.MOV.U32 R244, RZ, RZ, R202 ;  /* 0x000000fffff47224 */ /* 0x000fc600078e00ca */
[----:B------:R1:W-:Y:S01]  /*8810*/  STL.128 [R1+0xc90], R172 ;  /* 0x000c90ac01007387 */ /* 0x0003e20000100c00 */
[----:B------:R-:W-:-:S03]  /*8820*/  IMAD.MOV.U32 R245, RZ, RZ, R203 ;  /* 0x000000fffff57224 */ /* 0x000fc600078e00cb */
[----:B------:R1:W-:Y:S04]  /*8830*/  STL.128 [R1+0xcc0], R240 ;  /* 0x000cc0f001007387 */ /* 0x0003e80000100c00 */
[----:B------:R1:W-:Y:S04]  /*8840*/  STL.128 [R1+0xca0], R176 ;  /* 0x000ca0b001007387 */ /* 0x0003e80000100c00 */
[----:B0-----:R-:W2:Y:S04]  /*8850*/  LDL.128 R188, [R1+0x3f0] ;  /* 0x0003f00001bc7983 */ /* 0x001ea80000100c00 */
[----:B-1----:R-:W2:Y:S04]  /*8860*/  LDL.128 R172, [R1+0x3c0] ;  /* 0x0003c00001ac7983 */ /* 0x002ea80000100c00 */
[----:B------:R0:W-:Y:S01]  /*8870*/  STL.128 [R1+0xcf0], R232 ;  /* 0x000cf0e801007387 */ /* 0x0001e20000100c00 */
[----:B------:R-:W-:-:S02]  /*8880*/  IMAD.MOV.U32 R240, RZ, RZ, R154 ;  /* 0x000000fffff07224 */ /* 0x000fc400078e009a */
[----:B------:R-:W-:Y:S01]  /*8890*/  IMAD.MOV.U32 R241, RZ, RZ, R155 ;  /* 0x000000fffff17224 */ /* 0x000fe200078e009b */
[----:B------:R1:W-:Y:S01]  /*88a0*/  STL.128 [R1+0xc50], R236 ;  /* 0x000c50ec01007387 */ /* 0x0003e20000100c00 */
[----:B------:R-:W-:Y:S02]  /*88b0*/  IMAD.MOV.U32 R242, RZ, RZ, R156 ;  /* 0x000000fffff27224 */ /* 0x000fe400078e009c */
[----:B------:R-:W-:Y:S01]  /*88c0*/  IMAD.MOV.U32 R243, RZ, RZ, R157 ;  /* 0x000000fffff37224 */ /* 0x000fe200078e009d */
[----:B------:R-:W2:Y:S04]  /*88d0*/  LDL.128 R176, [R1+0x3d0] ;  /* 0x0003d00001b07983 */ /* 0x000ea80000100c00 */
[----:B------:R1:W-:Y:S01]  /*88e0*/  STL.128 [R1+0xd10], R240 ;  /* 0x000d10f001007387 */ /* 0x0003e20000100c00 */
[----:B0-----:R-:W-:-:S03]  /*88f0*/  IMAD.MOV.U32 R232, RZ, RZ, R158 ;  /* 0x000000ffffe87224 */ /* 0x001fc600078e009e */
[----:B------:R0:W-:Y:S01]  /*8900*/  STL.128 [R1+0xce0], R204 ;  /* 0x000ce0cc01007387 */ /* 0x0001e20000100c00 */
[----:B------:R-:W-:Y:S02]  /*8910*/  IMAD.MOV.U32 R233, RZ, RZ, R159 ;  /* 0x000000ffffe97224 */ /* 0x000fe400078e009f */
[----:B------:R-:W-:Y:S01]  /*8920*/  IMAD.MOV.U32 R234, RZ, RZ, R160 ;  /* 0x000000ffffea7224 */ /* 0x000fe200078e00a0 */
[----:B------:R-:W2:Y:S01]  /*8930*/  LDL.128 R200, [R1+0x420] ;  /* 0x0004200001c87983 */ /* 0x000ea20000100c00 */
[----:B------:R-:W-:Y:S02]  /*8940*/  IMAD.MOV.U32 R235, RZ, RZ, R161 ;  /* 0x000000ffffeb7224 */ /* 0x000fe400078e00a1 */
[----:B-1----:R-:W-:Y:S01]  /*8950*/  IMAD.MOV.U32 R236, RZ, RZ, R194 ;  /* 0x000000ffffec7224 */ /* 0x002fe200078e00c2 */
[----:B------:R-:W-:Y:S01]  /*8960*/  STL.128 [R1+0xcd0], R244 ;  /* 0x000cd0f401007387 */ /* 0x000fe20000100c00 */
[----:B------:R-:W-:Y:S02]  /*8970*/  IMAD.MOV.U32 R237, RZ, RZ, R195 ;  /* 0x000000ffffed7224 */ /* 0x000fe400078e00c3 */
[----:B------:R-:W-:-:S02]  /*8980*/  IMAD.MOV.U32 R238, RZ, RZ, R196 ;  /* 0x000000ffffee7224 */ /* 0x000fc400078e00c4 */
[----:B------:R-:W-:Y:S01]  /*8990*/  IMAD.MOV.U32 R239, RZ, RZ, R197 ;  /* 0x000000ffffef7224 */ /* 0x000fe200078e00c5 */
[----:B------:R1:W-:Y:S01]  /*89a0*/  STL.128 [R1+0xd20], R232 ;  /* 0x000d20e801007387 */ /* 0x0003e20000100c00 */
[----:B------:R-:W-:Y:S02]  /*89b0*/  IMAD.MOV.U32 R160, RZ, RZ, R162 ;  /* 0x000000ffffa07224 */ /* 0x000fe400078e00a2 */
[----:B------:R-:W-:Y:S01]  /*89c0*/  IMAD.MOV.U32 R161, RZ, RZ, R163 ;  /* 0x000000ffffa17224 */ /* 0x000fe200078e00a3 */
[----:B------:R1:W-:Y:S01]  /*89d0*/  STL.128 [R1+0xcb0], R236 ;  /* 0x000cb0ec01007387 */ /* 0x0003e20000100c00 */
[----:B------:R-:W-:Y:S02]  /*89e0*/  IMAD.MOV.U32 R240, RZ, RZ, R110 ;  /* 0x000000fffff07224 */ /* 0x000fe400078e006e */
[----:B------:R-:W-:Y:S01]  /*89f0*/  IMAD.MOV.U32 R241, RZ, RZ, R111 ;  /* 0x000000fffff17224 */ /* 0x000fe200078e006f */
[----:B------:R-:W2:Y:S01]  /*8a00*/  LDL.128 R192, [R1+0x400] ;  /* 0x0004000001c07983 */ /* 0x000ea20000100c00 */
[----:B------:R-:W-:-:S02]  /*8a10*/  IMAD.MOV.U32 R242, RZ, RZ, R112 ;  /* 0x000000fffff27224 */ /* 0x000fc400078e0070 */
[----:B------:R-:W-:Y:S01]  /*8a20*/  IMAD.MOV.U32 R243, RZ, RZ, R113 ;  /* 0x000000fffff37224 */ /* 0x000fe200078e0071 */
[----:B------:R-:W2:Y:S01]  /*8a30*/  LDL.128 R196, [R1+0x410] ;  /* 0x0004100001c47983 */ /* 0x000ea20000100c00 */
[----:B------:R-:W-:Y:S02]  /*8a40*/  IMAD.MOV.U32 R162, RZ, RZ, R128 ;  /* 0x000000ffffa27224 */ /* 0x000fe400078e0080 */
[----:B------:R-:W-:Y:S01]  /*8a50*/  IMAD.MOV.U32 R163, RZ, RZ, R129 ;  /* 0x000000ffffa37224 */ /* 0x000fe200078e0081 */
[----:B0-----:R-:W2:Y:S01]  /*8a60*/  LDL.128 R204, [R1+0x430] ;  /* 0x0004300001cc7983 */ /* 0x001ea20000100c00 */
[----:B-1----:R-:W-:Y:S02]  /*8a70*/  IMAD.MOV.U32 R232, RZ, RZ, R138 ;  /* 0x000000ffffe87224 */ /* 0x002fe400078e008a */
[----:B------:R-:W-:Y:S01]  /*8a80*/  IMAD.MOV.U32 R233, RZ, RZ, R139 ;  /* 0x000000ffffe97224 */ /* 0x000fe200078e008b */
[----:B------:R-:W2:Y:S01]  /*8a90*/  LDL.128 R156, [R1+0x440] ;  /* 0x00044000019c7983 */ /* 0x000ea20000100c00 */
        /* <DEDUP_REMOVED lines=8> */
[----:B------:R-:W-:Y:S02]  /*8b20*/  IMAD.MOV.U32 R246, RZ, RZ, R132 ;  /* 0x000000fffff67224 */ /* 0x000fe400078e0084 */
[----:B------:R-:W-:Y:S01]  /*8b30*/  IMAD.MOV.U32 R247, RZ, RZ, R133 ;  /* 0x000000fffff77224 */ /* 0x000fe200078e0085 */
[----:B------:R0:W-:Y:S01]  /*8b40*/  STL.128 [R1+0xd80], R240 ;  /* 0x000d80f001007387 */ /* 0x0001e20000100c00 */
[----:B------:R-:W-:Y:S02]  /*8b50*/  IMAD.MOV.U32 R140, RZ, RZ, R142 ;  /* 0x000000ffff8c7224 */ /* 0x000fe400078e008e */
[----:B------:R-:W-:Y:S01]  /*8b60*/  IMAD.MOV.U32 R141, RZ, RZ, R143 ;  /* 0x000000ffff8d7224 */ /* 0x000fe200078e008f */
[----:B------:R-:W-:Y:S01]  /*8b70*/  STL.128 [R1+0xd30], R160 ;  /* 0x000d30a001007387 */ /* 0x000fe20000100c00 */
[----:B------:R-:W-:-:S02]  /*8b80*/  IMAD.MOV.U32 R142, RZ, RZ, R108 ;  /* 0x000000ffff8e7224 */ /* 0x000fc400078e006c */
[----:B------:R-:W-:Y:S01]  /*8b90*/  IMAD.MOV.U32 R143, RZ, RZ, R109 ;  /* 0x000000ffff8f7224 */ /* 0x000fe200078e006d */
[----:B------:R1:W-:Y:S04]  /*8ba0*/  STL.128 [R1+0xd60], R232 ;  /* 0x000d60e801007387 */ /* 0x0003e80000100c00 */
[----:B------:R1:W-:Y:S01]  /*8bb0*/  STL.128 [R1+0xd00], R236 ;  /* 0x000d00ec01007387 */ /* 0x0003e20000100c00 */
[----:B0-----:R-:W-:-:S03]  /*8bc0*/  IMAD.MOV.U32 R240, RZ, RZ, R94 ;  /* 0x000000fffff07224 */ /* 0x001fc600078e005e */
[----:B------:R-:W2:Y:S01]  /*8bd0*/  LDL.128 R152, [R1+0x450] ;  /* 0x0004500001987983 */ /* 0x000ea20000100c00 */
[----:B------:R-:W-:Y:S02]  /*8be0*/  IMAD.MOV.U32 R241, RZ, RZ, R95 ;  /* 0x000000fffff17224 */ /* 0x000fe400078e005f */
[----:B------:R-:W-:Y:S01]  /*8bf0*/  IMAD.MOV.U32 R242, RZ, RZ, R96 ;  /* 0x000000fffff27224 */ /* 0x000fe200078e0060 */
[----:B------:R-:W2:Y:S01]  /*8c00*/  LDL.128 R148, [R1+0x460] ;  /* 0x0004600001947983 */ /* 0x000ea20000100c00 */
[----:B------:R-:W-:Y:S02]  /*8c10*/  IMAD.MOV.U32 R243, RZ, RZ, R97 ;  /* 0x000000fffff37224 */ /* 0x000fe400078e0061 */
[----:B-1----:R-:W-:Y:S01]  /*8c20*/  IMAD.MOV.U32 R234, RZ, RZ, R120 ;  /* 0x000000ffffea7224 */ /* 0x002fe200078e0078 */
        /* <DEDUP_REMOVED lines=9> */
[----:B------:R1:W-:Y:S01]  /*8cc0*/  STL.128 [R1+0xdd0], R240 ;  /* 0x000dd0f001007387 */ /* 0x0003e20000100c00 */
[----:B------:R-:W-:Y:S02]  /*8cd0*/  IMAD.MOV.U32 R121, RZ, RZ, R123 ;  /* 0x000000ffff797224 */ /* 0x000fe400078e007b */
[----:B------:R-:W-:Y:S01]  /*8ce0*/  IMAD.MOV.U32 R122, RZ, RZ, R88 ;  /* 0x000000ffff7a7224 */ /* 0x000fe200078e0058 */
[----:B------:R1:W-:Y:S01]  /*8cf0*/  STL.128 [R1+0xd70], R140 ;  /* 0x000d708c01007387 */ /* 0x0003e20000100c00 */
[----:B0-----:R-:W-:-:S02]  /*8d00*/  IMAD.MOV.U32 R244, RZ, RZ, R114 ;  /* 0x000000fffff47224 */ /* 0x001fc400078e0072 */
[----:B------:R-:W-:Y:S01]  /*8d10*/  IMAD.MOV.U32 R245, RZ, RZ, R115 ;  /* 0x000000fffff57224 */ /* 0x000fe200078e0073 */
[----:B------:R-:W2:Y:S01]  /*8d20*/  LDL.128 R136, [R1+0x480] ;  /* 0x0004800001887983 */ /* 0x000ea20000100c00 */
[----:B------:R-:W-:Y:S02]  /*8d30*/  IMAD.MOV.U32 R246, RZ, RZ, R116 ;  /* 0x000000fffff67224 */ /* 0x000fe400078e0074 */
[----:B------:R-:W-:Y:S01]  /*8d40*/  IMAD.MOV.U32 R247, RZ, RZ, R117 ;  /* 0x000000fffff77224 */ /* 0x000fe200078e0075 */
[----:B------:R0:W-:Y:S01]  /*8d50*/  STL.128 [R1+0xd50], R236 ;  /* 0x000d50ec01007387 */ /* 0x0001e20000100c00 */
[----:B------:R-:W-:Y:S02]  /*8d60*/  IMAD.MOV.U32 R123, RZ, RZ, R89 ;  /* 0x000000ffff7b7224 */ /* 0x000fe400078e0059 */
[----:B-1----:R-:W-:Y:S01]  /*8d70*/  IMAD.MOV.U32 R242, RZ, RZ, R208 ;  /* 0x000000fffff27224 */ /* 0x002fe200078e00d0 */
[----:B------:R-:W2:Y:S01]  /*8d80*/  LDL.128 R132, [R1+0x490] ;  /* 0x0004900001847983 */ /* 0x000ea20000100c00 */
[----:B------:R-:W-:-:S02]  /*8d90*/  IMAD.MOV.U32 R243, RZ, RZ, R209 ;  /* 0x000000fffff37224 */ /* 0x000fc400078e00d1 */
[----:B------:R-:W-:Y:S01]  /*8da0*/  IMAD.MOV.U32 R208, RZ, RZ, R210 ;  /* 0x000000ffffd07224 */ /* 0x000fe200078e00d2 */
[----:B------:R1:W-:Y:S01]  /*8db0*/  STL.128 [R1+0xd90], R244 ;  /* 0x000d90f401007387 */ /* 0x0003e20000100c00 */
[----:B------:R-:W-:Y:S02]  /*8dc0*/  IMAD.MOV.U32 R209, RZ, RZ, R211 ;  /* 0x000000ffffd17224 */ /* 0x000fe400078e00d3 */
[----:B------:R-:W-:Y:S01]  /*8dd0*/  IMAD.MOV.U32 R232, RZ, RZ, R118 ;  /* 0x000000ffffe87224 */ /* 0x000fe200078e0076 */
[----:B------:R-:W2:Y:S01]  /*8de0*/  LDL.128 R140, [R1+0x4b0] ;  /* 0x0004b000018c7983 */ /* 0x000ea20000100c00 */
[----:B------:R-:W-:Y:S02]  /*8df0*/  IMAD.MOV.U32 R233, RZ, RZ, R119 ;  /* 0x000000ffffe97224 */ /* 0x000fe400078e0077 */
[----:B0-----:R-:W-:Y:S01]  /*8e00*/  IMAD.MOV.U32 R236, RZ, RZ, R90 ;  /* 0x000000ffffec7224 */ /* 0x001fe200078e005a */
[----:B------:R0:W-:Y:S01]  /*8e10*/  STL.128 [R1+0xdb0], R120 ;  /* 0x000db07801007387 */ /* 0x0001e20000100c00 */
[----:B------:R-:W-:-:S02]  /*8e20*/  IMAD.MOV.U32 R237, RZ, RZ, R91 ;  /* 0x000000ffffed7224 */ /* 0x000fc400078e005b */
[----:B------:R-:W-:Y:S01]  /*8e30*/  IMAD.MOV.U32 R238, RZ, RZ, R92 ;  /* 0x000000ffffee7224 */ /* 0x000fe200078e005c */
[----:B------:R-:W2:Y:S01]  /*8e40*/  LDL.128 R108, [R1+0x4e0] ;  /* 0x0004e000016c7983 */ /* 0x000ea20000100c00 */
[----:B------:R-:W-:Y:S02]  /*8e50*/  IMAD.MOV.U32 R239, RZ, RZ, R93 ;  /* 0x000000ffffef7224 */ /* 0x000fe400078e005d */
[----:B------:R-:W-:Y:S01]  /*8e60*/  IMAD.MOV.U32 R210, RZ, RZ, R228 ;  /* 0x000000ffffd27224 */ /* 0x000fe200078e00e4 */
[----:B------:R-:W2:Y:S01]  /*8e70*/  LDL.128 R112, [R1+0x4d0] ;  /* 0x0004d00001707983 */ /* 0x000ea20000100c00 */
[----:B-1----:R-:W-:Y:S02]  /*8e80*/  IMAD.MOV.U32 R244, RZ, RZ, R98 ;  /* 0x000000fffff47224 */ /* 0x002fe400078e0062 */
[----:B------:R-:W-:Y:S02]  /*8e90*/  IMAD.MOV.U32 R245, RZ, RZ, R99 ;  /* 0x000000fffff57224 */ /* 0x000fe400078e0063 */
[----:B------:R-:W-:Y:S01]  /*8ea0*/  IMAD.MOV.U32 R211, RZ, RZ, R229 ;  /* 0x000000ffffd37224 */ /* 0x000fe200078e00e5 */
[----:B------:R-:W2:Y:S01]  /*8eb0*/  LDL.128 R96, [R1+0x500] ;  /* 0x0005000001607983 */ /* 0x000ea20000100c00 */
[----:B------:R-:W-:-:S02]  /*8ec0*/  IMAD.MOV.U32 R228, RZ, RZ, R230 ;  /* 0x000000ffffe47224 */ /* 0x000fc400078e00e6 */
[----:B------:R-:W-:Y:S01]  /*8ed0*/  IMAD.MOV.U32 R229, RZ, RZ, R231 ;  /* 0x000000ffffe57224 */ /* 0x000fe200078e00e7 */
[----:B0-----:R-:W2:Y:S01]  /*8ee0*/  LDL.128 R120, [R1+0x4f0] ;  /* 0x0004f00001787983 */ /* 0x001ea20000100c00 */
        /* <DEDUP_REMOVED lines=15> */
[----:B0-----:R-:W-:-:S02]  /*8fe0*/  IMAD.MOV.U32 R232, RZ, RZ, R74 ;  /* 0x000000ffffe87224 */ /* 0x001fc400078e004a */
[----:B------:R-:W-:Y:S01]  /*8ff0*/  IMAD.MOV.U32 R233, RZ, RZ, R75 ;  /* 0x000000ffffe97224 */ /* 0x000fe200078e004b */
[----:B------:R-:W2:Y:S01]  /*9000*/  LDL.128 R92, [R1+0x510] ;  /* 0x00051000015c7983 */ /* 0x000ea20000100c00 */
[----:B------:R-:W-:Y:S02]  /*9010*/  IMAD.MOV.U32 R234, RZ, RZ, R76 ;  /* 0x000000ffffea7224 */ /* 0x000fe400078e004c */
[----:B------:R-:W-:Y:S02]  /*9020*/  IMAD.MOV.U32 R235, RZ, RZ, R77 ;  /* 0x000000ffffeb7224 */ /* 0x000fe400078e004d */
[----:B-1----:R-:W-:Y:S02]  /*9030*/  IMAD.MOV.U32 R238, RZ, RZ, R80 ;  /* 0x000000ffffee7224 */ /* 0x002fe400078e0050 */
[----:B------:R-:W-:Y:S01]  /*9040*/  IMAD.MOV.U32 R239, RZ, RZ, R81 ;  /* 0x000000ffffef7224 */ /* 0x000fe200078e0051 */
[----:B------:R0:W-:Y:S01]  /*9050*/  STL.128 [R1+0xdf0], R88 ;  /* 0x000df05801007387 */ /* 0x0001e20000100c00 */
[----:B------:R-:W-:-:S02]  /*9060*/  IMAD.MOV.U32 R228, RZ, RZ, R62 ;  /* 0x000000ffffe47224 */ /* 0x000fc400078e003e */
[----:B------:R-:W-:Y:S01]  /*9070*/  IMAD.MOV.U32 R229, RZ, RZ, R63 ;  /* 0x000000ffffe57224 */ /* 0x000fe200078e003f */
[----:B------:R-:W2:Y:S01]  /*9080*/  LDL.128 R80, [R1+0x540] ;  /* 0x0005400001507983 */ /* 0x000ea20000100c00 */
[----:B------:R-:W-:Y:S02]  /*9090*/  IMAD.MOV.U32 R230, RZ, RZ, R64 ;  /* 0x000000ffffe67224 */ /* 0x000fe400078e0040 */
[----:B------:R-:W-:Y:S01]  /*90a0*/  IMAD.MOV.U32 R231, RZ, RZ, R65 ;  /* 0x000000ffffe77224 */ /* 0x000fe200078e0041 */
[----:B------:R1:W-:Y:S01]  /*90b0*/  STL.128 [R1+0xde0], R244 ;  /* 0x000de0f401007387 */ /* 0x0003e20000100c00 */
[----:B------:R-:W-:-:S03]  /*90c0*/  IMAD.MOV.U32 R236, RZ, RZ, R78 ;  /* 0x000000ffffec7224 */ /* 0x000fc600078e004e */
[----:B------:R3:W-:Y:S04]  /*90d0*/  STL.128 [R1+0xe00], R232 ;  /* 0x000e00e801007387 */ /* 0x0007e80000100c00 */
[----:B0-----:R-:W2:Y:S01]  /*90e0*/  LDL.128 R88, [R1+0x520] ;  /* 0x0005200001587983 */ /* 0x001ea20000100c00 */
[----:B------:R-:W-:-:S03]  /*90f0*/  IMAD.MOV.U32 R237, RZ, RZ, R79 ;  /* 0x000000ffffed7224 */ /* 0x000fc600078e004f */
[----:B------:R0:W-:Y:S01]  /*9100*/  STL.128 [R1+0xe70], R228 ;  /* 0x000e70e401007387 */ /* 0x0001e20000100c00 */
[----:B-1----:R-:W-:-:S03]  /*9110*/  IMAD.MOV.U32 R244, RZ, RZ, R54 ;  /* 0x000000fffff47224 */ /* 0x002fc600078e0036 */
[----:B------:R-:W2:Y:S01]  /*9120*/  LDL.128 R76, [R1+0x550] ;  /* 0x00055000014c7983 */ /* 0x000ea20000100c00 */
[----:B------:R-:W-:Y:S02]  /*9130*/  IMAD.MOV.U32 R245, RZ, RZ, R55 ;  /* 0x000000fffff57224 */ /* 0x000fe400078e0037 */
[----:B------:R-:W-:Y:S01]  /*9140*/  IMAD.MOV.U32 R246, RZ, RZ, R56 ;  /* 0x000000fffff67224 */ /* 0x000fe200078e0038 */
[----:B------:R-:W2:Y:S01]  /*9150*/  LDL.128 R52, [R1+0x5a0] ;  /* 0x0005a00001347983 */ /* 0x000ea20000100c00 */
[----:B------:R-:W-:Y:S02]  /*9160*/  IMAD.MOV.U32 R247, RZ, RZ, R57 ;  /* 0x000000fffff77224 */ /* 0x000fe400078e0039 */
[----:B---3--:R-:W-:Y:S01]  /*9170*/  IMAD.MOV.U32 R232, RZ, RZ, R58 ;  /* 0x000000ffffe87224 */ /* 0x008fe200078e003a */
[----:B------:R1:W-:Y:S01]  /*9180*/  STL.128 [R1+0xe20], R240 ;  /* 0x000e20f001007387 */ /* 0x0003e20000100c00 */
[----:B------:R-:W-:Y:S02]  /*9190*/  IMAD.MOV.U32 R233, RZ, RZ, R59 ;  /* 0x000000ffffe97224 */ /* 0x000fe400078e003b */
[----:B------:R-:W-:Y:S01]  /*91a0*/  IMAD.MOV.U32 R234, RZ, RZ, R60 ;  /* 0x000000ffffea7224 */ /* 0x000fe200078e003c */
[----:B------:R-:W3:Y:S01]  /*91b0*/  LDL.128 R56, [R1+0x590] ;  /* 0x0005900001387983 */ /* 0x000ee20000100c00 */
[----:B------:R-:W-:-:S02]  /*91c0*/  IMAD.MOV.U32 R235, RZ, RZ, R61 ;  /* 0x000000ffffeb7224 */ /* 0x000fc400078e003d */
[----:B0-----:R-:W-:Y:S01]  /*91d0*/  IMAD.MOV.U32 R230, RZ, RZ, R220 ;  /* 0x000000ffffe67224 */ /* 0x001fe200078e00dc */
[----:B------:R-:W-:Y:S01]  /*91e0*/  STL.128 [R1+0xe10], R236 ;  /* 0x000e10ec01007387 */ /* 0x000fe20000100c00 */
[----:B------:R-:W-:Y:S02]  /*91f0*/  IMAD.MOV.U32 R231, RZ, RZ, R221 ;  /* 0x000000ffffe77224 */ /* 0x000fe400078e00dd */
[----:B------:R-:W-:Y:S01]  /*9200*/  IMAD.MOV.U32 R220, RZ, RZ, R222 ;  /* 0x000000ffffdc7224 */ /* 0x000fe200078e00de */
[----:B------:R-:W3:Y:S01]  /*9210*/  LDL.128 R72, [R1+0x560] ;  /* 0x0005600001487983 */ /* 0x000ee20000100c00 */
[----:B------:R-:W-:Y:S02]  /*9220*/  IMAD.MOV.U32 R221, RZ, RZ, R223 ;  /* 0x000000ffffdd7224 */ /* 0x000fe400078e00df */
[----:B------:R-:W-:Y:S01]  /*9230*/  IMAD.MOV.U32 R222, RZ, RZ, R224 ;  /* 0x000000ffffde7224 */ /* 0x000fe200078e00e0 */
[----:B------:R0:W-:Y:S01]  /*9240*/  STL.128 [R1+0xe60], R232 ;  /* 0x000e60e801007387 */ /* 0x0001e20000100c00 */
[----:B------:R-:W-:-:S02]  /*9250*/  IMAD.MOV.U32 R223, RZ, RZ, R225 ;  /* 0x000000ffffdf7224 */ /* 0x000fc400078e00e1 */
[----:B------:R-:W-:Y:S01]  /*9260*/  IMAD.MOV.U32 R224, RZ, RZ, R226 ;  /* 0x000000ffffe07224 */ /* 0x000fe200078e00e2 */
[----:B------:R4:W-:Y:S01]  /*9270*/  STL.128 [R1+0xe30], R208 ;  /* 0x000e30d001007387 */ /* 0x0009e20000100c00 */
[----:B------:R-:W-:Y:S02]  /*9280*/  IMAD.MOV.U32 R225, RZ, RZ, R227 ;  /* 0x000000ffffe17224 */ /* 0x000fe400078e00e3 */
[----:B-1----:R-:W-:Y:S01]  /*9290*/  IMAD.MOV.U32 R242, RZ, RZ, R40 ;  /* 0x000000fffff27224 */ /* 0x002fe200078e0028 */
[----:B------:R-:W3:Y:S01]  /*92a0*/  LDL.128 R60, [R1+0x580] ;  /* 0x00058000013c7983 */ /* 0x000ee20000100c00 */
[----:B------:R-:W-:Y:S02]  /*92b0*/  IMAD.MOV.U32 R243, RZ, RZ, R41 ;  /* 0x000000fffff37224 */ /* 0x000fe400078e0029 */
[----:B------:R-:W-:Y:S02]  /*92c0*/  IMAD.MOV.U32 R228, RZ, RZ, R46 ;  /* 0x000000ffffe47224 */ /* 0x000fe400078e002e */
[----:B------:R-:W-:-:S02]  /*92d0*/  IMAD.MOV.U32 R229, RZ, RZ, R47 ;  /* 0x000000ffffe57224 */ /* 0x000fc400078e002f */
[----:B------:R-:W-:Y:S02]  /*92e0*/  IMAD.MOV.U32 R226, RZ, RZ, R8 ;  /* 0x000000ffffe27224 */ /* 0x000fe400078e0008 */
[----:B0-----:R-:W-:Y:S02]  /*92f0*/  IMAD.MOV.U32 R232, RZ, RZ, R42 ;  /* 0x000000ffffe87224 */ /* 0x001fe400078e002a */
[----:B------:R-:W-:Y:S01]  /*9300*/  IMAD.MOV.U32 R233, RZ, RZ, R43 ;  /* 0x000000ffffe97224 */ /* 0x000fe200078e002b */
[----:B----4-:R-:W4:Y:S01]  /*9310*/  LDL.128 R208, [R1+0x570] ;  /* 0x0005700001d07983 */ /* 0x010f220000100c00 */
[----:B------:R-:W-:Y:S02]  /*9320*/  IMAD.MOV.U32 R234, RZ, RZ, R44 ;  /* 0x000000ffffea7224 */ /* 0x000fe400078e002c */
[----:B------:R-:W-:Y:S01]  /*9330*/  IMAD.MOV.U32 R235, RZ, RZ, R45 ;  /* 0x000000ffffeb7224 */ /* 0x000fe200078e002d */
[----:B------:R-:W4:Y:S01]  /*9340*/  LDL.128 R40, [R1+0x5d0] ;  /* 0x0005d00001287983 */ /* 0x000f220000100c00 */
[----:B------:R-:W-:-:S02]  /*9350*/  IMAD.MOV.U32 R227, RZ, RZ, R9 ;  /* 0x000000ffffe37224 */ /* 0x000fc400078e0009 */
[----:B------:R-:W-:Y:S01]  /*9360*/  IMAD.MOV.U32 R236, RZ, RZ, R66 ;  /* 0x000000ffffec7224 */ /* 0x000fe200078e0042 */
[----:B------:R-:W4:Y:S01]  /*9370*/  LDL.128 R44, [R1+0x5e0] ;  /* 0x0005e000012c7983 */ /* 0x000f220000100c00 */
[----:B------:R-:W-:Y:S02]  /*9380*/  IMAD.MOV.U32 R237, RZ, RZ, R67 ;  /* 0x000000ffffed7224 */ /* 0x000fe400078e0043 */
[----:B------:R-:W-:Y:S02]  /*9390*/  IMAD.MOV.U32 R238, RZ, RZ, R28 ;  /* 0x000000ffffee7224 */ /* 0x000fe400078e001c */
[----:B------:R-:W-:Y:S01]  /*93a0*/  IMAD.MOV.U32 R239, RZ, RZ, R29 ;  /* 0x000000ffffef7224 */ /* 0x000fe200078e001d */
[----:B------:R0:W-:Y:S04]  /*93b0*/  STL.128 [R1+0xec0], R220 ;  /* 0x000ec0dc01007387 */ /* 0x0001e80000100c00 */
[----:B------:R1:W-:Y:S01]  /*93c0*/  STL.128 [R1+0xed0], R224 ;  /* 0x000ed0e001007387 */ /* 0x0003e20000100c00 */
[----:B------:R-:W-:-:S03]  /*93d0*/  IMAD.MOV.U32 R240, RZ, RZ, R30 ;  /* 0x000000fffff07224 */ /* 0x000fc600078e001e */
[----:B------:R5:W-:Y:S01]  /*93e0*/  STL.128 [R1+0xe80], R236 ;  /* 0x000e80ec01007387 */ /* 0x000be20000100c00 */
[----:B------:R-:W-:-:S03]  /*93f0*/  IMAD.MOV.U32 R241, RZ, RZ, R31 ;  /* 0x000000fffff17224 */ /* 0x000fc600078e001f */
[----:B------:R-:W4:Y:S01]  /*9400*/  LDL.128 R64, [R1+0x5b0] ;  /* 0x0005b00001407983 */ /* 0x000f220000100c00 */
[----:B0-----:R-:W-:-:S03]  /*9410*/  IMAD.MOV.U32 R222, RZ, RZ, R36 ;  /* 0x000000ffffde7224 */ /* 0x001fc600078e0024 */
[----:B------:R0:W-:Y:S01]  /*9420*/  STL.128 [R1+0xea0], R232 ;  /* 0x000ea0e801007387 */ /* 0x0001e20000100c00 */
[----:B------:R-:W-:Y:S02]  /*9430*/  IMAD.MOV.U32 R223, RZ, RZ, R37 ;  /* 0x000000ffffdf7224 */ /* 0x000fe400078e0025 */
[----:B-1----:R-:W-:Y:S01]  /*9440*/  IMAD.MOV.U32 R224, RZ, RZ, R38 ;  /* 0x000000ffffe07224 */ /* 0x002fe200078e0026 */
[----:B------:R-:W4:Y:S01]  /*9450*/  LDL.128 R28, [R1+0x5c0] ;  /* 0x0005c000011c7983 */ /* 0x000f220000100c00 */
[----:B------:R-:W-:Y:S02]  /*9460*/  IMAD.MOV.U32 R225, RZ, RZ, R39 ;  /* 0x000000ffffe17224 */ /* 0x000fe400078e0027 */
[----:B-----5:R-:W-:Y:S01]  /*9470*/  IMAD.MOV.U32 R236, RZ, RZ, R10 ;  /* 0x000000ffffec7224 */ /* 0x020fe200078e000a */
[----:B------:R-:W5:Y:S01]  /*9480*/  LDL.128 R36, [R1+0x600] ;  /* 0x0006000001247983 */ /* 0x000f620000100c00 */
[----:B------:R-:W-:Y:S02]  /*9490*/  IMAD.MOV.U32 R237, RZ, RZ, R11 ;  /* 0x000000ffffed7224 */ /* 0x000fe400078e000b */
[----:B------:R-:W-:Y:S01]  /*94a0*/  IMAD.MOV.U32 R238, RZ, RZ, R20 ;  /* 0x000000ffffee7224 */ /* 0x000fe200078e0014 */
[----:B------:R-:W5:Y:S01]  /*94b0*/  LDL.128 R8, [R1+0x610] ;  /* 0x0006100001087983 */ /* 0x000f620000100c00 */
[----:B------:R-:W-:-:S02]  /*94c0*/  IMAD.MOV.U32 R239, RZ, RZ, R21 ;  /* 0x000000ffffef7224 */ /* 0x000fc400078e0015 */
[----:B0-----:R-:W-:Y:S02]  /*94d0*/  IMAD.MOV.U32 R232, RZ, RZ, R22 ;  /* 0x000000ffffe87224 */ /* 0x001fe400078e0016 */
[----:B------:R-:W-:Y:S02]  /*94e0*/  IMAD.MOV.U32 R233, RZ, RZ, R23 ;  /* 0x000000ffffe97224 */ /* 0x000fe400078e0017 */
[----:B------:R-:W5:Y:S01]  /*94f0*/  LDL.128 R20, [R1+0x620] ;  /* 0x0006200001147983 */ /* 0x000f620000100c00 */
[----:B------:R-:W-:Y:S02]  /*9500*/  IMAD.MOV.U32 R234, RZ, RZ, R24 ;  /* 0x000000ffffea7224 */ /* 0x000fe400078e0018 */
[----:B------:R-:W-:Y:S02]  /*9510*/  IMAD.MOV.U32 R235, RZ, RZ, R25 ;  /* 0x000000ffffeb7224 */ /* 0x000fe400078e0019 */
[----:B------:R-:W-:Y:S02]  /*9520*/  IMAD.MOV.U32 R220, RZ, RZ, R26 ;  /* 0x000000ffffdc7224 */ /* 0x000fe400078e001a */
[----:B------:R-:W-:-:S02]  /*9530*/  IMAD.MOV.U32 R221, RZ, RZ, R27 ;  /* 0x000000ffffdd7224 */ /* 0x000fc400078e001b */
[----:B------:R-:W5:Y:S01]  /*9540*/  LDL.128 R24, [R1+0x5f0] ;  /* 0x0005f00001187983 */ /* 0x000f620000100c00 */
        /* <DEDUP_REMOVED lines=29> */
[----:B------:R-:W-:Y:S01]  /*9720*/  IMAD.MOV.U32 R187, RZ, RZ, R213 ;  /* 0x000000ffffbb7224 */ /* 0x000fe200078e00d5 */
[----:B------:R0:W-:Y:S01]  /*9730*/  STL.128 [R1+0xf20], R12 ;  /* 0x000f200c01007387 */ /* 0x0001e20000100c00 */
[----:B------:R-:W-:-:S02]  /*9740*/  IMAD.MOV.U32 R212, RZ, RZ, R214 ;  /* 0x000000ffffd47224 */ /* 0x000fc400078e00d6 */
[----:B------:R-:W-:Y:S02]  /*9750*/  IMAD.MOV.U32 R213, RZ, RZ, R215 ;  /* 0x000000ffffd57224 */ /* 0x000fe400078e00d7 */
[----:B------:R-:W-:Y:S02]  /*9760*/  IMAD.MOV.U32 R214, RZ, RZ, R216 ;  /* 0x000000ffffd67224 */ /* 0x000fe400078e00d8 */
[----:B------:R-:W-:Y:S01]  /*9770*/  IMAD.MOV.U32 R215, RZ, RZ, R217 ;  /* 0x000000ffffd77224 */ /* 0x000fe200078e00d9 */
[----:B------:R1:W-:Y:S01]  /*9780*/  STL.128 [R1+0xf30], R16 ;  /* 0x000f301001007387 */ /* 0x0003e20000100c00 */
[----:B------:R-:W-:Y:S02]  /*9790*/  IMAD.MOV.U32 R216, RZ, RZ, R218 ;  /* 0x000000ffffd87224 */ /* 0x000fe400078e00da */
[----:B------:R-:W-:Y:S02]  /*97a0*/  IMAD.MOV.U32 R217, RZ, RZ, R219 ;  /* 0x000000ffffd97224 */ /* 0x000fe400078e00db */
[----:B------:R-:W-:-:S02]  /*97b0*/  IMAD.MOV.U32 R218, RZ, RZ, R84 ;  /* 0x000000ffffda7224 */ /* 0x000fc400078e0054 */
[----:B------:R-:W-:Y:S01]  /*97c0*/  IMAD.MOV.U32 R219, RZ, RZ, R85 ;  /* 0x000000ffffdb7224 */ /* 0x000fe200078e0055 */
[----:B0-----:R-:W5:Y:S04]  /*97d0*/  LDL.128 R12, [R1+0x630] ;  /* 0x00063000010c7983 */ /* 0x001f680000100c00 */
[----:B------:R0:W-:Y:S04]  /*97e0*/  STL.128 [R1+0xf00], R220 ;  /* 0x000f00dc01007387 */ /* 0x0001e80000100c00 */
[----:B-1----:R-:W5:Y:S04]  /*97f0*/  LDL.128 R16, [R1+0x640] ;  /* 0x0006400001107983 */ /* 0x002f680000100c00 */
[----:B------:R1:W-:Y:S04]  /*9800*/  STL.128 [R1+0xf40], R32 ;  /* 0x000f402001007387 */ /* 0x0003e80000100c00 */
[----:B------:R1:W-:Y:S04]  /*9810*/  STL.128 [R1+0xf80], R184 ;  /* 0x000f80b801007387 */ /* 0x0003e80000100c00 */
[----:B------:R1:W-:Y:S01]  /*9820*/  STL.128 [R1+0xf90], R212 ;  /* 0x000f90d401007387 */ /* 0x0003e20000100c00 */
[----:B0-----:R-:W-:-:S02]  /*9830*/  IMAD.MOV.U32 R220, RZ, RZ, R86 ;  /* 0x000000ffffdc7224 */ /* 0x001fc400078e0056 */
[----:B------:R-:W-:Y:S01]  /*9840*/  IMAD.MOV.U32 R221, RZ, RZ, R87 ;  /* 0x000000ffffdd7224 */ /* 0x000fe200078e0057 */
[----:B------:R0:W-:Y:S01]  /*9850*/  STL.128 [R1+0xfa0], R216 ;  /* 0x000fa0d801007387 */ /* 0x0001e20000100c00 */
[----:B------:R-:W-:Y:S02]  /*9860*/  IMAD.MOV.U32 R222, RZ, RZ, R104 ;  /* 0x000000ffffde7224 */ /* 0x000fe400078e0068 */
[----:B------:R-:W-:Y:S01]  /*9870*/  IMAD.MOV.U32 R223, RZ, RZ, R105 ;  /* 0x000000ffffdf7224 */ /* 0x000fe200078e0069 */
[----:B-1----:R-:W5:Y:S01]  /*9880*/  LDL.128 R32, [R1+0x650] ;  /* 0x0006500001207983 */ /* 0x002f620000100c00 */
[----:B------:R-:W-:-:S03]  /*9890*/  IMAD.MOV.U32 R184, RZ, RZ, R106 ;  /* 0x000000ffffb87224 */ /* 0x000fc600078e006a */
[----:B------:R-:W5:Y:S01]  /*98a0*/  LDL.128 R84, [R1+0x680] ;  /* 0x0006800001547983 */ /* 0x000f620000100c00 */
[----:B------:R-:W-:Y:S02]  /*98b0*/  IMAD.MOV.U32 R185, RZ, RZ, R107 ;  /* 0x000000ffffb97224 */ /* 0x000fe400078e006b */
[----:B------:R-:W-:Y:S01]  /*98c0*/  IMAD.MOV.U32 R212, RZ, RZ, R126 ;  /* 0x000000ffffd47224 */ /* 0x000fe200078e007e */
[----:B------:R-:W5:Y:S01]  /*98d0*/  LDL.128 R104, [R1+0x690] ;  /* 0x0006900001687983 */ /* 0x000f620000100c00 */
[----:B------:R-:W-:Y:S02]  /*98e0*/  IMAD.MOV.U32 R213, RZ, RZ, R127 ;  /* 0x000000ffffd57224 */ /* 0x000fe400078e007f */
[----:B------:R-:W-:Y:S02]  /*98f0*/  IMAD.MOV.U32 R214, RZ, RZ, R144 ;  /* 0x000000ffffd67224 */ /* 0x000fe400078e0090 */
[----:B------:R-:W-:Y:S02]  /*9900*/  IMAD.MOV.U32 R215, RZ, RZ, R145 ;  /* 0x000000ffffd77224 */ /* 0x000fe400078e0091 */
[----:B0-----:R-:W-:-:S02]  /*9910*/  IMAD.MOV.U32 R216, RZ, RZ, R146 ;  /* 0x000000ffffd87224 */ /* 0x001fc400078e0092 */
[----:B------:R-:W-:Y:S02]  /*9920*/  IMAD.MOV.U32 R217, RZ, RZ, R147 ;  /* 0x000000ffffd97224 */ /* 0x000fe400078e0093 */
[----:B------:R-:W-:Y:S02]  /*9930*/  IMAD.MOV.U32 R218, RZ, RZ, R168 ;  /* 0x000000ffffda7224 */ /* 0x000fe400078e00a8 */
[----:B------:R-:W-:Y:S02]  /*9940*/  IMAD.MOV.U32 R219, RZ, RZ, R169 ;  /* 0x000000ffffdb7224 */ /* 0x000fe400078e00a9 */
[----:B------:R-:W-:Y:S02]  /*9950*/  IMAD.MOV.U32 R186, RZ, RZ, R124 ;  /* 0x000000ffffba7224 */ /* 0x000fe400078e007c */
[----:B------:R-:W-:Y:S01]  /*9960*/  IMAD.MOV.U32 R187, RZ, RZ, R125 ;  /* 0x000000ffffbb7224 */ /* 0x000fe200078e007d */
[----:B------:R0:W-:Y:S04]  /*9970*/  STL.128 [R1+0xf10], R224 ;  /* 0x000f10e001007387 */ /* 0x0001e80000100c00 */
[----:B------:R1:W-:Y:S04]  /*9980*/  STL.128 [R1+0xfd0], R212 ;  /* 0x000fd0d401007387 */ /* 0x0003e80000100c00 */
[----:B------:R1:W-:Y:S04]  /*9990*/  STL.128 [R1+0xfe0], R216 ;  /* 0x000fe0d801007387 */ /* 0x0003e80000100c00 */
[----:B------:R-:W-:Y:S04]  /*99a0*/  STL.128 [R1+0xfb0], R220 ;  /* 0x000fb0dc01007387 */ /* 0x000fe80000100c00 */
[----:B------:R1:W-:Y:S01]  /*99b0*/  STL.128 [R1+0xfc0], R184 ;  /* 0x000fc0b801007387 */ /* 0x0003e20000100c00 */
[----:B0-----:R-:W-:-:S02]  /*99c0*/  IMAD.MOV.U32 R224, RZ, RZ, R170 ;  /* 0x000000ffffe07224 */ /* 0x001fc400078e00aa */
[----:B------:R-:W-:Y:S01]  /*99d0*/  IMAD.MOV.U32 R225, RZ, RZ, R171 ;  /* 0x000000ffffe17224 */ /* 0x000fe200078e00ab */
[----:B------:R-:W5:Y:S01]  /*99e0*/  LDL.128 R124, [R1+0x6a0] ;  /* 0x0006a000017c7983 */ /* 0x000f620000100c00 */
[----:B--2---:R-:W-:Y:S02]  /*99f0*/  IMAD.MOV.U32 R226, RZ, RZ, R172 ;  /* 0x000000ffffe27224 */ /* 0x004fe400078e00ac */
[----:B------:R-:W-:Y:S01]  /*9a00*/  IMAD.MOV.U32 R227, RZ, RZ, R173 ;  /* 0x000000ffffe37224 */ /* 0x000fe200078e00ad */
[----:B------:R0:W-:Y:S01]  /*9a10*/  STL.128 [R1+0xeb0], R228 ;  /* 0x000eb0e401007387 */ /* 0x0001e20000100c00 */
[----:B-1----:R-:W-:Y:S02]  /*9a20*/  IMAD.MOV.U32 R214, RZ, RZ, R180 ;  /* 0x000000ffffd67224 */ /* 0x002fe400078e00b4 */
[----:B------:R-:W-:Y:S01]  /*9a30*/  IMAD.MOV.U32 R215, RZ, RZ, R181 ;  /* 0x000000ffffd77224 */ /* 0x000fe200078e00b5 */
[----:B------:R-:W-:Y:S01]  /*9a40*/  STL.128 [R1+0xef0], R232 ;  /* 0x000ef0e801007387 */ /* 0x000fe20000100c00 */
[----:B------:R-:W-:-:S02]  /*9a50*/  IMAD.MOV.U32 R216, RZ, RZ, R182 ;  /* 0x000000ffffd87224 */ /* 0x000fc400078e00b6 */
[----:B------:R-:W-:Y:S01]  /*9a60*/  IMAD.MOV.U32 R217, RZ, RZ, R183 ;  /* 0x000000ffffd97224 */ /* 0x000fe200078e00b7 */
[----:B------:R-:W2:Y:S01]  /*9a70*/  LDL.128 R184, [R1+0x6d0] ;  /* 0x0006d00001b87983 */ /* 0x000ea20000100c00 */
[----:B------:R-:W-:Y:S02]  /*9a80*/  IMAD.MOV.U32 R218, RZ, RZ, R188 ;  /* 0x000000ffffda7224 */ /* 0x000fe400078e00bc */
[----:B------:R-:W-:Y:S01]  /*9a90*/  IMAD.MOV.U32 R219, RZ, RZ, R189 ;  /* 0x000000ffffdb7224 */ /* 0x000fe200078e00bd */
[----:B------:R-:W2:Y:S01]  /*9aa0*/  LDL.128 R180, [R1+0x6e0] ;  /* 0x0006e00001b47983 */ /* 0x000ea20000100c00 */
[----:B------:R-:W-:Y:S02]  /*9ab0*/  IMAD.MOV.U32 R220, RZ, RZ, R174 ;  /* 0x000000ffffdc7224 */ /* 0x000fe400078e00ae */
[----:B------:R-:W-:Y:S01]  /*9ac0*/  IMAD.MOV.U32 R221, RZ, RZ, R175 ;  /* 0x000000ffffdd7224 */ /* 0x000fe200078e00af */
[----:B------:R-:W-:Y:S01]  /*9ad0*/  STL.128 [R1+0xf50], R48 ;  /* 0x000f503001007387 */ /* 0x000fe20000100c00 */
[----:B------:R-:W-:-:S02]  /*9ae0*/  IMAD.MOV.U32 R222, RZ, RZ, R176 ;  /* 0x000000ffffde7224 */ /* 0x000fc400078e00b0 */
[----:B------:R-:W-:Y:S01]  /*9af0*/  IMAD.MOV.U32 R223, RZ, RZ, R177 ;  /* 0x000000ffffdf7224 */ /* 0x000fe200078e00b1 */
[----:B------:R-:W-:Y:S01]  /*9b00*/  STL.128 [R1+0xee0], R236 ;  /* 0x000ee0ec01007387 */ /* 0x000fe20000100c00 */
[----:B------:R-:W-:Y:S02]  /*9b10*/  IMAD.MOV.U32 R212, RZ, RZ, R178 ;  /* 0x000000ffffd47224 */ /* 0x000fe400078e00b2 */
[----:B------:R-:W-:Y:S01]  /*9b20*/  IMAD.MOV.U32 R213, RZ, RZ, R179 ;  /* 0x000000ffffd57224 */ /* 0x000fe200078e00b3 */
[----:B------:R1:W-:Y:S01]  /*9b30*/  STL.128 [R1+0xff0], R224 ;  /* 0x000ff0e001007387 */ /* 0x0003e20000100c00 */
[----:B0-----:R-:W-:-:S03]  /*9b40*/  IMAD.MOV.U32 R228, RZ, RZ, R190 ;  /* 0x000000ffffe47224 */ /* 0x001fc600078e00be */
[----:B------:R0:W-:Y:S01]  /*9b50*/  STL.128 [R1+0x1020], R216 ;  /* 0x001020d801007387 */ /* 0x0001e20000100c00 */
[----:B------:R-:W-:Y:S02]  /*9b60*/  IMAD.MOV.U32 R229, RZ, RZ, R191 ;  /* 0x000000ffffe57224 */ /* 0x000fe400078e00bf */
[----:B------:R-:W-:Y:S01]  /*9b70*/  IMAD.MOV.U32 R230, RZ, RZ, R192 ;  /* 0x000000ffffe67224 */ /* 0x000fe200078e00c0 */
[----:B------:R0:W-:Y:S01]  /*9b80*/  STL.128 [R1+0x1000], R220 ;  /* 0x001000dc01007387 */ /* 0x0001e20000100c00 */
[----:B------:R-:W-:-:S03]  /*9b90*/  IMAD.MOV.U32 R231, RZ, RZ, R193 ;  /* 0x000000ffffe77224 */ /* 0x000fc600078e00c1 */
[----:B------:R0:W-:Y:S04]  /*9ba0*/  STL.128 [R1+0x1010], R212 ;  /* 0x001010d401007387 */ /* 0x0001e80000100c00 */
[----:B------:R-:W2:Y:S01]  /*9bb0*/  LDL.128 R176, [R1+0x6f0] ;  /* 0x0006f00001b07983 */ /* 0x000ea20000100c00 */
[----:B-1----:R-:W-:Y:S02]  /*9bc0*/  IMAD.MOV.U32 R224, RZ, RZ, R202 ;  /* 0x000000ffffe07224 */ /* 0x002fe400078e00ca */
[----:B------:R-:W-:Y:S01]  /*9bd0*/  IMAD.MOV.U32 R225, RZ, RZ, R203 ;  /* 0x000000ffffe17224 */ /* 0x000fe200078e00cb */
[----:B------:R-:W2:Y:S01]  /*9be0*/  LDL.128 R48, [R1+0x660] ;  /* 0x0006600001307983 */ /* 0x000ea20000100c00 */
[----:B0-----:R-:W-:Y:S02]  /*9bf0*/  IMAD.MOV.U32 R218, RZ, RZ, R200 ;  /* 0x000000ffffda7224 */ /* 0x001fe400078e00c8 */
        /* <DEDUP_REMOVED lines=19> */
[----:B------:R3:W-:Y:S04]  /*9d30*/  STL.128 [R1+0x1050], R216 ;  /* 0x001050d801007387 */ /* 0x0007e80000100c00 */
[----:B------:R3:W-:Y:S04]  /*9d40*/  STL.128 [R1+0x1060], R224 ;  /* 0x001060e001007387 */ /* 0x0007e80000100c00 */
[----:B------:R-:W2:Y:S01]  /*9d50*/  LDL.128 R196, [R1+0x740] ;  /* 0x0007400001c47983 */ /* 0x000ea20000100c00 */
[----:B0-----:R-:W-:-:S02]  /*9d60*/  IMAD.MOV.U32 R228, RZ, RZ, R150 ;  /* 0x000000ffffe47224 */ /* 0x001fc400078e0096 */
[----:B------:R-:W-:Y:S01]  /*9d70*/  IMAD.MOV.U32 R229, RZ, RZ, R151 ;  /* 0x000000ffffe57224 */ /* 0x000fe200078e0097 */
[----:B------:R-:W2:Y:S01]  /*9d80*/  LDL.128 R204, [R1+0x780] ;  /* 0x0007800001cc7983 */ /* 0x000ea20000100c00 */
[----:B-1----:R-:W-:Y:S02]  /*9d90*/  IMAD.MOV.U32 R220, RZ, RZ, R158 ;  /* 0x000000ffffdc7224 */ /* 0x002fe400078e009e */
[----:B------:R-:W-:Y:S01]  /*9da0*/  IMAD.MOV.U32 R221, RZ, RZ, R159 ;  /* 0x000000ffffdd7224 */ /* 0x000fe200078e009f */
[----:B---3--:R-:W3:Y:S01]  /*9db0*/  LDL.128 R216, [R1+0x770] ;  /* 0x0007700001d87983 */ /* 0x008ee20000100c00 */
[----:B------:R-:W-:Y:S02]  /*9dc0*/  IMAD.MOV.U32 R222, RZ, RZ, R152 ;  /* 0x000000ffffde7224 */ /* 0x000fe400078e0098 */
[----:B------:R-:W-:Y:S01]  /*9dd0*/  IMAD.MOV.U32 R223, RZ, RZ, R153 ;  /* 0x000000ffffdf7224 */ /* 0x000fe200078e0099 */
[----:B------:R-:W3:Y:S01]  /*9de0*/  LDL.128 R164, [R1+0x6c0] ;  /* 0x0006c00001a47983 */ /* 0x000ee20000100c00 */
[----:B------:R-:W-:-:S02]  /*9df0*/  IMAD.MOV.U32 R224, RZ, RZ, R154 ;  /* 0x000000ffffe07224 */ /* 0x000fc400078e009a */
[----:B------:R-:W-:Y:S01]  /*9e00*/  IMAD.MOV.U32 R225, RZ, RZ, R155 ;  /* 0x000000ffffe17224 */ /* 0x000fe200078e009b */
[----:B------:R-:W-:Y:S01]  /*9e10*/  STL.128 [R1+0xe90], R240 ;  /* 0x000e90f001007387 */ /* 0x000fe20000100c00 */
[----:B------:R-:W-:Y:S02]  /*9e20*/  IMAD.MOV.U32 R226, RZ, RZ, R148 ;  /* 0x000000ffffe27224 */ /* 0x000fe400078e0094 */
[----:B------:R-:W-:Y:S01]  /*9e30*/  IMAD.MOV.U32 R227, RZ, RZ, R149 ;  /* 0x000000ffffe37224 */ /* 0x000fe200078e0095 */
[----:B------:R-:W-:Y:S01]  /*9e40*/  STL.128 [R1+0xf60], R68 ;  /* 0x000f604401007387 */ /* 0x000fe20000100c00 */
[----:B------:R-:W-:Y:S02]  /*9e50*/  IMAD.MOV.U32 R230, RZ, RZ, R160 ;  /* 0x000000ffffe67224 */ /* 0x000fe400078e00a0 */
[----:B------:R-:W-:Y:S01]  /*9e60*/  IMAD.MOV.U32 R231, RZ, RZ, R161 ;  /* 0x000000ffffe77224 */ /* 0x000fe200078e00a1 */
[----:B------:R0:W-:Y:S01]  /*9e70*/  STL.128 [R1+0x1070], R232 ;  /* 0x001070e801007387 */ /* 0x0001e20000100c00 */
[----:B------:R-:W-:-:S02]  /*9e80*/  IMAD.MOV.U32 R236, RZ, RZ, R162 ;  /* 0x000000ffffec7224 */ /* 0x000fc400078e00a2 */
[----:B------:R-:W-:Y:S01]  /*9e90*/  IMAD.MOV.U32 R237, RZ, RZ, R163 ;  /* 0x000000ffffed7224 */ /* 0x000fe200078e00a3 */
[----:B------:R1:W-:Y:S01]  /*9ea0*/  STL.128 [R1+0x1080], R220 ;  /* 0x001080dc01007387 */ /* 0x0003e20000100c00 */
[----:B------:R-:W-:Y:S02]  /*9eb0*/  IMAD.MOV.U32 R238, RZ, RZ, R136 ;  /* 0x000000ffffee7224 */ /* 0x000fe400078e0088 */
[----:B------:R-:W-:Y:S01]  /*9ec0*/  IMAD.MOV.U32 R239, RZ, RZ, R137 ;  /* 0x000000ffffef7224 */ /* 0x000fe200078e0089 */
[----:B------:R4:W-:Y:S01]  /*9ed0*/  STL.128 [R1+0x1090], R224 ;  /* 0x001090e001007387 */ /* 0x0009e20000100c00 */
[----:B------:R-:W-:-:S03]  /*9ee0*/  IMAD.MOV.U32 R244, RZ, RZ, R122 ;  /* 0x000000fffff47224 */ /* 0x000fc600078e007a */
[----:B------:R4:W-:Y:S01]  /*9ef0*/  STL.128 [R1+0x10a0], R228 ;  /* 0x0010a0e401007387 */ /* 0x0009e20000100c00 */
[----:B------:R-:W-:-:S03]  /*9f00*/  IMAD.MOV.U32 R245, RZ, RZ, R123 ;  /* 0x000000fffff57224 */ /* 0x000fc600078e007b */
[----:B------:R-:W3:Y:S01]  /*9f10*/  LDL.128 R156, [R1+0x790] ;  /* 0x00079000019c7983 */ /* 0x000ee20000100c00 */
[----:B0-----:R-:W-:Y:S02]  /*9f20*/  IMAD.MOV.U32 R232, RZ, RZ, R138 ;  /* 0x000000ffffe87224 */ /* 0x001fe400078e008a */
[----:B------:R-:W-:Y:S01]  /*9f30*/  IMAD.MOV.U32 R233, RZ, RZ, R139 ;  /* 0x000000ffffe97224 */ /* 0x000fe200078e008b */
[----:B-1----:R-:W3:Y:S01]  /*9f40*/  LDL.128 R220, [R1+0x7c0] ;  /* 0x0007c00001dc7983 */ /* 0x002ee20000100c00 */
[----:B------:R-:W-:Y:S02]  /*9f50*/  IMAD.MOV.U32 R234, RZ, RZ, R132 ;  /* 0x000000ffffea7224 */ /* 0x000fe400078e0084 */
[----:B------:R-:W-:Y:S01]  /*9f60*/  IMAD.MOV.U32 R235, RZ, RZ, R133 ;  /* 0x000000ffffeb7224 */ /* 0x000fe200078e0085 */
[----:B------:R-:W3:Y:S01]  /*9f70*/  LDL.128 R160, [R1+0x7d0] ;  /* 0x0007d00001a07983 */ /* 0x000ee20000100c00 */
[----:B----4-:R-:W-:Y:S02]  /*9f80*/  IMAD.MOV.U32 R224, RZ, RZ, R134 ;  /* 0x000000ffffe07224 */ /* 0x010fe400078e0086 */
[----:B------:R-:W-:Y:S01]  /*9f90*/  IMAD.MOV.U32 R225, RZ, RZ, R135 ;  /* 0x000000ffffe17224 */ /* 0x000fe200078e0087 */
[----:B------:R-:W4:Y:S01]  /*9fa0*/  LDL.128 R68, [R1+0x670] ;  /* 0x0006700001447983 */ /* 0x000f220000100c00 */
[----:B------:R-:W-:-:S02]  /*9fb0*/  IMAD.MOV.U32 R226, RZ, RZ, R128 ;  /* 0x000000ffffe27224 */ /* 0x000fc400078e0080 */
[----:B------:R-:W-:Y:S01]  /*9fc0*/  IMAD.MOV.U32 R227, RZ, RZ, R129 ;  /* 0x000000ffffe37224 */ /* 0x000fe200078e0081 */
[----:B------:R-:W4:Y:S01]  /*9fd0*/  LDL.128 R168, [R1+0x710] ;  /* 0x0007100001a87983 */ /* 0x000f220000100c00 */
[----:B------:R-:W-:Y:S02]  /*9fe0*/  IMAD.MOV.U32 R228, RZ, RZ, R130 ;  /* 0x000000ffffe47224 */ /* 0x000fe400078e0082 */
[----:B------:R-:W-:Y:S01]  /*9ff0*/  IMAD.MOV.U32 R229, RZ, RZ, R131 ;  /* 0x000000ffffe57224 */ /* 0x000fe200078e0083 */
[----:B------:R-:W4:Y:S01]  /*a000*/  LDL.128 R144, [R1+0x6b0] ;  /* 0x0006b00001907983 */ /* 0x000f220000100c00 */
[----:B------:R-:W-:Y:S02]  /*a010*/  IMAD.MOV.U32 R230, RZ, RZ, R140 ;  /* 0x000000ffffe67224 */ /* 0x000fe400078e008c */
[----:B------:R-:W-:Y:S01]  /*a020*/  IMAD.MOV.U32 R231, RZ, RZ, R141 ;  /* 0x000000ffffe77224 */ /* 0x000fe200078e008d */
[----:B------:R-:W4:Y:S01]  /*a030*/  LDL.128 R172, [R1+0x700] ;  /* 0x0007000001ac7983 */ /* 0x000f220000100c00 */
[----:B------:R-:W-:-:S02]  /*a040*/  IMAD.MOV.U32 R246, RZ, RZ, R96 ;  /* 0x000000fffff67224 */ /* 0x000fc400078e0060 */
[----:B------:R-:W-:Y:S01]  /*a050*/  IMAD.MOV.U32 R247, RZ, RZ, R97 ;  /* 0x000000fffff77224 */ /* 0x000fe200078e0061 */
[----:B------:R0:W-:Y:S01]  /*a060*/  STL.128 [R1+0x10b0], R236 ;  /* 0x0010b0ec01007387 */ /* 0x0001e20000100c00 */
[----:B------:R-:W-:Y:S02]  /*a070*/  IMAD.MOV.U32 R240, RZ, RZ, R142 ;  /* 0x000000fffff07224 */ /* 0x000fe400078e008e */
[----:B------:R-:W-:Y:S01]  /*a080*/  IMAD.MOV.U32 R241, RZ, RZ, R143 ;  /* 0x000000fffff17224 */ /* 0x000fe200078e008f */
[----:B------:R-:W-:Y:S04]  /*a090*/  STL.128 [R1+0x10c0], R232 ;  /* 0x0010c0e801007387 */ /* 0x000fe80000100c00 */
[----:B------:R1:W-:Y:S04]  /*a0a0*/  STL.128 [R1+0x10d0], R224 ;  /* 0x0010d0e001007387 */ /* 0x0003e80000100c00 */
[----:B------:R1:W-:Y:S04]  /*a0b0*/  STL.128 [R1+0x10e0], R228 ;  /* 0x0010e0e401007387 */ /* 0x0003e80000100c00 */
[----:B------:R-:W4:Y:S01]  /*a0c0*/  LDL.128 R136, [R1+0x7e0] ;  /* 0x0007e00001887983 */ /* 0x000f220000100c00 */
[----:B0-----:R-:W-:-:S02]  /*a0d0*/  IMAD.MOV.U32 R236, RZ, RZ, R110 ;  /* 0x000000ffffec7224 */ /* 0x001fc400078e006e */
[----:B------:R-:W-:Y:S01]  /*a0e0*/  IMAD.MOV.U32 R237, RZ, RZ, R111 ;  /* 0x000000ffffed7224 */ /* 0x000fe200078e006f */
[----:B------:R-:W4:Y:S01]  /*a0f0*/  LDL.128 R140, [R1+0x820] ;  /* 0x00082000018c7983 */ /* 0x000f220000100c00 */
[----:B------:R-:W-:Y:S02]  /*a100*/  IMAD.MOV.U32 R238, RZ, RZ, R120 ;  /* 0x000000ffffee7224 */ /* 0x000fe400078e0078 */
[----:B------:R-:W-:Y:S01]  /*a110*/  IMAD.MOV.U32 R239, RZ, RZ, R121 ;  /* 0x000000ffffef7224 */ /* 0x000fe200078e0079 */
[----:B-1----:R-:W4:Y:S01]  /*a120*/  LDL.128 R224, [R1+0x810] ;  /* 0x0008100001e07983 */ /* 0x002f220000100c00 */
[----:B------:R-:W-:Y:S02]  /*a130*/  IMAD.MOV.U32 R232, RZ, RZ, R118 ;  /* 0x000000ffffe87224 */ /* 0x000fe400078e0076 */
[----:B------:R-:W-:Y:S01]  /*a140*/  IMAD.MOV.U32 R233, RZ, RZ, R119 ;  /* 0x000000ffffe97224 */ /* 0x000fe200078e0077 */
[----:B------:R0:W-:Y:S01]  /*a150*/  STL.128 [R1+0x1130], R244 ;  /* 0x001130f401007387 */ /* 0x0001e20000100c00 */
        /* <DEDUP_REMOVED lines=8> */
[----:B------:R1:W-:Y:S01]  /*a1e0*/  STL.128 [R1+0x1120], R236 ;  /* 0x001120ec01007387 */ /* 0x0003e20000100c00 */
[----:B------:R-:W-:-:S02]  /*a1f0*/  IMAD.MOV.U32 R242, RZ, RZ, R116 ;  /* 0x000000fffff27224 */ /* 0x000fc400078e0074 */
[----:B0-----:R-:W-:Y:S01]  /*a200*/  IMAD.MOV.U32 R244, RZ, RZ, R102 ;  /* 0x000000fffff47224 */ /* 0x001fe200078e0066 */
[----:B------:R-:W4:Y:S01]  /*a210*/  LDL.128 R120, [R1+0x870] ;  /* 0x0008700001787983 */ /* 0x000f220000100c00 */
[----:B------:R-:W-:Y:S02]  /*a220*/  IMAD.MOV.U32 R245, RZ, RZ, R103 ;  /* 0x000000fffff57224 */ /* 0x000fe400078e0067 */
[----:B------:R-:W-:Y:S01]  /*a230*/  IMAD.MOV.U32 R246, RZ, RZ, R80 ;  /* 0x000000fffff67224 */ /* 0x000fe200078e0050 */
[----:B------:R-:W4:Y:S01]  /*a240*/  LDL.128 R152, [R1+0x7a0] ;  /* 0x0007a00001987983 */ /* 0x000f220000100c00 */
[----:B------:R-:W-:Y:S02]  /*a250*/  IMAD.MOV.U32 R247, RZ, RZ, R81 ;  /* 0x000000fffff77224 */ /* 0x000fe400078e0051 */
[----:B------:R-:W-:Y:S01]  /*a260*/  IMAD.MOV.U32 R243, RZ, RZ, R117 ;  /* 0x000000fffff37224 */ /* 0x000fe200078e0075 */
[----:B------:R0:W-:Y:S01]  /*a270*/  STL.128 [R1+0x1100], R232 ;  /* 0x001100e801007387 */ /* 0x0001e20000100c00 */
[----:B-1----:R-:W-:-:S03]  /*a280*/  IMAD.MOV.U32 R236, RZ, RZ, R94 ;  /* 0x000000ffffec7224 */ /* 0x002fc600078e005e */
[----:B------:R1:W-:Y:S01]  /*a290*/  STL.128 [R1+0x1110], R228 ;  /* 0x001110e401007387 */ /* 0x0003e20000100c00 */
[----:B------:R-:W-:Y:S02]  /*a2a0*/  IMAD.MOV.U32 R237, RZ, RZ, R95 ;  /* 0x000000ffffed7224 */ /* 0x000fe400078e005f */
[----:B------:R-:W-:Y:S01]  /*a2b0*/  IMAD.MOV.U32 R238, RZ, RZ, R88 ;  /* 0x000000ffffee7224 */ /* 0x000fe200078e0058 */
[----:B------:R-:W4:Y:S01]  /*a2c0*/  LDL.128 R116, [R1+0x830] ;  /* 0x0008300001747983 */ /* 0x000f220000100c00 */
[----:B------:R-:W-:-:S03]  /*a2d0*/  IMAD.MOV.U32 R239, RZ, RZ, R89 ;  /* 0x000000ffffef7224 */ /* 0x000fc600078e0059 */
[----:B------:R1:W-:Y:S01]  /*a2e0*/  STL.128 [R1+0x1170], R244 ;  /* 0x001170f401007387 */ /* 0x0003e20000100c00 */
[----:B0-----:R-:W-:-:S03]  /*a2f0*/  IMAD.MOV.U32 R232, RZ, RZ, R98 ;  /* 0x000000ffffe87224 */ /* 0x001fc600078e0062 */
[----:B------:R-:W4:Y:S01]  /*a300*/  LDL.128 R148, [R1+0x7b0] ;  /* 0x0007b00001947983 */ /* 0x000f220000100c00 */
[----:B------:R-:W-:Y:S02]  /*a310*/  IMAD.MOV.U32 R233, RZ, RZ, R99 ;  /* 0x000000ffffe97224 */ /* 0x000fe400078e0063 */
[----:B------:R-:W-:Y:S01]  /*a320*/  IMAD.MOV.U32 R234, RZ, RZ, R92 ;  /* 0x000000ffffea7224 */ /* 0x000fe200078e005c */
[----:B-1----:R-:W4:Y:S01]  /*a330*/  LDL.128 R228, [R1+0x860] ;  /* 0x0008600001e47983 */ /* 0x002f220000100c00 */
[----:B------:R-:W-:-:S03]  /*a340*/  IMAD.MOV.U32 R235, RZ, RZ, R93 ;  /* 0x000000ffffeb7224 */ /* 0x000fc600078e005d */
[----:B------:R0:W-:Y:S01]  /*a350*/  STL.128 [R1+0x10f0], R240 ;  /* 0x0010f0f001007387 */ /* 0x0001e20000100c00 */
[----:B------:R-:W-:-:S03]  /*a360*/  IMAD.MOV.U32 R244, RZ, RZ, R58 ;  /* 0x000000fffff47224 */ /* 0x000fc600078e003a */
[----:B------:R-:W4:Y:S01]  /*a370*/  LDL.128 R132, [R1+0x7f0] ;  /* 0x0007f00001847983 */ /* 0x000f220000100c00 */
[----:B------:R-:W-:Y:S02]  /*a380*/  IMAD.MOV.U32 R245, RZ, RZ, R59 ;  /* 0x000000fffff57224 */ /* 0x000fe400078e003b */
[----:B------:R-:W-:Y:S01]  /*a390*/  IMAD.MOV.U32 R246, RZ, RZ, R52 ;  /* 0x000000fffff67224 */ /* 0x000fe200078e0034 */
[----:B------:R-:W4:Y:S01]  /*a3a0*/  LDL.128 R112, [R1+0x840] ;  /* 0x0008400001707983 */ /* 0x000f220000100c00 */
[----:B------:R-:W-:-:S03]  /*a3b0*/  IMAD.MOV.U32 R247, RZ, RZ, R53 ;  /* 0x000000fffff77224 */ /* 0x000fc600078e0035 */
[----:B------:R1:W-:Y:S01]  /*a3c0*/  STL.128 [R1+0x1150], R236 ;  /* 0x001150ec01007387 */ /* 0x0003e20000100c00 */
[----:B0-----:R-:W-:-:S03]  /*a3d0*/  IMAD.MOV.U32 R240, RZ, RZ, R90 ;  /* 0x000000fffff07224 */ /* 0x001fc600078e005a */
[----:B------:R0:W-:Y:S01]  /*a3e0*/  STL.128 [R1+0x1140], R232 ;  /* 0x001140e801007387 */ /* 0x0001e20000100c00 */
[----:B------:R-:W-:Y:S02]  /*a3f0*/  IMAD.MOV.U32 R241, RZ, RZ, R91 ;  /* 0x000000fffff17224 */ /* 0x000fe400078e005b */
[----:B------:R-:W-:Y:S01]  /*a400*/  IMAD.MOV.U32 R242, RZ, RZ, R100 ;  /* 0x000000fffff27224 */ /* 0x000fe200078e0064 */
[----:B------:R-:W4:Y:S01]  /*a410*/  LDL.128 R96, [R1+0x880] ;  /* 0x0008800001607983 */ /* 0x000f220000100c00 */
[----:B------:R-:W-:-:S03]  /*a420*/  IMAD.MOV.U32 R243, RZ, RZ, R101 ;  /* 0x000000fffff37224 */ /* 0x000fc600078e0065 */
[----:B------:R-:W4:Y:S01]  /*a430*/  LDL.128 R100, [R1+0x8c0] ;  /* 0x0008c00001647983 */ /* 0x000f220000100c00 */
[----:B-1----:R-:W-:-:S03]  /*a440*/  IMAD.MOV.U32 R236, RZ, RZ, R82 ;  /* 0x000000ffffec7224 */ /* 0x002fc600078e0052 */
[----:B------:R-:W4:Y:S01]  /*a450*/  LDL.128 R128, [R1+0x800] ;  /* 0x0008000001807983 */ /* 0x000f220000100c00 */
[----:B------:R-:W-:Y:S02]  /*a460*/  IMAD.MOV.U32 R237, RZ, RZ, R83 ;  /* 0x000000ffffed7224 */ /* 0x000fe400078e0053 */
[----:B------:R-:W-:Y:S01]  /*a470*/  IMAD.MOV.U32 R238, RZ, RZ, R76 ;  /* 0x000000ffffee7224 */ /* 0x000fe200078e004c */
[----:B0-----:R-:W4:Y:S01]  /*a480*/  LDL.128 R232, [R1+0x8b0] ;  /* 0x0008b00001e87983 */ /* 0x001f220000100c00 */
        /* <DEDUP_REMOVED lines=11> */
[----:B------:R-:W4:Y:S01]  /*a540*/  LDL.128 R80, [R1+0x8d0] ;  /* 0x0008d00001507983 */ /* 0x000f220000100c00 */
[----:B------:R-:W-:Y:S02]  /*a550*/  IMAD.MOV.U32 R75, RZ, RZ, R209 ;  /* 0x000000ffff4b7224 */ /* 0x000fe400078e00d1 */
[----:B0-----:R-:W-:Y:S01]  /*a560*/  IMAD.MOV.U32 R244, RZ, RZ, R42 ;  /* 0x000000fffff47224 */ /* 0x001fe200078e002a */
[----:B------:R-:W4:Y:S01]  /*a570*/  LDL.128 R92, [R1+0x890] ;  /* 0x00089000015c7983 */ /* 0x000f220000100c00 */
[----:B------:R-:W-:-:S02]  /*a580*/  IMAD.MOV.U32 R245, RZ, RZ, R43 ;  /* 0x000000fffff57224 */ /* 0x000fc400078e002b */
[----:B------:R-:W-:Y:S01]  /*a590*/  IMAD.MOV.U32 R246, RZ, RZ, R44 ;  /* 0x000000fffff67224 */ /* 0x000fe200078e002c */
[----:B------:R-:W4:Y:S01]  /*a5a0*/  LDL.128 R108, [R1+0x850] ;  /* 0x00085000016c7983 */ /* 0x000f220000100c00 */
[----:B------:R-:W-:Y:S02]  /*a5b0*/  IMAD.MOV.U32 R247, RZ, RZ, R45 ;  /* 0x000000fffff77224 */ /* 0x000fe400078e002d */
[----:B-1----:R-:W-:Y:S01]  /*a5c0*/  IMAD.MOV.U32 R240, RZ, RZ, R210 ;  /* 0x000000fffff07224 */ /* 0x002fe200078e00d2 */
[----:B------:R-:W4:Y:S01]  /*a5d0*/  LDL.128 R88, [R1+0x8a0] ;  /* 0x0008a00001587983 */ /* 0x000f220000100c00 */
[----:B------:R-:W-:Y:S02]  /*a5e0*/  IMAD.MOV.U32 R241, RZ, RZ, R211 ;  /* 0x000000fffff17224 */ /* 0x000fe400078e00d3 */
[----:B------:R-:W-:Y:S01]  /*a5f0*/  IMAD.MOV.U32 R242, RZ, RZ, R60 ;  /* 0x000000fffff27224 */ /* 0x000fe200078e003c */
[----:B------:R-:W4:Y:S01]  /*a600*/  LDL.128 R208, [R1+0x900] ;  /* 0x0009000001d07983 */ /* 0x000f220000100c00 */
[----:B------:R-:W-:-:S02]  /*a610*/  IMAD.MOV.U32 R243, RZ, RZ, R61 ;  /* 0x000000fffff37224 */ /* 0x000fc400078e003d */
[----:B-----5:R-:W-:Y:S02]  /*a620*/  IMAD.MOV.U32 R236, RZ, RZ, R62 ;  /* 0x000000ffffec7224 */ /* 0x020fe400078e003e */
[----:B------:R-:W-:Y:S02]  /*a630*/  IMAD.MOV.U32 R237, RZ, RZ, R63 ;  /* 0x000000ffffed7224 */ /* 0x000fe400078e003f */
[----:B------:R-:W-:Y:S01]  /*a640*/  IMAD.MOV.U32 R238, RZ, RZ, R56 ;  /* 0x000000ffffee7224 */ /* 0x000fe200078e0038 */
[----:B------:R-:W5:Y:S01]  /*a650*/  LDL.128 R60, [R1+0x910] ;  /* 0x00091000013c7983 */ /* 0x000f620000100c00 */
        /* <DEDUP_REMOVED lines=11> */
[----:B------:R-:W5:Y:S01]  /*a710*/  LDL.128 R56, [R1+0x920] ;  /* 0x0009200001387983 */ /* 0x000f620000100c00 */
[----:B------:R-:W-:-:S02]  /*a720*/  IMAD.MOV.U32 R67, RZ, RZ, R29 ;  /* 0x000000ffff437224 */ /* 0x000fc400078e001d */
[----:B0-----:R-:W-:Y:S02]  /*a730*/  IMAD.MOV.U32 R246, RZ, RZ, R36 ;  /* 0x000000fffff67224 */ /* 0x001fe400078e0024 */
[----:B------:R-:W-:Y:S02]  /*a740*/  IMAD.MOV.U32 R247, RZ, RZ, R37 ;  /* 0x000000fffff77224 */ /* 0x000fe400078e0025 */
[----:B------:R-:W-:Y:S01]  /*a750*/  IMAD.MOV.U32 R36, RZ, RZ, R38 ;  /* 0x000000ffff247224 */ /* 0x000fe200078e0026 */
[----:B-1----:R-:W5:Y:S01]  /*a760*/  LDL.128 R76, [R1+0x8e0] ;  /* 0x0008e000014c7983 */ /* 0x002f620000100c00 */
[----:B------:R-:W-:Y:S02]  /*a770*/  IMAD.MOV.U32 R37, RZ, RZ, R39 ;  /* 0x000000ffff257224 */ /* 0x000fe400078e0027 */
[----:B------:R-:W-:Y:S02]  /*a780*/  IMAD.MOV.U32 R38, RZ, RZ, R8 ;  /* 0x000000ffff267224 */ /* 0x000fe400078e0008 */
[----:B------:R-:W-:-:S02]  /*a790*/  IMAD.MOV.U32 R39, RZ, RZ, R9 ;  /* 0x000000ffff277224 */ /* 0x000fc400078e0009 */
[----:B------:R-:W-:Y:S02]  /*a7a0*/  IMAD.MOV.U32 R236, RZ, RZ, R30 ;  /* 0x000000ffffec7224 */ /* 0x000fe400078e001e */
[----:B------:R-:W-:Y:S02]  /*a7b0*/  IMAD.MOV.U32 R237, RZ, RZ, R31 ;  /* 0x000000ffffed7224 */ /* 0x000fe400078e001f */
[----:B------:R-:W-:Y:S01]  /*a7c0*/  IMAD.MOV.U32 R238, RZ, RZ, R40 ;  /* 0x000000ffffee7224 */ /* 0x000fe200078e0028 */
[----:B------:R-:W5:Y:S01]  /*a7d0*/  LDL.128 R28, [R1+0x960] ;  /* 0x00096000011c7983 */ /* 0x000f620000100c00 */
[----:B------:R-:W-:Y:S02]  /*a7e0*/  IMAD.MOV.U32 R239, RZ, RZ, R41 ;  /* 0x000000ffffef7224 */ /* 0x000fe400078e0029 */
[----:B------:R-:W-:Y:S01]  /*a7f0*/  IMAD.MOV.U32 R8, RZ, RZ, R10 ;  /* 0x000000ffff087224 */ /* 0x000fe200078e000a */
[----:B------:R-:W5:Y:S01]  /*a800*/  LDL.128 R40, [R1+0x950] ;  /* 0x0009500001287983 */ /* 0x000f620000100c00 */
[----:B------:R-:W-:-:S02]  /*a810*/  IMAD.MOV.U32 R9, RZ, RZ, R11 ;  /* 0x000000ffff097224 */ /* 0x000fc400078e000b */
[----:B------:R-:W-:Y:S02]  /*a820*/  IMAD.MOV.U32 R10, RZ, RZ, R20 ;  /* 0x000000ffff0a7224 */ /* 0x000fe400078e0014 */
[----:B------:R-:W-:Y:S01]  /*a830*/  IMAD.MOV.U32 R11, RZ, RZ, R21 ;  /* 0x000000ffff0b7224 */ /* 0x000fe200078e0015 */
[----:B------:R0:W-:Y:S01]  /*a840*/  STL.128 [R1+0x11b0], R240 ;  /* 0x0011b0f001007387 */ /* 0x0001e20000100c00 */
[----:B------:R-:W-:Y:S02]  /*a850*/  IMAD.MOV.U32 R244, RZ, RZ, R26 ;  /* 0x000000fffff47224 */ /* 0x000fe400078e001a */
[----:B------:R-:W-:Y:S01]  /*a860*/  IMAD.MOV.U32 R245, RZ, RZ, R27 ;  /* 0x000000fffff57224 */ /* 0x000fe200078e001b */
[----:B------:R1:W-:Y:S04]  /*a870*/  STL.128 [R1+0x11e0], R52 ;  /* 0x0011e03401007387 */ /* 0x0003e80000100c00 */
[----:B------:R2:W-:Y:S04]  /*a880*/  STL.128 [R1+0x11a0], R72 ;  /* 0x0011a04801007387 */ /* 0x0005e80000100c00 */
[----:B------:R2:W-:Y:S01]  /*a890*/  STL.128 [R1+0x11f0], R64 ;  /* 0x0011f04001007387 */ /* 0x0005e20000100c00 */
[----:B0-----:R-:W-:-:S03]  /*a8a0*/  IMAD.MOV.U32 R242, RZ, RZ, R24 ;  /* 0x000000fffff27224 */ /* 0x001fc600078e0018 */
[----:B------:R-:W-:Y:S01]  /*a8b0*/  STL.128 [R1+0x1200], R236 ;  /* 0x001200ec01007387 */ /* 0x000fe20000100c00 */
[----:B------:R-:W-:Y:S02]  /*a8c0*/  IMAD.MOV.U32 R243, RZ, RZ, R25 ;  /* 0x000000fffff37224 */ /* 0x000fe400078e0019 */
[----:B------:R-:W-:Y:S01]  /*a8d0*/  IMAD.MOV.U32 R240, RZ, RZ, R46 ;  /* 0x000000fffff07224 */ /* 0x000fe200078e002e */
[----:B-1----:R-:W5:Y:S01]  /*a8e0*/  LDL.128 R52, [R1+0x930] ;  /* 0x0009300001347983 */ /* 0x002f620000100c00 */
[----:B------:R-:W-:-:S03]  /*a8f0*/  IMAD.MOV.U32 R241, RZ, RZ, R47 ;  /* 0x000000fffff17224 */ /* 0x000fc600078e002f */
[----:B------:R-:W5:Y:S04]  /*a900*/  LDL.128 R24, [R1+0x970] ;  /* 0x0009700001187983 */ /* 0x000f680000100c00 */
[----:B------:R0:W-:Y:S04]  /*a910*/  STL.128 [R1+0x1240], R36 ;  /* 0x0012402401007387 */ /* 0x0001e80000100c00 */
[----:B------:R1:W-:Y:S04]  /*a920*/  STL.128 [R1+0x1250], R8 ;  /* 0x0012500801007387 */ /* 0x0003e80000100c00 */
[----:B--2---:R-:W2:Y:S04]  /*a930*/  LDL.128 R72, [R1+0x8f0] ;  /* 0x0008f00001487983 */ /* 0x004ea80000100c00 */
[----:B------:R-:W2:Y:S04]  /*a940*/  LDL.128 R64, [R1+0x940] ;  /* 0x0009400001407983 */ /* 0x000ea80000100c00 */
[----:B------:R-:W2:Y:S04]  /*a950*/  LDL.128 R44, [R1+0x980] ;  /* 0x00098000012c7983 */ /* 0x000ea80000100c00 */
[----:B0-----:R-:W2:Y:S04]  /*a960*/  LDL.128 R36, [R1+0x990] ;  /* 0x0009900001247983 */ /* 0x001ea80000100c00 */
[----:B------:R-:W2:Y:S04]  /*a970*/  LDL.128 R236, [R1+0x9a0] ;  /* 0x0009a00001ec7983 */ /* 0x000ea80000100c00 */
[----:B-1----:R-:W2:Y:S01]  /*a980*/  LDL.128 R8, [R1+0x9b0] ;  /* 0x0009b00001087983 */ /* 0x002ea20000100c00 */
        /* <DEDUP_REMOVED lines=12> */
[----:B------:R-:W-:-:S05]  /*aa50*/  IMAD.MOV.U32 R19, RZ, RZ, R33 ;  /* 0x000000ffff137224 */ /* 0x000fca00078e0021 */
[----:B------:R1:W-:Y:S01]  /*aa60*/  STL.128 [R1+0x1280], R16 ;  /* 0x0012801001007387 */ /* 0x0003e20000100c00 */
[----:B0-----:R-:W-:Y:S02]  /*aa70*/  IMAD.MOV.U32 R12, RZ, RZ, R86 ;  /* 0x000000ffff0c7224 */ /* 0x001fe400078e0056 */
[----:B------:R-:W-:Y:S02]  /*aa80*/  IMAD.MOV.U32 R13, RZ, RZ, R87 ;  /* 0x000000ffff0d7224 */ /* 0x000fe400078e0057 */
[----:B------:R-:W-:Y:S02]  /*aa90*/  IMAD.MOV.U32 R14, RZ, RZ, R104 ;  /* 0x000000ffff0e7224 */ /* 0x000fe400078e0068 */
[----:B------:R-:W-:Y:S02]  /*aaa0*/  IMAD.MOV.U32 R15, RZ, RZ, R105 ;  /* 0x000000ffff0f7224 */ /* 0x000fe400078e0069 */
[----:B-1----:R-:W-:Y:S02]  /*aab0*/  IMAD.MOV.U32 R16, RZ, RZ, R106 ;  /* 0x000000ffff107224 */ /* 0x002fe400078e006a */
[----:B------:R-:W-:Y:S01]  /*aac0*/  IMAD.MOV.U32 R17, RZ, RZ, R107 ;  /* 0x000000ffff117224 */ /* 0x000fe200078e006b */
[----:B------:R0:W-:Y:S01]  /*aad0*/  STL.128 [R1+0x12c0], R12 ;  /* 0x0012c00c01007387 */ /* 0x0001e20000100c00 */
[----:B------:R-:W-:-:S02]  /*aae0*/  IMAD.MOV.U32 R18, RZ, RZ, R124 ;  /* 0x000000ffff127224 */ /* 0x000fc400078e007c */
        /* <DEDUP_REMOVED lines=10> */
[----:B------:R-:W-:Y:S01]  /*ab90*/  IMAD.MOV.U32 R19, RZ, RZ, R177 ;  /* 0x000000ffff137224 */ /* 0x000fe200078e00b1 */
[----:B------:R-:W-:Y:S04]  /*aba0*/  STL.64 [R1+0xc38], R4 ;  /* 0x000c380401007387 */ /* 0x000fe80000100a00 */
[----:B------:R1:W-:Y:S01]  /*abb0*/  STL.128 [R1+0x1320], R16 ;  /* 0x0013201001007387 */ /* 0x0003e20000100c00 */
[----:B0-----:R-:W-:Y:S02]  /*abc0*/  IMAD.MOV.U32 R12, RZ, RZ, R214 ;  /* 0x000000ffff0c7224 */ /* 0x001fe400078e00d6 */
[----:B------:R-:W-:Y:S02]  /*abd0*/  IMAD.MOV.U32 R13, RZ, RZ, R215 ;  /* 0x000000ffff0d7224 */ /* 0x000fe400078e00d7 */
[----:B------:R-:W-:-:S02]  /*abe0*/  IMAD.MOV.U32 R14, RZ, RZ, R200 ;  /* 0x000000ffff0e7224 */ /* 0x000fc400078e00c8 */
[----:B------:R-:W-:Y:S02]  /*abf0*/  IMAD.MOV.U32 R15, RZ, RZ, R201 ;  /* 0x000000ffff0f7224 */ /* 0x000fe400078e00c9 */
[----:B-1----:R-:W-:Y:S02]  /*ac00*/  IMAD.MOV.U32 R16, RZ, RZ, R202 ;  /* 0x000000ffff107224 */ /* 0x002fe400078e00ca */
[----:B------:R-:W-:Y:S01]  /*ac10*/  IMAD.MOV.U32 R17, RZ, RZ, R203 ;  /* 0x000000ffff117224 */ /* 0x000fe200078e00cb */
[----:B------:R3:W-:Y:S01]  /*ac20*/  STL.128 [R1+0x1360], R12 ;  /* 0x0013600c01007387 */ /* 0x0007e20000100c00 */
[----:B------:R-:W-:Y:S02]  /*ac30*/  IMAD.MOV.U32 R18, RZ, RZ, R196 ;  /* 0x000000ffff127224 */ /* 0x000fe400078e00c4 */
[----:B------:R-:W-:Y:S02]  /*ac40*/  IMAD.MOV.U32 R19, RZ, RZ, R197 ;  /* 0x000000ffff137224 */ /* 0x000fe400078e00c5 */
[----:B------:R-:W-:-:S02]  /*ac50*/  IMAD.MOV.U32 R4, RZ, RZ, R34 ;  /* 0x000000ffff047224 */ /* 0x000fc400078e0022 */
[----:B------:R-:W-:Y:S01]  /*ac60*/  IMAD.MOV.U32 R5, RZ, RZ, R35 ;  /* 0x000000ffff057224 */ /* 0x000fe200078e0023 */
[----:B------:R0:W-:Y:S01]  /*ac70*/  STL.128 [R1+0x1370], R16 ;  /* 0x0013701001007387 */ /* 0x0001e20000100c00 */
[----:B------:R-:W-:Y:S02]  /*ac80*/  IMAD.MOV.U32 R6, RZ, RZ, R48 ;  /* 0x000000ffff067224 */ /* 0x000fe400078e0030 */
[----:B------:R-:W-:Y:S02]  /*ac90*/  IMAD.MOV.U32 R7, RZ, RZ, R49 ;  /* 0x000000ffff077224 */ /* 0x000fe400078e0031 */
[----:B---3--:R-:W-:Y:S02]  /*aca0*/  IMAD.MOV.U32 R12, RZ, RZ, R218 ;  /* 0x000000ffff0c7224 */ /* 0x008fe400078e00da */
[----:B------:R-:W-:Y:S02]  /*acb0*/  IMAD.MOV.U32 R13, RZ, RZ, R219 ;  /* 0x000000ffff0d7224 */ /* 0x000fe400078e00db */
[----:B------:R-:W-:-:S02]  /*acc0*/  IMAD.MOV.U32 R14, RZ, RZ, R204 ;  /* 0x000000ffff0e7224 */ /* 0x000fc400078e00cc */
[----:B------:R-:W-:Y:S02]  /*acd0*/  IMAD.MOV.U32 R15, RZ, RZ, R205 ;  /* 0x000000ffff0f7224 */ /* 0x000fe400078e00cd */
[----:B0-----:R-:W-:Y:S02]  /*ace0*/  IMAD.MOV.U32 R16, RZ, RZ, R206 ;  /* 0x000000ffff107224 */ /* 0x001fe400078e00ce */
[----:B------:R-:W-:Y:S01]  /*acf0*/  IMAD.MOV.U32 R17, RZ, RZ, R207 ;  /* 0x000000ffff117224 */ /* 0x000fe200078e00cf */
[----:B------:R0:W-:Y:S01]  /*ad00*/  STL.128 [R1+0x13b0], R12 ;  /* 0x0013b00c01007387 */ /* 0x0001e20000100c00 */
[----:B------:R-:W-:Y:S02]  /*ad10*/  IMAD.MOV.U32 R18, RZ, RZ, R156 ;  /* 0x000000ffff127224 */ /* 0x000fe400078e009c */
[----:B------:R-:W-:Y:S01]  /*ad20*/  IMAD.MOV.U32 R19, RZ, RZ, R157 ;  /* 0x000000ffff137224 */ /* 0x000fe200078e009d */
[----:B------:R1:W-:Y:S04]  /*ad30*/  STL.128 [R1+0x1290], R4 ;  /* 0x0012900401007387 */ /* 0x0003e80000100c00 */
[----:B------:R4:W-:Y:S04]  /*ad40*/  STL.128 [R1+0x1260], R20 ;  /* 0x0012601401007387 */ /* 0x0009e80000100c00 */
[----:B------:R3:W-:Y:S01]  /*ad50*/  STL.128 [R1+0x13c0], R16 ;  /* 0x0013c01001007387 */ /* 0x0007e20000100c00 */
[----:B0-----:R-:W-:-:S02]  /*ad60*/  IMAD.MOV.U32 R12, RZ, RZ, R222 ;  /* 0x000000ffff0c7224 */ /* 0x001fc400078e00de */
[----:B------:R-:W-:Y:S02]  /*ad70*/  IMAD.MOV.U32 R13, RZ, RZ, R223 ;  /* 0x000000ffff0d7224 */ /* 0x000fe400078e00df */
[----:B------:R-:W-:Y:S02]  /*ad80*/  IMAD.MOV.U32 R14, RZ, RZ, R160 ;  /* 0x000000ffff0e7224 */ /* 0x000fe400078e00a0 */
[----:B------:R-:W-:Y:S02]  /*ad90*/  IMAD.MOV.U32 R15, RZ, RZ, R161 ;  /* 0x000000ffff0f7224 */ /* 0x000fe400078e00a1 */
[----:B-1----:R-:W-:Y:S02]  /*ada0*/  IMAD.MOV.U32 R4, RZ, RZ, R166 ;  /* 0x000000ffff047224 */ /* 0x002fe400078e00a6 */
[----:B------:R-:W-:Y:S02]  /*adb0*/  IMAD.MOV.U32 R5, RZ, RZ, R167 ;  /* 0x000000ffff057224 */ /* 0x000fe400078e00a7 */
[----:B------:R-:W-:-:S02]  /*adc0*/  IMAD.MOV.U32 R6, RZ, RZ, R184 ;  /* 0x000000ffff067224 */ /* 0x000fc400078e00b8 */
[----:B------:R-:W-:Y:S01]  /*add0*/  IMAD.MOV.U32 R7, RZ, RZ, R185 ;  /* 0x000000ffff077224 */ /* 0x000fe200078e00b9 */
[----:B------:R0:W-:Y:S01]  /*ade0*/  STL.128 [R1+0x1400], R12 ;  /* 0x0014000c01007387 */ /* 0x0001e20000100c00 */
[----:B----4-:R-:W-:Y:S02]  /*adf0*/  IMAD.MOV.U32 R20, RZ, RZ, R70 ;  /* 0x000000ffff147224 */ /* 0x010fe400078e0046 */
[----:B------:R-:W-:Y:S02]  /*ae00*/  IMAD.MOV.U32 R21, RZ, RZ, R71 ;  /* 0x000000ffff157224 */ /* 0x000fe400078e0047 */
[----:B------:R-:W-:Y:S02]  /*ae10*/  IMAD.MOV.U32 R22, RZ, RZ, R84 ;  /* 0x000000ffff167224 */ /* 0x000fe400078e0054 */
[----:B------:R-:W-:Y:S02]  /*ae20*/  IMAD.MOV.U32 R23, RZ, RZ, R85 ;  /* 0x000000ffff177224 */ /* 0x000fe400078e0055 */
[----:B---3--:R-:W-:-:S02]  /*ae30*/  IMAD.MOV.U32 R16, RZ, RZ, R162 ;  /* 0x000000ffff107224 */ /* 0x008fc400078e00a2 */
[----:B------:R-:W-:Y:S02]  /*ae40*/  IMAD.MOV.U32 R17, RZ, RZ, R163 ;  /* 0x000000ffff117224 */ /* 0x000fe400078e00a3 */
[----:B------:R-:W-:Y:S02]  /*ae50*/  IMAD.MOV.U32 R18, RZ, RZ, R136 ;  /* 0x000000ffff127224 */ /* 0x000fe400078e0088 */
[----:B------:R-:W-:Y:S02]  /*ae60*/  IMAD.MOV.U32 R19, RZ, RZ, R137 ;  /* 0x000000ffff137224 */ /* 0x000fe400078e0089 */
[----:B0-----:R-:W-:Y:S02]  /*ae70*/  IMAD.MOV.U32 R12, RZ, RZ, R226 ;  /* 0x000000ffff0c7224 */ /* 0x001fe400078e00e2 */
        /* <DEDUP_REMOVED lines=14> */
[----:B0-----:R-:W-:Y:S02]  /*af60*/  IMAD.MOV.U32 R4, RZ, RZ, R170 ;  /* 0x000000ffff047224 */ /* 0x001fe400078e00aa */
[----:B------:R-:W-:Y:S02]  /*af70*/  IMAD.MOV.U32 R5, RZ, RZ, R171 ;  /* 0x000000ffff057224 */ /* 0x000fe400078e00ab */
[----:B------:R-:W-:Y:S02]  /*af80*/  IMAD.MOV.U32 R6, RZ, RZ, R212 ;  /* 0x000000ffff067224 */ /* 0x000fe400078e00d4 */
[----:B------:R-:W-:-:S02]  /*af90*/  IMAD.MOV.U32 R7, RZ, RZ, R213 ;  /* 0x000000ffff077224 */ /* 0x000fc400078e00d5 */
[----:B-1----:R-:W-:Y:S02]  /*afa0*/  IMAD.MOV.U32 R20, RZ, RZ, R178 ;  /* 0x000000ffff147224 */ /* 0x002fe400078e00b2 */
[----:B------:R-:W-:Y:S02]  /*afb0*/  IMAD.MOV.U32 R21, RZ, RZ, R179 ;  /* 0x000000ffff157224 */ /* 0x000fe400078e00b3 */
[----:B------:R-:W-:Y:S02]  /*afc0*/  IMAD.MOV.U32 R22, RZ, RZ, R172 ;  /* 0x000000ffff167224 */ /* 0x000fe400078e00ac */
[----:B------:R-:W-:Y:S02]  /*afd0*/  IMAD.MOV.U32 R23, RZ, RZ, R173 ;  /* 0x000000ffff177224 */ /* 0x000fe400078e00ad */
[----:B---3--:R-:W-:Y:S02]  /*afe0*/  IMAD.MOV.U32 R16, RZ, RZ, R142 ;  /* 0x000000ffff107224 */ /* 0x008fe400078e008e */
[----:B------:R-:W-:-:S02]  /*aff0*/  IMAD.MOV.U32 R17, RZ, RZ, R143 ;  /* 0x000000ffff117224 */ /* 0x000fc400078e008f */
[----:B------:R-:W-:Y:S02]  /*b000*/  IMAD.MOV.U32 R18, RZ, RZ, R116 ;  /* 0x000000ffff127224 */ /* 0x000fe400078e0074 */
[----:B------:R-:W-:Y:S02]  /*b010*/  IMAD.MOV.U32 R19, RZ, RZ, R117 ;  /* 0x000000ffff137224 */ /* 0x000fe400078e0075 */
[----:B------:R-:W-:Y:S02]  /*b020*/  IMAD.MOV.U32 R35, RZ, RZ, R69 ;  /* 0x000000ffff237224 */ /* 0x000fe400078e0045 */
[----:B----4-:R-:W-:Y:S02]  /*b030*/  IMAD.MOV.U32 R12, RZ, RZ, R230 ;  /* 0x000000ffff0c7224 */ /* 0x010fe400078e00e6 */
[----:B------:R-:W-:Y:S02]  /*b040*/  IMAD.MOV.U32 R13, RZ, RZ, R231 ;  /* 0x000000ffff0d7224 */ /* 0x000fe400078e00e7 */
[----:B------:R-:W-:-:S02]  /*b050*/  IMAD.MOV.U32 R14, RZ, RZ, R120 ;  /* 0x000000ffff0e7224 */ /* 0x000fc400078e0078 */
[----:B------:R-:W-:Y:S01]  /*b060*/  IMAD.MOV.U32 R15, RZ, RZ, R121 ;  /* 0x000000ffff0f7224 */ /* 0x000fe200078e0079 */
[----:B------:R0:W-:Y:S01]  /*b070*/  STL.128 [R1+0x1350], R4 ;  /* 0x0013500401007387 */ /* 0x0001e20000100c00 */
[----:B------:R-:W-:-:S03]  /*b080*/  IMAD.MOV.U32 R68, RZ, RZ, R146 ;  /* 0x000000ffff447224 */ /* 0x000fc600078e0092 */
[----:B------:R1:W-:Y:S01]  /*b090*/  STL.128 [R1+0x12e0], R48 ;  /* 0x0012e03001007387 */ /* 0x0003e20000100c00 */
[----:B------:R-:W-:-:S03]  /*b0a0*/  IMAD.MOV.U32 R69, RZ, RZ, R147 ;  /* 0x000000ffff457224 */ /* 0x000fc600078e0093 */
[----:B------:R3:W-:Y:S01]  /*b0b0*/  STL.128 [R1+0x1330], R20 ;  /* 0x0013301401007387 */ /* 0x0007e20000100c00 */
[----:B------:R-:W-:-:S03]  /*b0c0*/  IMAD.MOV.U32 R70, RZ, RZ, R164 ;  /* 0x000000ffff467224 */ /* 0x000fc600078e00a4 */
[----:B------:R4:W-:Y:S01]  /*b0d0*/  STL.128 [R1+0x1460], R16 ;  /* 0x0014601001007387 */ /* 0x0009e20000100c00 */
[----:B------:R-:W-:Y:S02]  /*b0e0*/  IMAD.MOV.U32 R71, RZ, RZ, R165 ;  /* 0x000000ffff477224 */ /* 0x000fe400078e00a5 */
[----:B0-----:R-:W-:Y:S02]  /*b0f0*/  IMAD.MOV.U32 R4, RZ, RZ, R190 ;  /* 0x000000ffff047224 */ /* 0x001fe400078e00be */
[----:B------:R-:W-:Y:S02]  /*b100*/  IMAD.MOV.U32 R5, RZ, RZ, R191 ;  /* 0x000000ffff057224 */ /* 0x000fe400078e00bf */
[----:B------:R-:W-:Y:S02]  /*b110*/  IMAD.MOV.U32 R6, RZ, RZ, R216 ;  /* 0x000000ffff067224 */ /* 0x000fe400078e00d8 */
[----:B------:R-:W-:Y:S01]  /*b120*/  IMAD.MOV.U32 R7, RZ, RZ, R217 ;  /* 0x000000ffff077224 */ /* 0x000fe200078e00d9 */
[----:B------:R0:W-:Y:S01]  /*b130*/  STL.128 [R1+0x12a0], R32 ;  /* 0x0012a02001007387 */ /* 0x0001e20000100c00 */
[----:B-1----:R-:W-:-:S02]  /*b140*/  IMAD.MOV.U32 R48, RZ, RZ, R198 ;  /* 0x000000ffff307224 */ /* 0x002fc400078e00c6 */
        /* <DEDUP_REMOVED lines=8> */
[----:B----4-:R-:W-:Y:S02]  /*b1d0*/  IMAD.MOV.U32 R16, RZ, RZ, R122 ;  /* 0x000000ffff107224 */ /* 0x010fe400078e007a */
[----:B------:R-:W-:Y:S02]  /*b1e0*/  IMAD.MOV.U32 R17, RZ, RZ, R123 ;  /* 0x000000ffff117224 */ /* 0x000fe400078e007b */
[----:B------:R-:W-:Y:S02]  /*b1f0*/  IMAD.MOV.U32 R18, RZ, RZ, R96 ;  /* 0x000000ffff127224 */ /* 0x000fe400078e0060 */
[----:B------:R-:W-:Y:S02]  /*b200*/  IMAD.MOV.U32 R19, RZ, RZ, R97 ;  /* 0x000000ffff137224 */ /* 0x000fe400078e0061 */
        /* <DEDUP_REMOVED lines=8> */
[----:B------:R0:W-:Y:S04]  /*b290*/  STL.128 [R1+0x13a0], R4 ;  /* 0x0013a00401007387 */ /* 0x0001e80000100c00 */
[----:B------:R1:W-:Y:S04]  /*b2a0*/  STL.128 [R1+0x1380], R48 ;  /* 0x0013803001007387 */ /* 0x0003e80000100c00 */
[----:B------:R3:W-:Y:S04]  /*b2b0*/  STL.128 [R1+0x13d0], R20 ;  /* 0x0013d01401007387 */ /* 0x0007e80000100c00 */
[----:B------:R4:W-:Y:S01]  /*b2c0*/  STL.128 [R1+0x14b0], R16 ;  /* 0x0014b01001007387 */ /* 0x0009e20000100c00 */
[----:B0-----:R-:W-:-:S02]  /*b2d0*/  IMAD.MOV.U32 R4, RZ, RZ, R150 ;  /* 0x000000ffff047224 */ /* 0x001fc400078e0096 */
[----:B------:R-:W-:Y:S02]  /*b2e0*/  IMAD.MOV.U32 R5, RZ, RZ, R151 ;  /* 0x000000ffff057224 */ /* 0x000fe400078e0097 */
[----:B------:R-:W-:Y:S02]  /*b2f0*/  IMAD.MOV.U32 R6, RZ, RZ, R220 ;  /* 0x000000ffff067224 */ /* 0x000fe400078e00dc */
[----:B------:R-:W-:Y:S01]  /*b300*/  IMAD.MOV.U32 R7, RZ, RZ, R221 ;  /* 0x000000ffff077224 */ /* 0x000fe200078e00dd */
[----:B------:R0:W-:Y:S01]  /*b310*/  STL.128 [R1+0x12f0], R68 ;  /* 0x0012f04401007387 */ /* 0x0001e20000100c00 */
[----:B-1----:R-:W-:Y:S02]  /*b320*/  IMAD.MOV.U32 R48, RZ, RZ, R138 ;  /* 0x000000ffff307224 */ /* 0x002fe400078e008a */
[----:B------:R-:W-:Y:S01]  /*b330*/  IMAD.MOV.U32 R49, RZ, RZ, R139 ;  /* 0x000000ffff317224 */ /* 0x000fe200078e008b */
[----:B------:R1:W-:Y:S01]  /*b340*/  STL.128 [R1+0x1340], R32 ;  /* 0x0013402001007387 */ /* 0x0003e20000100c00 */
[----:B------:R-:W-:-:S02]  /*b350*/  IMAD.MOV.U32 R50, RZ, RZ, R132 ;  /* 0x000000ffff327224 */ /* 0x000fc400078e0084 */
[----:B------:R-:W-:Y:S01]  /*b360*/  IMAD.MOV.U32 R51, RZ, RZ, R133 ;  /* 0x000000ffff337224 */ /* 0x000fe200078e0085 */
[----:B------:R5:W-:Y:S01]  /*b370*/  STL.128 [R1+0x14f0], R12 ;  /* 0x0014f00c01007387 */ /* 0x000be20000100c00 */
[----:B---3--:R-:W-:Y:S02]  /*b380*/  IMAD.MOV.U32 R20, RZ, RZ, R118 ;  /* 0x000000ffff147224 */ /* 0x008fe400078e0076 */
[----:B------:R-:W-:Y:S02]  /*b390*/  IMAD.MOV.U32 R21, RZ, RZ, R119 ;  /* 0x000000ffff157224 */ /* 0x000fe400078e0077 */
[----:B------:R-:W-:Y:S02]  /*b3a0*/  IMAD.MOV.U32 R22, RZ, RZ, R112 ;  /* 0x000000ffff167224 */ /* 0x000fe400078e0070 */
[----:B------:R-:W-:Y:S02]  /*b3b0*/  IMAD.MOV.U32 R23, RZ, RZ, R113 ;  /* 0x000000ffff177224 */ /* 0x000fe400078e0071 */
[----:B----4-:R-:W-:-:S02]  /*b3c0*/  IMAD.MOV.U32 R16, RZ, RZ, R102 ;  /* 0x000000ffff107224 */ /* 0x010fc400078e0066 */
[----:B------:R-:W-:Y:S02]  /*b3d0*/  IMAD.MOV.U32 R17, RZ, RZ, R103 ;  /* 0x000000ffff117224 */ /* 0x000fe400078e0067 */
[----:B------:R-:W-:Y:S02]  /*b3e0*/  IMAD.MOV.U32 R18, RZ, RZ, R80 ;  /* 0x000000ffff127224 */ /* 0x000fe400078e0050 */
[----:B------:R-:W-:Y:S02]  /*b3f0*/  IMAD.MOV.U32 R19, RZ, RZ, R81 ;  /* 0x000000ffff137224 */ /* 0x000fe400078e0051 */
[----:B0-----:R-:W-:Y:S02]  /*b400*/  IMAD.MOV.U32 R68, RZ, RZ, R194 ;  /* 0x000000ffff447224 */ /* 0x001fe400078e00c2 */
[----:B------:R-:W-:Y:S02]  /*b410*/  IMAD.MOV.U32 R69, RZ, RZ, R195 ;  /* 0x000000ffff457224 */ /* 0x000fe400078e00c3 */
[----:B------:R-:W-:-:S02]  /*b420*/  IMAD.MOV.U32 R70, RZ, RZ, R188 ;  /* 0x000000ffff467224 */ /* 0x000fc400078e00bc */
[----:B------:R-:W-:Y:S02]  /*b430*/  IMAD.MOV.U32 R71, RZ, RZ, R189 ;  /* 0x000000ffff477224 */ /* 0x000fe400078e00bd */
[----:B-1----:R-:W-:Y:S02]  /*b440*/  IMAD.MOV.U32 R32, RZ, RZ, R154 ;  /* 0x000000ffff207224 */ /* 0x002fe400078e009a */
[----:B------:R-:W-:Y:S02]  /*b450*/  IMAD.MOV.U32 R33, RZ, RZ, R155 ;  /* 0x000000ffff217224 */ /* 0x000fe400078e009b */
[----:B------:R-:W-:Y:S02]  /*b460*/  IMAD.MOV.U32 R34, RZ, RZ, R148 ;  /* 0x000000ffff227224 */ /* 0x000fe400078e0094 */
[----:B------:R-:W-:Y:S02]  /*b470*/  IMAD.MOV.U32 R35, RZ, RZ, R149 ;  /* 0x000000ffff237224 */ /* 0x000fe400078e0095 */
[----:B-----5:R-:W-:-:S02]  /*b480*/  IMAD.MOV.U32 R12, RZ, RZ, R210 ;  /* 0x000000ffff0c7224 */ /* 0x020fc400078e00d2 */
[----:B------:R-:W-:Y:S02]  /*b490*/  IMAD.MOV.U32 R13, RZ, RZ, R211 ;  /* 0x000000ffff0d7224 */ /* 0x000fe400078e00d3 */
[----:B------:R-:W-:Y:S02]  /*b4a0*/  IMAD.MOV.U32 R14, RZ, RZ, R60 ;  /* 0x000000ffff0e7224 */ /* 0x000fe400078e003c */
        /* <DEDUP_REMOVED lines=36> */
[----:B------:R0:W-:Y:S01]  /*b6f0*/  STL.128 [R1+0x1440], R4 ;  /* 0x0014400401007387 */ /* 0x0001e20000100c00 */
[----:B--2---:R-:W-:-:S03]  /*b700*/  IMAD.MOV.U32 R28, RZ, RZ, R38 ;  /* 0x000000ffff1c7224 */ /* 0x004fc600078e0026 */
[----:B------:R1:W-:Y:S01]  /*b710*/  STL.128 [R1+0x14c0], R48 ;  /* 0x0014c03001007387 */ /* 0x0003e20000100c00 */
[----:B------:R-:W-:-:S03]  /*b720*/  IMAD.MOV.U32 R29, RZ, RZ, R39 ;  /* 0x000000ffff1d7224 */ /* 0x000fc600078e0027 */
[----:B------:R-:W-:Y:S04]  /*b730*/  STL.128 [R1+0x1510], R20 ;  /* 0x0015101401007387 */ /* 0x000fe80000100c00 */
[----:B------:R2:W-:Y:S01]  /*b740*/  STL.128 [R1+0x1550], R16 ;  /* 0x0015501001007387 */ /* 0x0005e20000100c00 */
        /* <DEDUP_REMOVED lines=9> */
[----:B------:R-:W-:Y:S01]  /*b7e0*/  IMAD.MOV.U32 R53, RZ, RZ, R55 ;  /* 0x000000ffff357224 */ /* 0x000fe200078e0037 */
[----:B------:R3:W-:Y:S01]  /*b7f0*/  STL.128 [R1+0x1590], R12 ;  /* 0x0015900c01007387 */ /* 0x0007e20000100c00 */
[----:B--2---:R-:W-:Y:S02]  /*b800*/  IMAD.MOV.U32 R16, RZ, RZ, R30 ;  /* 0x000000ffff107224 */ /* 0x004fe400078e001e */
[----:B------:R-:W-:Y:S02]  /*b810*/  IMAD.MOV.U32 R17, RZ, RZ, R31 ;  /* 0x000000ffff117224 */ /* 0x000fe400078e001f */
[----:B------:R-:W-:-:S02]  /*b820*/  IMAD.MOV.U32 R18, RZ, RZ, R24 ;  /* 0x000000ffff127224 */ /* 0x000fc400078e0018 */
        /* <DEDUP_REMOVED lines=23> */
[----:B---3--:R-:W-:-:S02]  /*b9a0*/  IMAD.MOV.U32 R12, RZ, RZ, R238 ;  /* 0x000000ffff0c7224 */ /* 0x008fc400078e00ee */
[----:B------:R-:W-:Y:S02]  /*b9b0*/  IMAD.MOV.U32 R13, RZ, RZ, R239 ;  /* 0x000000ffff0d7224 */ /* 0x000fe400078e00ef */
[----:B------:R-:W-:Y:S02]  /*b9c0*/  IMAD.MOV.U32 R14, RZ, RZ, R8 ;  /* 0x000000ffff0e7224 */ /* 0x000fe400078e0008 */
[----:B------:R-:W-:Y:S01]  /*b9d0*/  IMAD.MOV.U32 R15, RZ, RZ, R9 ;  /* 0x000000ffff0f7224 */ /* 0x000fe200078e0009 */
[----:B------:R0:W-:Y:S04]  /*b9e0*/  STL.128 [R1+0x1490], R4 ;  /* 0x0014900401007387 */ /* 0x0001e80000100c00 */
[----:B------:R-:W-:Y:S04]  /*b9f0*/  STL.128 [R1+0x1220], R240 ;  /* 0x001220f001007387 */ /* 0x000fe80000100c00 */
[----:B------:R-:W-:Y:S04]  /*ba00*/  STL.128 [R1+0x1230], R244 ;  /* 0x001230f401007387 */ /* 0x000fe80000100c00 */
[----:B------:R-:W-:Y:S01]  /*ba10*/  STL.128 [R1+0x14d0], R68 ;  /* 0x0014d04401007387 */ /* 0x000fe20000100c00 */
[----:B0-----:R-:W-:-:S02]  /*ba20*/  IMAD.MOV.U32 R4, RZ, RZ, R90 ;  /* 0x000000ffff047224 */ /* 0x001fc400078e005a */
[----:B------:R-:W-:Y:S02]  /*ba30*/  IMAD.MOV.U32 R5, RZ, RZ, R91 ;  /* 0x000000ffff057224 */ /* 0x000fe400078e005b */
[----:B------:R-:W-:Y:S02]  /*ba40*/  IMAD.MOV.U32 R6, RZ, RZ, R232 ;  /* 0x000000ffff067224 */ /* 0x000fe400078e00e8 */
[----:B------:R-:W-:Y:S01]  /*ba50*/  IMAD.MOV.U32 R7, RZ, RZ, R233 ;  /* 0x000000ffff077224 */ /* 0x000fe200078e00e9 */
[----:B------:R-:W-:Y:S04]  /*ba60*/  STL.128 [R1+0x1520], R32 ;  /* 0x0015202001007387 */ /* 0x000fe80000100c00 */
[----:B------:R-:W-:Y:S04]  /*ba70*/  STL.128 [R1+0x1560], R48 ;  /* 0x0015603001007387 */ /* 0x000fe80000100c00 */
[----:B------:R-:W-:Y:S04]  /*ba80*/  STL.128 [R1+0x1570], R52 ;  /* 0x0015703401007387 */ /* 0x000fe80000100c00 */
[----:B------:R-:W-:Y:S04]  /*ba90*/  STL.128 [R1+0x15a0], R16 ;  /* 0x0015a01001007387 */ /* 0x000fe80000100c00 */
[----:B------:R-:W-:Y:S04]  /*baa0*/  STL.128 [R1+0x15b0], R20 ;  /* 0x0015b01401007387 */ /* 0x000fe80000100c00 */
[----:B------:R-:W-:Y:S04]  /*bab0*/  STL.128 [R1+0x15c0], R24 ;  /* 0x0015c01801007387 */ /* 0x000fe80000100c00 */
[----:B------:R-:W-:Y:S04]  /*bac0*/  STL.128 [R1+0x15d0], R28 ;  /* 0x0015d01c01007387 */ /* 0x000fe80000100c00 */
[----:B------:R-:W-:Y:S04]  /*bad0*/  STL.64 [R1+0x15f0], R10 ;  /* 0x0015f00a01007387 */ /* 0x000fe80000100a00 */
[----:B------:R-:W-:Y:S04]  /*bae0*/  STL.128 [R1+0x15e0], R12 ;  /* 0x0015e00c01007387 */ /* 0x000fe80000100c00 */
[----:B------:R-:W-:Y:S04]  /*baf0*/  STL [R1+0x15f8], R0 ;  /* 0x0015f80001007387 */ /* 0x000fe80000100800 */
[----:B------:R0:W-:Y:S02]  /*bb00*/  STL.128 [R1+0x14e0], R4 ;  /* 0x0014e00401007387 */ /* 0x0001e40000100c00 */
[----:B0-----:R-:W-:-:S02]  /*bb10*/  IMAD.MOV.U32 R4, RZ, RZ, R74 ;  /* 0x000000ffff047224 */ /* 0x001fc400078e004a */
[----:B------:R-:W-:Y:S02]  /*bb20*/  IMAD.MOV.U32 R5, RZ, RZ, R75 ;  /* 0x000000ffff057224 */ /* 0x000fe400078e004b */
[----:B------:R-:W-:Y:S02]  /*bb30*/  IMAD.MOV.U32 R6, RZ, RZ, R208 ;  /* 0x000000ffff067224 */ /* 0x000fe400078e00d0 */
[----:B------:R-:W-:-:S05]  /*bb40*/  IMAD.MOV.U32 R7, RZ, RZ, R209 ;  /* 0x000000ffff077224 */ /* 0x000fca00078e00d1 */
[----:B------:R0:W-:Y:S01]  /*bb50*/  STL.128 [R1+0x1530], R4 ;  /* 0x0015300401007387 */ /* 0x0001e20000100c00 */
[----:B------:R-:W-:Y:S01]  /*bb60*/  VIADD R3, R1, 0xc40 ;  /* 0x00000c4001037836 */ /* 0x000fe20000000000 */
[----:B------:R-:W-:Y:S01]  /*bb70*/  UMOV UR4, URZ ;  /* 0x000000ff00047c82 */ /* 0x000fe20008000000 */
[----:B0-----:R-:W-:Y:S02]  /*bb80*/  IMAD.MOV.U32 R4, RZ, RZ, R66 ;  /* 0x000000ffff047224 */ /* 0x001fe400078e0042 */
[----:B------:R-:W-:Y:S02]  /*bb90*/  IMAD.MOV.U32 R5, RZ, RZ, R67 ;  /* 0x000000ffff057224 */ /* 0x000fe400078e0043 */
[----:B------:R-:W-:Y:S02]  /*bba0*/  IMAD.MOV.U32 R6, RZ, RZ, R40 ;  /* 0x000000ffff067224 */ /* 0x000fe400078e0028 */
[----:B------:R-:W-:-:S05]  /*bbb0*/  IMAD.MOV.U32 R7, RZ, RZ, R41 ;  /* 0x000000ffff077224 */ /* 0x000fca00078e0029 */
[----:B------:R0:W-:Y:S02]  /*bbc0*/  STL.128 [R1+0x1580], R4 ;  /* 0x0015800401007387 */ /* 0x0001e40000100c00 */
[----:B0-----:R-:W-:Y:S02]  /*bbd0*/  VIADD R4, R1, 0xc68 ;  /* 0x00000c6801047836 */ /* 0x001fe40000000000 */
[----:B------:R-:W-:Y:S02]  /*bbe0*/  IMAD.MOV.U32 R5, RZ, RZ, RZ ;  /* 0x000000ffff057224 */ /* 0x000fe400078e00ff */
[----:B------:R-:W-:-:S07]  /*bbf0*/  IMAD.MOV.U32 R6, RZ, RZ, R4 ;  /* 0x000000ffff067224 */ /* 0x000fce00078e0004 */
.L_x_515:
[----:B------:R-:W2:Y:S04]  /*bc00*/  LDL R7, [R6+-0x1c] ;  /* 0xffffe40006077983 */ /* 0x000ea80000100800 */
[----:B------:R-:W3:Y:S04]  /*bc10*/  LDL R0, [R6+-0x30] ;  /* 0xffffd00006007983 */ /* 0x000ee80000100800 */
[----:B------:R-:W4:Y:S04]  /*bc20*/  LDL R9, [R6+-0x8] ;  /* 0xfffff80006097983 */ /* 0x000f280000100800 */
[----:B------:R-:W5:Y:S04]  /*bc30*/  LDL R10, [R6+0xc] ;  /* 0x00000c00060a7983 */ /* 0x000f680000100800 */
[----:B------:R-:W5:Y:S04]  /*bc40*/  LDL R11, [R6+0x20] ;  /* 0x00002000060b7983 */ /* 0x000f680000100800 */
[----:B------:R-:W5:Y:S04]  /*bc50*/  LDL R12, [R6+-0x2c] ;  /* 0xffffd400060c7983 */ /* 0x000f680000100800 */
[----:B------:R-:W5:Y:S04]  /*bc60*/  LDL R13, [R6+-0x18] ;  /* 0xffffe800060d7983 */ /* 0x000f680000100800 */
[----:B------:R-:W5:Y:S04]  /*bc70*/  LDL R14, [R6+-0x4] ;  /* 0xfffffc00060e7983 */ /* 0x000f680000100800 */
[----:B------:R-:W5:Y:S04]  /*bc80*/  LDL R15, [R6+0x10] ;  /* 0x00001000060f7983 */ /* 0x000f680000100800 */
[----:B------:R-:W5:Y:S04]  /*bc90*/  LDL R16, [R6+0x24] ;  /* 0x0000240006107983 */ /* 0x000f680000100800 */
[----:B------:R-:W5:Y:S04]  /*bca0*/  LDL R17, [R6+-0x28] ;  /* 0xffffd80006117983 */ /* 0x000f680000100800 */
[----:B------:R-:W5:Y:S04]  /*bcb0*/  LDL R18, [R6+-0x14] ;  /* 0xffffec0006127983 */ /* 0x000f680000100800 */
[----:B------:R-:W5:Y:S04]  /*bcc0*/  LDL R19, [R6] ;  /* 0x0000000006137983 */ /* 0x000f680000100800 */
[----:B------:R-:W5:Y:S04]  /*bcd0*/  LDL R20, [R6+0x14] ;  /* 0x0000140006147983 */ /* 0x000f680000100800 */
[----:B------:R-:W5:Y:S04]  /*bce0*/  LDL R21, [R6+0x28] ;  /* 0x0000280006157983 */ /* 0x000f680000100800 */
[----:B------:R-:W5:Y:S04]  /*bcf0*/  LDL R22, [R6+-0x24] ;  /* 0xffffdc0006167983 */ /* 0x000f680000100800 */
[----:B------:R-:W5:Y:S04]  /*bd00*/  LDL R23, [R6+-0x10] ;  /* 0xfffff00006177983 */ /* 0x000f680000100800 */
[----:B------:R-:W5:Y:S04]  /*bd10*/  LDL R24, [R6+0x4] ;  /* 0x0000040006187983 */ /* 0x000f680000100800 */
[----:B------:R-:W5:Y:S04]  /*bd20*/  LDL R25, [R6+0x18] ;  /* 0x0000180006197983 */ /* 0x000f680000100800 */
[----:B------:R-:W5:Y:S04]  /*bd30*/  LDL R26, [R6+0x2c] ;  /* 0x00002c00061a7983 */ /* 0x000f680000100800 */
[----:B------:R-:W5:Y:S04]  /*bd40*/  LDL R27, [R6+-0x20] ;  /* 0xffffe000061b7983 */ /* 0x000f680000100800 */
[----:B------:R-:W5:Y:S04]  /*bd50*/  LDL R28, [R6+-0xc] ;  /* 0xfffff400061c7983 */ /* 0x000f680000100800 */
[----:B------:R-:W5:Y:S04]  /*bd60*/  LDL R29, [R6+0x8] ;  /* 0x00000800061d7983 */ /* 0x000f680000100800 */
[----:B------:R-:W5:Y:S04]  /*bd70*/  LDL R30, [R6+0x1c] ;  /* 0x00001c00061e7983 */ /* 0x000f680000100800 */
[----:B------:R-:W5:Y:S01]  /*bd80*/  LDL R31, [R6+0x30] ;  /* 0x00003000061f7983 */ /* 0x000f620000100800 */
        /* <DEDUP_REMOVED lines=9> */
[----:B------:R-:W-:Y:S02]  /*be20*/  @!P2 LOP3.LUT R8, R9, 0x7fffffff, RZ, 0xc0, !PT ;  /* 0x7fffffff0908a812 */ /* 0x000fe400078ec0ff */
[----:B------:R-:W-:-:S04]  /*be30*/  @!P2 LOP3.LUT P0, RZ, R32, 0x7fffffff, R9, 0x80, !PT ;  /* 0x7fffffff20ffa812 */ /* 0x000fc80007808009 */
[----:B------:R-:W-:-:S03]  /*be40*/  @!P2 SEL R33, R8, 0x80000000, !P0 ;  /* 0x800000000821a807 */ /* 0x000fc60004000000 */
[----:B------:R-:W-:Y:S02]  /*be50*/  @!P1 LOP3.LUT R8, R10, 0x7fffffff, RZ, 0xc0, !PT ;  /* 0x7fffffff0a089812 */ /* 0x000fe400078ec0ff */
[----:B------:R-:W-:Y:S02]  /*be60*/  @!P2 LOP3.LUT R32, R33, R32, RZ, 0xfc, !PT ;  /* 0x000000202120a212 */ /* 0x000fe400078efcff */
[----:B------:R-:W-:Y:S02]  /*be70*/  ISETP.GT.AND P2, PT, R11, -0x1, PT ;  /* 0xffffffff0b00780c */ /* 0x000fe40003f44270 */
[----:B------:R-:W-:-:S04]  /*be80*/  @!P1 LOP3.LUT P0, RZ, R32, 0x7fffffff, R10, 0x80, !PT ;  /* 0x7fffffff20ff9812 */ /* 0x000fc8000780800a */
[----:B------:R-:W-:-:S04]  /*be90*/  @!P1 SEL R33, R8, 0x80000000, !P0 ;  /* 0x8000000008219807 */ /* 0x000fc80004000000 */
[----:B------:R-:W-:Y:S02]  /*bea0*/  @!P1 LOP3.LUT R32, R33, R32, RZ, 0xfc, !PT ;  /* 0x0000002021209212 */ /* 0x000fe400078efcff */
[----:B------:R-:W-:Y:S02]  /*beb0*/  ISETP.GT.AND P1, PT, R12, -0x1, PT ;  /* 0xffffffff0c00780c */ /* 0x000fe40003f24270 */
[----:B------:R-:W-:Y:S02]  /*bec0*/  @!P2 LOP3.LUT R8, R11, 0x7fffffff, RZ, 0xc0, !PT ;  /* 0x7fffffff0b08a812 */ /* 0x000fe400078ec0ff */
        /* <DEDUP_REMOVED lines=102> */
[----:B------:R-:W-:-:S13]  /*c530*/  ISETP.GT.AND P1, PT, R32, -0x1, PT ;  /* 0xffffffff2000780c */ /* 0x000fda0003f24270 */
[----:B------:R0:W-:Y:S04]  /*c540*/  @!P1 STL [R1+0xc38], RZ ;  /* 0x000c38ff01009387 */ /* 0x0001e80000100800 */
[----:B------:R-:W2:Y:S01]  /*c550*/  @!P1 LDL R0, [R6+-0x30] ;  /* 0xffffd00006009983 */ /* 0x000ea20000100800 */
[----:B------:R-:W-:Y:S01]  /*c560*/  IMAD.MOV.U32 R8, RZ, RZ, RZ ;  /* 0x000000ffff087224 */ /* 0x000fe200078e00ff */
[----:B------:R-:W-:Y:S01]  /*c570*/  BSSY.RECONVERGENT B0, `(.L_x_367) ;  /* 0x0000013000007945 */ /* 0x000fe20003800200 */
[----:B------:R-:W-:Y:S01]  /*c580*/  @!P1 IMAD.MOV.U32 R8, RZ, RZ, 0x3 ;  /* 0x00000003ff089424 */ /* 0x000fe200078e00ff */
[----:B------:R-:W-:Y:S02]  /*c590*/  ISETP.GE.AND P0, PT, R7, RZ, PT ;  /* 0x000000ff0700720c */ /* 0x000fe40003f06270 */
[----:B------:R-:W-:-:S02]  /*c5a0*/  ISETP.GE.AND P6, PT, R9, RZ, PT ;  /* 0x000000ff0900720c */ /* 0x000fc40003fc6270 */
[----:B------:R-:W-:Y:S02]  /*c5b0*/  ISETP.GE.AND P5, PT, R10, RZ, PT ;  /* 0x000000ff0a00720c */ /* 0x000fe40003fa6270 */
[----:B------:R-:W-:Y:S02]  /*c5c0*/  ISETP.GE.AND P4, PT, R11, RZ, PT ;  /* 0x000000ff0b00720c */ /* 0x000fe40003f86270 */
[----:B------:R-:W-:Y:S02]  /*c5d0*/  ISETP.GE.AND P3, PT, R12, RZ, PT ;  /* 0x000000ff0c00720c */ /* 0x000fe40003f66270 */
[----:B------:R-:W-:Y:S02]  /*c5e0*/  ISETP.GE.AND P2, PT, R13, RZ, PT ;  /* 0x000000ff0d00720c */ /* 0x000fe40003f46270 */
[----:B--2---:R-:W-:-:S13]  /*c5f0*/  ISETP.GE.AND P1, PT, R0, RZ, PT ;  /* 0x000000ff0000720c */ /* 0x004fda0003f26270 */
[----:B0-----:R-:W-:Y:S05]  /*c600*/  @!P1 BRA `(.L_x_368) ;  /* 0x0000000000249947 */ /* 0x001fea0003800000 */
[----:B------:R-:W-:-:S04]  /*c610*/  LOP3.LUT R33, R0, R32, RZ, 0x30, !PT ;  /* 0x0000002000217212 */ /* 0x000fc800078e30ff */
[----:B------:R-:W0:Y:S02]  /*c620*/  POPC R34, R33 ;  /* 0x0000002100227309 */ /* 0x000e240000000000 */
[----:B0-----:R-:W-:-:S13]  /*c630*/  ISETP.NE.AND P1, PT, R34, 0x1, PT ;  /* 0x000000012200780c */ /* 0x001fda0003f25270 */
[----:B------:R-:W-:-:S04]  /*c640*/  @!P1 LOP3.LUT R33, R33, 0x80000000, RZ, 0xfc, !PT ;  /* 0x8000000021219812 */ /* 0x000fc800078efcff */
[----:B------:R-:W-:Y:S01]  /*c650*/  ISETP.NE.AND P1, PT, R0, R33, PT ;  /* 0x000000210000720c */ /* 0x000fe20003f25270 */
[----:B------:R0:W-:Y:S01]  /*c660*/  STL [R6+-0x30], R33 ;  /* 0xffffd02106007387 */ /* 0x0001e20000100800 */
[----:B------:R-:W-:Y:S02]  /*c670*/  IMAD.MOV.U32 R0, RZ, RZ, R33 ;  /* 0x000000ffff007224 */ /* 0x000fe400078e0021 */
[----:B------:R-:W-:-:S04]  /*c680*/  SEL R35, RZ, 0x1, !P1 ;  /* 0x00000001ff237807 */ /* 0x000fc80004800000 */
[----:B------:R-:W-:-:S07]  /*c690*/  LOP3.LUT R8, R8, R35, RZ, 0xfc, !PT ;  /* 0x0000002308087212 */ /* 0x000fce00078efcff */
.L_x_368:
[----:B------:R-:W-:Y:S05]  /*c6a0*/  BSYNC.RECONVERGENT B0 ;  /* 0x0000000000007941 */ /* 0x000fea0003800200 */
.L_x_367:
[----:B------:R-:W-:Y:S01]  /*c6b0*/  BSSY.RECONVERGENT B0, `(.L_x_369) ;  /* 0x000000c000007945 */ /* 0x000fe20003800200 */
[----:B------:R-:W-:-:S03]  /*c6c0*/  ISETP.GE.AND P1, PT, R14, RZ, PT ;  /* 0x000000ff0e00720c */ /* 0x000fc60003f26270 */
[----:B------:R-:W-:Y:S10]  /*c6d0*/  @!P0 BRA `(.L_x_370) ;  /* 0x0000000000248947 */ /* 0x000ff40003800000 */
[----:B0-----:R-:W-:-:S04]  /*c6e0*/  LOP3.LUT R33, R7, R32, RZ, 0x30, !PT ;  /* 0x0000002007217212 */ /* 0x001fc800078e30ff */
        /* <DEDUP_REMOVED lines=8> */
.L_x_370:
[----:B------:R-:W-:Y:S05]  /*c770*/  BSYNC.RECONVERGENT B0 ;  /* 0x0000000000007941 */ /* 0x000fea0003800200 */
.L_x_369:
[----:B------:R-:W-:Y:S01]  /*c780*/  BSSY.RECONVERGENT B0, `(.L_x_371) ;  /* 0x000000c000007945 */ /* 0x000fe20003800200 */
[----:B------:R-:W-:-:S03]  /*c790*/  ISETP.GE.AND P0, PT, R15, RZ, PT ;  /* 0x000000ff0f00720c */ /* 0x000fc60003f06270 */
[----:B------:R-:W-:Y:S10]  /*c7a0*/  @!P6 BRA `(.L_x_372) ;  /* 0x000000000024e947 */ /* 0x000ff40003800000 */
[----:B01----:R-:W-:-:S04]  /*c7b0*/  LOP3.LUT R33, R9, R32, RZ, 0x30, !PT ;  /* 0x0000002009217212 */ /* 0x003fc800078e30ff */
        /* <DEDUP_REMOVED lines=8> */
.L_x_372:
[----:B------:R-:W-:Y:S05]  /*c840*/  BSYNC.RECONVERGENT B0 ;  /* 0x0000000000007941 */ /* 0x000fea0003800200 */
.L_x_371:
[----:B------:R-:W-:Y:S01]  /*c850*/  BSSY.RECONVERGENT B0, `(.L_x_373) ;  /* 0x000000c000007945 */ /* 0x000fe20003800200 */
[----:B------:R-:W-:-:S03]  /*c860*/  ISETP.GE.AND P6, PT, R16, RZ, PT ;  /* 0x000000ff1000720c */ /* 0x000fc60003fc6270 */
[----:B------:R-:W-:Y:S10]  /*c870*/  @!P5 BRA `(.L_x_374) ;  /* 0x000000000024d947 */ /* 0x000ff40003800000 */
[----:B012---:R-:W-:-:S04]  /*c880*/  LOP3.LUT R33, R10, R32, RZ, 0x30, !PT ;  /* 0x000000200a217212 */ /* 0x007fc800078e30ff */
[----:B------:R-:W0:Y:S02]  /*c890*/  POPC R34, R33 ;  /* 0x0000002100227309 */ /* 0x000e240000000000 */
[----:B0-----:R-:W-:-:S13]  /*c8a0*/  ISETP.NE.AND P5, PT, R34, 0x1, PT ;  /* 0x000000012200780c */ /* 0x001fda0003fa5270 */
[----:B------:R-:W-:-:S04]  /*c8b0*/  @!P5 LOP3.LUT R33, R33, 0x80000000, RZ, 0xfc, !PT ;  /* 0x800000002121d812 */ /* 0x000fc800078efcff */
[----:B------:R-:W-:Y:S01]  /*c8c0*/  ISETP.NE.AND P5, PT, R10, R33, PT ;  /* 0x000000210a00720c */ /* 0x000fe20003fa5270 */
[----:B------:R3:W-:Y:S01]  /*c8d0*/  STL [R6+0xc], R33 ;  /* 0x00000c2106007387 */ /* 0x0007e20000100800 */
[----:B------:R-:W-:Y:S02]  /*c8e0*/  IMAD.MOV.U32 R10, RZ, RZ, R33 ;  /* 0x000000ffff0a7224 */ /* 0x000fe400078e0021 */
[----:B------:R-:W-:-:S04]  /*c8f0*/  SEL R35, RZ, 0x1, !P5 ;  /* 0x00000001ff237807 */ /* 0x000fc80006800000 */
[----:B------:R-:W-:-:S07]  /*c900*/  LOP3.LUT R8, R8, R35, RZ, 0xfc, !PT ;  /* 0x0000002308087212 */ /* 0x000fce00078efcff */
.L_x_374:
[----:B------:R-:W-:Y:S05]  /*c910*/  BSYNC.RECONVERGENT B0 ;  /* 0x0000000000007941 */ /* 0x000fea0003800200 */
.L_x_373:
[----:B------:R-:W-:Y:S01]  /*c920*/  BSSY.RECONVERGENT B0, `(.L_x_375) ;  /* 0x000000c000007945 */ /* 0x000fe20003800200 */
[----:B------:R-:W-:-:S03]  /*c930*/  ISETP.GE.AND P5, PT, R17, RZ, PT ;  /* 0x000000ff1100720c */ /* 0x000fc60003fa6270 */
[----:B------:R-:W-:Y:S10]  /*c940*/  @!P4 BRA `(.L_x_376) ;  /* 0x000000000024c947 */ /* 0x000ff40003800000 */
[----:B0123--:R-:W-:-:S04]  /*c950*/  LOP3.LUT R33, R11, R32, RZ, 0x30, !PT ;  /* 0x000000200b217212 */ /* 0x00ffc800078e30ff */
        /* <DEDUP_REMOVED lines=8> */
.L_x_376:
[----:B------:R-:W-:Y:S05]  /*c9e0*/  BSYNC.RECONVERGENT B0 ;  /* 0x0000000000007941 */ /* 0x000fea0003800200 */
.L_x_375:
[----:B------:R-:W-:Y:S01]  /*c9f0*/  BSSY.RECONVERGENT B0, `(.L_x_377) ;  /* 0x000000c000007945 */ /* 0x000fe20003800200 */
[----:B------:R-:W-:-:S03]  /*ca00*/  ISETP.GE.AND P4, PT, R18, RZ, PT ;  /* 0x000000ff1200720c */ /* 0x000fc60003f86270 */
[----:B------:R-:W-:Y:S10]  /*ca10*/  @!P3 BRA `(.L_x_378) ;  /* 0x000000000024b947 */ /* 0x000ff40003800000 */
[----:B01234-:R-:W-:-:S04]  /*ca20*/  LOP3.LUT R33, R12, R32, RZ, 0x30, !PT ;  /* 0x000000200c217212 */ /* 0x01ffc800078e30ff */
        /* <DEDUP_REMOVED lines=8> */
.L_x_378:
[----:B------:R-:W-:Y:S05]  /*cab0*/  BSYNC.RECONVERGENT B0 ;  /* 0x0000000000007941 */ /* 0x000fea0003800200 */
.L_x_377:
        /* <DEDUP_REMOVED lines=12> */
.L_x_380:
[----:B------:R-:W-:Y:S05]  /*cb80*/  BSYNC.RECONVERGENT B0 ;  /* 0x0000000000007941 */ /* 0x000fea0003800200 */
.L_x_379:
        /* <DEDUP_REMOVED lines=12> */
.L_x_382:
[----:B------:R-:W-:Y:S05]  /*cc50*/  BSYNC.RECONVERGENT B0 ;  /* 0x0000000000007941 */ /* 0x000fea0003800200 */
.L_x_381:
        /* <DEDUP_REMOVED lines=12> */
.L_x_384:
[----:B------:R-:W-:Y:S05]  /*cd20*/  BSYNC.RECONVERGENT B0 ;  /* 0x0000000000007941 */ /* 0x000fea0003800200 */
.L_x_383:
        /* <DEDUP_REMOVED lines=12> */
.L_x_386:
[----:B------:R-:W-:Y:S05]  /*cdf0*/  BSYNC.RECONVERGENT B0 ;  /* 0x0000000000007941 */ /* 0x000fea0003800200 */
.L_x_385:
        /* <DEDUP_REMOVED lines=12> */
.L_x_388:
[----:B------:R-:W-:Y:S05]  /*cec0*/  BSYNC.RECONVERGENT B0 ;  /* 0x0000000000007941 */ /* 0x000fea0003800200 */
.L_x_387:
        /* <DEDUP_REMOVED lines=12> */
.L_x_390:
[----:B------:R-:W-:Y:S05]  /*cf90*/  BSYNC.RECONVERGENT B0 ;  /* 0x0000000000007941 */ /* 0x000fea0003800200 */
.L_x_389:
        /* <DEDUP_REMOVED lines=8> */
[----:B------:R0:W-:Y:S01]  /*d020*/  STL [R6], R33 ;  /* 0x0000002106007387 */ /* 0x0001e20000100800 */
[----:B------:R-:W-:Y:S02]  /*d030*/  IMAD.MOV.U32 R19, RZ, RZ, R33 ;  /* 0x000000ffff137224 */ /* 0x000fe400078e0021 */
[----:B------:R-:W-:-:S04]  /*d040*/  SEL R35, RZ, 0x1, !P3 ;  /* 0x00000001ff237807 */ /* 0x000fc80005800000 */
[----:B------:R-:W-:-:S07]  /*d050*/  LOP3.LUT R8, R8, R35, RZ, 0xfc, !PT ;  /* 0x0000002308087212 */ /* 0x000fce00078efcff */
.L_x_392:
[----:B------:R-:W-:Y:S05]  /*d060*/  BSYNC.RECONVERGENT B0 ;  /* 0x0000000000007941 */ /* 0x000fea0003800200 */
.L_x_391:
        /* <DEDUP_REMOVED lines=12> */
.L_x_394:
[----:B------:R-:W-:Y:S05]  /*d130*/  BSYNC.RECONVERGENT B0 ;  /* 0x0000000000007941 */ /* 0x000fea0003800200 */
.L_x_393:
        /* <DEDUP_REMOVED lines=12> */
.L_x_396:
[----:B------:R-:W-:Y:S05]  /*d200*/  BSYNC.RECONVERGENT B0 ;  /* 0x0000000000007941 */ /* 0x000fea0003800200 */
.L_x_395:
        /* <DEDUP_REMOVED lines=12> */
.L_x_398:
[----:B------:R-:W-:Y:S05]  /*d2d0*/  BSYNC.RECONVERGENT B0 ;  /* 0x0000000000007941 */ /* 0x000fea0003800200 */
.L_x_397:
        /* <DEDUP_REMOVED lines=12> */
.L_x_400:
[----:B------:R-:W-:Y:S05]  /*d3a0*/  BSYNC.RECONVERGENT B0 ;  /* 0x0000000000007941 */ /* 0x000fea0003800200 */
.L_x_399:
        /* <DEDUP_REMOVED lines=12> */
.L_x_402:
[----:B------:R-:W-:Y:S05]  /*d470*/  BSYNC.RECONVERGENT B0 ;  /* 0x0000000000007941 */ /* 0x000fea0003800200 */
.L_x_401:
        /* <DEDUP_REMOVED lines=12> */
.L_x_404:
[----:B------:R-:W-:Y:S05]  /*d540*/  BSYNC.RECONVERGENT B0 ;  /* 0x0000000000007941 */ /* 0x000fea0003800200 */
.L_x_403:
[----:B------:R-:W-:Y:S04]  /*d550*/  BSSY.RECONVERGENT B0, `(.L_x_405) ;  /* 0x000000b000007945 */ /* 0x000fe80003800200 */
[----:B------:R-:W-:Y:S05]  /*d560*/  @!P3 BRA `(.L_x_406) ;  /* 0x000000000024b947 */ /* 0x000fea0003800000 */
        /* <DEDUP_REMOVED lines=9> */
.L_x_406:
[----:B------:R-:W-:Y:S05]  /*d600*/  BSYNC.RECONVERGENT B0 ;  /* 0x0000000000007941 */ /* 0x000fea0003800200 */
.L_x_405:
[----:B------:R-:W-:Y:S04]  /*d610*/  BSSY.RECONVERGENT B0, `(.L_x_407) ;  /* 0x000000b000007945 */ /* 0x000fe80003800200 */
[----:B------:R-:W-:Y:S05]  /*d620*/  @!P2 BRA `(.L_x_408) ;  /* 0x000000000024a947 */ /* 0x000fea0003800000 */
        /* <DEDUP_REMOVED lines=9> */
.L_x_408:
[----:B------:R-:W-:Y:S05]  /*d6c0*/  BSYNC.RECONVERGENT B0 ;  /* 0x0000000000007941 */ /* 0x000fea0003800200 */
.L_x_407:
        /* <DEDUP_REMOVED lines=11> */
.L_x_410:
[----:B------:R-:W-:Y:S05]  /*d780*/  BSYNC.RECONVERGENT B0 ;  /* 0x0000000000007941 */ /* 0x000fea0003800200 */
.L_x_409:
        /* <DEDUP_REMOVED lines=11> */
.L_x_412:
[----:B------:R-:W-:Y:S05]  /*d840*/  BSYNC.RECONVERGENT B0 ;  /* 0x0000000000007941 */ /* 0x000fea0003800200 */
.L_x_411:
        /* <DEDUP_REMOVED lines=11> */
.L_x_414:
[----:B------:R-:W-:Y:S05]  /*d900*/  BSYNC.RECONVERGENT B0 ;  /* 0x0000000000007941 */ /* 0x000fea0003800200 */
.L_x_413:
[----:B------:R-:W-:Y:S04]  /*d910*/  BSSY.RECONVERGENT B0, `(.L_x_415) ;  /* 0x000000b000007945 */ /* 0x000fe80003800200 */
[----:B------:R-:W-:Y:S05]  /*d920*/  @!P5 BRA `(.L_x_416) ;  /* 0x000000000024d947 */ /* 0x000fea0003800000 */
[----:B------:R-:W-:-:S04]  /*d930*/  LOP3.LUT R32, R31, R32, RZ, 0x30, !PT ;  /* 0x000000201f207212 */ /* 0x000fc800078e30ff */
[----:B01234-:R-:W0:Y:S02]  /*d940*/  POPC R33, R32 ;  /* 0x0000002000217309 */ /* 0x01fe240000000000 */
[----:B0-----:R-:W-:-:S13]  /*d950*/  ISETP.NE.AND P0, PT, R33, 0x1, PT ;  /* 0x000000012100780c */ /* 0x001fda0003f05270 */
[----:B------:R-:W-:-:S04]  /*d960*/  @!P0 LOP3.LUT R32, R32, 0x80000000, RZ, 0xfc, !PT ;  /* 0x8000000020208812 */ /* 0x000fc800078efcff */
[----:B------:R-:W-:Y:S01]  /*d970*/  ISETP.NE.AND P0, PT, R31, R32, PT ;  /* 0x000000201f00720c */ /* 0x000fe20003f05270 */
[----:B------:R0:W-:Y:S01]  /*d980*/  STL [R6+0x30], R32 ;  /* 0x0000302006007387 */ /* 0x0001e20000100800 */
[----:B------:R-:W-:Y:S02]  /*d990*/  IMAD.MOV.U32 R31, RZ, RZ, R32 ;  /* 0x000000ffff1f7224 */ /* 0x000fe400078e0020 */
[----:B------:R-:W-:-:S04]  /*d9a0*/  SEL R33, RZ, 0x1, !P0 ;  /* 0x00000001ff217807 */ /* 0x000fc80004000000 */
[----:B------:R-:W-:-:S07]  /*d9b0*/  LOP3.LUT R8, R8, R33, RZ, 0xfc, !PT ;  /* 0x0000002108087212 */ /* 0x000fce00078efcff */
.L_x_416:
[----:B------:R-:W-:Y:S05]  /*d9c0*/  BSYNC.RECONVERGENT B0 ;  /* 0x0000000000007941 */ /* 0x000fea0003800200 */
.L_x_415:
[----:B------:R-:W5:Y:S01]  /*d9d0*/  POPC R38, R0 ;  /* 0x0000000000267309 */ /* 0x000f620000000000 */
[----:B------:R1:W-:Y:S01]  /*d9e0*/  STL.128 [R1], RZ ;  /* 0x000000ff01007387 */ /* 0x0003e20000100c00 */
[----:B------:R-:W-:Y:S01]  /*d9f0*/  BSSY.RECONVERGENT B0, `(.L_x_417) ;  /* 0x0000019000007945 */ /* 0x000fe20003800200 */
[----:B0-----:R-:W-:Y:S02]  /*da00*/  IMAD.MOV.U32 R32, RZ, RZ, RZ ;  /* 0x000000ffff207224 */ /* 0x001fe400078e00ff */
[----:B------:R1:W-:Y:S04]  /*da10*/  STL.128 [R1+0x10], RZ ;  /* 0x000010ff01007387 */ /* 0x0003e80000100c00 */
[----:B------:R1:W-:Y:S04]  /*da20*/  STL.128 [R1+0x20], RZ ;  /* 0x000020ff01007387 */ /* 0x0003e80000100c00 */
[----:B------:R1:W-:Y:S01]  /*da30*/  STL.128 [R1+0x30], RZ ;  /* 0x000030ff01007387 */ /* 0x0003e20000100c00 */
[----:B-----5:R-:W-:-:S03]  /*da40*/  ISETP.NE.AND P0, PT, R38, 0x2, PT ;  /* 0x000000022600780c */ /* 0x020fc60003f05270 */
[----:B------:R1:W-:Y:S01]  /*da50*/  STL.128 [R1+0x40], RZ ;  /* 0x000040ff01007387 */ /* 0x0003e20000100c00 */
[----:B------:R-:W-:-:S03]  /*da60*/  ISETP.LT.OR P0, PT, R0, RZ, P0 ;  /* 0x000000ff0000720c */ /* 0x000fc60000701670 */
[----:B------:R1:W-:Y:S04]  /*da70*/  STL.128 [R1+0x50], RZ ;  /* 0x000050ff01007387 */ /* 0x0003e80000100c00 */
[----:B------:R1:W-:Y:S04]  /*da80*/  STL.128 [R1+0x60], RZ ;  /* 0x000060ff01007387 */ /* 0x0003e80000100c00 */
[----:B------:R1:W-:Y:S02]  /*da90*/  STL.128 [R1+0x70], RZ ;  /* 0x000070ff01007387 */ /* 0x0003e40000100c00 */
[----:B------:R-:W-:Y:S05]  /*daa0*/  @P0 BRA `(.L_x_418) ;  /* 0x0000000000340947 */ /* 0x000fea0003800000 */
[----:B------:R-:W0:Y:S01]  /*dab0*/  FLO.U32 R32, R0 ;  /* 0x0000000000207300 */ /* 0x000e2200000e0000 */
[----:B-1234-:R-:W-:Y:S01]  /*dac0*/  IMAD.MOV.U32 R33, RZ, RZ, -0x80000000 ;  /* 0x80000000ff217424 */ /* 0x01efe200078e00ff */
[----:B0-----:R-:W-:-:S04]  /*dad0*/  IADD3 R32, PT, PT, -R32, 0x1f, RZ ;  /* 0x0000001f20207810 */ /* 0x001fc80007ffe1ff */
[----:B------:R-:W-:-:S04]  /*dae0*/  SHF.R.U32.HI R35, RZ, R32, R33 ;  /* 0x00000020ff237219 */ /* 0x000fc80000011621 */
[----:B------:R-:W-:-:S06]  /*daf0*/  LOP3.LUT R33, R35, R0, RZ, 0x3c, !PT ;  /* 0x0000000023217212 */ /* 0x000fcc00078e3cff */
[----:B------:R-:W0:Y:S02]  /*db00*/  FLO.U32 R33, R33 ;  /* 0x0000002100217300 */ /* 0x000e2400000e0000 */
[----:B0-----:R-:W-:-:S05]  /*db10*/  IMAD R34, R33, 0x4, R2 ;  /* 0x0000000421227824 */ /* 0x001fca00078e0202 */
[----:B------:R-:W2:Y:S02]  /*db20*/  LDL R32, [R34] ;  /* 0x0000000022207983 */ /* 0x000ea40000100800 */
[----:B--2---:R-:W-:-:S13]  /*db30*/  LOP3.LUT P0, RZ, R32, R35, RZ, 0xc0, !PT ;  /* 0x0000002320ff7212 */ /* 0x004fda000780c0ff */
[----:B------:R-:W-:Y:S01]  /*db40*/  @!P0 LOP3.LUT R35, R32, R35, RZ, 0xfc, !PT ;  /* 0x0000002320238212 */ /* 0x000fe200078efcff */
[----:B------:R-:W-:Y:S02]  /*db50*/  IMAD.MOV.U32 R32, RZ, RZ, R0 ;  /* 0x000000ffff207224 */ /* 0x000fe400078e0000 */
[----:B------:R-:W-:Y:S02]  /*db60*/  @!P0 IMAD.MOV.U32 R32, RZ, RZ, RZ ;  /* 0x000000ffff208224 */ /* 0x000fe400078e00ff */
[----:B------:R0:W-:Y:S05]  /*db70*/  @!P0 STL [R34], R35 ;  /* 0x0000002322008387 */ /* 0x0001ea0000100800 */
.L_x_418:
[----:B------:R-:W-:Y:S05]  /*db80*/  BSYNC.RECONVERGENT B0 ;  /* 0x0000000000007941 */ /* 0x000fea0003800200 */
.L_x_417:
[----:B------:R-:W5:Y:S01]  /*db90*/  POPC R39, R7 ;  /* 0x0000000700277309 */ /* 0x000f620000000000 */
[----:B------:R-:W-:Y:S01]  /*dba0*/  BSSY.RECONVERGENT B0, `(.L_x_419) ;  /* 0x0000010000007945 */ /* 0x000fe20003800200 */
[----:B-----5:R-:W-:-:S04]  /*dbb0*/  ISETP.NE.AND P0, PT, R39, 0x2, PT ;  /* 0x000000022700780c */ /* 0x020fc80003f05270 */
[----:B------:R-:W-:-:S13]  /*dbc0*/  ISETP.LT.OR P0, PT, R7, RZ, P0 ;  /* 0x000000ff0700720c */ /* 0x000fda0000701670 */
[----:B------:R-:W-:Y:S05]  /*dbd0*/  @P0 BRA `(.L_x_420) ;  /* 0x0000000000300947 */ /* 0x000fea0003800000 */
[----:B-1234-:R-:W1:Y:S01]  /*dbe0*/  FLO.U32 R33, R7 ;  /* 0x0000000700217300 */ /* 0x01ee6200000e0000 */
[----:B------:R-:W-:Y:S01]  /*dbf0*/  IMAD.MOV.U32 R36, RZ, RZ, -0x80000000 ;  /* 0x80000000ff247424 */ /* 0x000fe200078e00ff */
[----:B-1----:R-:W-:-:S04]  /*dc00*/  IADD3 R33, PT, PT, -R33, 0x1f, RZ ;  /* 0x0000001f21217810 */ /* 0x002fc80007ffe1ff */
[----:B------:R-:W-:-:S04]  /*dc10*/  SHF.R.U32.HI R36, RZ, R33, R36 ;  /* 0x00000021ff247219 */ /* 0x000fc80000011624 */
[----:B------:R-:W-:-:S06]  /*dc20*/  LOP3.LUT R33, R36, R7, RZ, 0x3c, !PT ;  /* 0x0000000724217212 */ /* 0x000fcc00078e3cff */
[----:B------:R-:W0:Y:S02]  /*dc30*/  FLO.U32 R33, R33 ;  /* 0x0000002100217300 */ /* 0x000e2400000e0000 */
[----:B0-----:R-:W-:-:S05]  /*dc40*/  IMAD R34, R33, 0x4, R2 ;  /* 0x0000000421227824 */ /* 0x001fca00078e0202 */
[----:B------:R-:W2:Y:S02]  /*dc50*/  LDL R35, [R34] ;  /* 0x0000000022237983 */ /* 0x000ea40000100800 */
[----:B--2---:R-:W-:-:S13]  /*dc60*/  LOP3.LUT P0, RZ, R35, R36, RZ, 0xc0, !PT ;  /* 0x0000002423ff7212 */ /* 0x004fda000780c0ff */
[----:B------:R-:W-:Y:S02]  /*dc70*/  @!P0 LOP3.LUT R35, R35, R36, RZ, 0xfc, !PT ;  /* 0x0000002423238212 */ /* 0x000fe400078efcff */
[----:B------:R-:W-:-:S03]  /*dc80*/  @P0 LOP3.LUT R32, R7, R32, RZ, 0xfc, !PT ;  /* 0x0000002007200212 */ /* 0x000fc600078efcff */
[----:B------:R0:W-:Y:S04]  /*dc90*/  @!P0 STL [R34], R35 ;  /* 0x0000002322008387 */ /* 0x0001e80000100800 */
.L_x_420:
[----:B------:R-:W-:Y:S05]  /*dca0*/  BSYNC.RECONVERGENT B0 ;  /* 0x0000000000007941 */ /* 0x000fea0003800200 */
.L_x_419:
        /* <DEDUP_REMOVED lines=17> */
.L_x_422:
[----:B------:R-:W-:Y:S05]  /*ddc0*/  BSYNC.RECONVERGENT B0 ;  /* 0x0000000000007941 */ /* 0x000fea0003800200 */
.L_x_421:
[----:B------:R-:W5:Y:S01]  /*ddd0*/  POPC R42, R10 ;  /* 0x0000000a002a7309 */ /* 0x000f620000000000 */
[----:B------:R-:W-:Y:S01]  /*dde0*/  BSSY.RECONVERGENT B0, `(.L_x_423) ;  /* 0x0000010000007945 */ /* 0x000fe20003800200 */
[----:B-----5:R-:W-:-:S04]  /*ddf0*/  ISETP.NE.AND P0, PT, R42, 0x2, PT ;  /* 0x000000022a00780c */ /* 0x020fc80003f05270 */
[----:B------:R-:W-:-:S13]  /*de00*/  ISETP.LT.OR P0, PT, R10, RZ, P0 ;  /* 0x000000ff0a00720c */ /* 0x000fda0000701670 */
[----:B------:R-:W-:Y:S05]  /*de10*/  @P0 BRA `(.L_x_424) ;  /* 0x0000000000300947 */ /* 0x000fea0003800000 */
[----:B-1234-:R-:W1:Y:S01]  /*de20*/  FLO.U32 R33, R10 ;  /* 0x0000000a00217300 */ /* 0x01ee6200000e0000 */
[----:B0-----:R-:W-:Y:S01]  /*de30*/  IMAD.MOV.U32 R34, RZ, RZ, -0x80000000 ;  /* 0x80000000ff227424 */ /* 0x001fe200078e00ff */
        /* <DEDUP_REMOVED lines=10> */
.L_x_424:
[----:B------:R-:W-:Y:S05]  /*dee0*/  BSYNC.RECONVERGENT B0 ;  /* 0x0000000000007941 */ /* 0x000fea0003800200 */
.L_x_423:
        /* <DEDUP_REMOVED lines=17> */
.L_x_426:
[----:B------:R-:W-:Y:S05]  /*e000*/  BSYNC.RECONVERGENT B0 ;  /* 0x0000000000007941 */ /* 0x000fea0003800200 */
.L_x_425:
        /* <DEDUP_REMOVED lines=17> */
.L_x_428:
[----:B------:R-:W-:Y:S05]  /*e120*/  BSYNC.RECONVERGENT B0 ;  /* 0x0000000000007941 */ /* 0x000fea0003800200 */
.L_x_427:
        /* <DEDUP_REMOVED lines=17> */
.L_x_430:
[----:B------:R-:W-:Y:S05]  /*e240*/  BSYNC.RECONVERGENT B0 ;  /* 0x0000000000007941 */ /* 0x000fea0003800200 */
.L_x_429:
        /* <DEDUP_REMOVED lines=17> */
.L_x_432:
[----:B------:R-:W-:Y:S05]  /*e360*/  BSYNC.RECONVERGENT B0 ;  /* 0x0000000000007941 */ /* 0x000fea0003800200 */
.L_x_431:
        /* <DEDUP_REMOVED lines=17> */
.L_x_434:
[----:B------:R-:W-:Y:S05]  /*e480*/  BSYNC.RECONVERGENT B0 ;  /* 0x0000000000007941 */ /* 0x000fea0003800200 */
.L_x_433:
        /* <DEDUP_REMOVED lines=17> */
.L_x_436:
[----:B------:R-:W-:Y:S05]  /*e5a0*/  BSYNC.RECONVERGENT B0 ;  /* 0x0000000000007941 */ /* 0x000fea0003800200 */
.L_x_435:
        /* <DEDUP_REMOVED lines=17> */
.L_x_438:
[----:B------:R-:W-:Y:S05]  /*e6c0*/  BSYNC.RECONVERGENT B0 ;  /* 0x0000000000007941 */ /* 0x000fea0003800200 */
.L_x_437:
        /* <DEDUP_REMOVED lines=17> */
.L_x_440:
[----:B------:R-:W-:Y:S05]  /*e7e0*/  BSYNC.RECONVERGENT B0 ;  /* 0x0000000000007941 */ /* 0x000fea0003800200 */
.L_x_439:
        /* <DEDUP_REMOVED lines=17> */
.L_x_442:
[----:B------:R-:W-:Y:S05]  /*e900*/  BSYNC.RECONVERGENT B0 ;  /* 0x0000000000007941 */ /* 0x000fea0003800200 */
.L_x_441:
        /* <DEDUP_REMOVED lines=17> */
.L_x_444:
[----:B------:R-:W-:Y:S05]  /*ea20*/  BSYNC.RECONVERGENT B0 ;  /* 0x0000000000007941 */ /* 0x000fea0003800200 */
.L_x_443:
        /* <DEDUP_REMOVED lines=17> */
.L_x_446:
[----:B------:R-:W-:Y:S05]  /*eb40*/  BSYNC.RECONVERGENT B0 ;  /* 0x0000000000007941 */ /* 0x000fea0003800200 */
.L_x_445:
        /* <DEDUP_REMOVED lines=17> */
.L_x_448:
[----:B------:R-:W-:Y:S05]  /*ec60*/  BSYNC.RECONVERGENT B0 ;  /* 0x0000000000007941 */ /* 0x000fea0003800200 */
.L_x_447:
        /* <DEDUP_REMOVED lines=17> */
.L_x_450:
[----:B------:R-:W-:Y:S05]  /*ed80*/  BSYNC.RECONVERGENT B0 ;  /* 0x0000000000007941 */ /* 0x000fea0003800200 */
.L_x_449:
        /* <DEDUP_REMOVED lines=17> */
.L_x_452:
[----:B------:R-:W-:Y:S05]  /*eea0*/  BSYNC.RECONVERGENT B0 ;  /* 0x0000000000007941 */ /* 0x000fea0003800200 */
.L_x_451:
        /* <DEDUP_REMOVED lines=17> */
.L_x_454:
[----:B------:R-:W-:Y:S05]  /*efc0*/  BSYNC.RECONVERGENT B0 ;  /* 0x0000000000007941 */ /* 0x000fea0003800200 */
.L_x_453:
        /* <DEDUP_REMOVED lines=17> */
.L_x_456:
[----:B------:R-:W-:Y:S05]  /*f0e0*/  BSYNC.RECONVERGENT B0 ;  /* 0x0000000000007941 */ /* 0x000fea0003800200 */
.L_x_455:
        /* <DEDUP_REMOVED lines=17> */
.L_x_458:
[----:B------:R-:W-:Y:S05]  /*f200*/  BSYNC.RECONVERGENT B0 ;  /* 0x0000000000007941 */ /* 0x000fea0003800200 */
.L_x_457:
        /* <DEDUP_REMOVED lines=17> */
.L_x_460:
[----:B------:R-:W-:Y:S05]  /*f320*/  BSYNC.RECONVERGENT B0 ;  /* 0x0000000000007941 */ /* 0x000fea0003800200 */
.L_x_459:
        /* <DEDUP_REMOVED lines=17> */
.L_x_462:
[----:B------:R-:W-:Y:S05]  /*f440*/  BSYNC.RECONVERGENT B0 ;  /* 0x0000000000007941 */ /* 0x000fea0003800200 */
.L_x_461:
        /* <DEDUP_REMOVED lines=17> */
.L_x_464:
[----:B------:R-:W-:Y:S05]  /*f560*/  BSYNC.RECONVERGENT B0 ;  /* 0x0000000000007941 */ /* 0x000fea0003800200 */
.L_x_463:
[----:B------:R-:W5:Y:S01]  /*f570*/  POPC R62, R31 ;  /* 0x0000001f003e7309 */ /* 0x000f620000000000 */
[----:B------:R-:W-:Y:S01]  /*f580*/  UIADD3 UR4, UPT, UPT, UR4, 0x1, URZ ;  /* 0x0000000104047890 */ /* 0x000fe2000fffe0ff */
        /* <DEDUP_REMOVED lines=10> */
[----:B0-----:R-:W-:-:S06]  /*f630*/  IMAD R35, R33, 0x4, R2 ;  /* 0x0000000421237824 */ /* 0x001fcc00078e0202 */
[----:B------:R-:W2:Y:S02]  /*f640*/  LDL R35, [R35] ;  /* 0x0000000023237983 */ /* 0x000ea40000100800 */
[----:B--2---:R-:W-:-:S04]  /*f650*/  LOP3.LUT P0, RZ, R35, R34, RZ, 0xc0, !PT ;  /* 0x0000002223ff7212 */ /* 0x004fc8000780c0ff */
[----:B------:R-:W-:-:S04]  /*f660*/  SEL R37, R31, RZ, P0 ;  /* 0x000000ff1f257207 */ /* 0x000fc80000000000 */
[----:B------:R-:W-:-:S07]  /*f670*/  LOP3.LUT R32, R32, R37, RZ, 0xfc, !PT ;  /* 0x0000002520207212 */ /* 0x000fce00078efcff */
.L_x_466:
[----:B------:R-:W-:Y:S05]  /*f680*/  BSYNC.RECONVERGENT B0 ;  /* 0x0000000000007941 */ /* 0x000fea0003800200 */
.L_x_465:
[----:B------:R-:W-:Y:S01]  /*f690*/  ISETP.NE.AND P0, PT, R32, RZ, PT ;  /* 0x000000ff2000720c */ /* 0x000fe20003f05270 */
[----:B------:R-:W-:Y:S01]  /*f6a0*/  UISETP.NE.AND UP0, UPT, UR4, 0x19, UPT ;  /* 0x000000190400788c */ /* 0x000fe2000bf05270 */
[----:B------:R-:W-:Y:S01]  /*f6b0*/  BSSY.RECONVERGENT B0, `(.L_x_467) ;  /* 0x0000185000007945 */ /* 0x000fe20003800200 */
[----:B-1234-:R-:W-:-:S10]  /*f6c0*/  IMAD.MOV.U32 R33, RZ, RZ, RZ ;  /* 0x000000ffff217224 */ /* 0x01efd400078e00ff */
[----:B------:R-:W-:Y:S05]  /*f6d0*/  @!P0 BRA `(.L_x_468) ;  /* 0x0000001800088947 */ /* 0x000fea0003800000 */
[-C--:B------:R-:W-:Y:S01]  /*f6e0*/  LOP3.LUT R33, R0, R32.reuse, RZ, 0xc0, !PT ;  /* 0x0000002000217212 */ /* 0x080fe200078ec0ff */
[----:B------:R-:W-:Y:S01]  /*f6f0*/  BSSY.RECONVERGENT B1, `(.L_x_469) ;  /* 0x000002b000017945 */ /* 0x000fe20003800200 */
[----:B0-----:R-:W-:Y:S02]  /*f700*/  LOP3.LUT R34, R7, R32, RZ, 0xc0, !PT ;  /* 0x0000002007227212 */ /* 0x001fe400078ec0ff */
[----:B------:R-:W-:Y:S02]  /*f710*/  ISETP.NE.AND P1, PT, R33, R0, PT ;  /* 0x000000002100720c */ /* 0x000fe40003f25270 */
[----:B------:R-:W-:Y:S02]  /*f720*/  ISETP.NE.AND P3, PT, R34, R7, PT ;  /* 0x000000072200720c */ /* 0x000fe40003f65270 */
[----:B------:R-:W-:Y:S02]  /*f730*/  ISETP.EQ.AND P1, PT, R38, 0x2, !P1 ;  /* 0x000000022600780c */ /* 0x000fe40004f22270 */
[----:B------:R-:W-:-:S02]  /*f740*/  ISETP.EQ.AND P3, PT, R39, 0x2, !P3 ;  /* 0x000000022700780c */ /* 0x000fc40005f62270 */
[----:B------:R-:W-:Y:S02]  /*f750*/  ISETP.GT.AND P1, PT, R0, -0x1, P1 ;  /* 0xffffffff0000780c */ /* 0x000fe40000f24270 */
[-C--:B------:R-:W-:Y:S02]  /*f760*/  LOP3.LUT R36, R9, R32.reuse, RZ, 0xc0, !PT ;  /* 0x0000002009247212 */ /* 0x080fe400078ec0ff */
[-C--:B------:R-:W-:Y:S02]  /*f770*/  LOP3.LUT R37, R12, R32.reuse, RZ, 0xc0, !PT ;  /* 0x000000200c257212 */ /* 0x080fe400078ec0ff */
[----:B------:R-:W-:Y:S02]  /*f780*/  ISETP.NE.AND P4, PT, R36, R9, PT ;  /* 0x000000092400720c */ /* 0x000fe40003f85270 */
[----:B------:R-:W-:Y:S02]  /*f790*/  LOP3.LUT R34, R13, R32, RZ, 0xc0, !PT ;  /* 0x000000200d227212 */ /* 0x000fe400078ec0ff */
[----:B------:R-:W-:-:S02]  /*f7a0*/  ISETP.EQ.AND P4, PT, R40, 0x2, !P4 ;  /* 0x000000022800780c */ /* 0x000fc40006782270 */
[-C--:B------:R-:W-:Y:S02]  /*f7b0*/  LOP3.LUT R36, R15, R32.reuse, RZ, 0xc0, !PT ;  /* 0x000000200f247212 */ /* 0x080fe400078ec0ff */
[----:B------:R-:W-:-:S04]  /*f7c0*/  @!P1 LOP3.LUT R35, R0, R32, RZ, 0x30, !PT ;  /* 0x0000002000239212 */ /* 0x000fc800078e30ff */
[----:B------:R-:W0:Y:S02]  /*f7d0*/  @!P1 POPC R33, R35 ;  /* 0x0000002300219309 */ /* 0x000e240000000000 */
[----:B0-----:R-:W-:Y:S02]  /*f7e0*/  ISETP.NE.OR P0, PT, R33, 0x1, P1 ;  /* 0x000000012100780c */ /* 0x001fe40000f05670 */
[----:B------:R-:W-:-:S04]  /*f7f0*/  LOP3.LUT R33, R10, R32, RZ, 0xc0, !PT ;  /* 0x000000200a217212 */ /* 0x000fc800078ec0ff */
[----:B------:R-:W-:Y:S01]  /*f800*/  ISETP.NE.AND P2, PT, R33, R10, PT ;  /* 0x0000000a2100720c */ /* 0x000fe20003f45270 */
[----:B------:R-:W-:-:S03]  /*f810*/  IMAD.MOV.U32 R33, RZ, RZ, RZ ;  /* 0x000000ffff217224 */ /* 0x000fc600078e00ff */
[----:B------:R-:W-:-:S03]  /*f820*/  ISETP.EQ.AND P2, PT, R42, 0x2, !P2 ;  /* 0x000000022a00780c */ /* 0x000fc60005742270 */
[----:B------:R-:W-:Y:S02]  /*f830*/  @!P0 LOP3.LUT R35, R35, 0x80000000, RZ, 0xfc, !PT ;  /* 0x8000000023238812 */ /* 0x000fe400078efcff */
[----:B------:R-:W-:Y:S02]  /*f840*/  ISETP.NE.AND P0, PT, R37, R12, PT ;  /* 0x0000000c2500720c */ /* 0x000fe40003f05270 */
[----:B------:R-:W-:Y:S01]  /*f850*/  @!P1 ISETP.NE.AND P5, PT, R0, R35, PT ;  /* 0x000000230000920c */ /* 0x000fe20003fa5270 */
[----:B------:R0:W-:Y:S01]  /*f860*/  @!P1 STL [R6+-0x30], R35 ;  /* 0xffffd02306009387 */ /* 0x0001e20000100800 */
[----:B------:R-:W-:Y:S02]  /*f870*/  LOP3.LUT R0, R11, R32, RZ, 0xc0, !PT ;  /* 0x000000200b007212 */ /* 0x000fe400078ec0ff */
[----:B------:R-:W-:Y:S02]  /*f880*/  @!P1 SEL R33, RZ, 0x1, !P5 ;  /* 0x00000001ff219807 */ /* 0x000fe40006800000 */
[----:B------:R-:W-:-:S02]  /*f890*/  ISETP.GT.AND P5, PT, R7, -0x1, PT ;  /* 0xffffffff0700780c */ /* 0x000fc40003fa4270 */
[----:B------:R-:W-:Y:S02]  /*f8a0*/  ISETP.NE.AND P6, PT, R0, R11, PT ;  /* 0x0000000b0000720c */ /* 0x000fe40003fc5270 */
[----:B------:R-:W-:Y:S02]  /*f8b0*/  ISETP.NE.AND P1, PT, R34, R13, PT ;  /* 0x0000000d2200720c */ /* 0x000fe40003f25270 */
[----:B0-----:R-:W-:Y:S02]  /*f8c0*/  LOP3.LUT R35, R14, R32, RZ, 0xc0, !PT ;  /* 0x000000200e237212 */ /* 0x001fe400078ec0ff */
[----:B------:R-:W-:Y:S02]  /*f8d0*/  P2R R0, PR, RZ, 0x40 ;  /* 0x00000040ff007803 */ /* 0x000fe40000000000 */
[----:B------:R-:W-:-:S04]  /*f8e0*/  ISETP.NE.AND P6, PT, R35, R14, PT ;  /* 0x0000000e2300720c */ /* 0x000fc80003fc5270 */
[----:B------:R-:W-:Y:S02]  /*f8f0*/  P2R R35, PR, RZ, 0x40 ;  /* 0x00000040ff237803 */ /* 0x000fe40000000000 */
[----:B------:R-:W-:Y:S01]  /*f900*/  ISETP.NE.AND P6, PT, R0, RZ, PT ;  /* 0x000000ff0000720c */ /* 0x000fe20003fc5270 */
[----:B------:R-:W-:-:S12]  /*f910*/  @P3 BRA P5, `(.L_x_470) ;  /* 0x0000000000203947 */ /* 0x000fd80002800000 */
[----:B------:R-:W-:-:S04]  /*f920*/  LOP3.LUT R0, R7, R32, RZ, 0x30, !PT ;  /* 0x0000002007007212 */ /* 0x000fc800078e30ff */
[----:B------:R-:W0:Y:S02]  /*f930*/  POPC R34, R0 ;  /* 0x0000000000227309 */ /* 0x000e240000000000 */
[----:B0-----:R-:W-:-:S13]  /*f940*/  ISETP.NE.AND P3, PT, R34, 0x1, PT ;  /* 0x000000012200780c */ /* 0x001fda0003f65270 */
[----:B------:R-:W-:-:S04]  /*f950*/  @!P3 LOP3.LUT R0, R0, 0x80000000, RZ, 0xfc, !PT ;  /* 0x800000000000b812 */ /* 0x000fc800078efcff */
[----:B------:R-:W-:Y:S01]  /*f960*/  ISETP.NE.AND P3, PT, R7, R0, PT ;  /* 0x000000000700720c */ /* 0x000fe20003f65270 */
[----:B------:R0:W-:Y:S03]  /*f970*/  STL [R6+-0x1c], R0 ;  /* 0xffffe40006007387 */ /* 0x0001e60000100800 */
[----:B------:R-:W-:-:S04]  /*f980*/  SEL R34, RZ, 0x1, !P3 ;  /* 0x00000001ff227807 */ /* 0x000fc80005800000 */
[----:B------:R-:W-:-:S07]  /*f990*/  LOP3.LUT R33, R33, R34, RZ, 0xfc, !PT ;  /* 0x0000002221217212 */ /* 0x000fce00078efcff */
.L_x_470:
[----:B------:R-:W-:Y:S05]  /*f9a0*/  BSYNC.RECONVERGENT B1 ;  /* 0x0000000000017941 */ /* 0x000fea0003800200 */
.L_x_469:
[----:B------:R-:W-:Y:S01]  /*f9b0*/  ISETP.GT.AND P5, PT, R9, -0x1, PT ;  /* 0xffffffff0900780c */ /* 0x000fe20003fa4270 */
[----:B------:R-:W-:Y:S01]  /*f9c0*/  BSSY.RECONVERGENT B1, `(.L_x_471) ;  /* 0x000000c000017945 */ /* 0x000fe20003800200 */
[----:B------:R-:W-:Y:S02]  /*f9d0*/  LOP3.LUT R7, R16, R32, RZ, 0xc0, !PT ;  /* 0x0000002010077212 */ /* 0x000fe400078ec0ff */
[----:B------:R-:W-:-:S09]  /*f9e0*/  ISETP.NE.AND P3, PT, R36, R15, PT ;  /* 0x0000000f2400720c */ /* 0x000fd20003f65270 */
[----:B------:R-:W-:Y:S05]  /*f9f0*/  @P4 BRA P5, `(.L_x_472) ;  /* 0x0000000000204947 */ /* 0x000fea0002800000 */
[----:B0-----:R-:W-:-:S04]  /*fa00*/  LOP3.LUT R0, R9, R32, RZ, 0x30, !PT ;  /* 0x0000002009007212 */ /* 0x001fc800078e30ff */
[----:B------:R-:W0:Y:S02]  /*fa10*/  POPC R34, R0 ;  /* 0x0000000000227309 */ /* 0x000e240000000000 */
[----:B0-----:R-:W-:-:S13]  /*fa20*/  ISETP.NE.AND P4, PT, R34, 0x1, PT ;  /* 0x000000012200780c */ /* 0x001fda0003f85270 */
[----:B------:R-:W-:-:S04]  /*fa30*/  @!P4 LOP3.LUT R0, R0, 0x80000000, RZ, 0xfc, !PT ;  /* 0x800000000000c812 */ /* 0x000fc800078efcff */
[----:B------:R-:W-:Y:S01]  /*fa40*/  ISETP.NE.AND P4, PT, R9, R0, PT ;  /* 0x000000000900720c */ /* 0x000fe20003f85270 */
[----:B------:R1:W-:Y:S03]  /*fa50*/  STL [R6+-0x8], R0 ;  /* 0xfffff80006007387 */ /* 0x0003e60000100800 */
[----:B------:R-:W-:-:S04]  /*fa60*/  SEL R34, RZ, 0x1, !P4 ;  /* 0x00000001ff227807 */ /* 0x000fc80006000000 */
[----:B------:R-:W-:-:S07]  /*fa70*/  LOP3.LUT R33, R33, R34, RZ, 0xfc, !PT ;  /* 0x0000002221217212 */ /* 0x000fce00078efcff */
.L_x_472:
[----:B------:R-:W-:Y:S05]  /*fa80*/  BSYNC.RECONVERGENT B1 ;  /* 0x0000000000017941 */ /* 0x000fea0003800200 */
.L_x_471:
[----:B------:R-:W-:Y:S01]  /*fa90*/  ISETP.GT.AND P5, PT, R10, -0x1, PT ;  /* 0xffffffff0a00780c */ /* 0x000fe20003fa4270 */
[----:B------:R-:W-:Y:S01]  /*faa0*/  BSSY.RECONVERGENT B1, `(.L_x_473) ;  /* 0x000000c000017945 */ /* 0x000fe20003800200 */
[----:B------:R-:W-:Y:S02]  /*fab0*/  LOP3.LUT R34, R17, R32, RZ, 0xc0, !PT ;  /* 0x0000002011227212 */ /* 0x000fe400078ec0ff */
[----:B------:R-:W-:-:S09]  /*fac0*/  ISETP.NE.AND P4, PT, R7, R16, PT ;  /* 0x000000100700720c */ /* 0x000fd20003f85270 */
[----:B------:R-:W-:Y:S05]  /*fad0*/  @P2 BRA P5, `(.L_x_474) ;  /* 0x0000000000202947 */ /* 0x000fea0002800000 */
[----:B------:R-:W-:-:S04]  /*fae0*/  LOP3.LUT R7, R10, R32, RZ, 0x30, !PT ;  /* 0x000000200a077212 */ /* 0x000fc800078e30ff */
[----:B01----:R-:W0:Y:S02]  /*faf0*/  POPC R0, R7 ;  /* 0x0000000700007309 */ /* 0x003e240000000000 */
[----:B0-----:R-:W-:-:S13]  /*fb00*/  ISETP.NE.AND P2, PT, R0, 0x1, PT ;  /* 0x000000010000780c */ /* 0x001fda0003f45270 */
[----:B------:R-:W-:-:S04]  /*fb10*/  @!P2 LOP3.LUT R7, R7, 0x80000000, RZ, 0xfc, !PT ;  /* 0x800000000707a812 */ /* 0x000fc800078efcff */
[----:B------:R-:W-:Y:S01]  /*fb20*/  ISETP.NE.AND P2, PT, R10, R7, PT ;  /* 0x000000070a00720c */ /* 0x000fe20003f45270 */
[----:B------:R2:W-:Y:S03]  /*fb30*/  STL [R6+0xc], R7 ;  /* 0x00000c0706007387 */ /* 0x0005e60000100800 */
[----:B------:R-:W-:-:S04]  /*fb40*/  SEL R0, RZ, 0x1, !P2 ;  /* 0x00000001ff007807 */ /* 0x000fc80005000000 */
[----:B------:R-:W-:-:S07]  /*fb50*/  LOP3.LUT R33, R33, R0, RZ, 0xfc, !PT ;  /* 0x0000000021217212 */ /* 0x000fce00078efcff */
.L_x_474:
[----:B------:R-:W-:Y:S05]  /*fb60*/  BSYNC.RECONVERGENT B1 ;  /* 0x0000000000017941 */ /* 0x000fea0003800200 */
.L_x_473:
[----:B------:R-:W-:Y:S01]  /*fb70*/  ISETP.NE.AND P5, PT, R34, R17, PT ;  /* 0x000000112200720c */ /* 0x000fe20003fa5270 */
[----:B------:R-:W-:Y:S01]  /*fb80*/  BSSY.RECONVERGENT B1, `(.L_x_475) ;  /* 0x0000015000017945 */ /* 0x000fe20003800200 */
[----:B------:R-:W-:Y:S02]  /*fb90*/  ISETP.EQ.AND P6, PT, R41, 0x2, !P6 ;  /* 0x000000022900780c */ /* 0x000fe400077c2270 */
[----:B------:R-:W-:Y:S02]  /*fba0*/  ISETP.EQ.AND P5, PT, R48, 0x2, !P5 ;  /* 0x000000023000780c */ /* 0x000fe40006fa2270 */
[----:B------:R-:W-:Y:S02]  /*fbb0*/  ISETP.NE.AND P2, PT, R35, RZ, PT ;  /* 0x000000ff2300720c */ /* 0x000fe40003f45270 */
[----:B------:R-:W-:Y:S02]  /*fbc0*/  P2R R9, PR, RZ, 0x20 ;  /* 0x00000020ff097803 */ /* 0x000fe40000000000 */
[----:B------:R-:W-:-:S02]  /*fbd0*/  ISETP.GT.AND P5, PT, R11, -0x1, PT ;  /* 0xffffffff0b00780c */ /* 0x000fc40003fa4270 */
[----:B------:R-:W-:Y:S02]  /*fbe0*/  ISETP.EQ.AND P0, PT, R43, 0x2, !P0 ;  /* 0x000000022b00780c */ /* 0x000fe40004702270 */
[----:B------:R-:W-:Y:S02]  /*fbf0*/  ISETP.EQ.AND P1, PT, R44, 0x2, !P1 ;  /* 0x000000022c00780c */ /* 0x000fe40004f22270 */
[----:B------:R-:W-:Y:S02]  /*fc00*/  ISETP.EQ.AND P2, PT, R45, 0x2, !P2 ;  /* 0x000000022d00780c */ /* 0x000fe40005742270 */
[----:B------:R-:W-:Y:S02]  /*fc10*/  ISETP.EQ.AND P3, PT, R46, 0x2, !P3 ;  /* 0x000000022e00780c */ /* 0x000fe40005f62270 */
[----:B------:R-:W-:Y:S02]  /*fc20*/  ISETP.EQ.AND P4, PT, R47, 0x2, !P4 ;  /* 0x000000022f00780c */ /* 0x000fe40006782270 */
[----:B--2---:R-:W-:Y:S01]  /*fc30*/  LOP3.LUT R7, R18, R32, RZ, 0xc0, !PT ;  /* 0x0000002012077212 */ /* 0x004fe200078ec0ff */
[----:B------:R-:W-:Y:S10]  /*fc40*/  @P6 BRA P5, `(.L_x_476) ;  /* 0x0000000000206947 */ /* 0x000ff40002800000 */
[----:B01----:R-:W-:-:S04]  /*fc50*/  LOP3.LUT R0, R11, R32, RZ, 0x30, !PT ;  /* 0x000000200b007212 */ /* 0x003fc800078e30ff */
[----:B------:R-:W0:Y:S02]  /*fc60*/  POPC R10, R0 ;  /* 0x00000000000a7309 */ /* 0x000e240000000000 */
[----:B0-----:R-:W-:-:S13]  /*fc70*/  ISETP.NE.AND P5, PT, R10, 0x1, PT ;  /* 0x000000010a00780c */ /* 0x001fda0003fa5270 */
[----:B------:R-:W-:-:S04]  /*fc80*/  @!P5 LOP3.LUT R0, R0, 0x80000000, RZ, 0xfc, !PT ;  /* 0x800000000000d812 */ /* 0x000fc800078efcff */
[----:B------:R-:W-:Y:S01]  /*fc90*/  ISETP.NE.AND P5, PT, R11, R0, PT ;  /* 0x000000000b00720c */ /* 0x000fe20003fa5270 */
[----:B------:R2:W-:Y:S03]  /*fca0*/  STL [R6+0x20], R0 ;  /* 0x0000200006007387 */ /* 0x0005e60000100800 */
[----:B------:R-:W-:-:S04]  /*fcb0*/  SEL R10, RZ, 0x1, !P5 ;  /* 0x00000001ff0a7807 */ /* 0x000fc80006800000 */
[----:B------:R-:W-:-:S07]  /*fcc0*/  LOP3.LUT R33, R33, R10, RZ, 0xfc, !PT ;  /* 0x0000000a21217212 */ /* 0x000fce00078efcff */
.L_x_476:
[----:B------:R-:W-:Y:S05]  /*fcd0*/  BSYNC.RECONVERGENT B1 ;  /* 0x0000000000017941 */ /* 0x000fea0003800200 */
.L_x_475:
[----:B------:R-:W-:Y:S01]  /*fce0*/  ISETP.GT.AND P5, PT, R12, -0x1, PT ;  /* 0xffffffff0c00780c */ /* 0x000fe20003fa4270 */
[----:B------:R-:W-:Y:S01]  /*fcf0*/  BSSY.RECONVERGENT B1, `(.L_x_477) ;  /* 0x000000c000017945 */ /* 0x000fe20003800200 */
[----:B------:R-:W-:Y:S02]  /*fd00*/  LOP3.LUT R10, R19, R32, RZ, 0xc0, !PT ;  /* 0x00000020130a7212 */ /* 0x000fe400078ec0ff */
[----:B------:R-:W-:-:S09]  /*fd10*/  ISETP.NE.AND P6, PT, R7, R18, PT ;  /* 0x000000120700720c */ /* 0x000fd20003fc5270 */
[----:B------:R-:W-:Y:S05]  /*fd20*/  @P0 BRA P5, `(.L_x_478) ;  /* 0x0000000000200947 */ /* 0x000fea0002800000 */
[----:B------:R-:W-:-:S04]  /*fd30*/  LOP3.LUT R7, R12, R32, RZ, 0x30, !PT ;  /* 0x000000200c077212 */ /* 0x000fc800078e30ff */
[----:B012---:R-:W0:Y:S02]  /*fd40*/  POPC R0, R7 ;  /* 0x0000000700007309 */ /* 0x007e240000000000 */
[----:B0-----:R-:W-:-:S13]  /*fd50*/  ISETP.NE.AND P0, PT, R0, 0x1, PT ;  /* 0x000000010000780c */ /* 0x001fda0003f05270 */
[----:B------:R-:W-:-:S04]  /*fd60*/  @!P0 LOP3.LUT R7, R7, 0x80000000, RZ, 0xfc, !PT ;  /* 0x8000000007078812 */ /* 0x000fc800078efcff */
[----:B------:R-:W-:Y:S01]  /*fd70*/  ISETP.NE.AND P0, PT, R12, R7, PT ;  /* 0x000000070c00720c */ /* 0x000fe20003f05270 */
[----:B------:R3:W-:Y:S03]  /*fd80*/  STL [R6+-0x2c], R7 ;  /* 0xffffd40706007387 */ /* 0x0007e60000100800 */
[----:B------:R-:W-:-:S04]  /*fd90*/  SEL R0, RZ, 0x1, !P0 ;  /* 0x00000001ff007807 */ /* 0x000fc80004000000 */
[----:B------:R-:W-:-:S07]  /*fda0*/  LOP3.LUT R33, R33, R0, RZ, 0xfc, !PT ;  /* 0x0000000021217212 */ /* 0x000fce00078efcff */
.L_x_478:
[----:B------:R-:W-:Y:S05]  /*fdb0*/  BSYNC.RECONVERGENT B1 ;  /* 0x0000000000017941 */ /* 0x000fea0003800200 */
.L_x_477:
[----:B------:R-:W-:Y:S01]  /*fdc0*/  ISETP.GT.AND P5, PT, R13, -0x1, PT ;  /* 0xffffffff0d00780c */ /* 0x000fe20003fa4270 */
[----:B------:R-:W-:Y:S01]  /*fdd0*/  BSSY.RECONVERGENT B1, `(.L_x_479) ;  /* 0x000000c000017945 */ /* 0x000fe20003800200 */
[----:B---3--:R-:W-:Y:S02]  /*fde0*/  LOP3.LUT R7, R20, R32, RZ, 0xc0, !PT ;  /* 0x0000002014077212 */ /* 0x008fe400078ec0ff */
[----:B------:R-:W-:-:S09]  /*fdf0*/  ISETP.NE.AND P0, PT, R10, R19, PT ;  /* 0x000000130a00720c */ /* 0x000fd20003f05270 */
[----:B------:R-:W-:Y:S05]  /*fe00*/  @P1 BRA P5, `(.L_x_480) ;  /* 0x0000000000201947 */ /* 0x000fea0002800000 */
[----:B012---:R-:W-:-:S04]  /*fe10*/  LOP3.LUT R0, R13, R32, RZ, 0x30, !PT ;  /* 0x000000200d007212 */ /* 0x007fc800078e30ff */
[----:B------:R-:W0:Y:S02]  /*fe20*/  POPC R10, R0 ;  /* 0x00000000000a7309 */ /* 0x000e240000000000 */
[----:B0-----:R-:W-:-:S13]  /*fe30*/  ISETP.NE.AND P1, PT, R10, 0x1, PT ;  /* 0x000000010a00780c */ /* 0x001fda0003f25270 */
[----:B------:R-:W-:-:S04]  /*fe40*/  @!P1 LOP3.LUT R0, R0, 0x80000000, RZ, 0xfc, !PT ;  /* 0x8000000000009812 */ /* 0x000fc800078efcff */
[----:B------:R-:W-:Y:S01]  /*fe50*/  ISETP.NE.AND P1, PT, R13, R0, PT ;  /* 0x000000000d00720c */ /* 0x000fe20003f25270 */
[----:B------:R3:W-:Y:S03]  /*fe60*/  STL [R6+-0x18], R0 ;  /* 0xffffe80006007387 */ /* 0x0007e60000100800 */
[----:B------:R-:W-:-:S04]  /*fe70*/  SEL R10, RZ, 0x1, !P1 ;  /* 0x00000001ff0a7807 */ /* 0x000fc80004800000 */
[----:B------:R-:W-:-:S07]  /*fe80*/  LOP3.LUT R33, R33, R10, RZ, 0xfc, !PT ;  /* 0x0000000a21217212 */ /* 0x000fce00078efcff */
.L_x_480:
[----:B------:R-:W-:Y:S05]  /*fe90*/  BSYNC.RECONVERGENT B1 ;  /* 0x0000000000017941 */ /* 0x000fea0003800200 */
.L_x_479:
[----:B------:R-:W-:Y:S01]  /*fea0*/  ISETP.GT.AND P5, PT, R14, -0x1, PT ;  /* 0xffffffff0e00780c */ /* 0x000fe20003fa4270 */
[----:B------:R-:W-:Y:S01]  /*feb0*/  BSSY.RECONVERGENT B1, `(.L_x_481) ;  /* 0x000000c000017945 */ /* 0x000fe20003800200 */
[----:B------:R-:W-:Y:S02]  /*fec0*/  LOP3.LUT R10, R21, R32, RZ, 0xc0, !PT ;  /* 0x00000020150a7212 */ /* 0x000fe400078ec0ff */
[----:B------:R-:W-:-:S09]  /*fed0*/  ISETP.NE.AND P1, PT, R7, R20, PT ;  /* 0x000000140700720c */ /* 0x000fd20003f25270 */
[----:B------:R-:W-:Y:S05]  /*fee0*/  @P2 BRA P5, `(.L_x_482) ;  /* 0x0000000000202947 */ /* 0x000fea0002800000 */
[----:B------:R-:W-:-:S04]  /*fef0*/  LOP3.LUT R7, R14, R32, RZ, 0x30, !PT ;  /* 0x000000200e077212 */ /* 0x000fc800078e30ff */
[----:B0123--:R-:W0:Y:S02]  /*ff00*/  POPC R0, R7 ;  /* 0x0000000700007309 */ /* 0x00fe240000000000 */
[----:B0-----:R-:W-:-:S13]  /*ff10*/  ISETP.NE.AND P2, PT, R0, 0x1, PT ;  /* 0x000000010000780c */ /* 0x001fda0003f45270 */
[----:B------:R-:W-:-:S04]  /*ff20*/  @!P2 LOP3.LUT R7, R7, 0x80000000, RZ, 0xfc, !PT ;  /* 0x800000000707a812 */ /* 0x000fc800078efcff */
[----:B------:R-:W-:Y:S01]  /*ff30*/  ISETP.NE.AND P2, PT, R14, R7, PT ;  /* 0x000000070e00720c */ /* 0x000fe20003f45270 */
[----:B------:R4:W-:Y:S03]  /*ff40*/  STL [R6+-0x4], R7 ;  /* 0xfffffc0706007387 */ /* 0x0009e60000100800 */
[----:B------:R-:W-:-:S04]  /*ff50*/  SEL R0, RZ, 0x1, !P2 ;  /* 0x00000001ff007807 */ /* 0x000fc80005000000 */
[----:B------:R-:W-:-:S07]  /*ff60*/  LOP3.LUT R33, R33, R0, RZ, 0xfc, !PT ;  /* 0x0000000021217212 */ /* 0x000fce00078efcff */
.L_x_482:
[----:B------:R-:W-:Y:S05]  /*ff70*/  BSYNC.RECONVERGENT B1 ;  /* 0x0000000000017941 */ /* 0x000fea0003800200 */
.L_x_481:
[----:B------:R-:W-:Y:S01]  /*ff80*/  ISETP.GT.AND P5, PT, R15, -0x1, PT ;  /* 0xffffffff0f00780c */ /* 0x000fe20003fa4270 */
[----:B------:R-:W-:Y:S01]  /*ff90*/  BSSY.RECONVERGENT B1, `(.L_x_483) ;  /* 0x000000c000017945 */ /* 0x000fe20003800200 */
[----:B----4-:R-:W-:Y:S02]  /*ffa0*/  LOP3.LUT R7, R22, R32, RZ, 0xc0, !PT ;  /* 0x0000002016077212 */ /* 0x010fe400078ec0ff */
[----:B------:R-:W-:-:S09]  /*ffb0*/  ISETP.NE.AND P2, PT, R10, R21, PT ;  /* 0x000000150a00720c */ /* 0x000fd20003f45270 */
[----:B------:R-:W-:Y:S05]  /*ffc0*/  @P3 BRA P5, `(.L_x_484) ;  /* 0x0000000000203947 */ /* 0x000fea0002800000 */
[----:B0123--:R-:W-:-:S04]  /*ffd0*/  LOP3.LUT R0, R15, R32, RZ, 0x30, !PT ;  /* 0x000000200f007212 */ /* 0x00ffc800078e30ff */
[----:B------:R-:W0:Y:S02]  /*ffe0*/  POPC R10, R0 ;  /* 0x00000000000a7309 */ /* 0x000e240000000000 */
[----:B0-----:R-:W-:-:S13]  /*fff0*/  ISETP.NE.AND P3, PT, R10, 0x1, PT ;  /* 0x000000010a00780c */ /* 0x001fda0003f65270 */
[----:B------:R-:W-:-:S04]  /*10000*/  @!P3 LOP3.LUT R0, R0, 0x80000000, RZ, 0xfc, !PT ;  /* 0x800000000000b812 */ /* 0x000fc800078efcff */
[----:B------:R-:W-:Y:S01]  /*10010*/  ISETP.NE.AND P3, PT, R15, R0, PT ;  /* 0x000000000f00720c */ /* 0x000fe20003f65270 */
[----:B------:R4:W-:Y:S03]  /*10020*/  STL [R6+0x10], R0 ;  /* 0x0000100006007387 */ /* 0x0009e60000100800 */
[----:B------:R-:W-:-:S04]  /*10030*/  SEL R10, RZ, 0x1, !P3 ;  /* 0x00000001ff0a7807 */ /* 0x000fc80005800000 */
[----:B------:R-:W-:-:S07]  /*10040*/  LOP3.LUT R33, R33, R10, RZ, 0xfc, !PT ;  /* 0x0000000a21217212 */ /* 0x000fce00078efcff */
.L_x_484:
[----:B------:R-:W-:Y:S05]  /*10050*/  BSYNC.RECONVERGENT B1 ;  /* 0x0000000000017941 */ /* 0x000fea0003800200 */
.L_x_483:
[----:B------:R-:W-:Y:S01]  /*10060*/  ISETP.GT.AND P5, PT, R16, -0x1, PT ;  /* 0xffffffff1000780c */ /* 0x000fe20003fa4270 */
[----:B------:R-:W-:Y:S01]  /*10070*/  BSSY.RECONVERGENT B1, `(.L_x_485) ;  /* 0x000000c000017945 */ /* 0x000fe20003800200 */
[----:B------:R-:W-:Y:S02]  /*10080*/  LOP3.LUT R10, R23, R32, RZ, 0xc0, !PT ;  /* 0x00000020170a7212 */ /* 0x000fe400078ec0ff */
[----:B------:R-:W-:-:S09]  /*10090*/  ISETP.NE.AND P3, PT, R7, R22, PT ;  /* 0x000000160700720c */ /* 0x000fd20003f65270 */
[----:B------:R-:W-:Y:S05]  /*100a0*/  @P4 BRA P5, `(.L_x_486) ;  /* 0x0000000000204947 */ /* 0x000fea0002800000 */
[----:B------:R-:W-:-:S04]  /*100b0*/  LOP3.LUT R7, R16, R32, RZ, 0x30, !PT ;  /* 0x0000002010077212 */ /* 0x000fc800078e30ff */
[----:B01234-:R-:W0:Y:S02]  /*100c0*/  POPC R0, R7 ;  /* 0x0000000700007309 */ /* 0x01fe240000000000 */
[----:B0-----:R-:W-:-:S13]  /*100d0*/  ISETP.NE.AND P4, PT, R0, 0x1, PT ;  /* 0x000000010000780c */ /* 0x001fda0003f85270 */
[----:B------:R-:W-:-:S04]  /*100e0*/  @!P4 LOP3.LUT R7, R7, 0x80000000, RZ, 0xfc, !PT ;  /* 0x800000000707c812 */ /* 0x000fc800078efcff */
[----:B------:R-:W-:Y:S01]  /*100f0*/  ISETP.NE.AND P4, PT, R16, R7, PT ;  /* 0x000000071000720c */ /* 0x000fe20003f85270 */
[----:B------:R0:W-:Y:S03]  /*10100*/  STL [R6+0x24], R7 ;  /* 0x0000240706007387 */ /* 0x0001e60000100800 */
[----:B------:R-:W-:-:S04]  /*10110*/  SEL R0, RZ, 0x1, !P4 ;  /* 0x00000001ff007807 */ /* 0x000fc80006000000 */
[----:B------:R-:W-:-:S07]  /*10120*/  LOP3.LUT R33, R33, R0, RZ, 0xfc, !PT ;  /* 0x0000000021217212 */ /* 0x000fce00078efcff */
.L_x_486:
[----:B------:R-:W-:Y:S05]  /*10130*/  BSYNC.RECONVERGENT B1 ;  /* 0x0000000000017941 */ /* 0x000fea0003800200 */
.L_x_485:
[----:B------:R-:W-:Y:S01]  /*10140*/  ISETP.NE.AND P5, PT, R9, RZ, PT ;  /* 0x000000ff0900720c */ /* 0x000fe20003fa5270 */
[----:B------:R-:W-:Y:S01]  /*10150*/  BSSY.RECONVERGENT B1, `(.L_x_487) ;  /* 0x0000010000017945 */ /* 0x000fe20003800200 */
[----:B------:R-:W-:Y:S02]  /*10160*/  ISETP.GT.AND P4, PT, R17, -0x1, PT ;  /* 0xffffffff1100780c */ /* 0x000fe40003f84270 */
[----:B01234-:R-:W-:Y:S02]  /*10170*/  P2R R0, PR, RZ, 0x1 ;  /* 0x00000001ff007803 */ /* 0x01ffe40000000000 */
[----:B------:R-:W-:Y:S02]  /*10180*/  ISETP.NE.AND P0, PT, R10, R23, PT ;  /* 0x000000170a00720c */ /* 0x000fe40003f05270 */
[----:B------:R-:W-:Y:S02]  /*10190*/  LOP3.LUT R7, R24, R32, RZ, 0xc0, !PT ;  /* 0x0000002018077212 */ /* 0x000fe400078ec0ff */
[----:B------:R-:W-:-:S02]  /*101a0*/  P2R R9, PR, RZ, 0x1 ;  /* 0x00000001ff097803 */ /* 0x000fc40000000000 */
[----:B------:R-:W-:-:S03]  /*101b0*/  ISETP.NE.AND P0, PT, R0, RZ, PT ;  /* 0x000000ff0000720c */ /* 0x000fc60003f05270 */
[----:B------:R-:W-:Y:S10]  /*101c0*/  @P5 BRA P4, `(.L_x_488) ;  /* 0x0000000000205947 */ /* 0x000ff40002000000 */
        /* <DEDUP_REMOVED lines=8> */
.L_x_488:
[----:B------:R-:W-:Y:S05]  /*10250*/  BSYNC.RECONVERGENT B1 ;  /* 0x0000000000017941 */ /* 0x000fea0003800200 */
.L_x_487:
[----:B------:R-:W-:Y:S01]  /*10260*/  ISETP.NE.AND P5, PT, R7, R24, PT ;  /* 0x000000180700720c */ /* 0x000fe20003fa5270 */
[----:B------:R-:W-:Y:S01]  /*10270*/  BSSY.RECONVERGENT B1, `(.L_x_489) ;  /* 0x0000015000017945 */ /* 0x000fe20003800200 */
[----:B------:R-:W-:Y:S02]  /*10280*/  ISETP.NE.AND P4, PT, R9, RZ, PT ;  /* 0x000000ff0900720c */ /* 0x000fe40003f85270 */
[----:B------:R-:W-:Y:S02]  /*10290*/  ISETP.EQ.AND P5, PT, R55, 0x2, !P5 ;  /* 0x000000023700780c */ /* 0x000fe40006fa2270 */
[----:B------:R-:W-:Y:S02]  /*102a0*/  ISETP.EQ.AND P6, PT, R49, 0x2, !P6 ;  /* 0x000000023100780c */ /* 0x000fe400077c2270 */
[----:B------:R-:W-:Y:S02]  /*102b0*/  P2R R9, PR, RZ, 0x20 ;  /* 0x00000020ff097803 */ /* 0x000fe40000000000 */
[----:B------:R-:W-:-:S02]  /*102c0*/  ISETP.GT.AND P5, PT, R18, -0x1, PT ;  /* 0xffffffff1200780c */ /* 0x000fc40003fa4270 */
[----:B------:R-:W-:Y:S02]  /*102d0*/  ISETP.EQ.AND P0, PT, R50, 0x2, !P0 ;  /* 0x000000023200780c */ /* 0x000fe40004702270 */
[----:B------:R-:W-:Y:S02]  /*102e0*/  ISETP.EQ.AND P1, PT, R51, 0x2, !P1 ;  /* 0x000000023300780c */ /* 0x000fe40004f22270 */
[----:B------:R-:W-:Y:S02]  /*102f0*/  ISETP.EQ.AND P2, PT, R52, 0x2, !P2 ;  /* 0x000000023400780c */ /* 0x000fe40005742270 */
[----:B------:R-:W-:Y:S02]  /*10300*/  ISETP.EQ.AND P3, PT, R53, 0x2, !P3 ;  /* 0x000000023500780c */ /* 0x000fe40005f62270 */
[----:B------:R-:W-:Y:S02]  /*10310*/  ISETP.EQ.AND P4, PT, R54, 0x2, !P4 ;  /* 0x000000023600780c */ /* 0x000fe40006782270 */
[----:B------:R-:W-:Y:S01]  /*10320*/  LOP3.LUT R10, R25, R32, RZ, 0xc0, !PT ;  /* 0x00000020190a7212 */ /* 0x000fe200078ec0ff */
[----:B------:R-:W-:Y:S10]  /*10330*/  @P6 BRA P5, `(.L_x_490) ;  /* 0x0000000000206947 */ /* 0x000ff40002800000 */
[----:B------:R-:W-:-:S04]  /*10340*/  LOP3.LUT R7, R18, R32, RZ, 0x30, !PT ;  /* 0x0000002012077212 */ /* 0x000fc800078e30ff */
[----:B0-----:R-:W0:Y:S02]  /*10350*/  POPC R0, R7 ;  /* 0x0000000700007309 */ /* 0x001e240000000000 */
[----:B0-----:R-:W-:-:S13]  /*10360*/  ISETP.NE.AND P5, PT, R0, 0x1, PT ;  /* 0x000000010000780c */ /* 0x001fda0003fa5270 */
[----:B------:R-:W-:-:S04]  /*10370*/  @!P5 LOP3.LUT R7, R7, 0x80000000, RZ, 0xfc, !PT ;  /* 0x800000000707d812 */ /* 0x000fc800078efcff */
[----:B------:R-:W-:Y:S01]  /*10380*/  ISETP.NE.AND P5, PT, R18, R7, PT ;  /* 0x000000071200720c */ /* 0x000fe20003fa5270 */
[----:B------:R1:W-:Y:S03]  /*10390*/  STL [R6+-0x14], R7 ;  /* 0xffffec0706007387 */ /* 0x0003e60000100800 */
[----:B------:R-:W-:-:S04]  /*103a0*/  SEL R0, RZ, 0x1, !P5 ;  /* 0x00000001ff007807 */ /* 0x000fc80006800000 */
[----:B------:R-:W-:-:S07]  /*103b0*/  LOP3.LUT R33, R33, R0, RZ, 0xfc, !PT ;  /* 0x0000000021217212 */ /* 0x000fce00078efcff */
.L_x_490:
[----:B------:R-:W-:Y:S05]  /*103c0*/  BSYNC.RECONVERGENT B1 ;  /* 0x0000000000017941 */ /* 0x000fea0003800200 */
.L_x_489:
[----:B------:R-:W-:Y:S01]  /*103d0*/  ISETP.GT.AND P5, PT, R19, -0x1, PT ;  /* 0xffffffff1300780c */ /* 0x000fe20003fa4270 */
[----:B------:R-:W-:Y:S01]  /*103e0*/  BSSY.RECONVERGENT B1, `(.L_x_491) ;  /* 0x000000d000017945 */ /* 0x000fe20003800200 */
[----:B------:R-:W-:Y:S02]  /*103f0*/  ISETP.NE.AND P6, PT, R10, R25, PT ;  /* 0x000000190a00720c */ /* 0x000fe40003fc5270 */
[----:B-1----:R-:W-:Y:S02]  /*10400*/  LOP3.LUT R7, R26, R32, RZ, 0xc0, !PT ;  /* 0x000000201a077212 */ /* 0x002fe400078ec0ff */
[----:B------:R-:W-:-:S07]  /*10410*/  P2R R11, PR, RZ, 0x40 ;  /* 0x00000040ff0b7803 */ /* 0x000fce0000000000 */
[----:B------:R-:W-:Y:S05]  /*10420*/  @P0 BRA P5, `(.L_x_492) ;  /* 0x0000000000200947 */ /* 0x000fea0002800000 */
[----:B0-----:R-:W-:-:S04]  /*10430*/  LOP3.LUT R0, R19, R32, RZ, 0x30, !PT ;  /* 0x0000002013007212 */ /* 0x001fc800078e30ff */
[----:B------:R-:W0:Y:S02]  /*10440*/  POPC R10, R0 ;  /* 0x00000000000a7309 */ /* 0x000e240000000000 */
[----:B0-----:R-:W-:-:S13]  /*10450*/  ISETP.NE.AND P0, PT, R10, 0x1, PT ;  /* 0x000000010a00780c */ /* 0x001fda0003f05270 */
[----:B------:R-:W-:-:S04]  /*10460*/  @!P0 LOP3.LUT R0, R0, 0x80000000, RZ, 0xfc, !PT ;  /* 0x8000000000008812 */ /* 0x000fc800078efcff */
[----:B------:R-:W-:Y:S01]  /*10470*/  ISETP.NE.AND P0, PT, R19, R0, PT ;  /* 0x000000001300720c */ /* 0x000fe20003f05270 */
[----:B------:R1:W-:Y:S03]  /*10480*/  STL [R6], R0 ;  /* 0x0000000006007387 */ /* 0x0003e60000100800 */
[----:B------:R-:W-:-:S04]  /*10490*/  SEL R10, RZ, 0x1, !P0 ;  /* 0x00000001ff0a7807 */ /* 0x000fc80004000000 */
[----:B------:R-:W-:-:S07]  /*104a0*/  LOP3.LUT R33, R33, R10, RZ, 0xfc, !PT ;  /* 0x0000000a21217212 */ /* 0x000fce00078efcff */
.L_x_492:
[----:B------:R-:W-:Y:S05]  /*104b0*/  BSYNC.RECONVERGENT B1 ;  /* 0x0000000000017941 */ /* 0x000fea0003800200 */
.L_x_491:
        /* <DEDUP_REMOVED lines=13> */
.L_x_494:
[----:B------:R-:W-:Y:S05]  /*10590*/  BSYNC.RECONVERGENT B1 ;  /* 0x0000000000017941 */ /* 0x000fea0003800200 */
.L_x_493:
[----:B------:R-:W-:Y:S01]  /*105a0*/  ISETP.GT.AND P5, PT, R21, -0x1, PT ;  /* 0xffffffff1500780c */ /* 0x000fe20003fa4270 */
[----:B------:R-:W-:Y:S01]  /*105b0*/  BSSY.RECONVERGENT B1, `(.L_x_495) ;  /* 0x000000c000017945 */ /* 0x000fe20003800200 */
[----:B--2---:R-:W-:Y:S02]  /*105c0*/  LOP3.LUT R7, R28, R32, RZ, 0xc0, !PT ;  /* 0x000000201c077212 */ /* 0x004fe400078ec0ff */
[----:B------:R-:W-:-:S09]  /*105d0*/  ISETP.NE.AND P1, PT, R10, R27, PT ;  /* 0x0000001b0a00720c */ /* 0x000fd20003f25270 */
[----:B------:R-:W-:Y:S05]  /*105e0*/  @P2 BRA P5, `(.L_x_496) ;  /* 0x0000000000202947 */ /* 0x000fea0002800000 */
        /* <DEDUP_REMOVED lines=8> */
.L_x_496:
[----:B------:R-:W-:Y:S05]  /*10670*/  BSYNC.RECONVERGENT B1 ;  /* 0x0000000000017941 */ /* 0x000fea0003800200 */
.L_x_495:
        /* <DEDUP_REMOVED lines=13> */
.L_x_498:
[----:B------:R-:W-:Y:S05]  /*10750*/  BSYNC.RECONVERGENT B1 ;  /* 0x0000000000017941 */ /* 0x000fea0003800200 */
.L_x_497:
        /* <DEDUP_REMOVED lines=13> */
.L_x_500:
[----:B------:R-:W-:Y:S05]  /*10830*/  BSYNC.RECONVERGENT B1 ;  /* 0x0000000000017941 */ /* 0x000fea0003800200 */
.L_x_499:
[----:B------:R-:W-:Y:S01]  /*10840*/  ISETP.NE.AND P6, PT, R9, RZ, PT ;  /* 0x000000ff0900720c */ /* 0x000fe20003fc5270 */
[----:B------:R-:W-:Y:S01]  /*10850*/  BSSY.RECONVERGENT B1, `(.L_x_501) ;  /* 0x000000d000017945 */ /* 0x000fe20003800200 */
[----:B------:R-:W-:Y:S02]  /*10860*/  ISETP.GT.AND P5, PT, R24, -0x1, PT ;  /* 0xffffffff1800780c */ /* 0x000fe40003fa4270 */
        /* <DEDUP_REMOVED lines=8> */
[----:B------:R4:W-:Y:S03]  /*108f0*/  STL [R6+0x4], R7 ;  /* 0x0000040706007387 */ /* 0x0009e60000100800 */
[----:B------:R-:W-:-:S04]  /*10900*/  SEL R0, RZ, 0x1, !P5 ;  /* 0x00000001ff007807 */ /* 0x000fc80006800000 */
[----:B------:R-:W-:-:S07]  /*10910*/  LOP3.LUT R33, R33, R0, RZ, 0xfc, !PT ;  /* 0x0000000021217212 */ /* 0x000fce00078efcff */
.L_x_502:
[----:B------:R-:W-:Y:S05]  /*10920*/  BSYNC.RECONVERGENT B1 ;  /* 0x0000000000017941 */ /* 0x000fea0003800200 */
.L_x_501:
[----:B------:R-:W-:Y:S01]  /*10930*/  ISETP.EQ.AND P3, PT, R60, 0x2, !P3 ;  /* 0x000000023c00780c */ /* 0x000fe20005f62270 */
[----:B------:R-:W-:Y:S01]  /*10940*/  BSSY.RECONVERGENT B1, `(.L_x_503) ;  /* 0x0000014000017945 */ /* 0x000fe20003800200 */
[----:B------:R-:W-:Y:S02]  /*10950*/  ISETP.NE.AND P6, PT, R11, RZ, PT ;  /* 0x000000ff0b00720c */ /* 0x000fe40003fc5270 */
[----:B------:R-:W-:Y:S02]  /*10960*/  P2R R9, PR, RZ, 0x8 ;  /* 0x00000008ff097803 */ /* 0x000fe40000000000 */
[----:B------:R-:W-:Y:S02]  /*10970*/  ISETP.EQ.AND P6, PT, R56, 0x2, !P6 ;  /* 0x000000023800780c */ /* 0x000fe400077c2270 */
[----:B------:R-:W-:Y:S02]  /*10980*/  ISETP.GT.AND P3, PT, R25, -0x1, PT ;  /* 0xffffffff1900780c */ /* 0x000fe40003f64270 */
[----:B------:R-:W-:-:S02]  /*10990*/  ISETP.NE.AND P5, PT, R10, R31, PT ;  /* 0x0000001f0a00720c */ /* 0x000fc40003fa5270 */
[----:B------:R-:W-:Y:S02]  /*109a0*/  ISETP.EQ.AND P0, PT, R57, 0x2, !P0 ;  /* 0x000000023900780c */ /* 0x000fe40004702270 */
[----:B------:R-:W-:Y:S02]  /*109b0*/  ISETP.EQ.AND P1, PT, R58, 0x2, !P1 ;  /* 0x000000023a00780c */ /* 0x000fe40004f22270 */
[----:B------:R-:W-:Y:S02]  /*109c0*/  ISETP.EQ.AND P2, PT, R59, 0x2, !P2 ;  /* 0x000000023b00780c */ /* 0x000fe40005742270 */
[----:B------:R-:W-:Y:S02]  /*109d0*/  ISETP.EQ.AND P4, PT, R61, 0x2, !P4 ;  /* 0x000000023d00780c */ /* 0x000fe40006782270 */
[----:B------:R-:W-:Y:S01]  /*109e0*/  ISETP.EQ.AND P5, PT, R62, 0x2, !P5 ;  /* 0x000000023e00780c */ /* 0x000fe20006fa2270 */
[----:B------:R-:W-:-:S12]  /*109f0*/  @P6 BRA P3, `(.L_x_504) ;  /* 0x0000000000206947 */ /* 0x000fd80001800000 */
[----:B0123--:R-:W-:-:S04]  /*10a00*/  LOP3.LUT R0, R25, R32, RZ, 0x30, !PT ;  /* 0x0000002019007212 */ /* 0x00ffc800078e30ff */
[----:B----4-:R-:W0:Y:S02]  /*10a10*/  POPC R7, R0 ;  /* 0x0000000000077309 */ /* 0x010e240000000000 */
[----:B0-----:R-:W-:-:S13]  /*10a20*/  ISETP.NE.AND P3, PT, R7, 0x1, PT ;  /* 0x000000010700780c */ /* 0x001fda0003f65270 */
[----:B------:R-:W-:-:S04]  /*10a30*/  @!P3 LOP3.LUT R0, R0, 0x80000000, RZ, 0xfc, !PT ;  /* 0x800000000000b812 */ /* 0x000fc800078efcff */
[----:B------:R-:W-:Y:S01]  /*10a40*/  ISETP.NE.AND P3, PT, R25, R0, PT ;  /* 0x000000001900720c */ /* 0x000fe20003f65270 */
[----:B------:R0:W-:Y:S03]  /*10a50*/  STL [R6+0x18], R0 ;  /* 0x0000180006007387 */ /* 0x0001e60000100800 */
[----:B------:R-:W-:-:S04]  /*10a60*/  SEL R10, RZ, 0x1, !P3 ;  /* 0x00000001ff0a7807 */ /* 0x000fc80005800000 */
[----:B------:R-:W-:-:S07]  /*10a70*/  LOP3.LUT R33, R33, R10, RZ, 0xfc, !PT ;  /* 0x0000000a21217212 */ /* 0x000fce00078efcff */
.L_x_504:
[----:B------:R-:W-:Y:S05]  /*10a80*/  BSYNC.RECONVERGENT B1 ;  /* 0x0000000000017941 */ /* 0x000fea0003800200 */
.L_x_503:
[----:B------:R-:W-:Y:S01]  /*10a90*/  ISETP.GT.AND P6, PT, R26, -0x1, PT ;  /* 0xffffffff1a00780c */ /* 0x000fe20003fc4270 */
[----:B------:R-:W-:Y:S01]  /*10aa0*/  BSSY.RECONVERGENT B1, `(.L_x_505) ;  /* 0x000000b000017945 */ /* 0x000fe20003800200 */
[----:B------:R-:W-:-:S11]  /*10ab0*/  ISETP.GT.AND P3, PT, R27, -0x1, PT ;  /* 0xffffffff1b00780c */ /* 0x000fd60003f64270 */
[----:B------:R-:W-:Y:S05]  /*10ac0*/  @P0 BRA P6, `(.L_x_506) ;  /* 0x0000000000200947 */ /* 0x000fea0003000000 */
[----:B----4-:R-:W-:-:S04]  /*10ad0*/  LOP3.LUT R7, R26, R32, RZ, 0x30, !PT ;  /* 0x000000201a077212 */ /* 0x010fc800078e30ff */
[----:B0123--:R-:W0:Y:S02]  /*10ae0*/  POPC R0, R7 ;  /* 0x0000000700007309 */ /* 0x00fe240000000000 */
[----:B0-----:R-:W-:-:S13]  /*10af0*/  ISETP.NE.AND P0, PT, R0, 0x1, PT ;  /* 0x000000010000780c */ /* 0x001fda0003f05270 */
[----:B------:R-:W-:-:S04]  /*10b00*/  @!P0 LOP3.LUT R7, R7, 0x80000000, RZ, 0xfc, !PT ;  /* 0x8000000007078812 */ /* 0x000fc800078efcff */
[----:B------:R-:W-:Y:S01]  /*10b10*/  ISETP.NE.AND P0, PT, R26, R7, PT ;  /* 0x000000071a00720c */ /* 0x000fe20003f05270 */
[----:B------:R0:W-:Y:S03]  /*10b20*/  STL [R6+0x2c], R7 ;  /* 0x00002c0706007387 */ /* 0x0001e60000100800 */
[----:B------:R-:W-:-:S04]  /*10b30*/  SEL R0, RZ, 0x1, !P0 ;  /* 0x00000001ff007807 */ /* 0x000fc80004000000 */
[----:B------:R-:W-:-:S07]  /*10b40*/  LOP3.LUT R33, R33, R0, RZ, 0xfc, !PT ;  /* 0x0000000021217212 */ /* 0x000fce00078efcff */
.L_x_506:
[----:B------:R-:W-:Y:S05]  /*10b50*/  BSYNC.RECONVERGENT B1 ;  /* 0x0000000000017941 */ /* 0x000fea0003800200 */
.L_x_505:
[----:B------:R-:W-:Y:S04]  /*10b60*/  BSSY.RECONVERGENT B1, `(.L_x_507) ;  /* 0x000000a000017945 */ /* 0x000fe80003800200 */
[----:B------:R-:W-:Y:S05]  /*10b70*/  @P1 BRA P3, `(.L_x_508) ;  /* 0x0000000000201947 */ /* 0x000fea0001800000 */
[----:B0123--:R-:W-:-:S04]  /*10b80*/  LOP3.LUT R0, R27, R32, RZ, 0x30, !PT ;  /* 0x000000201b007212 */ /* 0x00ffc800078e30ff */
[----:B----4-:R-:W0:Y:S02]  /*10b90*/  POPC R7, R0 ;  /* 0x0000000000077309 */ /* 0x010e240000000000 */
[----:B0-----:R-:W-:-:S13]  /*10ba0*/  ISETP.NE.AND P0, PT, R7, 0x1, PT ;  /* 0x000000010700780c */ /* 0x001fda0003f05270 */
[----:B------:R-:W-:-:S04]  /*10bb0*/  @!P0 LOP3.LUT R0, R0, 0x80000000, RZ, 0xfc, !PT ;  /* 0x8000000000008812 */ /* 0x000fc800078efcff */
[----:B------:R-:W-:Y:S01]  /*10bc0*/  ISETP.NE.AND P0, PT, R27, R0, PT ;  /* 0x000000001b00720c */ /* 0x000fe20003f05270 */
[----:B------:R0:W-:Y:S03]  /*10bd0*/  STL [R6+-0x20], R0 ;  /* 0xffffe00006007387 */ /* 0x0001e60000100800 */
[----:B------:R-:W-:-:S04]  /*10be0*/  SEL R10, RZ, 0x1, !P0 ;  /* 0x00000001ff0a7807 */ /* 0x000fc80004000000 */
[----:B------:R-:W-:-:S07]  /*10bf0*/  LOP3.LUT R33, R33, R10, RZ, 0xfc, !PT ;  /* 0x0000000a21217212 */ /* 0x000fce00078efcff */
.L_x_508:
[----:B------:R-:W-:Y:S05]  /*10c00*/  BSYNC.RECONVERGENT B1 ;  /* 0x0000000000017941 */ /* 0x000fea0003800200 */
.L_x_507:
[----:B------:R-:W-:Y:S01]  /*10c10*/  ISETP.GT.AND P6, PT, R28, -0x1, PT ;  /* 0xffffffff1c00780c */ /* 0x000fe20003fc4270 */
[----:B------:R-:W-:Y:S01]  /*10c20*/  BSSY.RECONVERGENT B1, `(.L_x_509) ;  /* 0x000000d000017945 */ /* 0x000fe20003800200 */
[----:B------:R-:W-:Y:S02]  /*10c30*/  ISETP.GT.AND P0, PT, R29, -0x1, PT ;  /* 0xffffffff1d00780c */ /* 0x000fe40003f04270 */
[----:B------:R-:W-:Y:S02]  /*10c40*/  ISETP.GT.AND P1, PT, R30, -0x1, PT ;  /* 0xffffffff1e00780c */ /* 0x000fe40003f24270 */
[----:B------:R-:W-:-:S07]  /*10c50*/  ISETP.GT.AND P3, PT, R31, -0x1, PT ;  /* 0xffffffff1f00780c */ /* 0x000fce0003f64270 */
[----:B------:R-:W-:Y:S06]  /*10c60*/  @P2 BRA P6, `(.L_x_510) ;  /* 0x0000000000202947 */ /* 0x000fec0003000000 */
[----:B0---4-:R-:W-:-:S04]  /*10c70*/  LOP3.LUT R7, R28, R32, RZ, 0x30, !PT ;  /* 0x000000201c077212 */ /* 0x011fc800078e30ff */
[----:B-123--:R-:W0:Y:S02]  /*10c80*/  POPC R0, R7 ;  /* 0x0000000700007309 */ /* 0x00ee240000000000 */
[----:B0-----:R-:W-:-:S13]  /*10c90*/  ISETP.NE.AND P2, PT, R0, 0x1, PT ;  /* 0x000000010000780c */ /* 0x001fda0003f45270 */
[----:B------:R-:W-:-:S04]  /*10ca0*/  @!P2 LOP3.LUT R7, R7, 0x80000000, RZ, 0xfc, !PT ;  /* 0x800000000707a812 */ /* 0x000fc800078efcff */
[----:B------:R-:W-:Y:S01]  /*10cb0*/  ISETP.NE.AND P2, PT, R28, R7, PT ;  /* 0x000000071c00720c */ /* 0x000fe20003f45270 */
[----:B------:R0:W-:Y:S03]  /*10cc0*/  STL [R6+-0xc], R7 ;  /* 0xfffff40706007387 */ /* 0x0001e60000100800 */
[----:B------:R-:W-:-:S04]  /*10cd0*/  SEL R0, RZ, 0x1, !P2 ;  /* 0x00000001ff007807 */ /* 0x000fc80005000000 */
[----:B------:R-:W-:-:S07]  /*10ce0*/  LOP3.LUT R33, R33, R0, RZ, 0xfc, !PT ;  /* 0x0000000021217212 */ /* 0x000fce00078efcff */
.L_x_510:
[----:B------:R-:W-:Y:S05]  /*10cf0*/  BSYNC.RECONVERGENT B1 ;  /* 0x0000000000017941 */ /* 0x000fea0003800200 */
.L_x_509:
[----:B------:R-:W-:Y:S01]  /*10d00*/  ISETP.NE.AND P2, PT, R9, RZ, PT ;  /* 0x000000ff0900720c */ /* 0x000fe20003f45270 */
[----:B------:R-:W-:-:S12]  /*10d10*/  BSSY.RECONVERGENT B1, `(.L_x_511) ;  /* 0x000000a000017945 */ /* 0x000fd80003800200 */
[----:B------:R-:W-:Y:S05]  /*10d20*/  @P2 BRA P0, `(.L_x_512) ;  /* 0x0000000000202947 */ /* 0x000fea0000000000 */
        /* <DEDUP_REMOVED lines=8> */
.L_x_512:
[----:B------:R-:W-:Y:S05]  /*10db0*/  BSYNC.RECONVERGENT B1 ;  /* 0x0000000000017941 */ /* 0x000fea0003800200 */
.L_x_511:
[----:B------:R-:W-:Y:S04]  /*10dc0*/  BSSY.RECONVERGENT B1, `(.L_x_513) ;  /* 0x000000a000017945 */ /* 0x000fe80003800200 */
[----:B------:R-:W-:Y:S05]  /*10dd0*/  @P4 BRA P1, `(.L_x_514) ;  /* 0x0000000000204947 */ /* 0x000fea0000800000 */
[----:B0---4-:R-:W-:-:S04]  /*10de0*/  LOP3.LUT R7, R30, R32, RZ, 0x30, !PT ;  /* 0x000000201e077212 */ /* 0x011fc800078e30ff */
[----:B-123--:R-:W0:Y:S02]  /*10df0*/  POPC R0, R7 ;  /* 0x0000000700007309 */ /* 0x00ee240000000000 */
[----:B0-----:R-:W-:-:S13]  /*10e00*/  ISETP.NE.AND P0, PT, R0, 0x1, PT ;  /* 0x000000010000780c */ /* 0x001fda0003f05270 */
[----:B------:R-:W-:-:S04]  /*10e10*/  @!P0 LOP3.LUT R7, R7, 0x80000000, RZ, 0xfc, !PT ;  /* 0x8000000007078812 */ /* 0x000fc800078efcff */
[----:B------:R-:W-:Y:S01]  /*10e20*/  ISETP.NE.AND P0, PT, R30, R7, PT ;  /* 0x000000071e00720c */ /* 0x000fe20003f05270 */
[----:B------:R0:W-:Y:S03]  /*10e30*/  STL [R6+0x1c], R7 ;  /* 0x00001c0706007387 */ /* 0x0001e60000100800 */
[----:B------:R-:W-:-:S04]  /*10e40*/  SEL R0, RZ, 0x1, !P0 ;  /* 0x00000001ff007807 */ /* 0x000fc80004000000 */
[----:B------:R-:W-:-:S07]  /*10e50*/  LOP3.LUT R33, R33, R0, RZ, 0xfc, !PT ;  /* 0x0000000021217212 */ /* 0x000fce00078efcff */
.L_x_514:
[----:B------:R-:W-:Y:S05]  /*10e60*/  BSYNC.RECONVERGENT B1 ;  /* 0x0000000000017941 */ /* 0x000fea0003800200 */
.L_x_513:
        /* <DEDUP_REMOVED lines=9> */
.L_x_468:
[----:B------:R-:W-:Y:S05]  /*10f00*/  BSYNC.RECONVERGENT B0 ;  /* 0x0000000000007941 */ /* 0x000fea0003800200 */
.L_x_467:
[----:B------:R-:W-:Y:S01]  /*10f10*/  LOP3.LUT R5, R8, R5, R33, 0xfe, !PT ;  /* 0x0000000508057212 */ /* 0x000fe200078efe21 */
[----:B01234-:R-:W-:Y:S01]  /*10f20*/  VIADD R6, R6, 0x64 ;  /* 0x0000006406067836 */ /* 0x01ffe20000000000 */
[----:B------:R-:W-:Y:S06]  /*10f30*/  BRA.U UP0, `(.L_x_515) ;  /* 0xffffffad00307547 */ /* 0x000fec000b83ffff */
[----:B------:R-:W-:Y:S01]  /*10f40*/  ISETP.NE.AND P0, PT, R5, 0x3, PT ;  /* 0x000000030500780c */ /* 0x000fe20003f05270 */
[----:B------:R-:W-:-:S12]  /*10f50*/  BSSY.RECONVERGENT B0, `(.L_x_516) ;  /* 0x0004746000007945 */ /* 0x000fd80003800200 */
[----:B------:R-:W-:Y:S05]  /*10f60*/  @!P0 BRA `(.L_x_517) ;  /* 0x0000047400108947 */ /* 0x000fea0003800000 */
[----:B------:R-:W-:-:S07]  /*10f70*/  IMAD.MOV.U32 R7, RZ, RZ, RZ ;  /* 0x000000ffff077224 */ /* 0x000fce00078e00ff */
.L_x_668:
[----:B01234-:R-:W-:-:S05]  /*10f80*/  IMAD R8, R7, 0x4, R248 ;  /* 0x0000000407087824 */ /* 0x01ffca00078e02f8 */
[----:B------:R-:W2:Y:S04]  /*10f90*/  LDL R9, [R8+0x1f4] ;  /* 0x0001f40008097983 */ /* 0x000ea80000100800 */
[----:B------:R-:W3:Y:S04]  /*10fa0*/  LDL R0, [R8] ;  /* 0x0000000008007983 */ /* 0x000ee80000100800 */
[----:B------:R-:W4:Y:S04]  /*10fb0*/  LDL R10, [R8+0x3e8] ;  /* 0x0003e800080a7983 */ /* 0x000f280000100800 */
[----:B------:R-:W5:Y:S04]  /*10fc0*/  LDL R11, [R8+0x5dc] ;  /* 0x0005dc00080b7983 */ /* 0x000f680000100800 */
        /* <DEDUP_REMOVED lines=20> */
[----:B------:R-:W5:Y:S01]  /*11110*/  LDL R32, [R8+0x960] ;  /* 0x0009600008207983 */ /* 0x000f620000100800 */
[----:B------:R-:W-:Y:S01]  /*11120*/  BSSY.RECONVERGENT B1, `(.L_x_518) ;  /* 0x0000086000017945 */ /* 0x000fe20003800200 */
[----:B--2---:R-:W-:-:S02]  /*11130*/  ISETP.GT.AND P0, PT, R9, -0x1, PT ;  /* 0xffffffff0900780c */ /* 0x004fc40003f04270 */
[----:B---3--:R-:W-:-:S04]  /*11140*/  VIMNMX R6, PT, PT, RZ, R0, PT ;  /* 0x00000000ff067248 */ /* 0x008fc80003fe0100 */
[----:B------:R-:W-:Y:S02]  /*11150*/  LOP3.LUT R33, R6, 0x7fffffff, RZ, 0xc0, !PT ;  /* 0x7fffffff06217812 */ /* 0x000fe400078ec0ff */
[C---:B----4-:R-:W-:Y:S02]  /*11160*/  ISETP.GT.AND P2, PT, R10.reuse, -0x1, PT ;  /* 0xffffffff0a00780c */ /* 0x050fe40003f44270 */
[----:B------:R-:W-:-:S03]  /*11170*/  ISETP.GE.AND P6, PT, R10, RZ, PT ;  /* 0x000000ff0a00720c */ /* 0x000fc60003fc6270 */
[C---:B------:R-:W-:Y:S02]  /*11180*/  @!P0 LOP3.LUT R6, R9.reuse, 0x7fffffff, RZ, 0xc0, !PT ;  /* 0x7fffffff09068812 */ /* 0x040fe400078ec0ff */
[-C--:B------:R-:W-:Y:S02]  /*11190*/  @!P0 LOP3.LUT P1, RZ, R9, R33.reuse, RZ, 0xc0, !PT ;  /* 0x0000002109ff8212 */ /* 0x080fe4000782c0ff */
[C---:B-----5:R-:W-:Y:S02]  /*111a0*/  ISETP.GE.AND P5, PT, R11.reuse, RZ, PT ;  /* 0x000000ff0b00720c */ /* 0x060fe40003fa6270 */
[----:B------:R-:W-:Y:S02]  /*111b0*/  @!P0 SEL R6, R6, 0x80000000, !P1 ;  /* 0x8000000006068807 */ /* 0x000fe40004800000 */
[----:B------:R-:W-:Y:S02]  /*111c0*/  ISETP.GT.AND P1, PT, R11, -0x1, PT ;  /* 0xffffffff0b00780c */ /* 0x000fe40003f24270 */
[----:B------:R-:W-:-:S02]  /*111d0*/  @!P0 LOP3.LUT R33, R6, R33, RZ, 0xfc, !PT ;  /* 0x0000002106218212 */ /* 0x000fc400078efcff */
[----:B------:R-:W-:Y:S02]  /*111e0*/  @!P2 LOP3.LUT R6, R10, 0x7fffffff, RZ, 0xc0, !PT ;  /* 0x7fffffff0a06a812 */ /* 0x000fe400078ec0ff */
[----:B------:R-:W-:Y:S02]  /*111f0*/  @!P2 LOP3.LUT P0, RZ, R33, 0x7fffffff, R10, 0x80, !PT ;  /* 0x7fffffff21ffa812 */ /* 0x000fe4000780800a */
[----:B------:R-:W-:Y:S02]  /*11200*/  ISETP.GE.AND P4, PT, R12, RZ, PT ;  /* 0x000000ff0c00720c */ /* 0x000fe40003f86270 */
[----:B------:R-:W-:Y:S02]  /*11210*/  @!P2 SEL R6, R6, 0x80000000, !P0 ;  /* 0x800000000606a807 */ /* 0x000fe40004000000 */
[----:B------:R-:W-:Y:S02]  /*11220*/  ISETP.GE.AND P3, PT, R13, RZ, PT ;  /* 0x000000ff0d00720c */ /* 0x000fe40003f66270 */
[----:B------:R-:W-:-:S02]  /*11230*/  @!P2 LOP3.LUT R33, R6, R33, RZ, 0xfc, !PT ;  /* 0x000000210621a212 */ /* 0x000fc400078efcff */
        /* <DEDUP_REMOVED lines=107> */
[----:B------:R-:W-:Y:S02]  /*118f0*/  @!P2 SEL R6, R6, 0x80000000, !P0 ;  /* 0x800000000606a807 */ /* 0x000fe40004000000 */
[----:B------:R-:W-:Y:S02]  /*11900*/  ISETP.GE.AND P0, PT, R9, RZ, PT ;  /* 0x000000ff0900720c */ /* 0x000fe40003f06270 */
[----:B------:R-:W-:Y:S01]  /*11910*/  @!P2 LOP3.LUT R33, R6, R33, RZ, 0xfc, !PT ;  /* 0x000000210621a212 */ /* 0x000fe200078efcff */
[----:B------:R-:W-:-:S03]  /*11920*/  IMAD.MOV.U32 R6, RZ, RZ, RZ ;  /* 0x000000ffff067224 */ /* 0x000fc600078e00ff */
[----:B------:R-:W-:-:S13]  /*11930*/  ISETP.GT.AND P1, PT, R33, -0x1, PT ;  /* 0xffffffff2100780c */ /* 0x000fda0003f24270 */
[----:B------:R-:W-:Y:S05]  /*11940*/  @P1 BRA `(.L_x_519) ;  /* 0x00000000000c1947 */ /* 0x000fea0003800000 */
[----:B------:R0:W-:Y:S04]  /*11950*/  STL [R1+0xc38], RZ ;  /* 0x000c38ff01007387 */ /* 0x0001e80000100800 */
[----:B------:R0:W5:Y:S01]  /*11960*/  LDL R0, [R8] ;  /* 0x0000000008007983 */ /* 0x0001620000100800 */
[----:B------:R-:W-:-:S07]  /*11970*/  IMAD.MOV.U32 R6, RZ, RZ, 0x3 ;  /* 0x00000003ff067424 */ /* 0x000fce00078e00ff */
.L_x_519:
[----:B------:R-:W-:Y:S05]  /*11980*/  BSYNC.RECONVERGENT B1 ;  /* 0x0000000000017941 */ /* 0x000fea0003800200 */
.L_x_518:
[----:B-----5:R-:W-:Y:S01]  /*11990*/  ISETP.GE.AND P1, PT, R0, RZ, PT ;  /* 0x000000ff0000720c */ /* 0x020fe20003f26270 */
[----:B------:R-:W-:Y:S01]  /*119a0*/  BSSY.RECONVERGENT B1, `(.L_x_520) ;  /* 0x000000c000017945 */ /* 0x000fe20003800200 */
[----:B------:R-:W-:-:S11]  /*119b0*/  ISETP.GE.AND P2, PT, R14, RZ, PT ;  /* 0x000000ff0e00720c */ /* 0x000fd60003f46270 */
[----:B------:R-:W-:Y:S05]  /*119c0*/  @!P1 BRA `(.L_x_521) ;  /* 0x0000000000249947 */ /* 0x000fea0003800000 */
[----:B------:R-:W-:-:S04]  /*119d0*/  LOP3.LUT R35, R0, R33, RZ, 0x30, !PT ;  /* 0x0000002100237212 */ /* 0x000fc800078e30ff */
[----:B------:R-:W1:Y:S02]  /*119e0*/  POPC R34, R35 ;  /* 0x0000002300227309 */ /* 0x000e640000000000 */
[----:B-1----:R-:W-:-:S13]  /*119f0*/  ISETP.NE.AND P1, PT, R34, 0x1, PT ;  /* 0x000000012200780c */ /* 0x002fda0003f25270 */
[----:B------:R-:W-:-:S04]  /*11a00*/  @!P1 LOP3.LUT R35, R35, 0x80000000, RZ, 0xfc, !PT ;  /* 0x8000000023239812 */ /* 0x000fc800078efcff */
[----:B------:R-:W-:Y:S01]  /*11a10*/  ISETP.NE.AND P1, PT, R0, R35, PT ;  /* 0x000000230000720c */ /* 0x000fe20003f25270 */
[----:B------:R1:W-:Y:S01]  /*11a20*/  STL [R8], R35 ;  /* 0x0000002308007387 */ /* 0x0003e20000100800 */
[----:B------:R-:W-:Y:S02]  /*11a30*/  IMAD.MOV.U32 R0, RZ, RZ, R35 ;  /* 0x000000ffff007224 */ /* 0x000fe400078e0023 */
[----:B------:R-:W-:-:S04]  /*11a40*/  SEL R37, RZ, 0x1, !P1 ;  /* 0x00000001ff257807 */ /* 0x000fc80004800000 */
[----:B------:R-:W-:-:S07]  /*11a50*/  LOP3.LUT R6, R6, R37, RZ, 0xfc, !PT ;  /* 0x0000002506067212 */ /* 0x000fce00078efcff */
.L_x_521:
[----:B------:R-:W-:Y:S05]  /*11a60*/  BSYNC.RECONVERGENT B1 ;  /* 0x0000000000017941 */ /* 0x000fea0003800200 */
.L_x_520:
[----:B------:R-:W-:Y:S01]  /*11a70*/  BSSY.RECONVERGENT B1, `(.L_x_522) ;  /* 0x000000c000017945 */ /* 0x000fe20003800200 */
[----:B------:R-:W-:-:S03]  /*11a80*/  ISETP.GE.AND P1, PT, R15, RZ, PT ;  /* 0x000000ff0f00720c */ /* 0x000fc60003f26270 */
[----:B------:R-:W-:Y:S10]  /*11a90*/  @!P0 BRA `(.L_x_523) ;  /* 0x0000000000248947 */ /* 0x000ff40003800000 */
[----:B------:R-:W-:-:S04]  /*11aa0*/  LOP3.LUT R34, R9, R33, RZ, 0x30, !PT ;  /* 0x0000002109227212 */ /* 0x000fc800078e30ff */
[----:B-1----:R-:W1:Y:S02]  /*11ab0*/  POPC R35, R34 ;  /* 0x0000002200237309 */ /* 0x002e640000000000 */
[----:B-1----:R-:W-:-:S13]  /*11ac0*/  ISETP.NE.AND P0, PT, R35, 0x1, PT ;  /* 0x000000012300780c */ /* 0x002fda0003f05270 */
[----:B------:R-:W-:-:S04]  /*11ad0*/  @!P0 LOP3.LUT R34, R34, 0x80000000, RZ, 0xfc, !PT ;  /* 0x8000000022228812 */ /* 0x000fc800078efcff */
[----:B------:R-:W-:Y:S01]  /*11ae0*/  ISETP.NE.AND P0, PT, R9, R34, PT ;  /* 0x000000220900720c */ /* 0x000fe20003f05270 */
[----:B------:R2:W-:Y:S01]  /*11af0*/  STL [R8+0x1f4], R34 ;  /* 0x0001f42208007387 */ /* 0x0005e20000100800 */
[----:B------:R-:W-:Y:S02]  /*11b00*/  IMAD.MOV.U32 R9, RZ, RZ, R34 ;  /* 0x000000ffff097224 */ /* 0x000fe400078e0022 */
[----:B------:R-:W-:-:S04]  /*11b10*/  SEL R35, RZ, 0x1, !P0 ;  /* 0x00000001ff237807 */ /* 0x000fc80004000000 */
[----:B------:R-:W-:-:S07]  /*11b20*/  LOP3.LUT R6, R6, R35, RZ, 0xfc, !PT ;  /* 0x0000002306067212 */ /* 0x000fce00078efcff */
.L_x_523:
[----:B------:R-:W-:Y:S05]  /*11b30*/  BSYNC.RECONVERGENT B1 ;  /* 0x0000000000017941 */ /* 0x000fea0003800200 */
.L_x_522:
[----:B------:R-:W-:Y:S01]  /*11b40*/  BSSY.RECONVERGENT B1, `(.L_x_524) ;  /* 0x000000c000017945 */ /* 0x000fe20003800200 */
[----:B------:R-:W-:-:S03]  /*11b50*/  ISETP.GE.AND P0, PT, R16, RZ, PT ;  /* 0x000000ff1000720c */ /* 0x000fc60003f06270 */
[----:B------:R-:W-:Y:S10]  /*11b60*/  @!P6 BRA `(.L_x_525) ;  /* 0x000000000024e947 */ /* 0x000ff40003800000 */
[----:B-1----:R-:W-:-:S04]  /*11b70*/  LOP3.LUT R35, R10, R33, RZ, 0x30, !PT ;  /* 0x000000210a237212 */ /* 0x002fc800078e30ff */
[----:B--2---:R-:W1:Y:S02]  /*11b80*/  POPC R34, R35 ;  /* 0x0000002300227309 */ /* 0x004e640000000000 */
[----:B-1----:R-:W-:-:S13]  /*11b90*/  ISETP.NE.AND P6, PT, R34, 0x1, PT ;  /* 0x000000012200780c */ /* 0x002fda0003fc5270 */
[----:B------:R-:W-:-:S04]  /*11ba0*/  @!P6 LOP3.LUT R35, R35, 0x80000000, RZ, 0xfc, !PT ;  /* 0x800000002323e812 */ /* 0x000fc800078efcff */
[----:B------:R-:W-:Y:S01]  /*11bb0*/  ISETP.NE.AND P6, PT, R10, R35, PT ;  /* 0x000000230a00720c */ /* 0x000fe20003fc5270 */
[----:B------:R3:W-:Y:S01]  /*11bc0*/  STL [R8+0x3e8], R35 ;  /* 0x0003e82308007387 */ /* 0x0007e20000100800 */
[----:B------:R-:W-:Y:S02]  /*11bd0*/  IMAD.MOV.U32 R10, RZ, RZ, R35 ;  /* 0x000000ffff0a7224 */ /* 0x000fe400078e0023 */
[----:B------:R-:W-:-:S04]  /*11be0*/  SEL R37, RZ, 0x1, !P6 ;  /* 0x00000001ff257807 */ /* 0x000fc80007000000 */
[----:B------:R-:W-:-:S07]  /*11bf0*/  LOP3.LUT R6, R6, R37, RZ, 0xfc, !PT ;  /* 0x0000002506067212 */ /* 0x000fce00078efcff */
.L_x_525:
[----:B------:R-:W-:Y:S05]  /*11c00*/  BSYNC.RECONVERGENT B1 ;  /* 0x0000000000017941 */ /* 0x000fea0003800200 */
.L_x_524:
[----:B------:R-:W-:Y:S01]  /*11c10*/  BSSY.RECONVERGENT B1, `(.L_x_526) ;  /* 0x000000c000017945 */ /* 0x000fe20003800200 */
[----:B------:R-:W-:-:S03]  /*11c20*/  ISETP.GE.AND P6, PT, R17, RZ, PT ;  /* 0x000000ff1100720c */ /* 0x000fc60003fc6270 */
[----:B------:R-:W-:Y:S10]  /*11c30*/  @!P5 BRA `(.L_x_527) ;  /* 0x000000000024d947 */ /* 0x000ff40003800000 */
[----:B--2---:R-:W-:-:S04]  /*11c40*/  LOP3.LUT R34, R11, R33, RZ, 0x30, !PT ;  /* 0x000000210b227212 */ /* 0x004fc800078e30ff */
[----:B-1-3--:R-:W1:Y:S02]  /*11c50*/  POPC R35, R34 ;  /* 0x0000002200237309 */ /* 0x00ae640000000000 */
[----:B-1----:R-:W-:-:S13]  /*11c60*/  ISETP.NE.AND P5, PT, R35, 0x1, PT ;  /* 0x000000012300780c */ /* 0x002fda0003fa5270 */
[----:B------:R-:W-:-:S04]  /*11c70*/  @!P5 LOP3.LUT R34, R34, 0x80000000, RZ, 0xfc, !PT ;  /* 0x800000002222d812 */ /* 0x000fc800078efcff */
[----:B------:R-:W-:Y:S01]  /*11c80*/  ISETP.NE.AND P5, PT, R11, R34, PT ;  /* 0x000000220b00720c */ /* 0x000fe20003fa5270 */
[----:B------:R4:W-:Y:S01]  /*11c90*/  STL [R8+0x5dc], R34 ;  /* 0x0005dc2208007387 */ /* 0x0009e20000100800 */
[----:B------:R-:W-:Y:S02]  /*11ca0*/  IMAD.MOV.U32 R11, RZ, RZ, R34 ;  /* 0x000000ffff0b7224 */ /* 0x000fe400078e0022 */
[----:B------:R-:W-:-:S04]  /*11cb0*/  SEL R35, RZ, 0x1, !P5 ;  /* 0x00000001ff237807 */ /* 0x000fc80006800000 */
[----:B------:R-:W-:-:S07]  /*11cc0*/  LOP3.LUT R6, R6, R35, RZ, 0xfc, !PT ;  /* 0x0000002306067212 */ /* 0x000fce00078efcff */
.L_x_527:
[----:B------:R-:W-:Y:S05]  /*11cd0*/  BSYNC.RECONVERGENT B1 ;  /* 0x0000000000017941 */ /* 0x000fea0003800200 */
.L_x_526:
[----:B------:R-:W-:Y:S01]  /*11ce0*/  BSSY.RECONVERGENT B1, `(.L_x_528) ;  /* 0x000000c000017945 */ /* 0x000fe20003800200 */
[----:B------:R-:W-:-:S03]  /*11cf0*/  ISETP.GE.AND P5, PT, R18, RZ, PT ;  /* 0x000000ff1200720c */ /* 0x000fc60003fa6270 */
[----:B------:R-:W-:Y:S10]  /*11d00*/  @!P4 BRA `(.L_x_529) ;  /* 0x000000000024c947 */ /* 0x000ff40003800000 */
[----:B-1-3--:R-:W-:-:S04]  /*11d10*/  LOP3.LUT R35, R12, R33, RZ, 0x30, !PT ;  /* 0x000000210c237212 */ /* 0x00afc800078e30ff */
[----:B--2-4-:R-:W1:Y:S02]  /*11d20*/  POPC R34, R35 ;  /* 0x0000002300227309 */ /* 0x014e640000000000 */
[----:B-1----:R-:W-:-:S13]  /*11d30*/  ISETP.NE.AND P4, PT, R34, 0x1, PT ;  /* 0x000000012200780c */ /* 0x002fda0003f85270 */
[----:B------:R-:W-:-:S04]  /*11d40*/  @!P4 LOP3.LUT R35, R35, 0x80000000, RZ, 0xfc, !PT ;  /* 0x800000002323c812 */ /* 0x000fc800078efcff */
[----:B------:R-:W-:Y:S01]  /*11d50*/  ISETP.NE.AND P4, PT, R12, R35, PT ;  /* 0x000000230c00720c */ /* 0x000fe20003f85270 */
[----:B------:R1:W-:Y:S01]  /*11d60*/  STL [R8+0x7d0], R35 ;  /* 0x0007d02308007387 */ /* 0x0003e20000100800 */
[----:B------:R-:W-:Y:S02]  /*11d70*/  IMAD.MOV.U32 R12, RZ, RZ, R35 ;  /* 0x000000ffff0c7224 */ /* 0x000fe400078e0023 */
[----:B------:R-:W-:-:S04]  /*11d80*/  SEL R37, RZ, 0x1, !P4 ;  /* 0x00000001ff257807 */ /* 0x000fc80006000000 */
[----:B------:R-:W-:-:S07]  /*11d90*/  LOP3.LUT R6, R6, R37, RZ, 0xfc, !PT ;  /* 0x0000002506067212 */ /* 0x000fce00078efcff */
.L_x_529:
[----:B------:R-:W-:Y:S05]  /*11da0*/  BSYNC.RECONVERGENT B1 ;  /* 0x0000000000017941 */ /* 0x000fea0003800200 */
.L_x_528:
[----:B------:R-:W-:Y:S01]  /*11db0*/  BSSY.RECONVERGENT B1, `(.L_x_530) ;  /* 0x000000c000017945 */ /* 0x000fe20003800200 */
[----:B------:R-:W-:-:S03]  /*11dc0*/  ISETP.GE.AND P4, PT, R19, RZ, PT ;  /* 0x000000ff1300720c */ /* 0x000fc60003f86270 */
[----:B------:R-:W-:Y:S10]  /*11dd0*/  @!P3 BRA `(.L_x_531) ;  /* 0x000000000024b947 */ /* 0x000ff40003800000 */
[----:B--2-4-:R-:W-:-:S04]  /*11de0*/  LOP3.LUT R34, R13, R33, RZ, 0x30, !PT ;  /* 0x000000210d227212 */ /* 0x014fc800078e30ff */
        /* <DEDUP_REMOVED lines=8> */
.L_x_531:
[----:B------:R-:W-:Y:S05]  /*11e70*/  BSYNC.RECONVERGENT B1 ;  /* 0x0000000000017941 */ /* 0x000fea0003800200 */
.L_x_530:
        /* <DEDUP_REMOVED lines=12> */
.L_x_533:
[----:B------:R-:W-:Y:S05]  /*11f40*/  BSYNC.RECONVERGENT B1 ;  /* 0x0000000000017941 */ /* 0x000fea0003800200 */
.L_x_532:
[----:B------:R-:W-:Y:S01]  /*11f50*/  BSSY.RECONVERGENT B1, `(.L_x_534) ;  /* 0x000000c000017945 */ /* 0x000fe20003800200 */
[----:B------:R-:W-:-:S03]  /*11f60*/  ISETP.GE.AND P2, PT, R21, RZ, PT ;  /* 0x000000ff1500720c */ /* 0x000fc60003f46270 */
[----:B------:R-:W-:Y:S10]  /*11f70*/  @!P1 BRA `(.L_x_535) ;  /* 0x0000000000249947 */ /* 0x000ff40003800000 */
[----:B-12-4-:R-:W-:-:S04]  /*11f80*/  LOP3.LUT R34, R15, R33, RZ, 0x30, !PT ;  /* 0x000000210f227212 */ /* 0x016fc800078e30ff */
[----:B---3--:R-:W1:Y:S02]  /*11f90*/  POPC R35, R34 ;  /* 0x0000002200237309 */ /* 0x008e640000000000 */
[----:B-1----:R-:W-:-:S13]  /*11fa0*/  ISETP.NE.AND P1, PT, R35, 0x1, PT ;  /* 0x000000012300780c */ /* 0x002fda0003f25270 */
[----:B------:R-:W-:-:S04]  /*11fb0*/  @!P1 LOP3.LUT R34, R34, 0x80000000, RZ, 0xfc, !PT ;  /* 0x8000000022229812 */ /* 0x000fc800078efcff */
[----:B------:R-:W-:Y:S01]  /*11fc0*/  ISETP.NE.AND P1, PT, R15, R34, PT ;  /* 0x000000220f00720c */ /* 0x000fe20003f25270 */
[----:B------:R1:W-:Y:S01]  /*11fd0*/  STL [R8+0x44c], R34 ;  /* 0x00044c2208007387 */ /* 0x0003e20000100800 */
[----:B------:R-:W-:Y:S02]  /*11fe0*/  IMAD.MOV.U32 R15, RZ, RZ, R34 ;  /* 0x000000ffff0f7224 */ /* 0x000fe400078e0022 */
[----:B------:R-:W-:-:S04]  /*11ff0*/  SEL R35, RZ, 0x1, !P1 ;  /* 0x00000001ff237807 */ /* 0x000fc80004800000 */
[----:B------:R-:W-:-:S07]  /*12000*/  LOP3.LUT R6, R6, R35, RZ, 0xfc, !PT ;  /* 0x0000002306067212 */ /* 0x000fce00078efcff */
.L_x_535:
[----:B------:R-:W-:Y:S05]  /*12010*/  BSYNC.RECONVERGENT B1 ;  /* 0x0000000000017941 */ /* 0x000fea0003800200 */
.L_x_534:
        /* <DEDUP_REMOVED lines=12> */
.L_x_537:
[----:B------:R-:W-:Y:S05]  /*120e0*/  BSYNC.RECONVERGENT B1 ;  /* 0x0000000000017941 */ /* 0x000fea0003800200 */
.L_x_536:
        /* <DEDUP_REMOVED lines=12> */
.L_x_539:
[----:B------:R-:W-:Y:S05]  /*121b0*/  BSYNC.RECONVERGENT B1 ;  /* 0x0000000000017941 */ /* 0x000fea0003800200 */
.L_x_538:
        /* <DEDUP_REMOVED lines=12> */
.L_x_541:
[----:B------:R-:W-:Y:S05]  /*12280*/  BSYNC.RECONVERGENT B1 ;  /* 0x0000000000017941 */ /* 0x000fea0003800200 */
.L_x_540:
        /* <DEDUP_REMOVED lines=12> */
.L_x_543:
[----:B------:R-:W-:Y:S05]  /*12350*/  BSYNC.RECONVERGENT B1 ;  /* 0x0000000000017941 */ /* 0x000fea0003800200 */
.L_x_542:
        /* <DEDUP_REMOVED lines=12> */
.L_x_545:
[----:B------:R-:W-:Y:S05]  /*12420*/  BSYNC.RECONVERGENT B1 ;  /* 0x0000000000017941 */ /* 0x000fea0003800200 */
.L_x_544:
        /* <DEDUP_REMOVED lines=12> */
.L_x_547:
[----:B------:R-:W-:Y:S05]  /*124f0*/  BSYNC.RECONVERGENT B1 ;  /* 0x0000000000017941 */ /* 0x000fea0003800200 */
.L_x_546:
        /* <DEDUP_REMOVED lines=12> */
.L_x_549:
[----:B------:R-:W-:Y:S05]  /*125c0*/  BSYNC.RECONVERGENT B1 ;  /* 0x0000000000017941 */ /* 0x000fea0003800200 */
.L_x_548:
        /* <DEDUP_REMOVED lines=12> */
.L_x_551:
[----:B------:R-:W-:Y:S05]  /*12690*/  BSYNC.RECONVERGENT B1 ;  /* 0x0000000000017941 */ /* 0x000fea0003800200 */
.L_x_550:
        /* <DEDUP_REMOVED lines=12> */
.L_x_553:
[----:B------:R-:W-:Y:S05]  /*12760*/  BSYNC.RECONVERGENT B1 ;  /* 0x0000000000017941 */ /* 0x000fea0003800200 */
.L_x_552:
        /* <DEDUP_REMOVED lines=12> */
.L_x_555:
[----:B------:R-:W-:Y:S05]  /*12830*/  BSYNC.RECONVERGENT B1 ;  /* 0x0000000000017941 */ /* 0x000fea0003800200 */
.L_x_554:
        /* <DEDUP_REMOVED lines=12> */
.L_x_557:
[----:B------:R-:W-:Y:S05]  /*12900*/  BSYNC.RECONVERGENT B1 ;  /* 0x0000000000017941 */ /* 0x000fea0003800200 */
.L_x_556:
[----:B------:R-:W-:Y:S04]  /*12910*/  BSSY.RECONVERGENT B1, `(.L_x_558) ;  /* 0x000000b000017945 */ /* 0x000fe80003800200 */
[----:B------:R-:W-:Y:S05]  /*12920*/  @!P3 BRA `(.L_x_559) ;  /* 0x000000000024b947 */ /* 0x000fea0003800000 */
        /* <DEDUP_REMOVED lines=9> */
.L_x_559:
[----:B------:R-:W-:Y:S05]  /*129c0*/  BSYNC.RECONVERGENT B1 ;  /* 0x0000000000017941 */ /* 0x000fea0003800200 */
.L_x_558:
[----:B------:R-:W-:Y:S04]  /*129d0*/  BSSY.RECONVERGENT B1, `(.L_x_560) ;  /* 0x000000b000017945 */ /* 0x000fe80003800200 */
[----:B------:R-:W-:Y:S05]  /*129e0*/  @!P2 BRA `(.L_x_561) ;  /* 0x000000000024a947 */ /* 0x000fea0003800000 */
        /* <DEDUP_REMOVED lines=9> */
.L_x_561:
[----:B------:R-:W-:Y:S05]  /*12a80*/  BSYNC.RECONVERGENT B1 ;  /* 0x0000000000017941 */ /* 0x000fea0003800200 */
.L_x_560:
        /* <DEDUP_REMOVED lines=11> */
.L_x_563:
[----:B------:R-:W-:Y:S05]  /*12b40*/  BSYNC.RECONVERGENT B1 ;  /* 0x0000000000017941 */ /* 0x000fea0003800200 */
.L_x_562:
        /* <DEDUP_REMOVED lines=11> */
.L_x_565:
[----:B------:R-:W-:Y:S05]  /*12c00*/  BSYNC.RECONVERGENT B1 ;  /* 0x0000000000017941 */ /* 0x000fea0003800200 */
.L_x_564:
        /* <DEDUP_REMOVED lines=11> */
.L_x_567:
[----:B------:R-:W-:Y:S05]  /*12cc0*/  BSYNC.RECONVERGENT B1 ;  /* 0x0000000000017941 */ /* 0x000fea0003800200 */
.L_x_566:
[----:B------:R-:W-:Y:S04]  /*12cd0*/  BSSY.RECONVERGENT B1, `(.L_x_568) ;  /* 0x000000b000017945 */ /* 0x000fe80003800200 */
[----:B------:R-:W-:Y:S05]  /*12ce0*/  @!P5 BRA `(.L_x_569) ;  /* 0x000000000024d947 */ /* 0x000fea0003800000 */
[----:B------:R-:W-:-:S04]  /*12cf0*/  LOP3.LUT R33, R32, R33, RZ, 0x30, !PT ;  /* 0x0000002120217212 */ /* 0x000fc800078e30ff */
[----:B-12-4-:R-:W1:Y:S02]  /*12d00*/  POPC R34, R33 ;  /* 0x0000002100227309 */ /* 0x016e640000000000 */
[----:B-1----:R-:W-:-:S13]  /*12d10*/  ISETP.NE.AND P0, PT, R34, 0x1, PT ;  /* 0x000000012200780c */ /* 0x002fda0003f05270 */
[----:B------:R-:W-:-:S04]  /*12d20*/  @!P0 LOP3.LUT R33, R33, 0x80000000, RZ, 0xfc, !PT ;  /* 0x8000000021218812 */ /* 0x000fc800078efcff */
[----:B------:R-:W-:Y:S01]  /*12d30*/  ISETP.NE.AND P0, PT, R32, R33, PT ;  /* 0x000000212000720c */ /* 0x000fe20003f05270 */
[----:B------:R1:W-:Y:S01]  /*12d40*/  STL [R8+0x960], R33 ;  /* 0x0009602108007387 */ /* 0x0003e20000100800 */
[----:B------:R-:W-:Y:S02]  /*12d50*/  IMAD.MOV.U32 R32, RZ, RZ, R33 ;  /* 0x000000ffff207224 */ /* 0x000fe400078e0021 */
[----:B---3--:R-:W-:-:S04]  /*12d60*/  SEL R35, RZ, 0x1, !P0 ;  /* 0x00000001ff237807 */ /* 0x008fc80004000000 */
[----:B------:R-:W-:-:S07]  /*12d70*/  LOP3.LUT R6, R6, R35, RZ, 0xfc, !PT ;  /* 0x0000002306067212 */ /* 0x000fce00078efcff */
.L_x_569:
[----:B------:R-:W-:Y:S05]  /*12d80*/  BSYNC.RECONVERGENT B1 ;  /* 0x0000000000017941 */ /* 0x000fea0003800200 */
.L_x_568:
[----:B------:R-:W5:Y:S01]  /*12d90*/  POPC R38, R0 ;  /* 0x0000000000267309 */ /* 0x000f620000000000 */
[----:B------:R0:W-:Y:S01]  /*12da0*/  STL.128 [R1], RZ ;  /* 0x000000ff01007387 */ /* 0x0001e20000100c00 */
[----:B------:R-:W-:Y:S01]  /*12db0*/  BSSY.RECONVERGENT B1, `(.L_x_570) ;  /* 0x0000019000017945 */ /* 0x000fe20003800200 */
[----:B-1----:R-:W-:Y:S02]  /*12dc0*/  IMAD.MOV.U32 R33, RZ, RZ, RZ ;  /* 0x000000ffff217224 */ /* 0x002fe400078e00ff */
        /* <DEDUP_REMOVED lines=10> */
[----:B------:R-:W1:Y:S01]  /*12e70*/  FLO.U32 R33, R0 ;  /* 0x0000000000217300 */ /* 0x000e6200000e0000 */
[----:B--2-4-:R-:W-:Y:S01]  /*12e80*/  IMAD.MOV.U32 R34, RZ, RZ, -0x80000000 ;  /* 0x80000000ff227424 */ /* 0x014fe200078e00ff */
[----:B-1----:R-:W-:-:S04]  /*12e90*/  IADD3 R33, PT, PT, -R33, 0x1f, RZ ;  /* 0x0000001f21217810 */ /* 0x002fc80007ffe1ff */
[----:B------:R-:W-:-:S04]  /*12ea0*/  SHF.R.U32.HI R37, RZ, R33, R34 ;  /* 0x00000021ff257219 */ /* 0x000fc80000011622 */
[----:B------:R-:W-:-:S04]  /*12eb0*/  LOP3.LUT R34, R37, R0, RZ, 0x3c, !PT ;  /* 0x0000000025227212 */ /* 0x000fc800078e3cff */
[----:B------:R-:W3:Y:S02]  /*12ec0*/  FLO.U32 R33, R34 ;  /* 0x0000002200217300 */ /* 0x000ee400000e0000 */
[----:B---3--:R-:W-:-:S05]  /*12ed0*/  IMAD R35, R33, 0x4, R2 ;  /* 0x0000000421237824 */ /* 0x008fca00078e0202 */
[----:B------:R-:W2:Y:S01]  /*12ee0*/  LDL R36, [R35] ;  /* 0x0000000023247983 */ /* 0x000ea20000100800 */
[----:B------:R-:W-:Y:S01]  /*12ef0*/  IMAD.MOV.U32 R33, RZ, RZ, R0 ;  /* 0x000000ffff217224 */ /* 0x000fe200078e0000 */
[----:B--2---:R-:W-:-:S13]  /*12f00*/  LOP3.LUT P0, RZ, R36, R37, RZ, 0xc0, !PT ;  /* 0x0000002524ff7212 */ /* 0x004fda000780c0ff */
[----:B------:R-:W-:Y:S01]  /*12f10*/  @!P0 LOP3.LUT R36, R36, R37, RZ, 0xfc, !PT ;  /* 0x0000002524248212 */ /* 0x000fe200078efcff */
[----:B------:R-:W-:-:S04]  /*12f20*/  @!P0 IMAD.MOV.U32 R33, RZ, RZ, RZ ;  /* 0x000000ffff218224 */ /* 0x000fc800078e00ff */
[----:B------:R1:W-:Y:S03]  /*12f30*/  @!P0 STL [R35], R36 ;  /* 0x0000002423008387 */ /* 0x0003e60000100800 */
.L_x_571:
[----:B------:R-:W-:Y:S05]  /*12f40*/  BSYNC.RECONVERGENT B1 ;  /* 0x0000000000017941 */ /* 0x000fea0003800200 */
.L_x_570:
[----:B------:R-:W5:Y:S01]  /*12f50*/  POPC R40, R9 ;  /* 0x0000000900287309 */ /* 0x000f620000000000 */
[----:B------:R-:W-:Y:S01]  /*12f60*/  BSSY.RECONVERGENT B1, `(.L_x_572) ;  /* 0x0000010000017945 */ /* 0x000fe20003800200 */
[----:B-----5:R-:W-:-:S04]  /*12f70*/  ISETP.NE.AND P0, PT, R40, 0x2, PT ;  /* 0x000000022800780c */ /* 0x020fc80003f05270 */
[----:B------:R-:W-:-:S13]  /*12f80*/  ISETP.LT.OR P0, PT, R9, RZ, P0 ;  /* 0x000000ff0900720c */ /* 0x000fda0000701670 */
[----:B------:R-:W-:Y:S05]  /*12f90*/  @P0 BRA `(.L_x_573) ;  /* 0x0000000000300947 */ /* 0x000fea0003800000 */
[----:B--2-4-:R-:W2:Y:S01]  /*12fa0*/  FLO.U32 R34, R9 ;  /* 0x0000000900227300 */ /* 0x014ea200000e0000 */
[----:B-1-3--:R-:W-:Y:S01]  /*12fb0*/  IMAD.MOV.U32 R35, RZ, RZ, -0x80000000 ;  /* 0x80000000ff237424 */ /* 0x00afe200078e00ff */
[----:B--2---:R-:W-:-:S04]  /*12fc0*/  IADD3 R34, PT, PT, -R34, 0x1f, RZ ;  /* 0x0000001f22227810 */ /* 0x004fc80007ffe1ff */
[----:B------:R-:W-:-:S04]  /*12fd0*/  SHF.R.U32.HI R36, RZ, R34, R35 ;  /* 0x00000022ff247219 */ /* 0x000fc80000011623 */
[----:B------:R-:W-:-:S04]  /*12fe0*/  LOP3.LUT R34, R36, R9, RZ, 0x3c, !PT ;  /* 0x0000000924227212 */ /* 0x000fc800078e3cff */
[----:B------:R-:W1:Y:S02]  /*12ff0*/  FLO.U32 R35, R34 ;  /* 0x0000002200237300 */ /* 0x000e6400000e0000 */
[----:B-1----:R-:W-:-:S05]  /*13000*/  IMAD R35, R35, 0x4, R2 ;  /* 0x0000000423237824 */ /* 0x002fca00078e0202 */
[----:B------:R-:W2:Y:S02]  /*13010*/  LDL R37, [R35] ;  /* 0x0000000023257983 */ /* 0x000ea40000100800 */
[----:B--2---:R-:W-:-:S13]  /*13020*/  LOP3.LUT P0, RZ, R37, R36, RZ, 0xc0, !PT ;  /* 0x0000002425ff7212 */ /* 0x004fda000780c0ff */
[----:B------:R-:W-:Y:S02]  /*13030*/  @!P0 LOP3.LUT R36, R37, R36, RZ, 0xfc, !PT ;  /* 0x0000002425248212 */ /* 0x000fe400078efcff */
[----:B------:R-:W-:-:S03]  /*13040*/  @P0 LOP3.LUT R33, R9, R33, RZ, 0xfc, !PT ;  /* 0x0000002109210212 */ /* 0x000fc600078efcff */
[----:B------:R1:W-:Y:S04]  /*13050*/  @!P0 STL [R35], R36 ;  /* 0x0000002423008387 */ /* 0x0003e80000100800 */
.L_x_573:
[----:B------:R-:W-:Y:S05]  /*13060*/  BSYNC.RECONVERGENT B1 ;  /* 0x0000000000017941 */ /* 0x000fea0003800200 */
.L_x_572:
[----:B------:R-:W5:Y:S01]  /*13070*/  POPC R41, R10 ;  /* 0x0000000a00297309 */ /* 0x000f620000000000 */
[----:B------:R-:W-:Y:S01]  /*13080*/  BSSY.RECONVERGENT B1, `(.L_x_574) ;  /* 0x0000010000017945 */ /* 0x000fe20003800200 */
[----:B-----5:R-:W-:-:S04]  /*13090*/  ISETP.NE.AND P0, PT, R41, 0x2, PT ;  /* 0x000000022900780c */ /* 0x020fc80003f05270 */
[----:B------:R-:W-:-:S13]  /*130a0*/  ISETP.LT.OR P0, PT, R10, RZ, P0 ;  /* 0x000000ff0a00720c */ /* 0x000fda0000701670 */
[----:B------:R-:W-:Y:S05]  /*130b0*/  @P0 BRA `(.L_x_575) ;  /* 0x0000000000300947 */ /* 0x000fea0003800000 */
[----:B--2-4-:R-:W2:Y:S01]  /*130c0*/  FLO.U32 R34, R10 ;  /* 0x0000000a00227300 */ /* 0x014ea200000e0000 */
[----:B------:R-:W-:Y:S01]  /*130d0*/  IMAD.MOV.U32 R37, RZ, RZ, -0x80000000 ;  /* 0x80000000ff257424 */ /* 0x000fe200078e00ff */
[----:B--2---:R-:W-:-:S04]  /*130e0*/  IADD3 R34, PT, PT, -R34, 0x1f, RZ ;  /* 0x0000001f22227810 */ /* 0x004fc80007ffe1ff */
[----:B------:R-:W-:-:S04]  /*130f0*/  SHF.R.U32.HI R37, RZ, R34, R37 ;  /* 0x00000022ff257219 */ /* 0x000fc80000011625 */
[----:B------:R-:W-:-:S04]  /*13100*/  LOP3.LUT R34, R37, R10, RZ, 0x3c, !PT ;  /* 0x0000000a25227212 */ /* 0x000fc800078e3cff */
[----:B-1-3--:R-:W1:Y:S02]  /*13110*/  FLO.U32 R35, R34 ;  /* 0x0000002200237300 */ /* 0x00ae6400000e0000 */
[----:B-1----:R-:W-:-:S05]  /*13120*/  IMAD R35, R35, 0x4, R2 ;  /* 0x0000000423237824 */ /* 0x002fca00078e0202 */
[----:B------:R-:W2:Y:S02]  /*13130*/  LDL R36, [R35] ;  /* 0x0000000023247983 */ /* 0x000ea40000100800 */
[----:B--2---:R-:W-:-:S13]  /*13140*/  LOP3.LUT P0, RZ, R36, R37, RZ, 0xc0, !PT ;  /* 0x0000002524ff7212 */ /* 0x004fda000780c0ff */
[----:B------:R-:W-:Y:S02]  /*13150*/  @!P0 LOP3.LUT R36, R36, R37, RZ, 0xfc, !PT ;  /* 0x0000002524248212 */ /* 0x000fe400078efcff */
[----:B------:R-:W-:-:S03]  /*13160*/  @P0 LOP3.LUT R33, R10, R33, RZ, 0xfc, !PT ;  /* 0x000000210a210212 */ /* 0x000fc600078efcff */
[----:B------:R1:W-:Y:S04]  /*13170*/  @!P0 STL [R35], R36 ;  /* 0x0000002423008387 */ /* 0x0003e80000100800 */
.L_x_575:
[----:B------:R-:W-:Y:S05]  /*13180*/  BSYNC.RECONVERGENT B1 ;  /* 0x0000000000017941 */ /* 0x000fea0003800200 */
.L_x_574:
        /* <DEDUP_REMOVED lines=17> */
.L_x_577:
[----:B------:R-:W-:Y:S05]  /*132a0*/  BSYNC.RECONVERGENT B1 ;  /* 0x0000000000017941 */ /* 0x000fea0003800200 */
.L_x_576:
        /* <DEDUP_REMOVED lines=17> */
.L_x_579:
[----:B------:R-:W-:Y:S05]  /*133c0*/  BSYNC.RECONVERGENT B1 ;  /* 0x0000000000017941 */ /* 0x000fea0003800200 */
.L_x_578:
        /* <DEDUP_REMOVED lines=17> */
.L_x_581:
[----:B------:R-:W-:Y:S05]  /*134e0*/  BSYNC.RECONVERGENT B1 ;  /* 0x0000000000017941 */ /* 0x000fea0003800200 */
.L_x_580:
        /* <DEDUP_REMOVED lines=17> */
.L_x_583:
[----:B------:R-:W-:Y:S05]  /*13600*/  BSYNC.RECONVERGENT B1 ;  /* 0x0000000000017941 */ /* 0x000fea0003800200 */
.L_x_582:
        /* <DEDUP_REMOVED lines=17> */
.L_x_585:
[----:B------:R-:W-:Y:S05]  /*13720*/  BSYNC.RECONVERGENT B1 ;  /* 0x0000000000017941 */ /* 0x000fea0003800200 */
.L_x_584:
        /* <DEDUP_REMOVED lines=17> */
.L_x_587:
[----:B------:R-:W-:Y:S05]  /*13840*/  BSYNC.RECONVERGENT B1 ;  /* 0x0000000000017941 */ /* 0x000fea0003800200 */
.L_x_586:
        /* <DEDUP_REMOVED lines=17> */
.L_x_589:
[----:B------:R-:W-:Y:S05]  /*13960*/  BSYNC.RECONVERGENT B1 ;  /* 0x0000000000017941 */ /* 0x000fea0003800200 */
.L_x_588:
        /* <DEDUP_REMOVED lines=17> */
.L_x_591:
[----:B------:R-:W-:Y:S05]  /*13a80*/  BSYNC.RECONVERGENT B1 ;  /* 0x0000000000017941 */ /* 0x000fea0003800200 */
.L_x_590:
        /* <DEDUP_REMOVED lines=17> */
.L_x_593:
[----:B------:R-:W-:Y:S05]  /*13ba0*/  BSYNC.RECONVERGENT B1 ;  /* 0x0000000000017941 */ /* 0x000fea0003800200 */
.L_x_592:
        /* <DEDUP_REMOVED lines=17> */
.L_x_595:
[----:B------:R-:W-:Y:S05]  /*13cc0*/  BSYNC.RECONVERGENT B1 ;  /* 0x0000000000017941 */ /* 0x000fea0003800200 */
.L_x_594:
        /* <DEDUP_REMOVED lines=17> */
.L_x_597:
[----:B------:R-:W-:Y:S05]  /*13de0*/  BSYNC.RECONVERGENT B1 ;  /* 0x0000000000017941 */ /* 0x000fea0003800200 */
.L_x_596:
        /* <DEDUP_REMOVED lines=17> */
.L_x_599:
[----:B------:R-:W-:Y:S05]  /*13f00*/  BSYNC.RECONVERGENT B1 ;  /* 0x0000000000017941 */ /* 0x000fea0003800200 */
.L_x_598:
        /* <DEDUP_REMOVED lines=17> */
.L_x_601:
[----:B------:R-:W-:Y:S05]  /*14020*/  BSYNC.RECONVERGENT B1 ;  /* 0x0000000000017941 */ /* 0x000fea0003800200 */
.L_x_600:
        /* <DEDUP_REMOVED lines=17> */
.L_x_603:
[----:B------:R-:W-:Y:S05]  /*14140*/  BSYNC.RECONVERGENT B1 ;  /* 0x0000000000017941 */ /* 0x000fea0003800200 */
.L_x_602:
        /* <DEDUP_REMOVED lines=17> */
.L_x_605:
[----:B------:R-:W-:Y:S05]  /*14260*/  BSYNC.RECONVERGENT B1 ;  /* 0x0000000000017941 */ /* 0x000fea0003800200 */
.L_x_604:
        /* <DEDUP_REMOVED lines=17> */
.L_x_607:
[----:B------:R-:W-:Y:S05]  /*14380*/  BSYNC.RECONVERGENT B1 ;  /* 0x0000000000017941 */ /* 0x000fea0003800200 */
.L_x_606:
        /* <DEDUP_REMOVED lines=17> */
.L_x_609:
[----:B------:R-:W-:Y:S05]  /*144a0*/  BSYNC.RECONVERGENT B1 ;  /* 0x0000000000017941 */ /* 0x000fea0003800200 */
.L_x_608:
        /* <DEDUP_REMOVED lines=17> */
.L_x_611:
[----:B------:R-:W-:Y:S05]  /*145c0*/  BSYNC.RECONVERGENT B1 ;  /* 0x0000000000017941 */ /* 0x000fea0003800200 */
.L_x_610:
        /* <DEDUP_REMOVED lines=17> */
.L_x_613:
[----:B------:R-:W-:Y:S05]  /*146e0*/  BSYNC.RECONVERGENT B1 ;  /* 0x0000000000017941 */ /* 0x000fea0003800200 */
.L_x_612:
        /* <DEDUP_REMOVED lines=17> */
.L_x_615:
[----:B------:R-:W-:Y:S05]  /*14800*/  BSYNC.RECONVERGENT B1 ;  /* 0x0000000000017941 */ /* 0x000fea0003800200 */
.L_x_614:
        /* <DEDUP_REMOVED lines=17> */
.L_x_617:
[----:B------:R-:W-:Y:S05]  /*14920*/  BSYNC.RECONVERGENT B1 ;  /* 0x0000000000017941 */ /* 0x000fea0003800200 */
.L_x_616:
[----:B------:R-:W5:Y:S01]  /*14930*/  POPC R64, R32 ;  /* 0x0000002000407309 */ /* 0x000f620000000000 */
[----:B------:R-:W-:Y:S01]  /*14940*/  VIADD R7, R7, 0x1 ;  /* 0x0000000107077836 */ /* 0x000fe20000000000 */
[----:B------:R-:W-:Y:S04]  /*14950*/  BSSY.RECONVERGENT B1, `(.L_x_618) ;  /* 0x0000011000017945 */ /* 0x000fe80003800200 */
[----:B------:R-:W-:-:S04]  /*14960*/  ISETP.NE.AND P1, PT, R7, 0x19, PT ;  /* 0x000000190700780c */ /* 0x000fc80003f25270 */
[----:B------:R-:W-:Y:S02]  /*14970*/  P2R R45, PR, RZ, 0x2 ;  /* 0x00000002ff2d7803 */ /* 0x000fe40000000000 */
        /* <DEDUP_REMOVED lines=11> */
[----:B--2---:R-:W-:-:S04]  /*14a30*/  LOP3.LUT P0, RZ, R36, R35, RZ, 0xc0, !PT ;  /* 0x0000002324ff7212 */ /* 0x004fc8000780c0ff */
[----:B------:R-:W-:-:S04]  /*14a40*/  SEL R36, R32, RZ, P0 ;  /* 0x000000ff20247207 */ /* 0x000fc80000000000 */
[----:B------:R-:W-:-:S07]  /*14a50*/  LOP3.LUT R33, R33, R36, RZ, 0xfc, !PT ;  /* 0x0000002421217212 */ /* 0x000fce00078efcff */
.L_x_619:
[----:B------:R-:W-:Y:S05]  /*14a60*/  BSYNC.RECONVERGENT B1 ;  /* 0x0000000000017941 */ /* 0x000fea0003800200 */
.L_x_618:
[----:B------:R-:W-:Y:S01]  /*14a70*/  ISETP.NE.AND P0, PT, R33, RZ, PT ;  /* 0x000000ff2100720c */ /* 0x000fe20003f05270 */
[----:B------:R-:W-:Y:S01]  /*14a80*/  BSSY.RECONVERGENT B1, `(.L_x_620) ;  /* 0x0000175000017945 */ /* 0x000fe20003800200 */
[----:B--2-4-:R-:W-:-:S11]  /*14a90*/  IMAD.MOV.U32 R34, RZ, RZ, RZ ;  /* 0x000000ffff227224 */ /* 0x014fd600078e00ff */
[----:B------:R-:W-:Y:S05]  /*14aa0*/  @!P0 BRA `(.L_x_621) ;  /* 0x0000001400c88947 */ /* 0x000fea0003800000 */
[-C--:B-1-3--:R-:W-:Y:S01]  /*14ab0*/  LOP3.LUT R35, R0, R33.reuse, RZ, 0xc0, !PT ;  /* 0x0000002100237212 */ /* 0x08afe200078ec0ff */
[----:B------:R-:W-:Y:S01]  /*14ac0*/  BSSY.RECONVERGENT B2, `(.L_x_622) ;  /* 0x0000029000027945 */ /* 0x000fe20003800200 */
[----:B------:R-:W-:Y:S02]  /*14ad0*/  ISETP.GT.AND P6, PT, R9, -0x1, PT ;  /* 0xffffffff0900780c */ /* 0x000fe40003fc4270 */
[----:B------:R-:W-:Y:S02]  /*14ae0*/  ISETP.NE.AND P0, PT, R35, R0, PT ;  /* 0x000000002300720c */ /* 0x000fe40003f05270 */
[----:B------:R-:W-:Y:S02]  /*14af0*/  LOP3.LUT R37, R10, R33, RZ, 0xc0, !PT ;  /* 0x000000210a257212 */ /* 0x000fe400078ec0ff */
[----:B------:R-:W-:Y:S02]  /*14b00*/  ISETP.EQ.AND P0, PT, R38, 0x2, !P0 ;  /* 0x000000022600780c */ /* 0x000fe40004702270 */
[----:B------:R-:W-:-:S02]  /*14b10*/  ISETP.NE.AND P4, PT, R37, R10, PT ;  /* 0x0000000a2500720c */ /* 0x000fc40003f85270 */
[----:B------:R-:W-:Y:S02]  /*14b20*/  ISETP.GT.AND P0, PT, R0, -0x1, P0 ;  /* 0xffffffff0000780c */ /* 0x000fe40000704270 */
[-C--:B------:R-:W-:Y:S02]  /*14b30*/  LOP3.LUT R39, R12, R33.reuse, RZ, 0xc0, !PT ;  /* 0x000000210c277212 */ /* 0x080fe400078ec0ff */
[----:B------:R-:W-:Y:S02]  /*14b40*/  LOP3.LUT R37, R14, R33, RZ, 0xc0, !PT ;  /* 0x000000210e257212 */ /* 0x000fe400078ec0ff */
[----:B------:R-:W-:Y:S02]  /*14b50*/  ISETP.NE.AND P2, PT, R39, R12, PT ;  /* 0x0000000c2700720c */ /* 0x000fe40003f45270 */
[----:B------:R-:W-:Y:S02]  /*14b60*/  ISETP.EQ.AND P4, PT, R41, 0x2, !P4 ;  /* 0x000000022900780c */ /* 0x000fe40006782270 */
[----:B------:R-:W-:-:S02]  /*14b70*/  ISETP.EQ.AND P2, PT, R43, 0x2, !P2 ;  /* 0x000000022b00780c */ /* 0x000fc40005742270 */
[-C--:B------:R-:W-:Y:S02]  /*14b80*/  LOP3.LUT R36, R15, R33.reuse, RZ, 0xc0, !PT ;  /* 0x000000210f247212 */ /* 0x080fe400078ec0ff */
[----:B------:R-:W-:-:S04]  /*14b90*/  @!P0 LOP3.LUT R35, R0, R33, RZ, 0x30, !PT ;  /* 0x0000002100238212 */ /* 0x000fc800078e30ff */
[----:B------:R-:W1:Y:S02]  /*14ba0*/  @!P0 POPC R34, R35 ;  /* 0x0000002300228309 */ /* 0x000e640000000000 */
[----:B-1----:R-:W-:Y:S02]  /*14bb0*/  ISETP.NE.OR P1, PT, R34, 0x1, P0 ;  /* 0x000000012200780c */ /* 0x002fe40000725670 */
[----:B------:R-:W-:-:S04]  /*14bc0*/  LOP3.LUT R34, R9, R33, RZ, 0xc0, !PT ;  /* 0x0000002109227212 */ /* 0x000fc800078ec0ff */
[----:B------:R-:W-:Y:S02]  /*14bd0*/  ISETP.NE.AND P5, PT, R34, R9, PT ;  /* 0x000000092200720c */ /* 0x000fe40003fa5270 */
[----:B------:R-:W-:Y:S02]  /*14be0*/  LOP3.LUT R34, R11, R33, RZ, 0xc0, !PT ;  /* 0x000000210b227212 */ /* 0x000fe400078ec0ff */
[----:B------:R-:W-:Y:S02]  /*14bf0*/  ISETP.EQ.AND P5, PT, R40, 0x2, !P5 ;  /* 0x000000022800780c */ /* 0x000fe40006fa2270 */
[----:B------:R-:W-:Y:S01]  /*14c00*/  ISETP.NE.AND P3, PT, R34, R11, PT ;  /* 0x0000000b2200720c */ /* 0x000fe20003f65270 */
[----:B------:R-:W-:Y:S01]  /*14c10*/  IMAD.MOV.U32 R34, RZ, RZ, RZ ;  /* 0x000000ffff227224 */ /* 0x000fe200078e00ff */
[----:B------:R-:W-:Y:S02]  /*14c20*/  @!P1 LOP3.LUT R35, R35, 0x80000000, RZ, 0xfc, !PT ;  /* 0x8000000023239812 */ /* 0x000fe400078efcff */
[----:B------:R-:W-:-:S02]  /*14c30*/  ISETP.EQ.AND P3, PT, R42, 0x2, !P3 ;  /* 0x000000022a00780c */ /* 0x000fc40005f62270 */
[----:B------:R-:W-:Y:S01]  /*14c40*/  @!P0 ISETP.NE.AND P1, PT, R0, R35, PT ;  /* 0x000000230000820c */ /* 0x000fe20003f25270 */
[----:B------:R1:W-:Y:S01]  /*14c50*/  @!P0 STL [R8], R35 ;  /* 0x0000002308008387 */ /* 0x0003e20000100800 */
[----:B------:R-:W-:Y:S02]  /*14c60*/  LOP3.LUT R0, R13, R33, RZ, 0xc0, !PT ;  /* 0x000000210d007212 */ /* 0x000fe400078ec0ff */
[----:B------:R-:W-:Y:S02]  /*14c70*/  @!P0 SEL R34, RZ, 0x1, !P1 ;  /* 0x00000001ff228807 */ /* 0x000fe40004800000 */
[----:B------:R-:W-:Y:S02]  /*14c80*/  ISETP.NE.AND P1, PT, R0, R13, PT ;  /* 0x0000000d0000720c */ /* 0x000fe40003f25270 */
[----:B------:R-:W-:Y:S02]  /*14c90*/  ISETP.NE.AND P0, PT, R37, R14, PT ;  /* 0x0000000e2500720c */ /* 0x000fe40003f05270 */
[----:B------:R-:W-:-:S02]  /*14ca0*/  ISETP.EQ.AND P1, PT, R46, 0x2, !P1 ;  /* 0x000000022e00780c */ /* 0x000fc40004f22270 */
[----:B------:R-:W-:Y:S01]  /*14cb0*/  ISETP.EQ.AND P0, PT, R47, 0x2, !P0 ;  /* 0x000000022f00780c */ /* 0x000fe20004702270 */
[----:B-1----:R-:W-:-:S12]  /*14cc0*/  @P5 BRA P6, `(.L_x_623) ;  /* 0x0000000000205947 */ /* 0x002fd80003000000 */
[----:B------:R-:W-:-:S04]  /*14cd0*/  LOP3.LUT R0, R9, R33, RZ, 0x30, !PT ;  /* 0x0000002109007212 */ /* 0x000fc800078e30ff */
[----:B------:R-:W1:Y:S02]  /*14ce0*/  POPC R35, R0 ;  /* 0x0000000000237309 */ /* 0x000e640000000000 */
[----:B-1----:R-:W-:-:S13]  /*14cf0*/  ISETP.NE.AND P5, PT, R35, 0x1, PT ;  /* 0x000000012300780c */ /* 0x002fda0003fa5270 */
[----:B------:R-:W-:-:S04]  /*14d00*/  @!P5 LOP3.LUT R0, R0, 0x80000000, RZ, 0xfc, !PT ;  /* 0x800000000000d812 */ /* 0x000fc800078efcff */
[----:B------:R-:W-:Y:S01]  /*14d10*/  ISETP.NE.AND P5, PT, R9, R0, PT ;  /* 0x000000000900720c */ /* 0x000fe20003fa5270 */
[----:B------:R1:W-:Y:S03]  /*14d20*/  STL [R8+0x1f4], R0 ;  /* 0x0001f40008007387 */ /* 0x0003e60000100800 */
[----:B------:R-:W-:-:S04]  /*14d30*/  SEL R9, RZ, 0x1, !P5 ;  /* 0x00000001ff097807 */ /* 0x000fc80006800000 */
[----:B------:R-:W-:-:S07]  /*14d40*/  LOP3.LUT R34, R34, R9, RZ, 0xfc, !PT ;  /* 0x0000000922227212 */ /* 0x000fce00078efcff */
.L_x_623:
[----:B------:R-:W-:Y:S05]  /*14d50*/  BSYNC.RECONVERGENT B2 ;  /* 0x0000000000027941 */ /* 0x000fea0003800200 */
.L_x_622:
[----:B------:R-:W-:Y:S01]  /*14d60*/  ISETP.GT.AND P6, PT, R10, -0x1, PT ;  /* 0xffffffff0a00780c */ /* 0x000fe20003fc4270 */
[----:B------:R-:W-:Y:S01]  /*14d70*/  BSSY.RECONVERGENT B2, `(.L_x_624) ;  /* 0x000000c000027945 */ /* 0x000fe20003800200 */
[----:B------:R-:W-:Y:S02]  /*14d80*/  LOP3.LUT R37, R16, R33, RZ, 0xc0, !PT ;  /* 0x0000002110257212 */ /* 0x000fe400078ec0ff */
[----:B------:R-:W-:-:S09]  /*14d90*/  ISETP.NE.AND P5, PT, R36, R15, PT ;  /* 0x0000000f2400720c */ /* 0x000fd20003fa5270 */
[----:B------:R-:W-:Y:S05]  /*14da0*/  @P4 BRA P6, `(.L_x_625) ;  /* 0x0000000000204947 */ /* 0x000fea0003000000 */
[----:B------:R-:W-:-:S04]  /*14db0*/  LOP3.LUT R9, R10, R33, RZ, 0x30, !PT ;  /* 0x000000210a097212 */ /* 0x000fc800078e30ff */
[----:B-1----:R-:W1:Y:S02]  /*14dc0*/  POPC R0, R9 ;  /* 0x0000000900007309 */ /* 0x002e640000000000 */
[----:B-1----:R-:W-:-:S13]  /*14dd0*/  ISETP.NE.AND P4, PT, R0, 0x1, PT ;  /* 0x000000010000780c */ /* 0x002fda0003f85270 */
[----:B------:R-:W-:-:S04]  /*14de0*/  @!P4 LOP3.LUT R9, R9, 0x80000000, RZ, 0xfc, !PT ;  /* 0x800000000909c812 */ /* 0x000fc800078efcff */
[----:B------:R-:W-:Y:S01]  /*14df0*/  ISETP.NE.AND P4, PT, R10, R9, PT ;  /* 0x000000090a00720c */ /* 0x000fe20003f85270 */
[----:B------:R2:W-:Y:S03]  /*14e00*/  STL [R8+0x3e8], R9 ;  /* 0x0003e80908007387 */ /* 0x0005e60000100800 */
[----:B------:R-:W-:-:S04]  /*14e10*/  SEL R35, RZ, 0x1, !P4 ;  /* 0x00000001ff237807 */ /* 0x000fc80006000000 */
[----:B------:R-:W-:-:S07]  /*14e20*/  LOP3.LUT R34, R34, R35, RZ, 0xfc, !PT ;  /* 0x0000002322227212 */ /* 0x000fce00078efcff */
.L_x_625:
[----:B------:R-:W-:Y:S05]  /*14e30*/  BSYNC.RECONVERGENT B2 ;  /* 0x0000000000027941 */ /* 0x000fea0003800200 */
.L_x_624:
[----:B------:R-:W-:Y:S01]  /*14e40*/  ISETP.GT.AND P6, PT, R11, -0x1, PT ;  /* 0xffffffff0b00780c */ /* 0x000fe20003fc4270 */
[----:B------:R-:W-:Y:S01]  /*14e50*/  BSSY.RECONVERGENT B2, `(.L_x_626) ;  /* 0x000000c000027945 */ /* 0x000fe20003800200 */
[----:B------:R-:W-:Y:S02]  /*14e60*/  LOP3.LUT R10, R17, R33, RZ, 0xc0, !PT ;  /* 0x00000021110a7212 */ /* 0x000fe400078ec0ff */
[----:B------:R-:W-:-:S09]  /*14e70*/  ISETP.NE.AND P4, PT, R37, R16, PT ;  /* 0x000000102500720c */ /* 0x000fd20003f85270 */
[----:B------:R-:W-:Y:S05]  /*14e80*/  @P3 BRA P6, `(.L_x_627) ;  /* 0x0000000000203947 */ /* 0x000fea0003000000 */
[----:B-1----:R-:W-:-:S04]  /*14e90*/  LOP3.LUT R0, R11, R33, RZ, 0x30, !PT ;  /* 0x000000210b007212 */ /* 0x002fc800078e30ff */
[----:B--2---:R-:W1:Y:S02]  /*14ea0*/  POPC R9, R0 ;  /* 0x0000000000097309 */ /* 0x004e640000000000 */
[----:B-1----:R-:W-:-:S13]  /*14eb0*/  ISETP.NE.AND P3, PT, R9, 0x1, PT ;  /* 0x000000010900780c */ /* 0x002fda0003f65270 */
[----:B------:R-:W-:-:S04]  /*14ec0*/  @!P3 LOP3.LUT R0, R0, 0x80000000, RZ, 0xfc, !PT ;  /* 0x800000000000b812 */ /* 0x000fc800078efcff */
[----:B------:R-:W-:Y:S01]  /*14ed0*/  ISETP.NE.AND P3, PT, R11, R0, PT ;  /* 0x000000000b00720c */ /* 0x000fe20003f65270 */
[----:B------:R3:W-:Y:S03]  /*14ee0*/  STL [R8+0x5dc], R0 ;  /* 0x0005dc0008007387 */ /* 0x0007e60000100800 */
[----:B------:R-:W-:-:S04]  /*14ef0*/  SEL R9, RZ, 0x1, !P3 ;  /* 0x00000001ff097807 */ /* 0x000fc80005800000 */
[----:B------:R-:W-:-:S07]  /*14f00*/  LOP3.LUT R34, R34, R9, RZ, 0xfc, !PT ;  /* 0x0000000922227212 */ /* 0x000fce00078efcff */
.L_x_627:
[----:B------:R-:W-:Y:S05]  /*14f10*/  BSYNC.RECONVERGENT B2 ;  /* 0x0000000000027941 */ /* 0x000fea0003800200 */
.L_x_626:
[----:B------:R-:W-:Y:S01]  /*14f20*/  ISETP.GT.AND P6, PT, R12, -0x1, PT ;  /* 0xffffffff0c00780c */ /* 0x000fe20003fc4270 */
[----:B------:R-:W-:Y:S01]  /*14f30*/  BSSY.RECONVERGENT B2, `(.L_x_628) ;  /* 0x000000c000027945 */ /* 0x000fe20003800200 */
[----:B------:R-:W-:Y:S02]  /*14f40*/  LOP3.LUT R35, R18, R33, RZ, 0xc0, !PT ;  /* 0x0000002112237212 */ /* 0x000fe400078ec0ff */
[----:B------:R-:W-:-:S09]  /*14f50*/  ISETP.NE.AND P3, PT, R10, R17, PT ;  /* 0x000000110a00720c */ /* 0x000fd20003f65270 */
[----:B------:R-:W-:Y:S05]  /*14f60*/  @P2 BRA P6, `(.L_x_629) ;  /* 0x0000000000202947 */ /* 0x000fea0003000000 */
[----:B--2---:R-:W-:-:S04]  /*14f70*/  LOP3.LUT R9, R12, R33, RZ, 0x30, !PT ;  /* 0x000000210c097212 */ /* 0x004fc800078e30ff */
[----:B-1-3--:R-:W1:Y:S02]  /*14f80*/  POPC R0, R9 ;  /* 0x0000000900007309 */ /* 0x00ae640000000000 */
[----:B-1----:R-:W-:-:S13]  /*14f90*/  ISETP.NE.AND P2, PT, R0, 0x1, PT ;  /* 0x000000010000780c */ /* 0x002fda0003f45270 */
[----:B------:R-:W-:-:S04]  /*14fa0*/  @!P2 LOP3.LUT R9, R9, 0x80000000, RZ, 0xfc, !PT ;  /* 0x800000000909a812 */ /* 0x000fc800078efcff */
[----:B------:R-:W-:Y:S01]  /*14fb0*/  ISETP.NE.AND P2, PT, R12, R9, PT ;  /* 0x000000090c00720c */ /* 0x000fe20003f45270 */
[----:B------:R4:W-:Y:S03]  /*14fc0*/  STL [R8+0x7d0], R9 ;  /* 0x0007d00908007387 */ /* 0x0009e60000100800 */
[----:B------:R-:W-:-:S04]  /*14fd0*/  SEL R11, RZ, 0x1, !P2 ;  /* 0x00000001ff0b7807 */ /* 0x000fc80005000000 */
[----:B------:R-:W-:-:S07]  /*14fe0*/  LOP3.LUT R34, R34, R11, RZ, 0xfc, !PT ;  /* 0x0000000b22227212 */ /* 0x000fce00078efcff */
.L_x_629:
[----:B------:R-:W-:Y:S05]  /*14ff0*/  BSYNC.RECONVERGENT B2 ;  /* 0x0000000000027941 */ /* 0x000fea0003800200 */
.L_x_628:
[----:B------:R-:W-:Y:S01]  /*15000*/  ISETP.GT.AND P6, PT, R13, -0x1, PT ;  /* 0xffffffff0d00780c */ /* 0x000fe20003fc4270 */
[----:B------:R-:W-:Y:S01]  /*15010*/  BSSY.RECONVERGENT B2, `(.L_x_630) ;  /* 0x000000c000027945 */ /* 0x000fe20003800200 */
[----:B------:R-:W-:Y:S02]  /*15020*/  LOP3.LUT R10, R19, R33, RZ, 0xc0, !PT ;  /* 0x00000021130a7212 */ /* 0x000fe400078ec0ff */
[----:B------:R-:W-:-:S09]  /*15030*/  ISETP.NE.AND P2, PT, R35, R18, PT ;  /* 0x000000122300720c */ /* 0x000fd20003f45270 */
[----:B------:R-:W-:Y:S05]  /*15040*/  @P1 BRA P6, `(.L_x_631) ;  /* 0x0000000000201947 */ /* 0x000fea0003000000 */
[----:B-1-3--:R-:W-:-:S04]  /*15050*/  LOP3.LUT R0, R13, R33, RZ, 0x30, !PT ;  /* 0x000000210d007212 */ /* 0x00afc800078e30ff */
[----:B--2-4-:R-:W1:Y:S02]  /*15060*/  POPC R9, R0 ;  /* 0x0000000000097309 */ /* 0x014e640000000000 */
[----:B-1----:R-:W-:-:S13]  /*15070*/  ISETP.NE.AND P1, PT, R9, 0x1, PT ;  /* 0x000000010900780c */ /* 0x002fda0003f25270 */
[----:B------:R-:W-:-:S04]  /*15080*/  @!P1 LOP3.LUT R0, R0, 0x80000000, RZ, 0xfc, !PT ;  /* 0x8000000000009812 */ /* 0x000fc800078efcff */
[----:B------:R-:W-:Y:S01]  /*15090*/  ISETP.NE.AND P1, PT, R13, R0, PT ;  /* 0x000000000d00720c */ /* 0x000fe20003f25270 */
[----:B------:R1:W-:Y:S03]  /*150a0*/  STL [R8+0x64], R0 ;  /* 0x0000640008007387 */ /* 0x0003e60000100800 */
[----:B------:R-:W-:-:S04]  /*150b0*/  SEL R9, RZ, 0x1, !P1 ;  /* 0x00000001ff097807 */ /* 0x000fc80004800000 */
[----:B------:R-:W-:-:S07]  /*150c0*/  LOP3.LUT R34, R34, R9, RZ, 0xfc, !PT ;  /* 0x0000000922227212 */ /* 0x000fce00078efcff */
.L_x_631:
[----:B------:R-:W-:Y:S05]  /*150d0*/  BSYNC.RECONVERGENT B2 ;  /* 0x0000000000027941 */ /* 0x000fea0003800200 */
.L_x_630:
[----:B------:R-:W-:Y:S01]  /*150e0*/  ISETP.GT.AND P6, PT, R14, -0x1, PT ;  /* 0xffffffff0e00780c */ /* 0x000fe20003fc4270 */
[----:B------:R-:W-:Y:S01]  /*150f0*/  BSSY.RECONVERGENT B2, `(.L_x_632) ;  /* 0x000000c000027945 */ /* 0x000fe20003800200 */
[----:B------:R-:W-:Y:S02]  /*15100*/  LOP3.LUT R13, R20, R33, RZ, 0xc0, !PT ;  /* 0x00000021140d7212 */ /* 0x000fe400078ec0ff */
[----:B------:R-:W-:-:S09]  /*15110*/  ISETP.NE.AND P1, PT, R10, R19, PT ;  /* 0x000000130a00720c */ /* 0x000fd20003f25270 */
[----:B------:R-:W-:Y:S05]  /*15120*/  @P0 BRA P6, `(.L_x_633) ;  /* 0x0000000000200947 */ /* 0x000fea0003000000 */
[----:B--2-4-:R-:W-:-:S04]  /*15130*/  LOP3.LUT R9, R14, R33, RZ, 0x30, !PT ;  /* 0x000000210e097212 */ /* 0x014fc800078e30ff */
[----:B-1-3--:R-:W1:Y:S02]  /*15140*/  POPC R0, R9 ;  /* 0x0000000900007309 */ /* 0x00ae640000000000 */
[----:B-1----:R-:W-:-:S13]  /*15150*/  ISETP.NE.AND P0, PT, R0, 0x1, PT ;  /* 0x000000010000780c */ /* 0x002fda0003f05270 */
[----:B------:R-:W-:-:S04]  /*15160*/  @!P0 LOP3.LUT R9, R9, 0x80000000, RZ, 0xfc, !PT ;  /* 0x8000000009098812 */ /* 0x000fc800078efcff */
[----:B------:R-:W-:Y:S01]  /*15170*/  ISETP.NE.AND P0, PT, R14, R9, PT ;  /* 0x000000090e00720c */ /* 0x000fe20003f05270 */
[----:B------:R1:W-:Y:S03]  /*15180*/  STL [R8+0x258], R9 ;  /* 0x0002580908007387 */ /* 0x0003e60000100800 */
[----:B------:R-:W-:-:S04]  /*15190*/  SEL R11, RZ, 0x1, !P0 ;  /* 0x00000001ff0b7807 */ /* 0x000fc80004000000 */
[----:B------:R-:W-:-:S07]  /*151a0*/  LOP3.LUT R34, R34, R11, RZ, 0xfc, !PT ;  /* 0x0000000b22227212 */ /* 0x000fce00078efcff */
.L_x_633:
[----:B------:R-:W-:Y:S05]  /*151b0*/  BSYNC.RECONVERGENT B2 ;  /* 0x0000000000027941 */ /* 0x000fea0003800200 */
.L_x_632:
[----:B------:R-:W-:Y:S01]  /*151c0*/  ISETP.EQ.AND P5, PT, R44, 0x2, !P5 ;  /* 0x000000022c00780c */ /* 0x000fe20006fa2270 */
[----:B------:R-:W-:Y:S01]  /*151d0*/  BSSY.RECONVERGENT B2, `(.L_x_634) ;  /* 0x0000012000027945 */ /* 0x000fe20003800200 */
[----:B------:R-:W-:Y:S02]  /*151e0*/  ISETP.GT.AND P6, PT, R15, -0x1, PT ;  /* 0xffffffff0f00780c */ /* 0x000fe40003fc4270 */
[----:B------:R-:W-:Y:S02]  /*151f0*/  ISETP.NE.AND P0, PT, R13, R20, PT ;  /* 0x000000140d00720c */ /* 0x000fe40003f05270 */
[----:B------:R-:W-:Y:S02]  /*15200*/  ISETP.EQ.AND P4, PT, R48, 0x2, !P4 ;  /* 0x000000023000780c */ /* 0x000fe40006782270 */
[----:B------:R-:W-:Y:S02]  /*15210*/  ISETP.EQ.AND P3, PT, R49, 0x2, !P3 ;  /* 0x000000023100780c */ /* 0x000fe40005f62270 */
[----:B------:R-:W-:-:S02]  /*15220*/  ISETP.EQ.AND P2, PT, R50, 0x2, !P2 ;  /* 0x000000023200780c */ /* 0x000fc40005742270 */
[----:B------:R-:W-:Y:S02]  /*15230*/  ISETP.EQ.AND P1, PT, R51, 0x2, !P1 ;  /* 0x000000023300780c */ /* 0x000fe40004f22270 */
[----:B------:R-:W-:Y:S02]  /*15240*/  ISETP.EQ.AND P0, PT, R52, 0x2, !P0 ;  /* 0x000000023400780c */ /* 0x000fe40004702270 */
[----:B------:R-:W-:Y:S01]  /*15250*/  LOP3.LUT R10, R21, R33, RZ, 0xc0, !PT ;  /* 0x00000021150a7212 */ /* 0x000fe200078ec0ff */
[----:B------:R-:W-:Y:S10]  /*15260*/  @P5 BRA P6, `(.L_x_635) ;  /* 0x0000000000205947 */ /* 0x000ff40003000000 */
        /* <DEDUP_REMOVED lines=8> */
.L_x_635:
[----:B------:R-:W-:Y:S05]  /*152f0*/  BSYNC.RECONVERGENT B2 ;  /* 0x0000000000027941 */ /* 0x000fea0003800200 */
.L_x_634:
[----:B------:R-:W-:Y:S01]  /*15300*/  ISETP.GT.AND P6, PT, R16, -0x1, PT ;  /* 0xffffffff1000780c */ /* 0x000fe20003fc4270 */
[----:B------:R-:W-:Y:S01]  /*15310*/  BSSY.RECONVERGENT B2, `(.L_x_636) ;  /* 0x000000c000027945 */ /* 0x000fe20003800200 */
[----:B------:R-:W-:Y:S02]  /*15320*/  LOP3.LUT R13, R22, R33, RZ, 0xc0, !PT ;  /* 0x00000021160d7212 */ /* 0x000fe400078ec0ff */
[----:B------:R-:W-:-:S09]  /*15330*/  ISETP.NE.AND P5, PT, R10, R21, PT ;  /* 0x000000150a00720c */ /* 0x000fd20003fa5270 */
[----:B------:R-:W-:Y:S05]  /*15340*/  @P4 BRA P6, `(.L_x_637) ;  /* 0x0000000000204947 */ /* 0x000fea0003000000 */
[----:B-12-4-:R-:W-:-:S04]  /*15350*/  LOP3.LUT R9, R16, R33, RZ, 0x30, !PT ;  /* 0x0000002110097212 */ /* 0x016fc800078e30ff */
[----:B---3--:R-:W1:Y:S02]  /*15360*/  POPC R0, R9 ;  /* 0x0000000900007309 */ /* 0x008e640000000000 */
[----:B-1----:R-:W-:-:S13]  /*15370*/  ISETP.NE.AND P4, PT, R0, 0x1, PT ;  /* 0x000000010000780c */ /* 0x002fda0003f85270 */
[----:B------:R-:W-:-:S04]  /*15380*/  @!P4 LOP3.LUT R9, R9, 0x80000000, RZ, 0xfc, !PT ;  /* 0x800000000909c812 */ /* 0x000fc800078efcff */
[----:B------:R-:W-:Y:S01]  /*15390*/  ISETP.NE.AND P4, PT, R16, R9, PT ;  /* 0x000000091000720c */ /* 0x000fe20003f85270 */
[----:B------:R1:W-:Y:S03]  /*153a0*/  STL [R8+0x640], R9 ;  /* 0x0006400908007387 */ /* 0x0003e60000100800 */
[----:B------:R-:W-:-:S04]  /*153b0*/  SEL R11, RZ, 0x1, !P4 ;  /* 0x00000001ff0b7807 */ /* 0x000fc80006000000 */
[----:B------:R-:W-:-:S07]  /*153c0*/  LOP3.LUT R34, R34, R11, RZ, 0xfc, !PT ;  /* 0x0000000b22227212 */ /* 0x000fce00078efcff */
.L_x_637:
[----:B------:R-:W-:Y:S05]  /*153d0*/  BSYNC.RECONVERGENT B2 ;  /* 0x0000000000027941 */ /* 0x000fea0003800200 */
.L_x_636:
        /* <DEDUP_REMOVED lines=13> */
.L_x_639:
[----:B------:R-:W-:Y:S05]  /*154b0*/  BSYNC.RECONVERGENT B2 ;  /* 0x0000000000027941 */ /* 0x000fea0003800200 */
.L_x_638:
        /* <DEDUP_REMOVED lines=13> */
.L_x_641:
[----:B------:R-:W-:Y:S05]  /*15590*/  BSYNC.RECONVERGENT B2 ;  /* 0x0000000000027941 */ /* 0x000fea0003800200 */
.L_x_640:
        /* <DEDUP_REMOVED lines=13> */
.L_x_643:
[----:B------:R-:W-:Y:S05]  /*15670*/  BSYNC.RECONVERGENT B2 ;  /* 0x0000000000027941 */ /* 0x000fea0003800200 */
.L_x_642:
        /* <DEDUP_REMOVED lines=13> */
.L_x_645:
[----:B------:R-:W-:Y:S05]  /*15750*/  BSYNC.RECONVERGENT B2 ;  /* 0x0000000000027941 */ /* 0x000fea0003800200 */
.L_x_644:
        /* <DEDUP_REMOVED lines=19> */
.L_x_647:
[----:B------:R-:W-:Y:S05]  /*15890*/  BSYNC.RECONVERGENT B2 ;  /* 0x0000000000027941 */ /* 0x000fea0003800200 */
.L_x_646:
        /* <DEDUP_REMOVED lines=13> */
.L_x_649:
[----:B------:R-:W-:Y:S05]  /*15970*/  BSYNC.RECONVERGENT B2 ;  /* 0x0000000000027941 */ /* 0x000fea0003800200 */
.L_x_648:
        /* <DEDUP_REMOVED lines=13> */
.L_x_651:
[----:B------:R-:W-:Y:S05]  /*15a50*/  BSYNC.RECONVERGENT B2 ;  /* 0x0000000000027941 */ /* 0x000fea0003800200 */
.L_x_650:
        /* <DEDUP_REMOVED lines=13> */
.L_x_653:
[----:B------:R-:W-:Y:S05]  /*15b30*/  BSYNC.RECONVERGENT B2 ;  /* 0x0000000000027941 */ /* 0x000fea0003800200 */
.L_x_652:
        /* <DEDUP_REMOVED lines=13> */
.L_x_655:
[----:B------:R-:W-:Y:S05]  /*15c10*/  BSYNC.RECONVERGENT B2 ;  /* 0x0000000000027941 */ /* 0x000fea0003800200 */
.L_x_654:
        /* <DEDUP_REMOVED lines=13> */
.L_x_657:
[----:B------:R-:W-:Y:S05]  /*15cf0*/  BSYNC.RECONVERGENT B2 ;  /* 0x0000000000027941 */ /* 0x000fea0003800200 */
.L_x_656:
        /* <DEDUP_REMOVED lines=8> */
[----:B------:R-:W-:Y:S01]  /*15d80*/  ISETP.EQ.AND P0, PT, R64, 0x2, !P0 ;  /* 0x000000024000780c */ /* 0x000fe20004702270 */
[----:B------:R-:W-:-:S12]  /*15d90*/  @P5 BRA P6, `(.L_x_659) ;  /* 0x0000000000205947 */ /* 0x000fd80003000000 */
        /* <DEDUP_REMOVED lines=8> */
.L_x_659:
[----:B------:R-:W-:Y:S05]  /*15e20*/  BSYNC.RECONVERGENT B2 ;  /* 0x0000000000027941 */ /* 0x000fea0003800200 */
.L_x_658:
[----:B------:R-:W-:Y:S01]  /*15e30*/  ISETP.GT.AND P6, PT, R28, -0x1, PT ;  /* 0xffffffff1c00780c */ /* 0x000fe20003fc4270 */
[----:B------:R-:W-:Y:S01]  /*15e40*/  BSSY.RECONVERGENT B2, `(.L_x_660) ;  /* 0x000000b000027945 */ /* 0x000fe20003800200 */
[----:B------:R-:W-:-:S11]  /*15e50*/  ISETP.GT.AND P5, PT, R29, -0x1, PT ;  /* 0xffffffff1d00780c */ /* 0x000fd60003fa4270 */
        /* <DEDUP_REMOVED lines=9> */
.L_x_661:
[----:B------:R-:W-:Y:S05]  /*15ef0*/  BSYNC.RECONVERGENT B2 ;  /* 0x0000000000027941 */ /* 0x000fea0003800200 */
.L_x_660:
[----:B------:R-:W-:Y:S04]  /*15f00*/  BSSY.RECONVERGENT B2, `(.L_x_662) ;  /* 0x000000a000027945 */ /* 0x000fe80003800200 */
        /* <DEDUP_REMOVED lines=9> */
.L_x_663:
[----:B------:R-:W-:Y:S05]  /*15fa0*/  BSYNC.RECONVERGENT B2 ;  /* 0x0000000000027941 */ /* 0x000fea0003800200 */
.L_x_662:
[----:B------:R-:W-:Y:S01]  /*15fb0*/  ISETP.GT.AND P5, PT, R30, -0x1, PT ;  /* 0xffffffff1e00780c */ /* 0x000fe20003fa4270 */
[----:B------:R-:W-:Y:S01]  /*15fc0*/  BSSY.RECONVERGENT B2, `(.L_x_664) ;  /* 0x000000c000027945 */ /* 0x000fe20003800200 */
[----:B------:R-:W-:Y:S02]  /*15fd0*/  ISETP.GT.AND P4, PT, R31, -0x1, PT ;  /* 0xffffffff1f00780c */ /* 0x000fe40003f84270 */
[----:B------:R-:W-:-:S09]  /*15fe0*/  ISETP.GT.AND P3, PT, R32, -0x1, PT ;  /* 0xffffffff2000780c */ /* 0x000fd20003f64270 */
        /* <DEDUP_REMOVED lines=9> */
.L_x_665:
[----:B------:R-:W-:Y:S05]  /*16080*/  BSYNC.RECONVERGENT B2 ;  /* 0x0000000000027941 */ /* 0x000fea0003800200 */
.L_x_664:
        /* <DEDUP_REMOVED lines=10> */
.L_x_667:
[----:B------:R-:W-:Y:S05]  /*16130*/  BSYNC.RECONVERGENT B2 ;  /* 0x0000000000027941 */ /* 0x000fea0003800200 */
.L_x_666:
[----:B------:R-:W-:Y:S05]  /*16140*/  @P0 BRA P3, `(.L_x_621) ;  /* 0x0000000000200947 */ /* 0x000fea0001800000 */
[----:B------:R-:W-:-:S04]  /*16150*/  LOP3.LUT R33, R32, R33, RZ, 0x30, !PT ;  /* 0x0000002120217212 */ /* 0x000fc800078e30ff */
[----:B-1-3--:R-:W1:Y:S02]  /*16160*/  POPC R0, R33 ;  /* 0x0000002100007309 */ /* 0x00ae640000000000 */
[----:B-1----:R-:W-:-:S13]  /*16170*/  ISETP.NE.AND P0, PT, R0, 0x1, PT ;  /* 0x000000010000780c */ /* 0x002fda0003f05270 */
[----:B------:R-:W-:-:S04]  /*16180*/  @!P0 LOP3.LUT R33, R33, 0x80000000, RZ, 0xfc, !PT ;  /* 0x8000000021218812 */ /* 0x000fc800078efcff */
[----:B------:R-:W-:Y:S01]  /*16190*/  ISETP.NE.AND P0, PT, R32, R33, PT ;  /* 0x000000212000720c */ /* 0x000fe20003f05270 */
[----:B------:R1:W-:Y:S03]  /*161a0*/  STL [R8+0x960], R33 ;  /* 0x0009602108007387 */ /* 0x0003e60000100800 */
[----:B--2-4-:R-:W-:-:S04]  /*161b0*/  SEL R9, RZ, 0x1, !P0 ;  /* 0x00000001ff097807 */ /* 0x014fc80004000000 */
[----:B------:R-:W-:-:S07]  /*161c0*/  LOP3.LUT R34, R34, R9, RZ, 0xfc, !PT ;  /* 0x0000000922227212 */ /* 0x000fce00078efcff */
.L_x_621:
[----:B------:R-:W-:Y:S05]  /*161d0*/  BSYNC.RECONVERGENT B1 ;  /* 0x0000000000017941 */ /* 0x000fea0003800200 */
.L_x_620:
[----:B------:R-:W-:Y:S02]  /*161e0*/  ISETP.NE.AND P0, PT, R45, RZ, PT ;  /* 0x000000ff2d00720c */ /* 0x000fe40003f05270 */
[----:B------:R-:W-:-:S11]  /*161f0*/  LOP3.LUT R5, R6, R5, R34, 0xfe, !PT ;  /* 0x0000000506057212 */ /* 0x000fd600078efe22 */
[----:B------:R-:W-:Y:S05]  /*16200*/  @P0 BRA `(.L_x_668) ;  /* 0xffffffac005c0947 */ /* 0x000fea000383ffff */
[----:B------:R-:W-:-:S13]  /*16210*/  ISETP.NE.AND P0, PT, R5, 0x3, PT ;  /* 0x000000030500780c */ /* 0x000fda0003f05270 */
[----:B------:R-:W-:Y:S05]  /*16220*/  @!P0 BRA `(.L_x_517) ;  /* 0x0000042000608947 */ /* 0x000fea0003800000 */
[----:B01234-:R-:W-:Y:S02]  /*16230*/  IMAD.MOV.U32 R8, RZ, RZ, RZ ;  /* 0x000000ffff087224 */ /* 0x01ffe400078e00ff */
[----:B------:R-:W-:-:S07]  /*16240*/  VIADD R7, R1, 0xd08 ;  /* 0x00000d0801077836 */ /* 0x000fce0000000000 */
.L_x_818:
[C---:B------:R-:W-:Y:S02]  /*16250*/  IMAD R9, R8.reuse, 0x64, R7 ;  /* 0x0000006408097824 */ /* 0x040fe400078e0207 */
[----:B------:R-:W-:Y:S02]  /*16260*/  VIADD R8, R8, 0x5 ;  /* 0x0000000508087836 */ /* 0x000fe40000000000 */
[----:B------:R-:W-:-:S03]  /*16270*/  IMAD.MOV.U32 R10, RZ, RZ, RZ ;  /* 0x000000ffff0a7224 */ /* 0x000fc600078e00ff */
[----:B------:R-:W-:-:S04]  /*16280*/  ISETP.GE.U32.AND P0, PT, R8, 0x19, PT ;  /* 0x000000190800780c */ /* 0x000fc80003f06070 */
[----:B------:R-:W-:-:S09]  /*16290*/  P2R R39, PR, RZ, 0x1 ;  /* 0x00000001ff277803 */ /* 0x000fd20000000000 */
.L_x_817:
        /* <DEDUP_REMOVED lines=150> */
[----:B------:R-:W-:Y:S01]  /*16c00*/  BSSY.RECONVERGENT B1, `(.L_x_669) ;  /* 0x0000013000017945 */ /* 0x000fe20003800200 */
[----:B------:R-:W-:Y:S01]  /*16c10*/  IMAD.MOV.U32 R6, RZ, RZ, RZ ;  /* 0x000000ffff067224 */ /* 0x000fe200078e00ff */
[----:B------:R-:W-:Y:S01]  /*16c20*/  ISETP.GE.AND P3, PT, R11, RZ, PT ;  /* 0x000000ff0b00720c */ /* 0x000fe20003f66270 */
[----:B------:R-:W-:Y:S01]  /*16c30*/  @!P1 IMAD.MOV.U32 R6, RZ, RZ, 0x3 ;  /* 0x00000003ff069424 */ /* 0x000fe200078e00ff */
[----:B------:R-:W-:Y:S02]  /*16c40*/  ISETP.GE.AND P4, PT, R12, RZ, PT ;  /* 0x000000ff0c00720c */ /* 0x000fe40003f86270 */
[----:B------:R-:W-:-:S02]  /*16c50*/  ISETP.GE.AND P5, PT, R13, RZ, PT ;  /* 0x000000ff0d00720c */ /* 0x000fc40003fa6270 */
        /* <DEDUP_REMOVED lines=13> */
.L_x_670:
[----:B------:R-:W-:Y:S05]  /*16d30*/  BSYNC.RECONVERGENT B1 ;  /* 0x0000000000017941 */ /* 0x000fea0003800200 */
.L_x_669:
        /* <DEDUP_REMOVED lines=12> */
.L_x_672:
[----:B------:R-:W-:Y:S05]  /*16e00*/  BSYNC.RECONVERGENT B1 ;  /* 0x0000000000017941 */ /* 0x000fea0003800200 */
.L_x_671:
        /* <DEDUP_REMOVED lines=12> */
.L_x_674:
[----:B------:R-:W-:Y:S05]  /*16ed0*/  BSYNC.RECONVERGENT B1 ;  /* 0x0000000000017941 */ /* 0x000fea0003800200 */
.L_x_673:
        /* <DEDUP_REMOVED lines=12> */
.L_x_676:
[----:B------:R-:W-:Y:S05]  /*16fa0*/  BSYNC.RECONVERGENT B1 ;  /* 0x0000000000017941 */ /* 0x000fea0003800200 */
.L_x_675:
        /* <DEDUP_REMOVED lines=12> */
.L_x_678:
[----:B------:R-:W-:Y:S05]  /*17070*/  BSYNC.RECONVERGENT B1 ;  /* 0x0000000000017941 */ /* 0x000fea0003800200 */
.L_x_677:
        /* <DEDUP_REMOVED lines=12> */
.L_x_680:
[----:B------:R-:W-:Y:S05]  /*17140*/  BSYNC.RECONVERGENT B1 ;  /* 0x0000000000017941 */ /* 0x000fea0003800200 */
.L_x_679:
        /* <DEDUP_REMOVED lines=12> */
.L_x_682:
[----:B------:R-:W-:Y:S05]  /*17210*/  BSYNC.RECONVERGENT B1 ;  /* 0x0000000000017941 */ /* 0x000fea0003800200 */
.L_x_681:
        /* <DEDUP_REMOVED lines=12> */
.L_x_684:
[----:B------:R-:W-:Y:S05]  /*172e0*/  BSYNC.RECONVERGENT B1 ;  /* 0x0000000000017941 */ /* 0x000fea0003800200 */
.L_x_683:
        /* <DEDUP_REMOVED lines=12> */
.L_x_686:
[----:B------:R-:W-:Y:S05]  /*173b0*/  BSYNC.RECONVERGENT B1 ;  /* 0x0000000000017941 */ /* 0x000fea0003800200 */
.L_x_685:
        /* <DEDUP_REMOVED lines=12> */
.L_x_688:
[----:B------:R-:W-:Y:S05]  /*17480*/  BSYNC.RECONVERGENT B1 ;  /* 0x0000000000017941 */ /* 0x000fea0003800200 */
.L_x_687:
        /* <DEDUP_REMOVED lines=12> */
.L_x_690:
[----:B------:R-:W-:Y:S05]  /*17550*/  BSYNC.RECONVERGENT B1 ;  /* 0x0000000000017941 */ /* 0x000fea0003800200 */
.L_x_689:
        /* <DEDUP_REMOVED lines=12> */
.L_x_692:
[----:B------:R-:W-:Y:S05]  /*17620*/  BSYNC.RECONVERGENT B1 ;  /* 0x0000000000017941 */ /* 0x000fea0003800200 */
.L_x_691:
        /* <DEDUP_REMOVED lines=12> */
.L_x_694:
[----:B------:R-:W-:Y:S05]  /*176f0*/  BSYNC.RECONVERGENT B1 ;  /* 0x0000000000017941 */ /* 0x000fea0003800200 */
.L_x_693:
        /* <DEDUP_REMOVED lines=12> */
.L_x_696:
[----:B------:R-:W-:Y:S05]  /*177c0*/  BSYNC.RECONVERGENT B1 ;  /* 0x0000000000017941 */ /* 0x000fea0003800200 */
.L_x_695:
        /* <DEDUP_REMOVED lines=12> */
.L_x_698:
[----:B------:R-:W-:Y:S05]  /*17890*/  BSYNC.RECONVERGENT B1 ;  /* 0x0000000000017941 */ /* 0x000fea0003800200 */
.L_x_697:
        /* <DEDUP_REMOVED lines=12> */
.L_x_700:
[----:B------:R-:W-:Y:S05]  /*17960*/  BSYNC.RECONVERGENT B1 ;  /* 0x0000000000017941 */ /* 0x000fea0003800200 */
.L_x_699:
        /* <DEDUP_REMOVED lines=12> */
.L_x_702:
[----:B------:R-:W-:Y:S05]  /*17a30*/  BSYNC.RECONVERGENT B1 ;  /* 0x0000000000017941 */ /* 0x000fea0003800200 */
.L_x_701:
        /* <DEDUP_REMOVED lines=12> */
.L_x_704:
[----:B------:R-:W-:Y:S05]  /*17b00*/  BSYNC.RECONVERGENT B1 ;  /* 0x0000000000017941 */ /* 0x000fea0003800200 */
.L_x_703:
        /* <DEDUP_REMOVED lines=12> */
.L_x_706:
[----:B------:R-:W-:Y:S05]  /*17bd0*/  BSYNC.RECONVERGENT B1 ;  /* 0x0000000000017941 */ /* 0x000fea0003800200 */
.L_x_705:
        /* <DEDUP_REMOVED lines=12> */
.L_x_708:
[----:B------:R-:W-:Y:S05]  /*17ca0*/  BSYNC.RECONVERGENT B1 ;  /* 0x0000000000017941 */ /* 0x000fea0003800200 */
.L_x_707:
        /* <DEDUP_REMOVED lines=11> */
.L_x_710:
[----:B------:R-:W-:Y:S05]  /*17d60*/  BSYNC.RECONVERGENT B1 ;  /* 0x0000000000017941 */ /* 0x000fea0003800200 */
.L_x_709:
        /* <DEDUP_REMOVED lines=11> */
.L_x_712:
[----:B------:R-:W-:Y:S05]  /*17e20*/  BSYNC.RECONVERGENT B1 ;  /* 0x0000000000017941 */ /* 0x000fea0003800200 */
.L_x_711:
        /* <DEDUP_REMOVED lines=11> */
.L_x_714:
[----:B------:R-:W-:Y:S05]  /*17ee0*/  BSYNC.RECONVERGENT B1 ;  /* 0x0000000000017941 */ /* 0x000fea0003800200 */
.L_x_713:
        /* <DEDUP_REMOVED lines=11> */
.L_x_716:
[----:B------:R-:W-:Y:S05]  /*17fa0*/  BSYNC.RECONVERGENT B1 ;  /* 0x0000000000017941 */ /* 0x000fea0003800200 */
.L_x_715:
        /* <DEDUP_REMOVED lines=11> */
.L_x_718:
[----:B------:R-:W-:Y:S05]  /*18060*/  BSYNC.RECONVERGENT B1 ;  /* 0x0000000000017941 */ /* 0x000fea0003800200 */
.L_x_717:
        /* <DEDUP_REMOVED lines=18> */
[----:B------:R-:W-:-:S04]  /*18190*/  LOP3.LUT R36, R41, R0, RZ, 0x3c, !PT ;  /* 0x0000000029247212 */ /* 0x000fc800078e3cff */
[----:B------:R-:W0:Y:S02]  /*181a0*/  FLO.U32 R35, R36 ;  /* 0x0000002400237300 */ /* 0x000e2400000e0000 */
[----:B0-----:R-:W-:-:S05]  /*181b0*/  IMAD R37, R35, 0x4, R2 ;  /* 0x0000000423257824 */ /* 0x001fca00078e0202 */
[----:B------:R-:W2:Y:S01]  /*181c0*/  LDL R38, [R37] ;  /* 0x0000000025267983 */ /* 0x000ea20000100800 */
[----:B------:R-:W-:Y:S01]  /*181d0*/  IMAD.MOV.U32 R35, RZ, RZ, R0 ;  /* 0x000000ffff237224 */ /* 0x000fe200078e0000 */
[----:B--2---:R-:W-:-:S13]  /*181e0*/  LOP3.LUT P0, RZ, R38, R41, RZ, 0xc0, !PT ;  /* 0x0000002926ff7212 */ /* 0x004fda000780c0ff */
[----:B------:R-:W-:Y:S01]  /*181f0*/  @!P0 LOP3.LUT R38, R38, R41, RZ, 0xfc, !PT ;  /* 0x0000002926268212 */ /* 0x000fe200078efcff */
[----:B------:R-:W-:-:S04]  /*18200*/  @!P0 IMAD.MOV.U32 R35, RZ, RZ, RZ ;  /* 0x000000ffff238224 */ /* 0x000fc800078e00ff */
[----:B------:R0:W-:Y:S03]  /*18210*/  @!P0 STL [R37], R38 ;  /* 0x0000002625008387 */ /* 0x0001e60000100800 */
.L_x_720:
[----:B------:R-:W-:Y:S05]  /*18220*/  BSYNC.RECONVERGENT B1 ;  /* 0x0000000000017941 */ /* 0x000fea0003800200 */
.L_x_719:
        /* <DEDUP_REMOVED lines=9> */
[----:B------:R-:W-:-:S04]  /*182c0*/  LOP3.LUT R36, R38, R11, RZ, 0x3c, !PT ;  /* 0x0000000b26247212 */ /* 0x000fc800078e3cff */
[----:B------:R-:W0:Y:S02]  /*182d0*/  FLO.U32 R37, R36 ;  /* 0x0000002400257300 */ /* 0x000e2400000e0000 */
[----:B0-----:R-:W-:-:S05]  /*182e0*/  IMAD R37, R37, 0x4, R2 ;  /* 0x0000000425257824 */ /* 0x001fca00078e0202 */
[----:B------:R-:W2:Y:S02]  /*182f0*/  LDL R41, [R37] ;  /* 0x0000000025297983 */ /* 0x000ea40000100800 */
[----:B--2---:R-:W-:-:S13]  /*18300*/  LOP3.LUT P0, RZ, R41, R38, RZ, 0xc0, !PT ;  /* 0x0000002629ff7212 */ /* 0x004fda000780c0ff */
[----:B------:R-:W-:Y:S02]  /*18310*/  @!P0 LOP3.LUT R38, R41, R38, RZ, 0xfc, !PT ;  /* 0x0000002629268212 */ /* 0x000fe400078efcff */
[----:B------:R-:W-:-:S03]  /*18320*/  @P0 LOP3.LUT R35, R11, R35, RZ, 0xfc, !PT ;  /* 0x000000230b230212 */ /* 0x000fc600078efcff */
[----:B------:R0:W-:Y:S04]  /*18330*/  @!P0 STL [R37], R38 ;  /* 0x0000002625008387 */ /* 0x0001e80000100800 */
.L_x_722:
[----:B------:R-:W-:Y:S05]  /*18340*/  BSYNC.RECONVERGENT B1 ;  /* 0x0000000000017941 */ /* 0x000fea0003800200 */
.L_x_721:
        /* <DEDUP_REMOVED lines=9> */
[----:B------:R-:W-:-:S04]  /*183e0*/  LOP3.LUT R36, R41, R12, RZ, 0x3c, !PT ;  /* 0x0000000c29247212 */ /* 0x000fc800078e3cff */
[----:B0-----:R-:W0:Y:S02]  /*183f0*/  FLO.U32 R37, R36 ;  /* 0x0000002400257300 */ /* 0x001e2400000e0000 */
[----:B0-----:R-:W-:-:S05]  /*18400*/  IMAD R37, R37, 0x4, R2 ;  /* 0x0000000425257824 */ /* 0x001fca00078e0202 */
[----:B------:R-:W2:Y:S02]  /*18410*/  LDL R38, [R37] ;  /* 0x0000000025267983 */ /* 0x000ea40000100800 */
[----:B--2---:R-:W-:-:S13]  /*18420*/  LOP3.LUT P0, RZ, R38, R41, RZ, 0xc0, !PT ;  /* 0x0000002926ff7212 */ /* 0x004fda000780c0ff */
[----:B------:R-:W-:Y:S02]  /*18430*/  @!P0 LOP3.LUT R38, R38, R41, RZ, 0xfc, !PT ;  /* 0x0000002926268212 */ /* 0x000fe400078efcff */
[----:B------:R-:W-:-:S03]  /*18440*/  @P0 LOP3.LUT R35, R12, R35, RZ, 0xfc, !PT ;  /* 0x000000230c230212 */ /* 0x000fc600078efcff */
[----:B------:R0:W-:Y:S04]  /*18450*/  @!P0 STL [R37], R38 ;  /* 0x0000002625008387 */ /* 0x0001e80000100800 */
.L_x_724:
[----:B------:R-:W-:Y:S05]  /*18460*/  BSYNC.RECONVERGENT B1 ;  /* 0x0000000000017941 */ /* 0x000fea0003800200 */
.L_x_723:
        /* <DEDUP_REMOVED lines=17> */
.L_x_726:
[----:B------:R-:W-:Y:S05]  /*18580*/  BSYNC.RECONVERGENT B1 ;  /* 0x0000000000017941 */ /* 0x000fea0003800200 */
.L_x_725:
        /* <DEDUP_REMOVED lines=17> */
.L_x_728:
[----:B------:R-:W-:Y:S05]  /*186a0*/  BSYNC.RECONVERGENT B1 ;  /* 0x0000000000017941 */ /* 0x000fea0003800200 */
.L_x_727:
        /* <DEDUP_REMOVED lines=17> */
.L_x_730:
[----:B------:R-:W-:Y:S05]  /*187c0*/  BSYNC.RECONVERGENT B1 ;  /* 0x0000000000017941 */ /* 0x000fea0003800200 */
.L_x_729:
        /* <DEDUP_REMOVED lines=17> */
.L_x_732:
[----:B------:R-:W-:Y:S05]  /*188e0*/  BSYNC.RECONVERGENT B1 ;  /* 0x0000000000017941 */ /* 0x000fea0003800200 */
.L_x_731:
        /* <DEDUP_REMOVED lines=17> */
.L_x_734:
[----:B------:R-:W-:Y:S05]  /*18a00*/  BSYNC.RECONVERGENT B1 ;  /* 0x0000000000017941 */ /* 0x000fea0003800200 */
.L_x_733:
        /* <DEDUP_REMOVED lines=17> */
.L_x_736:
[----:B------:R-:W-:Y:S05]  /*18b20*/  BSYNC.RECONVERGENT B1 ;  /* 0x0000000000017941 */ /* 0x000fea0003800200 */
.L_x_735:
        /* <DEDUP_REMOVED lines=17> */
.L_x_738:
[----:B------:R-:W-:Y:S05]  /*18c40*/  BSYNC.RECONVERGENT B1 ;  /* 0x0000000000017941 */ /* 0x000fea0003800200 */
.L_x_737:
        /* <DEDUP_REMOVED lines=17> */
.L_x_740:
[----:B------:R-:W-:Y:S05]  /*18d60*/  BSYNC.RECONVERGENT B1 ;  /* 0x0000000000017941 */ /* 0x000fea0003800200 */
.L_x_739:
        /* <DEDUP_REMOVED lines=17> */
.L_x_742:
[----:B------:R-:W-:Y:S05]  /*18e80*/  BSYNC.RECONVERGENT B1 ;  /* 0x0000000000017941 */ /* 0x000fea0003800200 */
.L_x_741:
        /* <DEDUP_REMOVED lines=17> */
.L_x_744:
[----:B------:R-:W-:Y:S05]  /*18fa0*/  BSYNC.RECONVERGENT B1 ;  /* 0x0000000000017941 */ /* 0x000fea0003800200 */
.L_x_743:
        /* <DEDUP_REMOVED lines=17> */
.L_x_746:
[----:B------:R-:W-:Y:S05]  /*190c0*/  BSYNC.RECONVERGENT B1 ;  /* 0x0000000000017941 */ /* 0x000fea0003800200 */
.L_x_745:
        /* <DEDUP_REMOVED lines=17> */
.L_x_748:
[----:B------:R-:W-:Y:S05]  /*191e0*/  BSYNC.RECONVERGENT B1 ;  /* 0x0000000000017941 */ /* 0x000fea0003800200 */
.L_x_747:
        /* <DEDUP_REMOVED lines=17> */
.L_x_750:
[----:B------:R-:W-:Y:S05]  /*19300*/  BSYNC.RECONVERGENT B1 ;  /* 0x0000000000017941 */ /* 0x000fea0003800200 */
.L_x_749:
        /* <DEDUP_REMOVED lines=17> */
.L_x_752:
[----:B------:R-:W-:Y:S05]  /*19420*/  BSYNC.RECONVERGENT B1 ;  /* 0x0000000000017941 */ /* 0x000fea0003800200 */
.L_x_751:
        /* <DEDUP_REMOVED lines=17> */
.L_x_754:
[----:B------:R-:W-:Y:S05]  /*19540*/  BSYNC.RECONVERGENT B1 ;  /* 0x0000000000017941 */ /* 0x000fea0003800200 */
.L_x_753:
        /* <DEDUP_REMOVED lines=17> */
.L_x_756:
[----:B------:R-:W-:Y:S05]  /*19660*/  BSYNC.RECONVERGENT B1 ;  /* 0x0000000000017941 */ /* 0x000fea0003800200 */
.L_x_755:
        /* <DEDUP_REMOVED lines=17> */
.L_x_758:
[----:B------:R-:W-:Y:S05]  /*19780*/  BSYNC.RECONVERGENT B1 ;  /* 0x0000000000017941 */ /* 0x000fea0003800200 */
.L_x_757:
        /* <DEDUP_REMOVED lines=17> */
.L_x_760:
[----:B------:R-:W-:Y:S05]  /*198a0*/  BSYNC.RECONVERGENT B1 ;  /* 0x0000000000017941 */ /* 0x000fea0003800200 */
.L_x_759:
        /* <DEDUP_REMOVED lines=17> */
.L_x_762:
[----:B------:R-:W-:Y:S05]  /*199c0*/  BSYNC.RECONVERGENT B1 ;  /* 0x0000000000017941 */ /* 0x000fea0003800200 */
.L_x_761:
        /* <DEDUP_REMOVED lines=17> */
.L_x_764:
[----:B------:R-:W-:Y:S05]  /*19ae0*/  BSYNC.RECONVERGENT B1 ;  /* 0x0000000000017941 */ /* 0x000fea0003800200 */
.L_x_763:
        /* <DEDUP_REMOVED lines=17> */
.L_x_766:
[----:B------:R-:W-:Y:S05]  /*19c00*/  BSYNC.RECONVERGENT B1 ;  /* 0x0000000000017941 */ /* 0x000fea0003800200 */
.L_x_765:
[----:B------:R-:W5:Y:S01]  /*19c10*/  POPC R66, R34 ;  /* 0x0000002200427309 */ /* 0x000f620000000000 */
[----:B------:R-:W-:Y:S01]  /*19c20*/  BSSY.RECONVERGENT B1, `(.L_x_767) ;  /* 0x0000010000017945 */ /* 0x000fe20003800200 */
[----:B------:R-:W-:Y:S02]  /*19c30*/  ISETP.GE.U32.AND P5, PT, R10, 0x14, PT ;  /* 0x000000140a00780c */ /* 0x000fe40003fa6070 */
        /* <DEDUP_REMOVED lines=11> */
[----:B--2---:R-:W-:-:S04]  /*19cf0*/  LOP3.LUT P0, RZ, R38, R37, RZ, 0xc0, !PT ;  /* 0x0000002526ff7212 */ /* 0x004fc8000780c0ff */
[----:B------:R-:W-:-:S04]  /*19d00*/  SEL R38, R34, RZ, P0 ;  /* 0x000000ff22267207 */ /* 0x000fc80000000000 */
[----:B------:R-:W-:-:S07]  /*19d10*/  LOP3.LUT R35, R35, R38, RZ, 0xfc, !PT ;  /* 0x0000002623237212 */ /* 0x000fce00078efcff */
.L_x_768:
[----:B------:R-:W-:Y:S05]  /*19d20*/  BSYNC.RECONVERGENT B1 ;  /* 0x0000000000017941 */ /* 0x000fea0003800200 */
.L_x_767:
[----:B------:R-:W-:Y:S01]  /*19d30*/  ISETP.NE.AND P0, PT, R35, RZ, PT ;  /* 0x000000ff2300720c */ /* 0x000fe20003f05270 */
[----:B------:R-:W-:Y:S01]  /*19d40*/  BSSY.RECONVERGENT B1, `(.L_x_769) ;  /* 0x0000176000017945 */ /* 0x000fe20003800200 */
[----:B-1234-:R-:W-:Y:S02]  /*19d50*/  IMAD.MOV.U32 R36, RZ, RZ, RZ ;  /* 0x000000ffff247224 */ /* 0x01efe400078e00ff */
[----:B------:R-:W-:-:S09]  /*19d60*/  VIADD R10, R10, 0x5 ;  /* 0x000000050a0a7836 */ /* 0x000fd20000000000 */
[----:B------:R-:W-:Y:S05]  /*19d70*/  @!P0 BRA `(.L_x_770) ;  /* 0x0000001400c88947 */ /* 0x000fea0003800000 */
[-C--:B0-----:R-:W-:Y:S01]  /*19d80*/  LOP3.LUT R37, R0, R35.reuse, RZ, 0xc0, !PT ;  /* 0x0000002300257212 */ /* 0x081fe200078ec0ff */
[----:B------:R-:W-:Y:S01]  /*19d90*/  BSSY.RECONVERGENT B2, `(.L_x_771) ;  /* 0x0000024000027945 */ /* 0x000fe20003800200 */
[----:B------:R-:W-:Y:S02]  /*19da0*/  ISETP.GT.AND P6, PT, R11, -0x1, PT ;  /* 0xffffffff0b00780c */ /* 0x000fe40003fc4270 */
[----:B------:R-:W-:Y:S02]  /*19db0*/  ISETP.NE.AND P1, PT, R37, R0, PT ;  /* 0x000000002500720c */ /* 0x000fe40003f25270 */
[-C--:B------:R-:W-:Y:S02]  /*19dc0*/  LOP3.LUT R41, R12, R35.reuse, RZ, 0xc0, !PT ;  /* 0x000000230c297212 */ /* 0x080fe400078ec0ff */
[----:B------:R-:W-:Y:S02]  /*19dd0*/  ISETP.EQ.AND P1, PT, R40, 0x2, !P1 ;  /* 0x000000022800780c */ /* 0x000fe40004f22270 */
[----:B------:R-:W-:-:S02]  /*19de0*/  LOP3.LUT R43, R14, R35, RZ, 0xc0, !PT ;  /* 0x000000230e2b7212 */ /* 0x000fc400078ec0ff */
[----:B------:R-:W-:Y:S02]  /*19df0*/  ISETP.GT.AND P1, PT, R0, -0x1, P1 ;  /* 0xffffffff0000780c */ /* 0x000fe40000f24270 */
[----:B------:R-:W-:-:S04]  /*19e00*/  ISETP.NE.AND P3, PT, R41, R12, PT ;  /* 0x0000000c2900720c */ /* 0x000fc80003f65270 */
[----:B------:R-:W-:-:S07]  /*19e10*/  ISETP.EQ.AND P3, PT, R44, 0x2, !P3 ;  /* 0x000000022c00780c */ /* 0x000fce0005f62270 */
[----:B------:R-:W-:-:S04]  /*19e20*/  @!P1 LOP3.LUT R37, R0, R35, RZ, 0x30, !PT ;  /* 0x0000002300259212 */ /* 0x000fc800078e30ff */
[----:B------:R-:W0:Y:S02]  /*19e30*/  @!P1 POPC R36, R37 ;  /* 0x0000002500249309 */ /* 0x000e240000000000 */
[----:B0-----:R-:W-:Y:S02]  /*19e40*/  ISETP.NE.OR P0, PT, R36, 0x1, P1 ;  /* 0x000000012400780c */ /* 0x001fe40000f05670 */
[----:B------:R-:W-:-:S11]  /*19e50*/  LOP3.LUT R36, R11, R35, RZ, 0xc0, !PT ;  /* 0x000000230b247212 */ /* 0x000fd600078ec0ff */
[----:B------:R-:W-:Y:S02]  /*19e60*/  @!P0 LOP3.LUT R37, R37, 0x80000000, RZ, 0xfc, !PT ;  /* 0x8000000025258812 */ /* 0x000fe400078efcff */
[----:B------:R-:W-:Y:S01]  /*19e70*/  ISETP.NE.AND P0, PT, R36, R11, PT ;  /* 0x0000000b2400720c */ /* 0x000fe20003f05270 */
[----:B------:R-:W-:Y:S01]  /*19e80*/  IMAD.MOV.U32 R36, RZ, RZ, RZ ;  /* 0x000000ffff247224 */ /* 0x000fe200078e00ff */
[----:B------:R-:W-:Y:S01]  /*19e90*/  @!P1 ISETP.NE.AND P4, PT, R0, R37, PT ;  /* 0x000000250000920c */ /* 0x000fe20003f85270 */
[----:B------:R0:W-:Y:S01]  /*19ea0*/  @!P1 STL [R9+-0xd0], R37 ;  /* 0xffff302509009387 */ /* 0x0001e20000100800 */
[----:B------:R-:W-:Y:S02]  /*19eb0*/  ISETP.EQ.AND P0, PT, R42, 0x2, !P0 ;  /* 0x000000022a00780c */ /* 0x000fe40004702270 */
[----:B------:R-:W-:Y:S02]  /*19ec0*/  LOP3.LUT R0, R13, R35, RZ, 0xc0, !PT ;  /* 0x000000230d007212 */ /* 0x000fe400078ec0ff */
[----:B------:R-:W-:-:S02]  /*19ed0*/  @!P1 SEL R36, RZ, 0x1, !P4 ;  /* 0x00000001ff249807 */ /* 0x000fc40006000000 */
[----:B------:R-:W-:Y:S02]  /*19ee0*/  ISETP.NE.AND P2, PT, R0, R13, PT ;  /* 0x0000000d0000720c */ /* 0x000fe40003f45270 */
[-C--:B------:R-:W-:Y:S02]  /*19ef0*/  LOP3.LUT R0, R15, R35.reuse, RZ, 0xc0, !PT ;  /* 0x000000230f007212 */ /* 0x080fe400078ec0ff */
[----:B------:R-:W-:Y:S02]  /*19f00*/  ISETP.NE.AND P4, PT, R43, R14, PT ;  /* 0x0000000e2b00720c */ /* 0x000fe40003f85270 */
[----:B------:R-:W-:Y:S02]  /*19f10*/  ISETP.EQ.AND P2, PT, R46, 0x2, !P2 ;  /* 0x000000022e00780c */ /* 0x000fe40005742270 */
[----:B0-----:R-:W-:Y:S02]  /*19f20*/  LOP3.LUT R37, R16, R35, RZ, 0xc0, !PT ;  /* 0x0000002310257212 */ /* 0x001fe400078ec0ff */
[----:B------:R-:W-:Y:S01]  /*19f30*/  ISETP.NE.AND P1, PT, R0, R15, PT ;  /* 0x0000000f0000720c */ /* 0x000fe20003f25270 */
        /* <DEDUP_REMOVED lines=9> */
.L_x_772:
[----:B------:R-:W-:Y:S05]  /*19fd0*/  BSYNC.RECONVERGENT B2 ;  /* 0x0000000000027941 */ /* 0x000fea0003800200 */
.L_x_771:
        /* <DEDUP_REMOVED lines=13> */
.L_x_774:
[----:B------:R-:W-:Y:S05]  /*1a0b0*/  BSYNC.RECONVERGENT B2 ;  /* 0x0000000000027941 */ /* 0x000fea0003800200 */
.L_x_773:
[----:B------:R-:W-:Y:S01]  /*1a0c0*/  ISETP.GT.AND P6, PT, R13, -0x1, PT ;  /* 0xffffffff0d00780c */ /* 0x000fe20003fc4270 */
[----:B------:R-:W-:Y:S01]  /*1a0d0*/  BSSY.RECONVERGENT B2, `(.L_x_775) ;  /* 0x000000c000027945 */ /* 0x000fe20003800200 */
[----:B------:R-:W-:Y:S02]  /*1a0e0*/  LOP3.LUT R37, R18, R35, RZ, 0xc0, !PT ;  /* 0x0000002312257212 */ /* 0x000fe400078ec0ff */
        /* <DEDUP_REMOVED lines=10> */
.L_x_776:
[----:B------:R-:W-:Y:S05]  /*1a190*/  BSYNC.RECONVERGENT B2 ;  /* 0x0000000000027941 */ /* 0x000fea0003800200 */
.L_x_775:
        /* <DEDUP_REMOVED lines=8> */
[----:B------:R-:W-:Y:S01]  /*1a220*/  LOP3.LUT R12, R19, R35, RZ, 0xc0, !PT ;  /* 0x00000023130c7212 */ /* 0x000fe200078ec0ff */
[----:B------:R-:W-:Y:S10]  /*1a230*/  @P4 BRA P6, `(.L_x_778) ;  /* 0x0000000000204947 */ /* 0x000ff40003000000 */
[----:B012---:R-:W-:-:S04]  /*1a240*/  LOP3.LUT R0, R14, R35, RZ, 0x30, !PT ;  /* 0x000000230e007212 */ /* 0x007fc800078e30ff */
[----:B------:R-:W0:Y:S02]  /*1a250*/  POPC R11, R0 ;  /* 0x00000000000b7309 */ /* 0x000e240000000000 */
[----:B0-----:R-:W-:-:S13]  /*1a260*/  ISETP.NE.AND P4, PT, R11, 0x1, PT ;  /* 0x000000010b00780c */ /* 0x001fda0003f85270 */
[----:B------:R-:W-:-:S04]  /*1a270*/  @!P4 LOP3.LUT R0, R0, 0x80000000, RZ, 0xfc, !PT ;  /* 0x800000000000c812 */ /* 0x000fc800078efcff */
[----:B------:R-:W-:Y:S01]  /*1a280*/  ISETP.NE.AND P4, PT, R14, R0, PT ;  /* 0x000000000e00720c */ /* 0x000fe20003f85270 */
[----:B------:R3:W-:Y:S03]  /*1a290*/  STL [R9+0xc0], R0 ;  /* 0x0000c00009007387 */ /* 0x0007e60000100800 */
[----:B------:R-:W-:-:S04]  /*1a2a0*/  SEL R11, RZ, 0x1, !P4 ;  /* 0x00000001ff0b7807 */ /* 0x000fc80006000000 */
[----:B------:R-:W-:-:S07]  /*1a2b0*/  LOP3.LUT R36, R36, R11, RZ, 0xfc, !PT ;  /* 0x0000000b24247212 */ /* 0x000fce00078efcff */
.L_x_778:
[----:B------:R-:W-:Y:S05]  /*1a2c0*/  BSYNC.RECONVERGENT B2 ;  /* 0x0000000000027941 */ /* 0x000fea0003800200 */
.L_x_777:
[----:B------:R-:W-:Y:S01]  /*1a2d0*/  ISETP.GT.AND P6, PT, R15, -0x1, PT ;  /* 0xffffffff0f00780c */ /* 0x000fe20003fc4270 */
[----:B------:R-:W-:Y:S01]  /*1a2e0*/  BSSY.RECONVERGENT B2, `(.L_x_779) ;  /* 0x000000c000027945 */ /* 0x000fe20003800200 */
[----:B------:R-:W-:Y:S02]  /*1a2f0*/  LOP3.LUT R13, R20, R35, RZ, 0xc0, !PT ;  /* 0x00000023140d7212 */ /* 0x000fe400078ec0ff */
[----:B------:R-:W-:-:S09]  /*1a300*/  ISETP.NE.AND P4, PT, R12, R19, PT ;  /* 0x000000130c00720c */ /* 0x000fd20003f85270 */
[----:B------:R-:W-:Y:S05]  /*1a310*/  @P1 BRA P6, `(.L_x_780) ;  /* 0x0000000000201947 */ /* 0x000fea0003000000 */
[----:B0123--:R-:W-:-:S04]  /*1a320*/  LOP3.LUT R0, R15, R35, RZ, 0x30, !PT ;  /* 0x000000230f007212 */ /* 0x00ffc800078e30ff */
[----:B------:R-:W0:Y:S02]  /*1a330*/  POPC R11, R0 ;  /* 0x00000000000b7309 */ /* 0x000e240000000000 */
[----:B0-----:R-:W-:-:S13]  /*1a340*/  ISETP.NE.AND P1, PT, R11, 0x1, PT ;  /* 0x000000010b00780c */ /* 0x001fda0003f25270 */
[----:B------:R-:W-:-:S04]  /*1a350*/  @!P1 LOP3.LUT R0, R0, 0x80000000, RZ, 0xfc, !PT ;  /* 0x8000000000009812 */ /* 0x000fc800078efcff */
[----:B------:R-:W-:Y:S01]  /*1a360*/  ISETP.NE.AND P1, PT, R15, R0, PT ;  /* 0x000000000f00720c */ /* 0x000fe20003f25270 */
[----:B------:R4:W-:Y:S03]  /*1a370*/  STL [R9+-0xcc], R0 ;  /* 0xffff340009007387 */ /* 0x0009e60000100800 */
[----:B------:R-:W-:-:S04]  /*1a380*/  SEL R11, RZ, 0x1, !P1 ;  /* 0x00000001ff0b7807 */ /* 0x000fc80004800000 */
[----:B------:R-:W-:-:S07]  /*1a390*/  LOP3.LUT R36, R36, R11, RZ, 0xfc, !PT ;  /* 0x0000000b24247212 */ /* 0x000fce00078efcff */
.L_x_780:
[----:B------:R-:W-:Y:S05]  /*1a3a0*/  BSYNC.RECONVERGENT B2 ;  /* 0x0000000000027941 */ /* 0x000fea0003800200 */
.L_x_779:
[----:B------:R-:W-:Y:S01]  /*1a3b0*/  ISETP.GT.AND P6, PT, R16, -0x1, PT ;  /* 0xffffffff1000780c */ /* 0x000fe20003fc4270 */
[----:B------:R-:W-:Y:S01]  /*1a3c0*/  BSSY.RECONVERGENT B2, `(.L_x_781) ;  /* 0x000000c000027945 */ /* 0x000fe20003800200 */
[----:B------:R-:W-:Y:S02]  /*1a3d0*/  LOP3.LUT R12, R21, R35, RZ, 0xc0, !PT ;  /* 0x00000023150c7212 */ /* 0x000fe400078ec0ff */
[----:B------:R-:W-:-:S09]  /*1a3e0*/  ISETP.NE.AND P1, PT, R13, R20, PT ;  /* 0x000000140d00720c */ /* 0x000fd20003f25270 */
[----:B------:R-:W-:Y:S05]  /*1a3f0*/  @P0 BRA P6, `(.L_x_782) ;  /* 0x0000000000200947 */ /* 0x000fea0003000000 */
[----:B01234-:R-:W-:-:S04]  /*1a400*/  LOP3.LUT R0, R16, R35, RZ, 0x30, !PT ;  /* 0x0000002310007212 */ /* 0x01ffc800078e30ff */
[----:B------:R-:W0:Y:S02]  /*1a410*/  POPC R11, R0 ;  /* 0x00000000000b7309 */ /* 0x000e240000000000 */
[----:B0-----:R-:W-:-:S13]  /*1a420*/  ISETP.NE.AND P0, PT, R11, 0x1, PT ;  /* 0x000000010b00780c */ /* 0x001fda0003f05270 */
[----:B------:R-:W-:-:S04]  /*1a430*/  @!P0 LOP3.LUT R0, R0, 0x80000000, RZ, 0xfc, !PT ;  /* 0x8000000000008812 */ /* 0x000fc800078efcff */
[----:B------:R-:W-:Y:S01]  /*1a440*/  ISETP.NE.AND P0, PT, R16, R0, PT ;  /* 0x000000001000720c */ /* 0x000fe20003f05270 */
[----:B------:R0:W-:Y:S03]  /*1a450*/  STL [R9+-0x68], R0 ;  /* 0xffff980009007387 */ /* 0x0001e60000100800 */
[----:B------:R-:W-:-:S04]  /*1a460*/  SEL R11, RZ, 0x1, !P0 ;  /* 0x00000001ff0b7807 */ /* 0x000fc80004000000 */
[----:B------:R-:W-:-:S07]  /*1a470*/  LOP3.LUT R36, R36, R11, RZ, 0xfc, !PT ;  /* 0x0000000b24247212 */ /* 0x000fce00078efcff */
.L_x_782:
[----:B------:R-:W-:Y:S05]  /*1a480*/  BSYNC.RECONVERGENT B2 ;  /* 0x0000000000027941 */ /* 0x000fea0003800200 */
.L_x_781:
        /* <DEDUP_REMOVED lines=13> */
.L_x_784:
[----:B------:R-:W-:Y:S05]  /*1a560*/  BSYNC.RECONVERGENT B2 ;  /* 0x0000000000027941 */ /* 0x000fea0003800200 */
.L_x_783:
        /* <DEDUP_REMOVED lines=10> */
[----:B------:R0:W-:Y:S03]  /*1a610*/  STL [R9+0x60], R0 ;  /* 0x0000600009007387 */ /* 0x0001e60000100800 */
[----:B------:R-:W-:-:S04]  /*1a620*/  SEL R11, RZ, 0x1, !P2 ;  /* 0x00000001ff0b7807 */ /* 0x000fc80005000000 */
[----:B------:R-:W-:-:S07]  /*1a630*/  LOP3.LUT R36, R36, R11, RZ, 0xfc, !PT ;  /* 0x0000000b24247212 */ /* 0x000fce00078efcff */
.L_x_786:
[----:B------:R-:W-:Y:S05]  /*1a640*/  BSYNC.RECONVERGENT B2 ;  /* 0x0000000000027941 */ /* 0x000fea0003800200 */
.L_x_785:
        /* <DEDUP_REMOVED lines=18> */
.L_x_788:
[----:B------:R-:W-:Y:S05]  /*1a770*/  BSYNC.RECONVERGENT B2 ;  /* 0x0000000000027941 */ /* 0x000fea0003800200 */
.L_x_787:
        /* <DEDUP_REMOVED lines=13> */
.L_x_790:
[----:B------:R-:W-:Y:S05]  /*1a850*/  BSYNC.RECONVERGENT B2 ;  /* 0x0000000000027941 */ /* 0x000fea0003800200 */
.L_x_789:
        /* <DEDUP_REMOVED lines=13> */
.L_x_792:
[----:B------:R-:W-:Y:S05]  /*1a930*/  BSYNC.RECONVERGENT B2 ;  /* 0x0000000000027941 */ /* 0x000fea0003800200 */
.L_x_791:
        /* <DEDUP_REMOVED lines=10> */
[----:B------:R0:W-:Y:S03]  /*1a9e0*/  STL [R9], R0 ;  /* 0x0000000009007387 */ /* 0x0001e60000100800 */
[----:B------:R-:W-:-:S04]  /*1a9f0*/  SEL R11, RZ, 0x1, !P3 ;  /* 0x00000001ff0b7807 */ /* 0x000fc80005800000 */
[----:B------:R-:W-:-:S07]  /*1aa00*/  LOP3.LUT R36, R36, R11, RZ, 0xfc, !PT ;  /* 0x0000000b24247212 */ /* 0x000fce00078efcff */
.L_x_794:
[----:B------:R-:W-:Y:S05]  /*1aa10*/  BSYNC.RECONVERGENT B2 ;  /* 0x0000000000027941 */ /* 0x000fea0003800200 */
.L_x_793:
        /* <DEDUP_REMOVED lines=13> */
.L_x_796:
[----:B------:R-:W-:Y:S05]  /*1aaf0*/  BSYNC.RECONVERGENT B2 ;  /* 0x0000000000027941 */ /* 0x000fea0003800200 */
.L_x_795:
        /* <DEDUP_REMOVED lines=18> */
.L_x_798:
[----:B------:R-:W-:Y:S05]  /*1ac20*/  BSYNC.RECONVERGENT B2 ;  /* 0x0000000000027941 */ /* 0x000fea0003800200 */
.L_x_797:
        /* <DEDUP_REMOVED lines=13> */
.L_x_800:
[----:B------:R-:W-:Y:S05]  /*1ad00*/  BSYNC.RECONVERGENT B2 ;  /* 0x0000000000027941 */ /* 0x000fea0003800200 */
.L_x_799:
        /* <DEDUP_REMOVED lines=13> */
.L_x_802:
[----:B------:R-:W-:Y:S05]  /*1ade0*/  BSYNC.RECONVERGENT B2 ;  /* 0x0000000000027941 */ /* 0x000fea0003800200 */
.L_x_801:
        /* <DEDUP_REMOVED lines=13> */
.L_x_804:
[----:B------:R-:W-:Y:S05]  /*1aec0*/  BSYNC.RECONVERGENT B2 ;  /* 0x0000000000027941 */ /* 0x000fea0003800200 */
.L_x_803:
        /* <DEDUP_REMOVED lines=13> */
.L_x_806:
[----:B------:R-:W-:Y:S05]  /*1afa0*/  BSYNC.RECONVERGENT B2 ;  /* 0x0000000000027941 */ /* 0x000fea0003800200 */
.L_x_805:
        /* <DEDUP_REMOVED lines=18> */
.L_x_808:
[----:B------:R-:W-:Y:S05]  /*1b0d0*/  BSYNC.RECONVERGENT B2 ;  /* 0x0000000000027941 */ /* 0x000fea0003800200 */
.L_x_807:
[----:B------:R-:W-:Y:S01]  /*1b0e0*/  ISETP.GT.AND P6, PT, R30, -0x1, PT ;  /* 0xffffffff1e00780c */ /* 0x000fe20003fc4270 */
[----:B------:R-:W-:Y:S01]  /*1b0f0*/  BSSY.RECONVERGENT B2, `(.L_x_809) ;  /* 0x000000b000027945 */ /* 0x000fe20003800200 */
[----:B------:R-:W-:-:S11]  /*1b100*/  ISETP.NE.AND P4, PT, R13, R34, PT ;  /* 0x000000220d00720c */ /* 0x000fd60003f85270 */
        /* <DEDUP_REMOVED lines=9> */
.L_x_810:
[----:B------:R-:W-:Y:S05]  /*1b1a0*/  BSYNC.RECONVERGENT B2 ;  /* 0x0000000000027941 */ /* 0x000fea0003800200 */
.L_x_809:
[----:B------:R-:W-:Y:S01]  /*1b1b0*/  ISETP.GT.AND P1, PT, R31, -0x1, PT ;  /* 0xffffffff1f00780c */ /* 0x000fe20003f24270 */
[----:B------:R-:W-:Y:S01]  /*1b1c0*/  BSSY.RECONVERGENT B2, `(.L_x_811) ;  /* 0x000000b000027945 */ /* 0x000fe20003800200 */
[----:B------:R-:W-:-:S11]  /*1b1d0*/  ISETP.EQ.AND P4, PT, R66, 0x2, !P4 ;  /* 0x000000024200780c */ /* 0x000fd60006782270 */
        /* <DEDUP_REMOVED lines=9> */
.L_x_812:
[----:B------:R-:W-:Y:S05]  /*1b270*/  BSYNC.RECONVERGENT B2 ;  /* 0x0000000000027941 */ /* 0x000fea0003800200 */
.L_x_811:
[----:B------:R-:W-:Y:S01]  /*1b280*/  ISETP.GT.AND P6, PT, R32, -0x1, PT ;  /* 0xffffffff2000780c */ /* 0x000fe20003fc4270 */
[----:B------:R-:W-:Y:S01]  /*1b290*/  BSSY.RECONVERGENT B2, `(.L_x_813) ;  /* 0x000000c000027945 */ /* 0x000fe20003800200 */
[----:B------:R-:W-:Y:S02]  /*1b2a0*/  ISETP.GT.AND P0, PT, R33, -0x1, PT ;  /* 0xffffffff2100780c */ /* 0x000fe40003f04270 */
[----:B------:R-:W-:-:S09]  /*1b2b0*/  ISETP.GT.AND P1, PT, R34, -0x1, PT ;  /* 0xffffffff2200780c */ /* 0x000fd20003f24270 */
        /* <DEDUP_REMOVED lines=9> */
.L_x_814:
[----:B------:R-:W-:Y:S05]  /*1b350*/  BSYNC.RECONVERGENT B2 ;  /* 0x0000000000027941 */ /* 0x000fea0003800200 */
.L_x_813:
[----:B------:R-:W-:Y:S04]  /*1b360*/  BSSY.RECONVERGENT B2, `(.L_x_815) ;  /* 0x000000a000027945 */ /* 0x000fe80003800200 */
        /* <DEDUP_REMOVED lines=9> */
.L_x_816:
[----:B------:R-:W-:Y:S05]  /*1b400*/  BSYNC.RECONVERGENT B2 ;  /* 0x0000000000027941 */ /* 0x000fea0003800200 */
.L_x_815:
        /* <DEDUP_REMOVED lines=9> */
.L_x_770:
[----:B------:R-:W-:Y:S05]  /*1b4a0*/  BSYNC.RECONVERGENT B1 ;  /* 0x0000000000017941 */ /* 0x000fea0003800200 */
.L_x_769:
[----:B------:R-:W-:Y:S01]  /*1b4b0*/  LOP3.LUT R5, R6, R5, R36, 0xfe, !PT ;  /* 0x0000000506057212 */ /* 0x000fe200078efe24 */
[----:B01234-:R-:W-:Y:S01]  /*1b4c0*/  VIADD R9, R9, 0x14 ;  /* 0x0000001409097836 */ /* 0x01ffe20000000000 */
[----:B------:R-:W-:Y:S06]  /*1b4d0*/  @!P5 BRA `(.L_x_817) ;  /* 0xffffffac0070d947 */ /* 0x000fec000383ffff */
[----:B------:R-:W-:-:S13]  /*1b4e0*/  ISETP.NE.AND P0, PT, R39, RZ, PT ;  /* 0x000000ff2700720c */ /* 0x000fda0003f05270 */
[----:B------:R-:W-:Y:S05]  /*1b4f0*/  @!P0 BRA `(.L_x_818) ;  /* 0xffffffac00548947 */ /* 0x000fea000383ffff */
[----:B------:R-:W-:-:S13]  /*1b500*/  ISETP.NE.AND P0, PT, R5, 0x3, PT ;  /* 0x000000030500780c */ /* 0x000fda0003f05270 */
[----:B------:R-:W-:Y:S05]  /*1b510*/  @!P0 BRA `(.L_x_517) ;  /* 0x000003cc00a48947 */ /* 0x000fea0003800000 */
[----:B------:R-:W-:Y:S02]  /*1b520*/  IMAD.MOV.U32 R6, RZ, RZ, RZ ;  /* 0x000000ffff067224 */ /* 0x000fe400078e00ff */
[----:B------:R-:W-:Y:S02]  /*1b530*/  IMAD.MOV.U32 R8, RZ, RZ, R4 ;  /* 0x000000ffff087224 */ /* 0x000fe400078e0004 */
[----:B------:R-:W-:-:S07]  /*1b540*/  IMAD.MOV.U32 R9, RZ, RZ, RZ ;  /* 0x000000ffff097224 */ /* 0x000fce00078e00ff */
.L_x_967:
        /* <DEDUP_REMOVED lines=170> */
.L_x_820:
[----:B------:R-:W-:Y:S05]  /*1bff0*/  BSYNC.RECONVERGENT B1 ;  /* 0x0000000000017941 */ /* 0x000fea0003800200 */
.L_x_819:
        /* <DEDUP_REMOVED lines=12> */
.L_x_822:
[----:B------:R-:W-:Y:S05]  /*1c0c0*/  BSYNC.RECONVERGENT B1 ;  /* 0x0000000000017941 */ /* 0x000fea0003800200 */
.L_x_821:
[----:B------:R-:W-:Y:S01]  /*1c0d0*/  BSSY.RECONVERGENT B1, `(.L_x_823) ;  /* 0x000000c000017945 */ /* 0x000fe20003800200 */
[----:B------:R-:W-:-:S03]  /*1c0e0*/  ISETP.GE.AND P0, PT, R17, RZ, PT ;  /* 0x000000ff1100720c */ /* 0x000fc60003f06270 */
[----:B------:R-:W-:Y:S10]  /*1c0f0*/  @!P6 BRA `(.L_x_824) ;  /* 0x000000000024e947 */ /* 0x000ff40003800000 */
[----:B------:R-:W-:-:S04]  /*1c100*/  LOP3.LUT R34, R11, R35, RZ, 0x30, !PT ;  /* 0x000000230b227212 */ /* 0x000fc800078e30ff */
[----:B------:R-:W2:Y:S02]  /*1c110*/  POPC R36, R34 ;  /* 0x0000002200247309 */ /* 0x000ea40000000000 */
[----:B--2---:R-:W-:-:S13]  /*1c120*/  ISETP.NE.AND P6, PT, R36, 0x1, PT ;  /* 0x000000012400780c */ /* 0x004fda0003fc5270 */
[----:B------:R-:W-:-:S04]  /*1c130*/  @!P6 LOP3.LUT R34, R34, 0x80000000, RZ, 0xfc, !PT ;  /* 0x800000002222e812 */ /* 0x000fc800078efcff */
[----:B------:R-:W-:Y:S01]  /*1c140*/  ISETP.NE.AND P6, PT, R11, R34, PT ;  /* 0x000000220b00720c */ /* 0x000fe20003fc5270 */
[----:B------:R2:W-:Y:S01]  /*1c150*/  STL [R8+-0x8], R34 ;  /* 0xfffff82208007387 */ /* 0x0005e20000100800 */
[----:B------:R-:W-:Y:S02]  /*1c160*/  IMAD.MOV.U32 R11, RZ, RZ, R34 ;  /* 0x000000ffff0b7224 */ /* 0x000fe400078e0022 */
[----:B------:R-:W-:-:S04]  /*1c170*/  SEL R36, RZ, 0x1, !P6 ;  /* 0x00000001ff247807 */ /* 0x000fc80007000000 */
[----:B------:R-:W-:-:S07]  /*1c180*/  LOP3.LUT R5, R5, R36, RZ, 0xfc, !PT ;  /* 0x0000002405057212 */ /* 0x000fce00078efcff */
.L_x_824:
[----:B------:R-:W-:Y:S05]  /*1c190*/  BSYNC.RECONVERGENT B1 ;  /* 0x0000000000017941 */ /* 0x000fea0003800200 */
.L_x_823:
[----:B------:R-:W-:Y:S01]  /*1c1a0*/  BSSY.RECONVERGENT B1, `(.L_x_825) ;  /* 0x000000c000017945 */ /* 0x000fe20003800200 */
[----:B------:R-:W-:-:S03]  /*1c1b0*/  ISETP.GE.AND P6, PT, R18, RZ, PT ;  /* 0x000000ff1200720c */ /* 0x000fc60003fc6270 */
[----:B------:R-:W-:Y:S10]  /*1c1c0*/  @!P5 BRA `(.L_x_826) ;  /* 0x000000000024d947 */ /* 0x000ff40003800000 */
[----:B01----:R-:W-:-:S04]  /*1c1d0*/  LOP3.LUT R37, R12, R35, RZ, 0x30, !PT ;  /* 0x000000230c257212 */ /* 0x003fc800078e30ff */
[----:B--2---:R-:W0:Y:S02]  /*1c1e0*/  POPC R34, R37 ;  /* 0x0000002500227309 */ /* 0x004e240000000000 */
[----:B0-----:R-:W-:-:S13]  /*1c1f0*/  ISETP.NE.AND P5, PT, R34, 0x1, PT ;  /* 0x000000012200780c */ /* 0x001fda0003fa5270 */
[----:B------:R-:W-:-:S04]  /*1c200*/  @!P5 LOP3.LUT R37, R37, 0x80000000, RZ, 0xfc, !PT ;  /* 0x800000002525d812 */ /* 0x000fc800078efcff */
[----:B------:R-:W-:Y:S01]  /*1c210*/  ISETP.NE.AND P5, PT, R12, R37, PT ;  /* 0x000000250c00720c */ /* 0x000fe20003fa5270 */
[----:B------:R3:W-:Y:S01]  /*1c220*/  STL [R8+0xc], R37 ;  /* 0x00000c2508007387 */ /* 0x0007e20000100800 */
[----:B------:R-:W-:Y:S02]  /*1c230*/  IMAD.MOV.U32 R12, RZ, RZ, R37 ;  /* 0x000000ffff0c7224 */ /* 0x000fe400078e0025 */
[----:B------:R-:W-:-:S04]  /*1c240*/  SEL R34, RZ, 0x1, !P5 ;  /* 0x00000001ff227807 */ /* 0x000fc80006800000 */
[----:B------:R-:W-:-:S07]  /*1c250*/  LOP3.LUT R5, R5, R34, RZ, 0xfc, !PT ;  /* 0x0000002205057212 */ /* 0x000fce00078efcff */
.L_x_826:
[----:B------:R-:W-:Y:S05]  /*1c260*/  BSYNC.RECONVERGENT B1 ;  /* 0x0000000000017941 */ /* 0x000fea0003800200 */
.L_x_825:
[----:B------:R-:W-:Y:S01]  /*1c270*/  BSSY.RECONVERGENT B1, `(.L_x_827) ;  /* 0x000000c000017945 */ /* 0x000fe20003800200 */
[----:B------:R-:W-:-:S03]  /*1c280*/  ISETP.GE.AND P5, PT, R19, RZ, PT ;  /* 0x000000ff1300720c */ /* 0x000fc60003fa6270 */
[----:B------:R-:W-:Y:S10]  /*1c290*/  @!P4 BRA `(.L_x_828) ;  /* 0x000000000024c947 */ /* 0x000ff40003800000 */
[----:B--2---:R-:W-:-:S04]  /*1c2a0*/  LOP3.LUT R34, R13, R35, RZ, 0x30, !PT ;  /* 0x000000230d227212 */ /* 0x004fc800078e30ff */
[----:B------:R-:W2:Y:S02]  /*1c2b0*/  POPC R36, R34 ;  /* 0x0000002200247309 */ /* 0x000ea40000000000 */
[----:B--2---:R-:W-:-:S13]  /*1c2c0*/  ISETP.NE.AND P4, PT, R36, 0x1, PT ;  /* 0x000000012400780c */ /* 0x004fda0003f85270 */
[----:B------:R-:W-:-:S04]  /*1c2d0*/  @!P4 LOP3.LUT R34, R34, 0x80000000, RZ, 0xfc, !PT ;  /* 0x800000002222c812 */ /* 0x000fc800078efcff */
[----:B------:R-:W-:Y:S01]  /*1c2e0*/  ISETP.NE.AND P4, PT, R13, R34, PT ;  /* 0x000000220d00720c */ /* 0x000fe20003f85270 */
[----:B------:R4:W-:Y:S01]  /*1c2f0*/  STL [R8+0x20], R34 ;  /* 0x0000202208007387 */ /* 0x0009e20000100800 */
[----:B------:R-:W-:Y:S02]  /*1c300*/  IMAD.MOV.U32 R13, RZ, RZ, R34 ;  /* 0x000000ffff0d7224 */ /* 0x000fe400078e0022 */
[----:B------:R-:W-:-:S04]  /*1c310*/  SEL R36, RZ, 0x1, !P4 ;  /* 0x00000001ff247807 */ /* 0x000fc80006000000 */
[----:B------:R-:W-:-:S07]  /*1c320*/  LOP3.LUT R5, R5, R36, RZ, 0xfc, !PT ;  /* 0x0000002405057212 */ /* 0x000fce00078efcff */
.L_x_828:
[----:B------:R-:W-:Y:S05]  /*1c330*/  BSYNC.RECONVERGENT B1 ;  /* 0x0000000000017941 */ /* 0x000fea0003800200 */
.L_x_827:
[----:B------:R-:W-:Y:S01]  /*1c340*/  BSSY.RECONVERGENT B1, `(.L_x_829) ;  /* 0x000000c000017945 */ /* 0x000fe20003800200 */
[----:B------:R-:W-:-:S03]  /*1c350*/  ISETP.GE.AND P4, PT, R20, RZ, PT ;  /* 0x000000ff1400720c */ /* 0x000fc60003f86270 */
[----:B------:R-:W-:Y:S10]  /*1c360*/  @!P3 BRA `(.L_x_830) ;  /* 0x000000000024b947 */ /* 0x000ff40003800000 */
[----:B01-3--:R-:W-:-:S04]  /*1c370*/  LOP3.LUT R37, R14, R35, RZ, 0x30, !PT ;  /* 0x000000230e257212 */ /* 0x00bfc800078e30ff */
[----:B--2-4-:R-:W0:Y:S02]  /*1c380*/  POPC R34, R37 ;  /* 0x0000002500227309 */ /* 0x014e240000000000 */
[----:B0-----:R-:W-:-:S13]  /*1c390*/  ISETP.NE.AND P3, PT, R34, 0x1, PT ;  /* 0x000000012200780c */ /* 0x001fda0003f65270 */
[----:B------:R-:W-:-:S04]  /*1c3a0*/  @!P3 LOP3.LUT R37, R37, 0x80000000, RZ, 0xfc, !PT ;  /* 0x800000002525b812 */ /* 0x000fc800078efcff */
[----:B------:R-:W-:Y:S01]  /*1c3b0*/  ISETP.NE.AND P3, PT, R14, R37, PT ;  /* 0x000000250e00720c */ /* 0x000fe20003f65270 */
[----:B------:R0:W-:Y:S01]  /*1c3c0*/  STL [R8+-0x2c], R37 ;  /* 0xffffd42508007387 */ /* 0x0001e20000100800 */
[----:B------:R-:W-:Y:S02]  /*1c3d0*/  IMAD.MOV.U32 R14, RZ, RZ, R37 ;  /* 0x000000ffff0e7224 */ /* 0x000fe400078e0025 */
[----:B------:R-:W-:-:S04]  /*1c3e0*/  SEL R34, RZ, 0x1, !P3 ;  /* 0x00000001ff227807 */ /* 0x000fc80005800000 */
[----:B------:R-:W-:-:S07]  /*1c3f0*/  LOP3.LUT R5, R5, R34, RZ, 0xfc, !PT ;  /* 0x0000002205057212 */ /* 0x000fce00078efcff */
.L_x_830:
[----:B------:R-:W-:Y:S05]  /*1c400*/  BSYNC.RECONVERGENT B1 ;  /* 0x0000000000017941 */ /* 0x000fea0003800200 */
.L_x_829:
[----:B------:R-:W-:Y:S01]  /*1c410*/  BSSY.RECONVERGENT B1, `(.L_x_831) ;  /* 0x000000c000017945 */ /* 0x000fe20003800200 */
[----:B------:R-:W-:-:S03]  /*1c420*/  ISETP.GE.AND P3, PT, R21, RZ, PT ;  /* 0x000000ff1500720c */ /* 0x000fc60003f66270 */
[----:B------:R-:W-:Y:S10]  /*1c430*/  @!P2 BRA `(.L_x_832) ;  /* 0x000000000024a947 */ /* 0x000ff40003800000 */
[----:B--2-4-:R-:W-:-:S04]  /*1c440*/  LOP3.LUT R34, R15, R35, RZ, 0x30, !PT ;  /* 0x000000230f227212 */ /* 0x014fc800078e30ff */
        /* <DEDUP_REMOVED lines=8> */
.L_x_832:
[----:B------:R-:W-:Y:S05]  /*1c4d0*/  BSYNC.RECONVERGENT B1 ;  /* 0x0000000000017941 */ /* 0x000fea0003800200 */
.L_x_831:
        /* <DEDUP_REMOVED lines=12> */
.L_x_834:
[----:B------:R-:W-:Y:S05]  /*1c5a0*/  BSYNC.RECONVERGENT B1 ;  /* 0x0000000000017941 */ /* 0x000fea0003800200 */
.L_x_833:
        /* <DEDUP_REMOVED lines=12> */
.L_x_836:
[----:B------:R-:W-:Y:S05]  /*1c670*/  BSYNC.RECONVERGENT B1 ;  /* 0x0000000000017941 */ /* 0x000fea0003800200 */
.L_x_835:
        /* <DEDUP_REMOVED lines=8> */
[----:B------:R0:W-:Y:S01]  /*1c700*/  STL [R8+0x24], R37 ;  /* 0x0000242508007387 */ /* 0x0001e20000100800 */
[----:B------:R-:W-:Y:S02]  /*1c710*/  IMAD.MOV.U32 R18, RZ, RZ, R37 ;  /* 0x000000ffff127224 */ /* 0x000fe400078e0025 */
[----:B------:R-:W-:-:S04]  /*1c720*/  SEL R34, RZ, 0x1, !P6 ;  /* 0x00000001ff227807 */ /* 0x000fc80007000000 */
[----:B------:R-:W-:-:S07]  /*1c730*/  LOP3.LUT R5, R5, R34, RZ, 0xfc, !PT ;  /* 0x0000002205057212 */ /* 0x000fce00078efcff */
.L_x_838:
[----:B------:R-:W-:Y:S05]  /*1c740*/  BSYNC.RECONVERGENT B1 ;  /* 0x0000000000017941 */ /* 0x000fea0003800200 */
.L_x_837:
        /* <DEDUP_REMOVED lines=12> */
.L_x_840:
[----:B------:R-:W-:Y:S05]  /*1c810*/  BSYNC.RECONVERGENT B1 ;  /* 0x0000000000017941 */ /* 0x000fea0003800200 */
.L_x_839:
        /* <DEDUP_REMOVED lines=12> */
.L_x_842:
[----:B------:R-:W-:Y:S05]  /*1c8e0*/  BSYNC.RECONVERGENT B1 ;  /* 0x0000000000017941 */ /* 0x000fea0003800200 */
.L_x_841:
        /* <DEDUP_REMOVED lines=8> */
[----:B------:R2:W-:Y:S01]  /*1c970*/  STL [R8], R34 ;  /* 0x0000002208007387 */ /* 0x0005e20000100800 */
[----:B------:R-:W-:Y:S02]  /*1c980*/  IMAD.MOV.U32 R21, RZ, RZ, R34 ;  /* 0x000000ffff157224 */ /* 0x000fe400078e0022 */
[----:B------:R-:W-:-:S04]  /*1c990*/  SEL R36, RZ, 0x1, !P3 ;  /* 0x00000001ff247807 */ /* 0x000fc80005800000 */
[----:B------:R-:W-:-:S07]  /*1c9a0*/  LOP3.LUT R5, R5, R36, RZ, 0xfc, !PT ;  /* 0x0000002405057212 */ /* 0x000fce00078efcff */
.L_x_844:
[----:B------:R-:W-:Y:S05]  /*1c9b0*/  BSYNC.RECONVERGENT B1 ;  /* 0x0000000000017941 */ /* 0x000fea0003800200 */
.L_x_843:
        /* <DEDUP_REMOVED lines=12> */
.L_x_846:
[----:B------:R-:W-:Y:S05]  /*1ca80*/  BSYNC.RECONVERGENT B1 ;  /* 0x0000000000017941 */ /* 0x000fea0003800200 */
.L_x_845:
        /* <DEDUP_REMOVED lines=12> */
.L_x_848:
[----:B------:R-:W-:Y:S05]  /*1cb50*/  BSYNC.RECONVERGENT B1 ;  /* 0x0000000000017941 */ /* 0x000fea0003800200 */
.L_x_847:
        /* <DEDUP_REMOVED lines=12> */
.L_x_850:
[----:B------:R-:W-:Y:S05]  /*1cc20*/  BSYNC.RECONVERGENT B1 ;  /* 0x0000000000017941 */ /* 0x000fea0003800200 */
.L_x_849:
        /* <DEDUP_REMOVED lines=12> */
.L_x_852:
[----:B------:R-:W-:Y:S05]  /*1ccf0*/  BSYNC.RECONVERGENT B1 ;  /* 0x0000000000017941 */ /* 0x000fea0003800200 */
.L_x_851:
        /* <DEDUP_REMOVED lines=12> */
.L_x_854:
[----:B------:R-:W-:Y:S05]  /*1cdc0*/  BSYNC.RECONVERGENT B1 ;  /* 0x0000000000017941 */ /* 0x000fea0003800200 */
.L_x_853:
        /* <DEDUP_REMOVED lines=12> */
.L_x_856:
[----:B------:R-:W-:Y:S05]  /*1ce90*/  BSYNC.RECONVERGENT B1 ;  /* 0x0000000000017941 */ /* 0x000fea0003800200 */
.L_x_855:
[----:B------:R-:W-:Y:S04]  /*1cea0*/  BSSY.RECONVERGENT B1, `(.L_x_857) ;  /* 0x000000b000017945 */ /* 0x000fe80003800200 */
[----:B------:R-:W-:Y:S05]  /*1ceb0*/  @!P3 BRA `(.L_x_858) ;  /* 0x000000000024b947 */ /* 0x000fea0003800000 */
        /* <DEDUP_REMOVED lines=9> */
.L_x_858:
[----:B------:R-:W-:Y:S05]  /*1cf50*/  BSYNC.RECONVERGENT B1 ;  /* 0x0000000000017941 */ /* 0x000fea0003800200 */
.L_x_857:
[----:B------:R-:W-:Y:S04]  /*1cf60*/  BSSY.RECONVERGENT B1, `(.L_x_859) ;  /* 0x000000b000017945 */ /* 0x000fe80003800200 */
[----:B------:R-:W-:Y:S05]  /*1cf70*/  @!P2 BRA `(.L_x_860) ;  /* 0x000000000024a947 */ /* 0x000fea0003800000 */
        /* <DEDUP_REMOVED lines=9> */
.L_x_860:
[----:B------:R-:W-:Y:S05]  /*1d010*/  BSYNC.RECONVERGENT B1 ;  /* 0x0000000000017941 */ /* 0x000fea0003800200 */
.L_x_859:
[----:B------:R-:W-:Y:S04]  /*1d020*/  BSSY.RECONVERGENT B1, `(.L_x_861) ;  /* 0x000000b000017945 */ /* 0x000fe80003800200 */
[----:B------:R-:W-:Y:S05]  /*1d030*/  @!P1 BRA `(.L_x_862) ;  /* 0x0000000000249947 */ /* 0x000fea0003800000 */
        /* <DEDUP_REMOVED lines=9> */
.L_x_862:
[----:B------:R-:W-:Y:S05]  /*1d0d0*/  BSYNC.RECONVERGENT B1 ;  /* 0x0000000000017941 */ /* 0x000fea0003800200 */
.L_x_861:
[----:B------:R-:W-:Y:S04]  /*1d0e0*/  BSSY.RECONVERGENT B1, `(.L_x_863) ;  /* 0x000000b000017945 */ /* 0x000fe80003800200 */
[----:B------:R-:W-:Y:S05]  /*1d0f0*/  @!P0 BRA `(.L_x_864) ;  /* 0x0000000000248947 */ /* 0x000fea0003800000 */
        /* <DEDUP_REMOVED lines=9> */
.L_x_864:
[----:B------:R-:W-:Y:S05]  /*1d190*/  BSYNC.RECONVERGENT B1 ;  /* 0x0000000000017941 */ /* 0x000fea0003800200 */
.L_x_863:
        /* <DEDUP_REMOVED lines=11> */
.L_x_866:
[----:B------:R-:W-:Y:S05]  /*1d250*/  BSYNC.RECONVERGENT B1 ;  /* 0x0000000000017941 */ /* 0x000fea0003800200 */
.L_x_865:
[----:B------:R-:W-:Y:S04]  /*1d260*/  BSSY.RECONVERGENT B1, `(.L_x_867) ;  /* 0x000000b000017945 */ /* 0x000fe80003800200 */
[----:B------:R-:W-:Y:S05]  /*1d270*/  @!P5 BRA `(.L_x_868) ;  /* 0x000000000024d947 */ /* 0x000fea0003800000 */
[----:B------:R-:W-:-:S04]  /*1d280*/  LOP3.LUT R35, R33, R35, RZ, 0x30, !PT ;  /* 0x0000002321237212 */ /* 0x000fc800078e30ff */
[----:B--2-4-:R-:W2:Y:S02]  /*1d290*/  POPC R34, R35 ;  /* 0x0000002300227309 */ /* 0x014ea40000000000 */
[----:B--2---:R-:W-:-:S13]  /*1d2a0*/  ISETP.NE.AND P0, PT, R34, 0x1, PT ;  /* 0x000000012200780c */ /* 0x004fda0003f05270 */
[----:B------:R-:W-:-:S04]  /*1d2b0*/  @!P0 LOP3.LUT R35, R35, 0x80000000, RZ, 0xfc, !PT ;  /* 0x8000000023238812 */ /* 0x000fc800078efcff */
[----:B------:R-:W-:Y:S01]  /*1d2c0*/  ISETP.NE.AND P0, PT, R33, R35, PT ;  /* 0x000000232100720c */ /* 0x000fe20003f05270 */
[----:B------:R2:W-:Y:S01]  /*1d2d0*/  STL [R8+0x30], R35 ;  /* 0x0000302308007387 */ /* 0x0005e20000100800 */
[----:B------:R-:W-:Y:S02]  /*1d2e0*/  IMAD.MOV.U32 R33, RZ, RZ, R35 ;  /* 0x000000ffff217224 */ /* 0x000fe400078e0023 */
[----:B------:R-:W-:-:S04]  /*1d2f0*/  SEL R34, RZ, 0x1, !P0 ;  /* 0x00000001ff227807 */ /* 0x000fc80004000000 */
[----:B------:R-:W-:-:S07]  /*1d300*/  LOP3.LUT R5, R5, R34, RZ, 0xfc, !PT ;  /* 0x0000002205057212 */ /* 0x000fce00078efcff */
.L_x_868:
[----:B------:R-:W-:Y:S05]  /*1d310*/  BSYNC.RECONVERGENT B1 ;  /* 0x0000000000017941 */ /* 0x000fea0003800200 */
.L_x_867:
[----:B------:R-:W5:Y:S01]  /*1d320*/  POPC R40, R0 ;  /* 0x0000000000287309 */ /* 0x000f620000000000 */
[----:B------:R0:W-:Y:S01]  /*1d330*/  STL.128 [R1], RZ ;  /* 0x000000ff01007387 */ /* 0x0001e20000100c00 */
[----:B------:R-:W-:Y:S01]  /*1d340*/  BSSY.RECONVERGENT B1, `(.L_x_869) ;  /* 0x0000019000017945 */ /* 0x000fe20003800200 */
[----:B--2---:R-:W-:Y:S02]  /*1d350*/  IMAD.MOV.U32 R35, RZ, RZ, RZ ;  /* 0x000000ffff237224 */ /* 0x004fe400078e00ff */
        /* <DEDUP_REMOVED lines=10> */
[----:B----4-:R-:W2:Y:S01]  /*1d400*/  FLO.U32 R34, R0 ;  /* 0x0000000000227300 */ /* 0x010ea200000e0000 */
[----:B01-3--:R-:W-:Y:S01]  /*1d410*/  IMAD.MOV.U32 R37, RZ, RZ, -0x80000000 ;  /* 0x80000000ff257424 */ /* 0x00bfe200078e00ff */
[----:B--2---:R-:W-:-:S04]  /*1d420*/  IADD3 R34, PT, PT, -R34, 0x1f, RZ ;  /* 0x0000001f22227810 */ /* 0x004fc80007ffe1ff */
        /* <DEDUP_REMOVED lines=10> */
.L_x_870:
[----:B------:R-:W-:Y:S05]  /*1d4d0*/  BSYNC.RECONVERGENT B1 ;  /* 0x0000000000017941 */ /* 0x000fea0003800200 */
.L_x_869:
[----:B------:R-:W5:Y:S01]  /*1d4e0*/  POPC R38, R10 ;  /* 0x0000000a00267309 */ /* 0x000f620000000000 */
[----:B------:R-:W-:Y:S01]  /*1d4f0*/  BSSY.RECONVERGENT B1, `(.L_x_871) ;  /* 0x0000010000017945 */ /* 0x000fe20003800200 */
[----:B-----5:R-:W-:-:S04]  /*1d500*/  ISETP.NE.AND P0, PT, R38, 0x2, PT ;  /* 0x000000022600780c */ /* 0x020fc80003f05270 */
[----:B------:R-:W-:-:S13]  /*1d510*/  ISETP.LT.OR P0, PT, R10, RZ, P0 ;  /* 0x000000ff0a00720c */ /* 0x000fda0000701670 */
[----:B------:R-:W-:Y:S05]  /*1d520*/  @P0 BRA `(.L_x_872) ;  /* 0x0000000000300947 */ /* 0x000fea0003800000 */
[----:B----4-:R-:W4:Y:S01]  /*1d530*/  FLO.U32 R34, R10 ;  /* 0x0000000a00227300 */ /* 0x010f2200000e0000 */
[----:B------:R-:W-:Y:S01]  /*1d540*/  IMAD.MOV.U32 R39, RZ, RZ, -0x80000000 ;  /* 0x80000000ff277424 */ /* 0x000fe200078e00ff */
[----:B----4-:R-:W-:-:S04]  /*1d550*/  IADD3 R34, PT, PT, -R34, 0x1f, RZ ;  /* 0x0000001f22227810 */ /* 0x010fc80007ffe1ff */
[----:B------:R-:W-:-:S04]  /*1d560*/  SHF.R.U32.HI R39, RZ, R34, R39 ;  /* 0x00000022ff277219 */ /* 0x000fc80000011627 */
[----:B------:R-:W-:-:S04]  /*1d570*/  LOP3.LUT R34, R39, R10, RZ, 0x3c, !PT ;  /* 0x0000000a27227212 */ /* 0x000fc800078e3cff */
[----:B0123--:R-:W0:Y:S02]  /*1d580*/  FLO.U32 R37, R34 ;  /* 0x0000002200257300 */ /* 0x00fe2400000e0000 */
[----:B0-----:R-:W-:-:S05]  /*1d590*/  IMAD R37, R37, 0x4, R2 ;  /* 0x0000000425257824 */ /* 0x001fca00078e0202 */
[----:B------:R-:W2:Y:S02]  /*1d5a0*/  LDL R36, [R37] ;  /* 0x0000000025247983 */ /* 0x000ea40000100800 */
[----:B--2---:R-:W-:-:S13]  /*1d5b0*/  LOP3.LUT P0, RZ, R36, R39, RZ, 0xc0, !PT ;  /* 0x0000002724ff7212 */ /* 0x004fda000780c0ff */
[----:B------:R-:W-:Y:S02]  /*1d5c0*/  @!P0 LOP3.LUT R36, R36, R39, RZ, 0xfc, !PT ;  /* 0x0000002724248212 */ /* 0x000fe400078efcff */
[----:B------:R-:W-:-:S03]  /*1d5d0*/  @P0 LOP3.LUT R35, R10, R35, RZ, 0xfc, !PT ;  /* 0x000000230a230212 */ /* 0x000fc600078efcff */
[----:B------:R0:W-:Y:S04]  /*1d5e0*/  @!P0 STL [R37], R36 ;  /* 0x0000002425008387 */ /* 0x0001e80000100800 */
.L_x_872:
[----:B------:R-:W-:Y:S05]  /*1d5f0*/  BSYNC.RECONVERGENT B1 ;  /* 0x0000000000017941 */ /* 0x000fea0003800200 */
.L_x_871:
[----:B------:R-:W5:Y:S01]  /*1d600*/  POPC R41, R11 ;  /* 0x0000000b00297309 */ /* 0x000f620000000000 */
[----:B------:R-:W-:Y:S01]  /*1d610*/  BSSY.RECONVERGENT B1, `(.L_x_873) ;  /* 0x0000010000017945 */ /* 0x000fe20003800200 */
[----:B-----5:R-:W-:-:S04]  /*1d620*/  ISETP.NE.AND P0, PT, R41, 0x2, PT ;  /* 0x000000022900780c */ /* 0x020fc80003f05270 */
[----:B------:R-:W-:-:S13]  /*1d630*/  ISETP.LT.OR P0, PT, R11, RZ, P0 ;  /* 0x000000ff0b00720c */ /* 0x000fda0000701670 */
[----:B------:R-:W-:Y:S05]  /*1d640*/  @P0 BRA `(.L_x_874) ;  /* 0x0000000000300947 */ /* 0x000fea0003800000 */
[----:B----4-:R-:W4:Y:S01]  /*1d650*/  FLO.U32 R34, R11 ;  /* 0x0000000b00227300 */ /* 0x010f2200000e0000 */
[----:B0123--:R-:W-:Y:S01]  /*1d660*/  IMAD.MOV.U32 R37, RZ, RZ, -0x80000000 ;  /* 0x80000000ff257424 */ /* 0x00ffe200078e00ff */
[----:B----4-:R-:W-:-:S04]  /*1d670*/  IADD3 R34, PT, PT, -R34, 0x1f, RZ ;  /* 0x0000001f22227810 */ /* 0x010fc80007ffe1ff */
        /* <DEDUP_REMOVED lines=9> */
.L_x_874:
[----:B------:R-:W-:Y:S05]  /*1d710*/  BSYNC.RECONVERGENT B1 ;  /* 0x0000000000017941 */ /* 0x000fea0003800200 */
.L_x_873:
        /* <DEDUP_REMOVED lines=17> */
.L_x_876:
[----:B------:R-:W-:Y:S05]  /*1d830*/  BSYNC.RECONVERGENT B1 ;  /* 0x0000000000017941 */ /* 0x000fea0003800200 */
.L_x_875:
        /* <DEDUP_REMOVED lines=17> */
.L_x_878:
[----:B------:R-:W-:Y:S05]  /*1d950*/  BSYNC.RECONVERGENT B1 ;  /* 0x0000000000017941 */ /* 0x000fea0003800200 */
.L_x_877:
        /* <DEDUP_REMOVED lines=17> */
.L_x_880:
[----:B------:R-:W-:Y:S05]  /*1da70*/  BSYNC.RECONVERGENT B1 ;  /* 0x0000000000017941 */ /* 0x000fea0003800200 */
.L_x_879:
        /* <DEDUP_REMOVED lines=17> */
.L_x_882:
[----:B------:R-:W-:Y:S05]  /*1db90*/  BSYNC.RECONVERGENT B1 ;  /* 0x0000000000017941 */ /* 0x000fea0003800200 */
.L_x_881:
        /* <DEDUP_REMOVED lines=17> */
.L_x_884:
[----:B------:R-:W-:Y:S05]  /*1dcb0*/  BSYNC.RECONVERGENT B1 ;  /* 0x0000000000017941 */ /* 0x000fea0003800200 */
.L_x_883:
        /* <DEDUP_REMOVED lines=17> */
.L_x_886:
[----:B------:R-:W-:Y:S05]  /*1ddd0*/  BSYNC.RECONVERGENT B1 ;  /* 0x0000000000017941 */ /* 0x000fea0003800200 */
.L_x_885:
        /* <DEDUP_REMOVED lines=17> */
.L_x_888:
[----:B------:R-:W-:Y:S05]  /*1def0*/  BSYNC.RECONVERGENT B1 ;  /* 0x0000000000017941 */ /* 0x000fea0003800200 */
.L_x_887:
        /* <DEDUP_REMOVED lines=17> */
.L_x_890:
[----:B------:R-:W-:Y:S05]  /*1e010*/  BSYNC.RECONVERGENT B1 ;  /* 0x0000000000017941 */ /* 0x000fea0003800200 */
.L_x_889:
        /* <DEDUP_REMOVED lines=17> */
.L_x_892:
[----:B------:R-:W-:Y:S05]  /*1e130*/  BSYNC.RECONVERGENT B1 ;  /* 0x0000000000017941 */ /* 0x000fea0003800200 */
.L_x_891:
        /* <DEDUP_REMOVED lines=17> */
.L_x_894:
[----:B------:R-:W-:Y:S05]  /*1e250*/  BSYNC.RECONVERGENT B1 ;  /* 0x0000000000017941 */ /* 0x000fea0003800200 */
.L_x_893:
        /* <DEDUP_REMOVED lines=17> */
.L_x_896:
[----:B------:R-:W-:Y:S05]  /*1e370*/  BSYNC.RECONVERGENT B1 ;  /* 0x0000000000017941 */ /* 0x000fea0003800200 */
.L_x_895:
        /* <DEDUP_REMOVED lines=17> */
.L_x_898:
[----:B------:R-:W-:Y:S05]  /*1e490*/  BSYNC.RECONVERGENT B1 ;  /* 0x0000000000017941 */ /* 0x000fea0003800200 */
.L_x_897:
        /* <DEDUP_REMOVED lines=17> */
.L_x_900:
[----:B------:R-:W-:Y:S05]  /*1e5b0*/  BSYNC.RECONVERGENT B1 ;  /* 0x0000000000017941 */ /* 0x000fea0003800200 */
.L_x_899:
        /* <DEDUP_REMOVED lines=17> */
.L_x_902:
[----:B------:R-:W-:Y:S05]  /*1e6d0*/  BSYNC.RECONVERGENT B1 ;  /* 0x0000000000017941 */ /* 0x000fea0003800200 */
.L_x_901:
        /* <DEDUP_REMOVED lines=17> */
.L_x_904:
[----:B------:R-:W-:Y:S05]  /*1e7f0*/  BSYNC.RECONVERGENT B1 ;  /* 0x0000000000017941 */ /* 0x000fea0003800200 */
.L_x_903:
        /* <DEDUP_REMOVED lines=17> */
.L_x_906:
[----:B------:R-:W-:Y:S05]  /*1e910*/  BSYNC.RECONVERGENT B1 ;  /* 0x0000000000017941 */ /* 0x000fea0003800200 */
.L_x_905:
        /* <DEDUP_REMOVED lines=17> */
.L_x_908:
[----:B------:R-:W-:Y:S05]  /*1ea30*/  BSYNC.RECONVERGENT B1 ;  /* 0x0000000000017941 */ /* 0x000fea0003800200 */
.L_x_907:
        /* <DEDUP_REMOVED lines=17> */
.L_x_910:
[----:B------:R-:W-:Y:S05]  /*1eb50*/  BSYNC.RECONVERGENT B1 ;  /* 0x0000000000017941 */ /* 0x000fea0003800200 */
.L_x_909:
        /* <DEDUP_REMOVED lines=17> */
.L_x_912:
[----:B------:R-:W-:Y:S05]  /*1ec70*/  BSYNC.RECONVERGENT B1 ;  /* 0x0000000000017941 */ /* 0x000fea0003800200 */
.L_x_911:
        /* <DEDUP_REMOVED lines=17> */
.L_x_914:
[----:B------:R-:W-:Y:S05]  /*1ed90*/  BSYNC.RECONVERGENT B1 ;  /* 0x0000000000017941 */ /* 0x000fea0003800200 */
.L_x_913:
        /* <DEDUP_REMOVED lines=17> */
.L_x_916:
[----:B------:R-:W-:Y:S05]  /*1eeb0*/  BSYNC.RECONVERGENT B1 ;  /* 0x0000000000017941 */ /* 0x000fea0003800200 */
.L_x_915:
        /* <DEDUP_REMOVED lines=14> */
[----:B0-----:R-:W-:-:S06]  /*1efa0*/  IMAD R37, R37, 0x4, R2 ;  /* 0x0000000425257824 */ /* 0x001fcc00078e0202 */
[----:B------:R-:W2:Y:S02]  /*1efb0*/  LDL R37, [R37] ;  /* 0x0000000025257983 */ /* 0x000ea40000100800 */
[----:B--2---:R-:W-:-:S04]  /*1efc0*/  LOP3.LUT P0, RZ, R37, R34, RZ, 0xc0, !PT ;  /* 0x0000002225ff7212 */ /* 0x004fc8000780c0ff */
[----:B------:R-:W-:-:S04]  /*1efd0*/  SEL R34, R33, RZ, P0 ;  /* 0x000000ff21227207 */ /* 0x000fc80000000000 */
[----:B------:R-:W-:-:S07]  /*1efe0*/  LOP3.LUT R35, R35, R34, RZ, 0xfc, !PT ;  /* 0x0000002223237212 */ /* 0x000fce00078efcff */
.L_x_918:
[----:B------:R-:W-:Y:S05]  /*1eff0*/  BSYNC.RECONVERGENT B1 ;  /* 0x0000000000017941 */ /* 0x000fea0003800200 */
.L_x_917:
[----:B------:R-:W-:Y:S01]  /*1f000*/  ISETP.NE.AND P0, PT, R35, RZ, PT ;  /* 0x000000ff2300720c */ /* 0x000fe20003f05270 */
[----:B------:R-:W-:Y:S01]  /*1f010*/  BSSY.RECONVERGENT B1, `(.L_x_919) ;  /* 0x0000175000017945 */ /* 0x000fe20003800200 */
[----:B----4-:R-:W-:-:S11]  /*1f020*/  IMAD.MOV.U32 R34, RZ, RZ, RZ ;  /* 0x000000ffff227224 */ /* 0x010fd600078e00ff */
[----:B------:R-:W-:Y:S05]  /*1f030*/  @!P0 BRA `(.L_x_920) ;  /* 0x0000001400c88947 */ /* 0x000fea0003800000 */
[-C--:B0123--:R-:W-:Y:S01]  /*1f040*/  LOP3.LUT R37, R0, R35.reuse, RZ, 0xc0, !PT ;  /* 0x0000002300257212 */ /* 0x08ffe200078ec0ff */
[----:B------:R-:W-:Y:S01]  /*1f050*/  BSSY.RECONVERGENT B2, `(.L_x_921) ;  /* 0x0000029000027945 */ /* 0x000fe20003800200 */
[----:B------:R-:W-:Y:S02]  /*1f060*/  LOP3.LUT R39, R10, R35, RZ, 0xc0, !PT ;  /* 0x000000230a277212 */ /* 0x000fe400078ec0ff */
[----:B------:R-:W-:Y:S02]  /*1f070*/  ISETP.NE.AND P0, PT, R37, R0, PT ;  /* 0x000000002500720c */ /* 0x000fe40003f05270 */
[----:B------:R-:W-:Y:S02]  /*1f080*/  ISETP.NE.AND P5, PT, R39, R10, PT ;  /* 0x0000000a2700720c */ /* 0x000fe40003fa5270 */
[----:B------:R-:W-:Y:S02]  /*1f090*/  ISETP.EQ.AND P0, PT, R40, 0x2, !P0 ;  /* 0x000000022800780c */ /* 0x000fe40004702270 */
[----:B------:R-:W-:-:S02]  /*1f0a0*/  ISETP.EQ.AND P5, PT, R38, 0x2, !P5 ;  /* 0x000000022600780c */ /* 0x000fc40006fa2270 */
[----:B------:R-:W-:Y:S02]  /*1f0b0*/  ISETP.GT.AND P0, PT, R0, -0x1, P0 ;  /* 0xffffffff0000780c */ /* 0x000fe40000704270 */
[----:B------:R-:W-:Y:S02]  /*1f0c0*/  ISETP.GT.AND P6, PT, R10, -0x1, PT ;  /* 0xffffffff0a00780c */ /* 0x000fe40003fc4270 */
[-C--:B------:R-:W-:Y:S02]  /*1f0d0*/  LOP3.LUT R39, R12, R35.reuse, RZ, 0xc0, !PT ;  /* 0x000000230c277212 */ /* 0x080fe400078ec0ff */
[-C--:B------:R-:W-:Y:S02]  /*1f0e0*/  LOP3.LUT R36, R13, R35.reuse, RZ, 0xc0, !PT ;  /* 0x000000230d247212 */ /* 0x080fe400078ec0ff */
[----:B------:R-:W-:Y:S02]  /*1f0f0*/  ISETP.NE.AND P3, PT, R39, R12, PT ;  /* 0x0000000c2700720c */ /* 0x000fe40003f65270 */
[----:B------:R-:W-:-:S02]  /*1f100*/  LOP3.LUT R39, R14, R35, RZ, 0xc0, !PT ;  /* 0x000000230e277212 */ /* 0x000fc400078ec0ff */
[----:B------:R-:W-:Y:S02]  /*1f110*/  ISETP.NE.AND P2, PT, R36, R13, PT ;  /* 0x0000000d2400720c */ /* 0x000fe40003f45270 */
[-C--:B------:R-:W-:Y:S02]  /*1f120*/  @!P0 LOP3.LUT R37, R0, R35.reuse, RZ, 0x30, !PT ;  /* 0x0000002300258212 */ /* 0x080fe400078e30ff */
[----:B------:R-:W-:Y:S02]  /*1f130*/  ISETP.EQ.AND P3, PT, R42, 0x2, !P3 ;  /* 0x000000022a00780c */ /* 0x000fe40005f62270 */
[----:B------:R-:W0:Y:S01]  /*1f140*/  @!P0 POPC R34, R37 ;  /* 0x0000002500228309 */ /* 0x000e220000000000 */
[----:B------:R-:W-:Y:S02]  /*1f150*/  ISETP.EQ.AND P2, PT, R43, 0x2, !P2 ;  /* 0x000000022b00780c */ /* 0x000fe40005742270 */
[----:B0-----:R-:W-:Y:S02]  /*1f160*/  ISETP.NE.OR P1, PT, R34, 0x1, P0 ;  /* 0x000000012200780c */ /* 0x001fe40000725670 */
[----:B------:R-:W-:-:S04]  /*1f170*/  LOP3.LUT R34, R11, R35, RZ, 0xc0, !PT ;  /* 0x000000230b227212 */ /* 0x000fc800078ec0ff */
[----:B------:R-:W-:Y:S01]  /*1f180*/  ISETP.NE.AND P4, PT, R34, R11, PT ;  /* 0x0000000b2200720c */ /* 0x000fe20003f85270 */
[----:B------:R-:W-:-:S03]  /*1f190*/  IMAD.MOV.U32 R34, RZ, RZ, RZ ;  /* 0x000000ffff227224 */ /* 0x000fc600078e00ff */
[----:B------:R-:W-:Y:S02]  /*1f1a0*/  ISETP.EQ.AND P4, PT, R41, 0x2, !P4 ;  /* 0x000000022900780c */ /* 0x000fe40006782270 */
[----:B------:R-:W-:Y:S02]  /*1f1b0*/  LOP3.LUT R41, R16, R35, RZ, 0xc0, !PT ;  /* 0x0000002310297212 */ /* 0x000fe400078ec0ff */
[----:B------:R-:W-:-:S04]  /*1f1c0*/  @!P1 LOP3.LUT R37, R37, 0x80000000, RZ, 0xfc, !PT ;  /* 0x8000000025259812 */ /* 0x000fc800078efcff */
[----:B------:R-:W-:Y:S01]  /*1f1d0*/  @!P0 ISETP.NE.AND P1, PT, R0, R37, PT ;  /* 0x000000250000820c */ /* 0x000fe20003f25270 */
[----:B------:R0:W-:Y:S01]  /*1f1e0*/  @!P0 STL [R8+-0x30], R37 ;  /* 0xffffd02508008387 */ /* 0x0001e20000100800 */
[----:B------:R-:W-:Y:S02]  /*1f1f0*/  LOP3.LUT R0, R15, R35, RZ, 0xc0, !PT ;  /* 0x000000230f007212 */ /* 0x000fe400078ec0ff */
[----:B------:R-:W-:Y:S02]  /*1f200*/  @!P0 SEL R34, RZ, 0x1, !P1 ;  /* 0x00000001ff228807 */ /* 0x000fe40004800000 */
[----:B------:R-:W-:Y:S02]  /*1f210*/  ISETP.NE.AND P1, PT, R39, R14, PT ;  /* 0x0000000e2700720c */ /* 0x000fe40003f25270 */
[----:B------:R-:W-:Y:S02]  /*1f220*/  ISETP.NE.AND P0, PT, R0, R15, PT ;  /* 0x0000000f0000720c */ /* 0x000fe40003f05270 */
[----:B------:R-:W-:-:S02]  /*1f230*/  ISETP.EQ.AND P1, PT, R46, 0x2, !P1 ;  /* 0x000000022e00780c */ /* 0x000fc40004f22270 */
[----:B------:R-:W-:Y:S01]  /*1f240*/  ISETP.EQ.AND P0, PT, R47, 0x2, !P0 ;  /* 0x000000022f00780c */ /* 0x000fe20004702270 */
[----:B0-----:R-:W-:-:S12]  /*1f250*/  @P5 BRA P6, `(.L_x_922) ;  /* 0x0000000000205947 */ /* 0x001fd80003000000 */
        /* <DEDUP_REMOVED lines=8> */
.L_x_922:
[----:B------:R-:W-:Y:S05]  /*1f2e0*/  BSYNC.RECONVERGENT B2 ;  /* 0x0000000000027941 */ /* 0x000fea0003800200 */
.L_x_921:
[----:B------:R-:W-:Y:S01]  /*1f2f0*/  ISETP.GT.AND P6, PT, R11, -0x1, PT ;  /* 0xffffffff0b00780c */ /* 0x000fe20003fc4270 */
[----:B------:R-:W-:Y:S01]  /*1f300*/  BSSY.RECONVERGENT B2, `(.L_x_923) ;  /* 0x000000c000027945 */ /* 0x000fe20003800200 */
[----:B------:R-:W-:Y:S02]  /*1f310*/  LOP3.LUT R10, R17, R35, RZ, 0xc0, !PT ;  /* 0x00000023110a7212 */ /* 0x000fe400078ec0ff */
[----:B------:R-:W-:-:S09]  /*1f320*/  ISETP.NE.AND P5, PT, R41, R16, PT ;  /* 0x000000102900720c */ /* 0x000fd20003fa5270 */
[----:B------:R-:W-:Y:S05]  /*1f330*/  @P4 BRA P6, `(.L_x_924) ;  /* 0x0000000000204947 */ /* 0x000fea0003000000 */
[----:B------:R-:W-:-:S04]  /*1f340*/  LOP3.LUT R0, R11, R35, RZ, 0x30, !PT ;  /* 0x000000230b007212 */ /* 0x000fc800078e30ff */
[----:B------:R-:W1:Y:S02]  /*1f350*/  POPC R36, R0 ;  /* 0x0000000000247309 */ /* 0x000e640000000000 */
[----:B-1----:R-:W-:-:S13]  /*1f360*/  ISETP.NE.AND P4, PT, R36, 0x1, PT ;  /* 0x000000012400780c */ /* 0x002fda0003f85270 */
[----:B------:R-:W-:-:S04]  /*1f370*/  @!P4 LOP3.LUT R0, R0, 0x80000000, RZ, 0xfc, !PT ;  /* 0x800000000000c812 */ /* 0x000fc800078efcff */
[----:B------:R-:W-:Y:S01]  /*1f380*/  ISETP.NE.AND P4, PT, R11, R0, PT ;  /* 0x000000000b00720c */ /* 0x000fe20003f85270 */
[----:B------:R1:W-:Y:S03]  /*1f390*/  STL [R8+-0x8], R0 ;  /* 0xfffff80008007387 */ /* 0x0003e60000100800 */
[----:B------:R-:W-:-:S04]  /*1f3a0*/  SEL R11, RZ, 0x1, !P4 ;  /* 0x00000001ff0b7807 */ /* 0x000fc80006000000 */
[----:B------:R-:W-:-:S07]  /*1f3b0*/  LOP3.LUT R34, R34, R11, RZ, 0xfc, !PT ;  /* 0x0000000b22227212 */ /* 0x000fce00078efcff */
.L_x_924:
[----:B------:R-:W-:Y:S05]  /*1f3c0*/  BSYNC.RECONVERGENT B2 ;  /* 0x0000000000027941 */ /* 0x000fea0003800200 */
.L_x_923:
        /* <DEDUP_REMOVED lines=11> */
[----:B0-----:R-:W-:-:S04]  /*1f480*/  SEL R37, RZ, 0x1, !P3 ;  /* 0x00000001ff257807 */ /* 0x001fc80005800000 */
[----:B------:R-:W-:-:S07]  /*1f490*/  LOP3.LUT R34, R34, R37, RZ, 0xfc, !PT ;  /* 0x0000002522227212 */ /* 0x000fce00078efcff */
.L_x_926:
[----:B------:R-:W-:Y:S05]  /*1f4a0*/  BSYNC.RECONVERGENT B2 ;  /* 0x0000000000027941 */ /* 0x000fea0003800200 */
.L_x_925:
        /* <DEDUP_REMOVED lines=13> */
.L_x_928:
[----:B------:R-:W-:Y:S05]  /*1f580*/  BSYNC.RECONVERGENT B2 ;  /* 0x0000000000027941 */ /* 0x000fea0003800200 */
.L_x_927:
[----:B------:R-:W-:Y:S01]  /*1f590*/  ISETP.GT.AND P6, PT, R14, -0x1, PT ;  /* 0xffffffff0e00780c */ /* 0x000fe20003fc4270 */
[----:B------:R-:W-:Y:S01]  /*1f5a0*/  BSSY.RECONVERGENT B2, `(.L_x_929) ;  /* 0x000000c000027945 */ /* 0x000fe20003800200 */
[----:B0-----:R-:W-:Y:S02]  /*1f5b0*/  LOP3.LUT R37, R20, R35, RZ, 0xc0, !PT ;  /* 0x0000002314257212 */ /* 0x001fe400078ec0ff */
[----:B------:R-:W-:-:S09]  /*1f5c0*/  ISETP.NE.AND P2, PT, R10, R19, PT ;  /* 0x000000130a00720c */ /* 0x000fd20003f45270 */
[----:B------:R-:W-:Y:S05]  /*1f5d0*/  @P1 BRA P6, `(.L_x_930) ;  /* 0x0000000000201947 */ /* 0x000fea0003000000 */
[----:B--2---:R-:W-:-:S04]  /*1f5e0*/  LOP3.LUT R11, R14, R35, RZ, 0x30, !PT ;  /* 0x000000230e0b7212 */ /* 0x004fc800078e30ff */
[----:B-1-3--:R-:W0:Y:S02]  /*1f5f0*/  POPC R0, R11 ;  /* 0x0000000b00007309 */ /* 0x00ae240000000000 */
[----:B0-----:R-:W-:-:S13]  /*1f600*/  ISETP.NE.AND P1, PT, R0, 0x1, PT ;  /* 0x000000010000780c */ /* 0x001fda0003f25270 */
[----:B------:R-:W-:-:S04]  /*1f610*/  @!P1 LOP3.LUT R11, R11, 0x80000000, RZ, 0xfc, !PT ;  /* 0x800000000b0b9812 */ /* 0x000fc800078efcff */
[----:B------:R-:W-:Y:S01]  /*1f620*/  ISETP.NE.AND P1, PT, R14, R11, PT ;  /* 0x0000000b0e00720c */ /* 0x000fe20003f25270 */
[----:B------:R0:W-:Y:S03]  /*1f630*/  STL [R8+-0x2c], R11 ;  /* 0xffffd40b08007387 */ /* 0x0001e60000100800 */
[----:B------:R-:W-:-:S04]  /*1f640*/  SEL R13, RZ, 0x1, !P1 ;  /* 0x00000001ff0d7807 */ /* 0x000fc80004800000 */
[----:B------:R-:W-:-:S07]  /*1f650*/  LOP3.LUT R34, R34, R13, RZ, 0xfc, !PT ;  /* 0x0000000d22227212 */ /* 0x000fce00078efcff */
.L_x_930:
[----:B------:R-:W-:Y:S05]  /*1f660*/  BSYNC.RECONVERGENT B2 ;  /* 0x0000000000027941 */ /* 0x000fea0003800200 */
.L_x_929:
[----:B------:R-:W-:Y:S01]  /*1f670*/  ISETP.GT.AND P6, PT, R15, -0x1, PT ;  /* 0xffffffff0f00780c */ /* 0x000fe20003fc4270 */
[----:B------:R-:W-:Y:S01]  /*1f680*/  BSSY.RECONVERGENT B2, `(.L_x_931) ;  /* 0x000000c000027945 */ /* 0x000fe20003800200 */
[----:B------:R-:W-:Y:S02]  /*1f690*/  LOP3.LUT R10, R21, R35, RZ, 0xc0, !PT ;  /* 0x00000023150a7212 */ /* 0x000fe400078ec0ff */
[----:B------:R-:W-:-:S09]  /*1f6a0*/  ISETP.NE.AND P1, PT, R37, R20, PT ;  /* 0x000000142500720c */ /* 0x000fd20003f25270 */
[----:B------:R-:W-:Y:S05]  /*1f6b0*/  @P0 BRA P6, `(.L_x_932) ;  /* 0x0000000000200947 */ /* 0x000fea0003000000 */
[----:B-1-3--:R-:W-:-:S04]  /*1f6c0*/  LOP3.LUT R0, R15, R35, RZ, 0x30, !PT ;  /* 0x000000230f007212 */ /* 0x00afc800078e30ff */
[----:B0-2---:R-:W0:Y:S02]  /*1f6d0*/  POPC R11, R0 ;  /* 0x00000000000b7309 */ /* 0x005e240000000000 */
[----:B0-----:R-:W-:-:S13]  /*1f6e0*/  ISETP.NE.AND P0, PT, R11, 0x1, PT ;  /* 0x000000010b00780c */ /* 0x001fda0003f05270 */
[----:B------:R-:W-:-:S04]  /*1f6f0*/  @!P0 LOP3.LUT R0, R0, 0x80000000, RZ, 0xfc, !PT ;  /* 0x8000000000008812 */ /* 0x000fc800078efcff */
[----:B------:R-:W-:Y:S01]  /*1f700*/  ISETP.NE.AND P0, PT, R15, R0, PT ;  /* 0x000000000f00720c */ /* 0x000fe20003f05270 */
[----:B------:R4:W-:Y:S03]  /*1f710*/  STL [R8+-0x18], R0 ;  /* 0xffffe80008007387 */ /* 0x0009e60000100800 */
[----:B------:R-:W-:-:S04]  /*1f720*/  SEL R11, RZ, 0x1, !P0 ;  /* 0x00000001ff0b7807 */ /* 0x000fc80004000000 */
[----:B------:R-:W-:-:S07]  /*1f730*/  LOP3.LUT R34, R34, R11, RZ, 0xfc, !PT ;  /* 0x0000000b22227212 */ /* 0x000fce00078efcff */
.L_x_932:
[----:B------:R-:W-:Y:S05]  /*1f740*/  BSYNC.RECONVERGENT B2 ;  /* 0x0000000000027941 */ /* 0x000fea0003800200 */
.L_x_931:
        /* <DEDUP_REMOVED lines=11> */
[----:B0-2---:R-:W-:-:S04]  /*1f800*/  LOP3.LUT R11, R16, R35, RZ, 0x30, !PT ;  /* 0x00000023100b7212 */ /* 0x005fc800078e30ff */
[----:B-1-34-:R-:W0:Y:S02]  /*1f810*/  POPC R0, R11 ;  /* 0x0000000b00007309 */ /* 0x01ae240000000000 */
[----:B0-----:R-:W-:-:S13]  /*1f820*/  ISETP.NE.AND P5, PT, R0, 0x1, PT ;  /* 0x000000010000780c */ /* 0x001fda0003fa5270 */
[----:B------:R-:W-:-:S04]  /*1f830*/  @!P5 LOP3.LUT R11, R11, 0x80000000, RZ, 0xfc, !PT ;  /* 0x800000000b0bd812 */ /* 0x000fc800078efcff */
[----:B------:R-:W-:Y:S01]  /*1f840*/  ISETP.NE.AND P5, PT, R16, R11, PT ;  /* 0x0000000b1000720c */ /* 0x000fe20003fa5270 */
[----:B------:R0:W-:Y:S03]  /*1f850*/  STL [R8+-0x4], R11 ;  /* 0xfffffc0b08007387 */ /* 0x0001e60000100800 */
[----:B------:R-:W-:-:S04]  /*1f860*/  SEL R13, RZ, 0x1, !P5 ;  /* 0x00000001ff0d7807 */ /* 0x000fc80006800000 */
[----:B------:R-:W-:-:S07]  /*1f870*/  LOP3.LUT R34, R34, R13, RZ, 0xfc, !PT ;  /* 0x0000000d22227212 */ /* 0x000fce00078efcff */
.L_x_934:
[----:B------:R-:W-:Y:S05]  /*1f880*/  BSYNC.RECONVERGENT B2 ;  /* 0x0000000000027941 */ /* 0x000fea0003800200 */
.L_x_933:
[----:B------:R-:W-:Y:S01]  /*1f890*/  ISETP.GT.AND P6, PT, R17, -0x1, PT ;  /* 0xffffffff1100780c */ /* 0x000fe20003fc4270 */
[----:B------:R-:W-:Y:S01]  /*1f8a0*/  BSSY.RECONVERGENT B2, `(.L_x_935) ;  /* 0x000000c000027945 */ /* 0x000fe20003800200 */
[----:B------:R-:W-:Y:S02]  /*1f8b0*/  LOP3.LUT R10, R23, R35, RZ, 0xc0, !PT ;  /* 0x00000023170a7212 */ /* 0x000fe400078ec0ff */
[----:B------:R-:W-:-:S09]  /*1f8c0*/  ISETP.NE.AND P5, PT, R15, R22, PT ;  /* 0x000000160f00720c */ /* 0x000fd20003fa5270 */
[----:B------:R-:W-:Y:S05]  /*1f8d0*/  @P4 BRA P6, `(.L_x_936) ;  /* 0x0000000000204947 */ /* 0x000fea0003000000 */
[----:B-1-34-:R-:W-:-:S04]  /*1f8e0*/  LOP3.LUT R0, R17, R35, RZ, 0x30, !PT ;  /* 0x0000002311007212 */ /* 0x01afc800078e30ff */
[----:B0-2---:R-:W0:Y:S02]  /*1f8f0*/  POPC R11, R0 ;  /* 0x00000000000b7309 */ /* 0x005e240000000000 */
[----:B0-----:R-:W-:-:S13]  /*1f900*/  ISETP.NE.AND P4, PT, R11, 0x1, PT ;  /* 0x000000010b00780c */ /* 0x001fda0003f85270 */
[----:B------:R-:W-:-:S04]  /*1f910*/  @!P4 LOP3.LUT R0, R0, 0x80000000, RZ, 0xfc, !PT ;  /* 0x800000000000c812 */ /* 0x000fc800078efcff */
[----:B------:R-:W-:Y:S01]  /*1f920*/  ISETP.NE.AND P4, PT, R17, R0, PT ;  /* 0x000000001100720c */ /* 0x000fe20003f85270 */
[----:B------:R0:W-:Y:S03]  /*1f930*/  STL [R8+0x10], R0 ;  /* 0x0000100008007387 */ /* 0x0001e60000100800 */
[----:B------:R-:W-:-:S04]  /*1f940*/  SEL R11, RZ, 0x1, !P4 ;  /* 0x00000001ff0b7807 */ /* 0x000fc80006000000 */
[----:B------:R-:W-:-:S07]  /*1f950*/  LOP3.LUT R34, R34, R11, RZ, 0xfc, !PT ;  /* 0x0000000b22227212 */ /* 0x000fce00078efcff */
.L_x_936:
[----:B------:R-:W-:Y:S05]  /*1f960*/  BSYNC.RECONVERGENT B2 ;  /* 0x0000000000027941 */ /* 0x000fea0003800200 */
.L_x_935:
[----:B------:R-:W-:Y:S01]  /*1f970*/  ISETP.GT.AND P6, PT, R18, -0x1, PT ;  /* 0xffffffff1200780c */ /* 0x000fe20003fc4270 */
[----:B------:R-:W-:Y:S01]  /*1f980*/  BSSY.RECONVERGENT B2, `(.L_x_937) ;  /* 0x000000c000027945 */ /* 0x000fe20003800200 */
[----:B------:R-:W-:Y:S02]  /*1f990*/  LOP3.LUT R15, R24, R35, RZ, 0xc0, !PT ;  /* 0x00000023180f7212 */ /* 0x000fe400078ec0ff */
[----:B------:R-:W-:-:S09]  /*1f9a0*/  ISETP.NE.AND P4, PT, R10, R23, PT ;  /* 0x000000170a00720c */ /* 0x000fd20003f85270 */
[----:B------:R-:W-:Y:S05]  /*1f9b0*/  @P3 BRA P6, `(.L_x_938) ;  /* 0x0000000000203947 */ /* 0x000fea0003000000 */
[----:B0-2---:R-:W-:-:S04]  /*1f9c0*/  LOP3.LUT R11, R18, R35, RZ, 0x30, !PT ;  /* 0x00000023120b7212 */ /* 0x005fc800078e30ff */
[----:B-1-34-:R-:W0:Y:S02]  /*1f9d0*/  POPC R0, R11 ;  /* 0x0000000b00007309 */ /* 0x01ae240000000000 */
[----:B0-----:R-:W-:-:S13]  /*1f9e0*/  ISETP.NE.AND P3, PT, R0, 0x1, PT ;  /* 0x000000010000780c */ /* 0x001fda0003f65270 */
[----:B------:R-:W-:-:S04]  /*1f9f0*/  @!P3 LOP3.LUT R11, R11, 0x80000000, RZ, 0xfc, !PT ;  /* 0x800000000b0bb812 */ /* 0x000fc800078efcff */
[----:B------:R-:W-:Y:S01]  /*1fa00*/  ISETP.NE.AND P3, PT, R18, R11, PT ;  /* 0x0000000b1200720c */ /* 0x000fe20003f65270 */
[----:B------:R0:W-:Y:S03]  /*1fa10*/  STL [R8+0x24], R11 ;  /* 0x0000240b08007387 */ /* 0x0001e60000100800 */
[----:B------:R-:W-:-:S04]  /*1fa20*/  SEL R13, RZ, 0x1, !P3 ;  /* 0x00000001ff0d7807 */ /* 0x000fc80005800000 */
[----:B------:R-:W-:-:S07]  /*1fa30*/  LOP3.LUT R34, R34, R13, RZ, 0xfc, !PT ;  /* 0x0000000d22227212 */ /* 0x000fce00078efcff */
.L_x_938:
[----:B------:R-:W-:Y:S05]  /*1fa40*/  BSYNC.RECONVERGENT B2 ;  /* 0x0000000000027941 */ /* 0x000fea0003800200 */
.L_x_937:
[----:B------:R-:W-:Y:S01]  /*1fa50*/  ISETP.GT.AND P6, PT, R19, -0x1, PT ;  /* 0xffffffff1300780c */ /* 0x000fe20003fc4270 */
[----:B------:R-:W-:Y:S01]  /*1fa60*/  BSSY.RECONVERGENT B2, `(.L_x_939) ;  /* 0x000000c000027945 */ /* 0x000fe20003800200 */
[----:B------:R-:W-:Y:S02]  /*1fa70*/  LOP3.LUT R10, R25, R35, RZ, 0xc0, !PT ;  /* 0x00000023190a7212 */ /* 0x000fe400078ec0ff */
[----:B------:R-:W-:-:S09]  /*1fa80*/  ISETP.NE.AND P3, PT, R15, R24, PT ;  /* 0x000000180f00720c */ /* 0x000fd20003f65270 */
[----:B------:R-:W-:Y:S05]  /*1fa90*/  @P2 BRA P6, `(.L_x_940) ;  /* 0x0000000000202947 */ /* 0x000fea0003000000 */
[----:B01-34-:R-:W-:-:S04]  /*1faa0*/  LOP3.LUT R0, R19, R35, RZ, 0x30, !PT ;  /* 0x0000002313007212 */ /* 0x01bfc800078e30ff */
[----:B--2---:R-:W0:Y:S02]  /*1fab0*/  POPC R11, R0 ;  /* 0x00000000000b7309 */ /* 0x004e240000000000 */
[----:B0-----:R-:W-:-:S13]  /*1fac0*/  ISETP.NE.AND P2, PT, R11, 0x1, PT ;  /* 0x000000010b00780c */ /* 0x001fda0003f45270 */
[----:B------:R-:W-:-:S04]  /*1fad0*/  @!P2 LOP3.LUT R0, R0, 0x80000000, RZ, 0xfc, !PT ;  /* 0x800000000000a812 */ /* 0x000fc800078efcff */
[----:B------:R-:W-:Y:S01]  /*1fae0*/  ISETP.NE.AND P2, PT, R19, R0, PT ;  /* 0x000000001300720c */ /* 0x000fe20003f45270 */
[----:B------:R0:W-:Y:S03]  /*1faf0*/  STL [R8+-0x28], R0 ;  /* 0xffffd80008007387 */ /* 0x0001e60000100800 */
[----:B------:R-:W-:-:S04]  /*1fb00*/  SEL R11, RZ, 0x1, !P2 ;  /* 0x00000001ff0b7807 */ /* 0x000fc80005000000 */
[----:B------:R-:W-:-:S07]  /*1fb10*/  LOP3.LUT R34, R34, R11, RZ, 0xfc, !PT ;  /* 0x0000000b22227212 */ /* 0x000fce00078efcff */
.L_x_940:
[----:B------:R-:W-:Y:S05]  /*1fb20*/  BSYNC.RECONVERGENT B2 ;  /* 0x0000000000027941 */ /* 0x000fea0003800200 */
.L_x_939:
        /* <DEDUP_REMOVED lines=13> */
.L_x_942:
[----:B------:R-:W-:Y:S05]  /*1fc00*/  BSYNC.RECONVERGENT B2 ;  /* 0x0000000000027941 */ /* 0x000fea0003800200 */
.L_x_941:
        /* <DEDUP_REMOVED lines=10> */
[----:B------:R0:W-:Y:S03]  /*1fcb0*/  STL [R8], R0 ;  /* 0x0000000008007387 */ /* 0x0001e60000100800 */
[----:B------:R-:W-:-:S04]  /*1fcc0*/  SEL R11, RZ, 0x1, !P0 ;  /* 0x00000001ff0b7807 */ /* 0x000fc80004000000 */
[----:B------:R-:W-:-:S07]  /*1fcd0*/  LOP3.LUT R34, R34, R11, RZ, 0xfc, !PT ;  /* 0x0000000b22227212 */ /* 0x000fce00078efcff */
.L_x_944:
[----:B------:R-:W-:Y:S05]  /*1fce0*/  BSYNC.RECONVERGENT B2 ;  /* 0x0000000000027941 */ /* 0x000fea0003800200 */
.L_x_943:
        /* <DEDUP_REMOVED lines=19> */
.L_x_946:
[----:B------:R-:W-:Y:S05]  /*1fe20*/  BSYNC.RECONVERGENT B2 ;  /* 0x0000000000027941 */ /* 0x000fea0003800200 */
.L_x_945:
        /* <DEDUP_REMOVED lines=10> */
[----:B------:R0:W-:Y:S03]  /*1fed0*/  STL [R8+0x28], R0 ;  /* 0x0000280008007387 */ /* 0x0001e60000100800 */
[----:B------:R-:W-:-:S04]  /*1fee0*/  SEL R11, RZ, 0x1, !P4 ;  /* 0x00000001ff0b7807 */ /* 0x000fc80006000000 */
[----:B------:R-:W-:-:S07]  /*1fef0*/  LOP3.LUT R34, R34, R11, RZ, 0xfc, !PT ;  /* 0x0000000b22227212 */ /* 0x000fce00078efcff */
.L_x_948:
[----:B------:R-:W-:Y:S05]  /*1ff00*/  BSYNC.RECONVERGENT B2 ;  /* 0x0000000000027941 */ /* 0x000fea0003800200 */
.L_x_947:
        /* <DEDUP_REMOVED lines=13> */
.L_x_950:
[----:B------:R-:W-:Y:S05]  /*1ffe0*/  BSYNC.RECONVERGENT B2 ;  /* 0x0000000000027941 */ /* 0x000fea0003800200 */
.L_x_949:
        /* <DEDUP_REMOVED lines=13> */
.L_x_952:
[----:B------:R-:W-:Y:S05]  /*200c0*/  BSYNC.RECONVERGENT B2 ;  /* 0x0000000000027941 */ /* 0x000fea0003800200 */
.L_x_951:
        /* <DEDUP_REMOVED lines=13> */
.L_x_954:
[----:B------:R-:W-:Y:S05]  /*201a0*/  BSYNC.RECONVERGENT B2 ;  /* 0x0000000000027941 */ /* 0x000fea0003800200 */
.L_x_953:
        /* <DEDUP_REMOVED lines=13> */
.L_x_956:
[----:B------:R-:W-:Y:S05]  /*20280*/  BSYNC.RECONVERGENT B2 ;  /* 0x0000000000027941 */ /* 0x000fea0003800200 */
.L_x_955:
        /* <DEDUP_REMOVED lines=18> */
.L_x_958:
[----:B------:R-:W-:Y:S05]  /*203b0*/  BSYNC.RECONVERGENT B2 ;  /* 0x0000000000027941 */ /* 0x000fea0003800200 */
.L_x_957:
[----:B------:R-:W-:Y:S01]  /*203c0*/  ISETP.GT.AND P6, PT, R29, -0x1, PT ;  /* 0xffffffff1d00780c */ /* 0x000fe20003fc4270 */
[----:B------:R-:W-:Y:S01]  /*203d0*/  BSSY.RECONVERGENT B2, `(.L_x_959) ;  /* 0x000000b000027945 */ /* 0x000fe20003800200 */
[----:B------:R-:W-:-:S11]  /*203e0*/  ISETP.GT.AND P5, PT, R30, -0x1, PT ;  /* 0xffffffff1e00780c */ /* 0x000fd60003fa4270 */
[----:B------:R-:W-:Y:S05]  /*203f0*/  @P4 BRA P6, `(.L_x_960) ;  /* 0x0000000000204947 */ /* 0x000fea0003000000 */
[----:B01-34-:R-:W-:-:S04]  /*20400*/  LOP3.LUT R0, R29, R35, RZ, 0x30, !PT ;  /* 0x000000231d007212 */ /* 0x01bfc800078e30ff */
[----:B------:R-:W0:Y:S02]  /*20410*/  POPC R10, R0 ;  /* 0x00000000000a7309 */ /* 0x000e240000000000 */
[----:B0-----:R-:W-:-:S13]  /*20420*/  ISETP.NE.AND P4, PT, R10, 0x1, PT ;  /* 0x000000010a00780c */ /* 0x001fda0003f85270 */
[----:B------:R-:W-:-:S04]  /*20430*/  @!P4 LOP3.LUT R0, R0, 0x80000000, RZ, 0xfc, !PT ;  /* 0x800000000000c812 */ /* 0x000fc800078efcff */
[----:B------:R-:W-:Y:S01]  /*20440*/  ISETP.NE.AND P4, PT, R29, R0, PT ;  /* 0x000000001d00720c */ /* 0x000fe20003f85270 */
[----:B------:R0:W-:Y:S03]  /*20450*/  STL [R8+-0x20], R0 ;  /* 0xffffe00008007387 */ /* 0x0001e60000100800 */
[----:B--2---:R-:W-:-:S04]  /*20460*/  SEL R11, RZ, 0x1, !P4 ;  /* 0x00000001ff0b7807 */ /* 0x004fc80006000000 */
[----:B------:R-:W-:-:S07]  /*20470*/  LOP3.LUT R34, R34, R11, RZ, 0xfc, !PT ;  /* 0x0000000b22227212 */ /* 0x000fce00078efcff */
.L_x_960:
[----:B------:R-:W-:Y:S05]  /*20480*/  BSYNC.RECONVERGENT B2 ;  /* 0x0000000000027941 */ /* 0x000fea0003800200 */
.L_x_959:
[----:B------:R-:W-:Y:S04]  /*20490*/  BSSY.RECONVERGENT B2, `(.L_x_961) ;  /* 0x000000a000027945 */ /* 0x000fe80003800200 */
        /* <DEDUP_REMOVED lines=9> */
.L_x_962:
[----:B------:R-:W-:Y:S05]  /*20530*/  BSYNC.RECONVERGENT B2 ;  /* 0x0000000000027941 */ /* 0x000fea0003800200 */
.L_x_961:
[----:B------:R-:W-:Y:S01]  /*20540*/  ISETP.GT.AND P5, PT, R31, -0x1, PT ;  /* 0xffffffff1f00780c */ /* 0x000fe20003fa4270 */
[----:B------:R-:W-:Y:S01]  /*20550*/  BSSY.RECONVERGENT B2, `(.L_x_963) ;  /* 0x000000c000027945 */ /* 0x000fe20003800200 */
[----:B------:R-:W-:Y:S02]  /*20560*/  ISETP.GT.AND P4, PT, R32, -0x1, PT ;  /* 0xffffffff2000780c */ /* 0x000fe40003f84270 */
[----:B------:R-:W-:-:S09]  /*20570*/  ISETP.GT.AND P3, PT, R33, -0x1, PT ;  /* 0xffffffff2100780c */ /* 0x000fd20003f64270 */
[----:B------:R-:W-:Y:S05]  /*20580*/  @P2 BRA P5, `(.L_x_964) ;  /* 0x0000000000202947 */ /* 0x000fea0002800000 */
[----:B01-34-:R-:W-:-:S04]  /*20590*/  LOP3.LUT R0, R31, R35, RZ, 0x30, !PT ;  /* 0x000000231f007212 */ /* 0x01bfc800078e30ff */
[----:B------:R-:W0:Y:S02]  /*205a0*/  POPC R10, R0 ;  /* 0x00000000000a7309 */ /* 0x000e240000000000 */
[----:B0-----:R-:W-:-:S13]  /*205b0*/  ISETP.NE.AND P2, PT, R10, 0x1, PT ;  /* 0x000000010a00780c */ /* 0x001fda0003f45270 */
[----:B------:R-:W-:-:S04]  /*205c0*/  @!P2 LOP3.LUT R0, R0, 0x80000000, RZ, 0xfc, !PT ;  /* 0x800000000000a812 */ /* 0x000fc800078efcff */
[----:B------:R-:W-:Y:S01]  /*205d0*/  ISETP.NE.AND P2, PT, R31, R0, PT ;  /* 0x000000001f00720c */ /* 0x000fe20003f45270 */
[----:B------:R0:W-:Y:S03]  /*205e0*/  STL [R8+0x8], R0 ;  /* 0x0000080008007387 */ /* 0x0001e60000100800 */
[----:B--2---:R-:W-:-:S04]  /*205f0*/  SEL R11, RZ, 0x1, !P2 ;  /* 0x00000001ff0b7807 */ /* 0x004fc80005000000 */
[----:B------:R-:W-:-:S07]  /*20600*/  LOP3.LUT R34, R34, R11, RZ, 0xfc, !PT ;  /* 0x0000000b22227212 */ /* 0x000fce00078efcff */
.L_x_964:
[----:B------:R-:W-:Y:S05]  /*20610*/  BSYNC.RECONVERGENT B2 ;  /* 0x0000000000027941 */ /* 0x000fea0003800200 */
.L_x_963:
[----:B------:R-:W-:Y:S04]  /*20620*/  BSSY.RECONVERGENT B2, `(.L_x_965) ;  /* 0x000000a000027945 */ /* 0x000fe80003800200 */
        /* <DEDUP_REMOVED lines=9> */
.L_x_966:
[----:B------:R-:W-:Y:S05]  /*206c0*/  BSYNC.RECONVERGENT B2 ;  /* 0x0000000000027941 */ /* 0x000fea0003800200 */
.L_x_965:
[----:B------:R-:W-:Y:S05]  /*206d0*/  @P0 BRA P3, `(.L_x_920) ;  /* 0x0000000000200947 */ /* 0x000fea0001800000 */
[----:B------:R-:W-:-:S04]  /*206e0*/  LOP3.LUT R35, R33, R35, RZ, 0x30, !PT ;  /* 0x0000002321237212 */ /* 0x000fc800078e30ff */
[----:B01-34-:R-:W0:Y:S02]  /*206f0*/  POPC R0, R35 ;  /* 0x0000002300007309 */ /* 0x01be240000000000 */
[----:B0-----:R-:W-:-:S13]  /*20700*/  ISETP.NE.AND P0, PT, R0, 0x1, PT ;  /* 0x000000010000780c */ /* 0x001fda0003f05270 */
[----:B------:R-:W-:-:S04]  /*20710*/  @!P0 LOP3.LUT R35, R35, 0x80000000, RZ, 0xfc, !PT ;  /* 0x8000000023238812 */ /* 0x000fc800078efcff */
[----:B------:R-:W-:Y:S01]  /*20720*/  ISETP.NE.AND P0, PT, R33, R35, PT ;  /* 0x000000232100720c */ /* 0x000fe20003f05270 */
[----:B------:R0:W-:Y:S03]  /*20730*/  STL [R8+0x30], R35 ;  /* 0x0000302308007387 */ /* 0x0001e60000100800 */
[----:B--2---:R-:W-:-:S04]  /*20740*/  SEL R11, RZ, 0x1, !P0 ;  /* 0x00000001ff0b7807 */ /* 0x004fc80004000000 */
[----:B------:R-:W-:-:S07]  /*20750*/  LOP3.LUT R34, R34, R11, RZ, 0xfc, !PT ;  /* 0x0000000b22227212 */ /* 0x000fce00078efcff */
.L_x_920:
[----:B------:R-:W-:Y:S05]  /*20760*/  BSYNC.RECONVERGENT B1 ;  /* 0x0000000000017941 */ /* 0x000fea0003800200 */
.L_x_919:
[----:B------:R-:W-:Y:S01]  /*20770*/  ISETP.NE.AND P0, PT, R45, RZ, PT ;  /* 0x000000ff2d00720c */ /* 0x000fe20003f05270 */
[----:B01234-:R-:W-:Y:S01]  /*20780*/  VIADD R8, R8, 0x64 ;  /* 0x0000006408087836 */ /* 0x01ffe20000000000 */
[----:B------:R-:W-:-:S11]  /*20790*/  LOP3.LUT R6, R5, R6, R34, 0xfe, !PT ;  /* 0x0000000605067212 */ /* 0x000fd600078efe22 */
[----:B------:R-:W-:Y:S05]  /*207a0*/  @P0 BRA `(.L_x_967) ;  /* 0xffffffac00680947 */ /* 0x000fea000383ffff */
[----:B------:R-:W-:-:S13]  /*207b0*/  ISETP.NE.AND P0, PT, R6, 0x3, PT ;  /* 0x000000030600780c */ /* 0x000fda0003f05270 */
[----:B------:R-:W-:Y:S05]  /*207c0*/  @!P0 BRA `(.L_x_517) ;  /* 0x0000037800f88947 */ /* 0x000fea0003800000 */
[----:B------:R-:W-:-:S07]  /*207d0*/  IMAD.MOV.U32 R9, RZ, RZ, RZ ;  /* 0x000000ffff097224 */ /* 0x000fce00078e00ff */
.L_x_1118:
        /* <DEDUP_REMOVED lines=151> */
[----:B------:R-:W-:Y:S01]  /*21150*/  @!P2 SEL R34, R5, 0x80000000, !P0 ;  /* 0x800000000522a807 */ /* 0x000fe20004000000 */
[----:B------:R-:W-:Y:S01]  /*21160*/  IMAD.MOV.U32 R5, RZ, RZ, RZ ;  /* 0x000000ffff057224 */ /* 0x000fe200078e00ff */
[----:B------:R-:W-:Y:S02]  /*21170*/  ISETP.GE.AND P0, PT, R10, RZ, PT ;  /* 0x000000ff0a00720c */ /* 0x000fe40003f06270 */
[----:B------:R-:W-:-:S04]  /*21180*/  @!P2 LOP3.LUT R35, R34, R35, RZ, 0xfc, !PT ;  /* 0x000000232223a212 */ /* 0x000fc800078efcff */
[----:B------:R-:W-:-:S13]  /*21190*/  ISETP.GT.AND P1, PT, R35, -0x1, PT ;  /* 0xffffffff2300780c */ /* 0x000fda0003f24270 */
[----:B------:R-:W-:Y:S05]  /*211a0*/  @P1 BRA `(.L_x_969) ;  /* 0x00000000000c1947 */ /* 0x000fea0003800000 */
[----:B------:R0:W-:Y:S04]  /*211b0*/  STL [R1+0xc38], RZ ;  /* 0x000c38ff01007387 */ /* 0x0001e80000100800 */
[----:B------:R0:W5:Y:S01]  /*211c0*/  LDL R0, [R8] ;  /* 0x0000000008007983 */ /* 0x0001620000100800 */
[----:B------:R-:W-:-:S07]  /*211d0*/  IMAD.MOV.U32 R5, RZ, RZ, 0x3 ;  /* 0x00000003ff057424 */ /* 0x000fce00078e00ff */
.L_x_969:
[----:B------:R-:W-:Y:S05]  /*211e0*/  BSYNC.RECONVERGENT B1 ;  /* 0x0000000000017941 */ /* 0x000fea0003800200 */
.L_x_968:
        /* <DEDUP_REMOVED lines=13> */
.L_x_971:
[----:B------:R-:W-:Y:S05]  /*212c0*/  BSYNC.RECONVERGENT B1 ;  /* 0x0000000000017941 */ /* 0x000fea0003800200 */
.L_x_970:
[----:B------:R-:W-:Y:S01]  /*212d0*/  BSSY.RECONVERGENT B1, `(.L_x_972) ;  /* 0x000000c000017945 */ /* 0x000fe20003800200 */
[----:B------:R-:W-:-:S03]  /*212e0*/  ISETP.GE.AND P1, PT, R16, RZ, PT ;  /* 0x000000ff1000720c */ /* 0x000fc60003f26270 */
[----:B------:R-:W-:Y:S10]  /*212f0*/  @!P0 BRA `(.L_x_973) ;  /* 0x0000000000248947 */ /* 0x000ff40003800000 */
[----:B-1----:R-:W-:-:S04]  /*21300*/  LOP3.LUT R37, R10, R35, RZ, 0x30, !PT ;  /* 0x000000230a257212 */ /* 0x002fc800078e30ff */
[----:B------:R-:W1:Y:S02]  /*21310*/  POPC R34, R37 ;  /* 0x0000002500227309 */ /* 0x000e640000000000 */
[----:B-1----:R-:W-:-:S13]  /*21320*/  ISETP.NE.AND P0, PT, R34, 0x1, PT ;  /* 0x000000012200780c */ /* 0x002fda0003f05270 */
[----:B------:R-:W-:-:S04]  /*21330*/  @!P0 LOP3.LUT R37, R37, 0x80000000, RZ, 0xfc, !PT ;  /* 0x8000000025258812 */ /* 0x000fc800078efcff */
[----:B------:R-:W-:Y:S01]  /*21340*/  ISETP.NE.AND P0, PT, R10, R37, PT ;  /* 0x000000250a00720c */ /* 0x000fe20003f05270 */
[----:B------:R2:W-:Y:S01]  /*21350*/  STL [R8+0x1f4], R37 ;  /* 0x0001f42508007387 */ /* 0x0005e20000100800 */
[----:B------:R-:W-:Y:S02]  /*21360*/  IMAD.MOV.U32 R10, RZ, RZ, R37 ;  /* 0x000000ffff0a7224 */ /* 0x000fe400078e0025 */
[----:B------:R-:W-:-:S04]  /*21370*/  SEL R34, RZ, 0x1, !P0 ;  /* 0x00000001ff227807 */ /* 0x000fc80004000000 */
[----:B------:R-:W-:-:S07]  /*21380*/  LOP3.LUT R5, R5, R34, RZ, 0xfc, !PT ;  /* 0x0000002205057212 */ /* 0x000fce00078efcff */
.L_x_973:
[----:B------:R-:W-:Y:S05]  /*21390*/  BSYNC.RECONVERGENT B1 ;  /* 0x0000000000017941 */ /* 0x000fea0003800200 */
.L_x_972:
[----:B------:R-:W-:Y:S01]  /*213a0*/  BSSY.RECONVERGENT B1, `(.L_x_974) ;  /* 0x000000c000017945 */ /* 0x000fe20003800200 */
[----:B------:R-:W-:-:S03]  /*213b0*/  ISETP.GE.AND P0, PT, R17, RZ, PT ;  /* 0x000000ff1100720c */ /* 0x000fc60003f06270 */
[----:B------:R-:W-:Y:S10]  /*213c0*/  @!P6 BRA `(.L_x_975) ;  /* 0x000000000024e947 */ /* 0x000ff40003800000 */
[----:B------:R-:W-:-:S04]  /*213d0*/  LOP3.LUT R34, R11, R35, RZ, 0x30, !PT ;  /* 0x000000230b227212 */ /* 0x000fc800078e30ff */
[----:B------:R-:W3:Y:S02]  /*213e0*/  POPC R36, R34 ;  /* 0x0000002200247309 */ /* 0x000ee40000000000 */
[----:B---3--:R-:W-:-:S13]  /*213f0*/  ISETP.NE.AND P6, PT, R36, 0x1, PT ;  /* 0x000000012400780c */ /* 0x008fda0003fc5270 */
[----:B------:R-:W-:-:S04]  /*21400*/  @!P6 LOP3.LUT R34, R34, 0x80000000, RZ, 0xfc, !PT ;  /* 0x800000002222e812 */ /* 0x000fc800078efcff */
[----:B------:R-:W-:Y:S01]  /*21410*/  ISETP.NE.AND P6, PT, R11, R34, PT ;  /* 0x000000220b00720c */ /* 0x000fe20003fc5270 */
[----:B------:R3:W-:Y:S01]  /*21420*/  STL [R8+0x3e8], R34 ;  /* 0x0003e82208007387 */ /* 0x0007e20000100800 */
[----:B------:R-:W-:Y:S02]  /*21430*/  IMAD.MOV.U32 R11, RZ, RZ, R34 ;  /* 0x000000ffff0b7224 */ /* 0x000fe400078e0022 */
[----:B------:R-:W-:-:S04]  /*21440*/  SEL R36, RZ, 0x1, !P6 ;  /* 0x00000001ff247807 */ /* 0x000fc80007000000 */
[----:B------:R-:W-:-:S07]  /*21450*/  LOP3.LUT R5, R5, R36, RZ, 0xfc, !PT ;  /* 0x0000002405057212 */ /* 0x000fce00078efcff */
.L_x_975:
[----:B------:R-:W-:Y:S05]  /*21460*/  BSYNC.RECONVERGENT B1 ;  /* 0x0000000000017941 */ /* 0x000fea0003800200 */
.L_x_974:
[----:B------:R-:W-:Y:S01]  /*21470*/  BSSY.RECONVERGENT B1, `(.L_x_976) ;  /* 0x000000c000017945 */ /* 0x000fe20003800200 */
[----:B------:R-:W-:-:S03]  /*21480*/  ISETP.GE.AND P6, PT, R18, RZ, PT ;  /* 0x000000ff1200720c */ /* 0x000fc60003fc6270 */
[----:B------:R-:W-:Y:S10]  /*21490*/  @!P5 BRA `(.L_x_977) ;  /* 0x000000000024d947 */ /* 0x000ff40003800000 */
[----:B-12---:R-:W-:-:S04]  /*214a0*/  LOP3.LUT R37, R12, R35, RZ, 0x30, !PT ;  /* 0x000000230c257212 */ /* 0x006fc800078e30ff */
        /* <DEDUP_REMOVED lines=8> */
.L_x_977:
[----:B------:R-:W-:Y:S05]  /*21530*/  BSYNC.RECONVERGENT B1 ;  /* 0x0000000000017941 */ /* 0x000fea0003800200 */
.L_x_976:
[----:B------:R-:W-:Y:S01]  /*21540*/  BSSY.RECONVERGENT B1, `(.L_x_978) ;  /* 0x000000c000017945 */ /* 0x000fe20003800200 */
[----:B------:R-:W-:-:S03]  /*21550*/  ISETP.GE.AND P5, PT, R19, RZ, PT ;  /* 0x000000ff1300720c */ /* 0x000fc60003fa6270 */
[----:B------:R-:W-:Y:S10]  /*21560*/  @!P4 BRA `(.L_x_979) ;  /* 0x000000000024c947 */ /* 0x000ff40003800000 */
[----:B---3--:R-:W-:-:S04]  /*21570*/  LOP3.LUT R34, R13, R35, RZ, 0x30, !PT ;  /* 0x000000230d227212 */ /* 0x008fc800078e30ff */
        /* <DEDUP_REMOVED lines=8> */
.L_x_979:
[----:B------:R-:W-:Y:S05]  /*21600*/  BSYNC.RECONVERGENT B1 ;  /* 0x0000000000017941 */ /* 0x000fea0003800200 */
.L_x_978:
        /* <DEDUP_REMOVED lines=12> */
.L_x_981:
[----:B------:R-:W-:Y:S05]  /*216d0*/  BSYNC.RECONVERGENT B1 ;  /* 0x0000000000017941 */ /* 0x000fea0003800200 */
.L_x_980:
        /* <DEDUP_REMOVED lines=12> */
.L_x_983:
[----:B------:R-:W-:Y:S05]  /*217a0*/  BSYNC.RECONVERGENT B1 ;  /* 0x0000000000017941 */ /* 0x000fea0003800200 */
.L_x_982:
        /* <DEDUP_REMOVED lines=12> */
.L_x_985:
[----:B------:R-:W-:Y:S05]  /*21870*/  BSYNC.RECONVERGENT B1 ;  /* 0x0000000000017941 */ /* 0x000fea0003800200 */
.L_x_984:
        /* <DEDUP_REMOVED lines=12> */
.L_x_987:
[----:B------:R-:W-:Y:S05]  /*21940*/  BSYNC.RECONVERGENT B1 ;  /* 0x0000000000017941 */ /* 0x000fea0003800200 */
.L_x_986:
        /* <DEDUP_REMOVED lines=12> */
.L_x_989:
[----:B------:R-:W-:Y:S05]  /*21a10*/  BSYNC.RECONVERGENT B1 ;  /* 0x0000000000017941 */ /* 0x000fea0003800200 */
.L_x_988:
        /* <DEDUP_REMOVED lines=12> */
.L_x_991:
[----:B------:R-:W-:Y:S05]  /*21ae0*/  BSYNC.RECONVERGENT B1 ;  /* 0x0000000000017941 */ /* 0x000fea0003800200 */
.L_x_990:
        /* <DEDUP_REMOVED lines=12> */
.L_x_993:
[----:B------:R-:W-:Y:S05]  /*21bb0*/  BSYNC.RECONVERGENT B1 ;  /* 0x0000000000017941 */ /* 0x000fea0003800200 */
.L_x_992:
        /* <DEDUP_REMOVED lines=12> */
.L_x_995:
[----:B------:R-:W-:Y:S05]  /*21c80*/  BSYNC.RECONVERGENT B1 ;  /* 0x0000000000017941 */ /* 0x000fea0003800200 */
.L_x_994:
        /* <DEDUP_REMOVED lines=12> */
.L_x_997:
[----:B------:R-:W-:Y:S05]  /*21d50*/  BSYNC.RECONVERGENT B1 ;  /* 0x0000000000017941 */ /* 0x000fea0003800200 */
.L_x_996:
        /* <DEDUP_REMOVED lines=12> */
.L_x_999:
[----:B------:R-:W-:Y:S05]  /*21e20*/  BSYNC.RECONVERGENT B1 ;  /* 0x0000000000017941 */ /* 0x000fea0003800200 */
.L_x_998:
        /* <DEDUP_REMOVED lines=12> */
.L_x_1001:
[----:B------:R-:W-:Y:S05]  /*21ef0*/  BSYNC.RECONVERGENT B1 ;  /* 0x0000000000017941 */ /* 0x000fea0003800200 */
.L_x_1000:
        /* <DEDUP_REMOVED lines=12> */
.L_x_1003:
[----:B------:R-:W-:Y:S05]  /*21fc0*/  BSYNC.RECONVERGENT B1 ;  /* 0x0000000000017941 */ /* 0x000fea0003800200 */
.L_x_1002:
        /* <DEDUP_REMOVED lines=12> */
.L_x_1005:
[----:B------:R-:W-:Y:S05]  /*22090*/  BSYNC.RECONVERGENT B1 ;  /* 0x0000000000017941 */ /* 0x000fea0003800200 */
.L_x_1004:
        /* <DEDUP_REMOVED lines=12> */
.L_x_1007:
[----:B------:R-:W-:Y:S05]  /*22160*/  BSYNC.RECONVERGENT B1 ;  /* 0x0000000000017941 */ /* 0x000fea0003800200 */
.L_x_1006:
        /* <DEDUP_REMOVED lines=11> */
.L_x_1009:
[----:B------:R-:W-:Y:S05]  /*22220*/  BSYNC.RECONVERGENT B1 ;  /* 0x0000000000017941 */ /* 0x000fea0003800200 */
.L_x_1008:
[----:B------:R-:W-:Y:S04]  /*22230*/  BSSY.RECONVERGENT B1, `(.L_x_1010) ;  /* 0x000000b000017945 */ /* 0x000fe80003800200 */
[----:B------:R-:W-:Y:S05]  /*22240*/  @!P2 BRA `(.L_x_1011) ;  /* 0x000000000024a947 */ /* 0x000fea0003800000 */
        /* <DEDUP_REMOVED lines=9> */
.L_x_1011:
[----:B------:R-:W-:Y:S05]  /*222e0*/  BSYNC.RECONVERGENT B1 ;  /* 0x0000000000017941 */ /* 0x000fea0003800200 */
.L_x_1010:
        /* <DEDUP_REMOVED lines=11> */
.L_x_1013:
[----:B------:R-:W-:Y:S05]  /*223a0*/  BSYNC.RECONVERGENT B1 ;  /* 0x0000000000017941 */ /* 0x000fea0003800200 */
.L_x_1012:
        /* <DEDUP_REMOVED lines=11> */
.L_x_1015:
[----:B------:R-:W-:Y:S05]  /*22460*/  BSYNC.RECONVERGENT B1 ;  /* 0x0000000000017941 */ /* 0x000fea0003800200 */
.L_x_1014:
        /* <DEDUP_REMOVED lines=11> */
.L_x_1017:
[----:B------:R-:W-:Y:S05]  /*22520*/  BSYNC.RECONVERGENT B1 ;  /* 0x0000000000017941 */ /* 0x000fea0003800200 */
.L_x_1016:
[----:B------:R-:W-:Y:S04]  /*22530*/  BSSY.RECONVERGENT B1, `(.L_x_1018) ;  /* 0x000000b000017945 */ /* 0x000fe80003800200 */
[----:B------:R-:W-:Y:S05]  /*22540*/  @!P5 BRA `(.L_x_1019) ;  /* 0x000000000024d947 */ /* 0x000fea0003800000 */
[----:B------:R-:W-:-:S04]  /*22550*/  LOP3.LUT R35, R33, R35, RZ, 0x30, !PT ;  /* 0x0000002321237212 */ /* 0x000fc800078e30ff */
[----:B---3--:R-:W3:Y:S02]  /*22560*/  POPC R34, R35 ;  /* 0x0000002300227309 */ /* 0x008ee40000000000 */
[----:B---3--:R-:W-:-:S13]  /*22570*/  ISETP.NE.AND P0, PT, R34, 0x1, PT ;  /* 0x000000012200780c */ /* 0x008fda0003f05270 */
[----:B------:R-:W-:-:S04]  /*22580*/  @!P0 LOP3.LUT R35, R35, 0x80000000, RZ, 0xfc, !PT ;  /* 0x8000000023238812 */ /* 0x000fc800078efcff */
[----:B------:R-:W-:Y:S01]  /*22590*/  ISETP.NE.AND P0, PT, R33, R35, PT ;  /* 0x000000232100720c */ /* 0x000fe20003f05270 */
[----:B------:R3:W-:Y:S01]  /*225a0*/  STL [R8+0x960], R35 ;  /* 0x0009602308007387 */ /* 0x0007e20000100800 */
[----:B------:R-:W-:Y:S02]  /*225b0*/  IMAD.MOV.U32 R33, RZ, RZ, R35 ;  /* 0x000000ffff217224 */ /* 0x000fe400078e0023 */
[----:B------:R-:W-:-:S04]  /*225c0*/  SEL R34, RZ, 0x1, !P0 ;  /* 0x00000001ff227807 */ /* 0x000fc80004000000 */
[----:B------:R-:W-:-:S07]  /*225d0*/  LOP3.LUT R5, R5, R34, RZ, 0xfc, !PT ;  /* 0x0000002205057212 */ /* 0x000fce00078efcff */
.L_x_1019:
[----:B------:R-:W-:Y:S05]  /*225e0*/  BSYNC.RECONVERGENT B1 ;  /* 0x0000000000017941 */ /* 0x000fea0003800200 */
.L_x_1018:
[----:B------:R-:W5:Y:S01]  /*225f0*/  POPC R40, R0 ;  /* 0x0000000000287309 */ /* 0x000f620000000000 */
[----:B------:R0:W-:Y:S01]  /*22600*/  STL.128 [R1], RZ ;  /* 0x000000ff01007387 */ /* 0x0001e20000100c00 */
[----:B------:R-:W-:Y:S01]  /*22610*/  BSSY.RECONVERGENT B1, `(.L_x_1020) ;  /* 0x0000019000017945 */ /* 0x000fe20003800200 */
[----:B---3--:R-:W-:Y:S02]  /*22620*/  IMAD.MOV.U32 R35, RZ, RZ, RZ ;  /* 0x000000ffff237224 */ /* 0x008fe400078e00ff */
        /* <DEDUP_REMOVED lines=10> */
[----:B------:R-:W3:Y:S01]  /*226d0*/  FLO.U32 R34, R0 ;  /* 0x0000000000227300 */ /* 0x000ee200000e0000 */
[----:B-12-4-:R-:W-:Y:S01]  /*226e0*/  IMAD.MOV.U32 R37, RZ, RZ, -0x80000000 ;  /* 0x80000000ff257424 */ /* 0x016fe200078e00ff */
[----:B---3--:R-:W-:-:S04]  /*226f0*/  IADD3 R34, PT, PT, -R34, 0x1f, RZ ;  /* 0x0000001f22227810 */ /* 0x008fc80007ffe1ff */
[----:B------:R-:W-:-:S04]  /*22700*/  SHF.R.U32.HI R37, RZ, R34, R37 ;  /* 0x00000022ff257219 */ /* 0x000fc80000011625 */
[----:B------:R-:W-:-:S04]  /*22710*/  LOP3.LUT R34, R37, R0, RZ, 0x3c, !PT ;  /* 0x0000000025227212 */ /* 0x000fc800078e3cff */
[----:B------:R-:W1:Y:S02]  /*22720*/  FLO.U32 R35, R34 ;  /* 0x0000002200237300 */ /* 0x000e6400000e0000 */
[----:B-1----:R-:W-:-:S05]  /*22730*/  IMAD R36, R35, 0x4, R2 ;  /* 0x0000000423247824 */ /* 0x002fca00078e0202 */
[----:B------:R-:W2:Y:S01]  /*22740*/  LDL R38, [R36] ;  /* 0x0000000024267983 */ /* 0x000ea20000100800 */
[----:B------:R-:W-:Y:S01]  /*22750*/  IMAD.MOV.U32 R35, RZ, RZ, R0 ;  /* 0x000000ffff237224 */ /* 0x000fe200078e0000 */
[----:B--2---:R-:W-:-:S13]  /*22760*/  LOP3.LUT P0, RZ, R38, R37, RZ, 0xc0, !PT ;  /* 0x0000002526ff7212 */ /* 0x004fda000780c0ff */
[----:B------:R-:W-:Y:S01]  /*22770*/  @!P0 LOP3.LUT R37, R38, R37, RZ, 0xfc, !PT ;  /* 0x0000002526258212 */ /* 0x000fe200078efcff */
[----:B------:R-:W-:-:S04]  /*22780*/  @!P0 IMAD.MOV.U32 R35, RZ, RZ, RZ ;  /* 0x000000ffff238224 */ /* 0x000fc800078e00ff */
[----:B------:R3:W-:Y:S03]  /*22790*/  @!P0 STL [R36], R37 ;  /* 0x0000002524008387 */ /* 0x0007e60000100800 */
.L_x_1021:
[----:B------:R-:W-:Y:S05]  /*227a0*/  BSYNC.RECONVERGENT B1 ;  /* 0x0000000000017941 */ /* 0x000fea0003800200 */
.L_x_1020:
        /* <DEDUP_REMOVED lines=9> */
[----:B------:R-:W-:-:S04]  /*22840*/  LOP3.LUT R34, R39, R10, RZ, 0x3c, !PT ;  /* 0x0000000a27227212 */ /* 0x000fc800078e3cff */
[----:B-1234-:R-:W1:Y:S02]  /*22850*/  FLO.U32 R37, R34 ;  /* 0x0000002200257300 */ /* 0x01ee6400000e0000 */
[----:B-1----:R-:W-:-:S05]  /*22860*/  IMAD R37, R37, 0x4, R2 ;  /* 0x0000000425257824 */ /* 0x002fca00078e0202 */
[----:B------:R-:W2:Y:S02]  /*22870*/  LDL R36, [R37] ;  /* 0x0000000025247983 */ /* 0x000ea40000100800 */
[----:B--2---:R-:W-:-:S13]  /*22880*/  LOP3.LUT P0, RZ, R36, R39, RZ, 0xc0, !PT ;  /* 0x0000002724ff7212 */ /* 0x004fda000780c0ff */
[----:B------:R-:W-:Y:S02]  /*22890*/  @!P0 LOP3.LUT R36, R36, R39, RZ, 0xfc, !PT ;  /* 0x0000002724248212 */ /* 0x000fe400078efcff */
[----:B------:R-:W-:-:S03]  /*228a0*/  @P0 LOP3.LUT R35, R10, R35, RZ, 0xfc, !PT ;  /* 0x000000230a230212 */ /* 0x000fc600078efcff */
[----:B------:R1:W-:Y:S04]  /*228b0*/  @!P0 STL [R37], R36 ;  /* 0x0000002425008387 */ /* 0x0003e80000100800 */
.L_x_1023:
[----:B------:R-:W-:Y:S05]  /*228c0*/  BSYNC.RECONVERGENT B1 ;  /* 0x0000000000017941 */ /* 0x000fea0003800200 */
.L_x_1022:
[----:B------:R-:W5:Y:S01]  /*228d0*/  POPC R41, R11 ;  /* 0x0000000b00297309 */ /* 0x000f620000000000 */
[----:B------:R-:W-:Y:S01]  /*228e0*/  BSSY.RECONVERGENT B1, `(.L_x_1024) ;  /* 0x0000010000017945 */ /* 0x000fe20003800200 */
[----:B-----5:R-:W-:-:S04]  /*228f0*/  ISETP.NE.AND P0, PT, R41, 0x2, PT ;  /* 0x000000022900780c */ /* 0x020fc80003f05270 */
[----:B------:R-:W-:-:S13]  /*22900*/  ISETP.LT.OR P0, PT, R11, RZ, P0 ;  /* 0x000000ff0b00720c */ /* 0x000fda0000701670 */
[----:B------:R-:W-:Y:S05]  /*22910*/  @P0 BRA `(.L_x_1025) ;  /* 0x0000000000300947 */ /* 0x000fea0003800000 */
[----:B------:R-:W5:Y:S01]  /*22920*/  FLO.U32 R34, R11 ;  /* 0x0000000b00227300 */ /* 0x000f6200000e0000 */
[----:B-1234-:R-:W-:Y:S01]  /*22930*/  IMAD.MOV.U32 R37, RZ, RZ, -0x80000000 ;  /* 0x80000000ff257424 */ /* 0x01efe200078e00ff */
[----:B-----5:R-:W-:-:S04]  /*22940*/  IADD3 R34, PT, PT, -R34, 0x1f, RZ ;  /* 0x0000001f22227810 */ /* 0x020fc80007ffe1ff */
        /* <DEDUP_REMOVED lines=9> */
.L_x_1025:
[----:B------:R-:W-:Y:S05]  /*229e0*/  BSYNC.RECONVERGENT B1 ;  /* 0x0000000000017941 */ /* 0x000fea0003800200 */
.L_x_1024:
        /* <DEDUP_REMOVED lines=17> */
.L_x_1027:
[----:B------:R-:W-:Y:S05]  /*22b00*/  BSYNC.RECONVERGENT B1 ;  /* 0x0000000000017941 */ /* 0x000fea0003800200 */
.L_x_1026:
        /* <DEDUP_REMOVED lines=17> */
.L_x_1029:
[----:B------:R-:W-:Y:S05]  /*22c20*/  BSYNC.RECONVERGENT B1 ;  /* 0x0000000000017941 */ /* 0x000fea0003800200 */
.L_x_1028:
        /* <DEDUP_REMOVED lines=17> */
.L_x_1031:
[----:B------:R-:W-:Y:S05]  /*22d40*/  BSYNC.RECONVERGENT B1 ;  /* 0x0000000000017941 */ /* 0x000fea0003800200 */
.L_x_1030:
        /* <DEDUP_REMOVED lines=17> */
.L_x_1033:
[----:B------:R-:W-:Y:S05]  /*22e60*/  BSYNC.RECONVERGENT B1 ;  /* 0x0000000000017941 */ /* 0x000fea0003800200 */
.L_x_1032:
        /* <DEDUP_REMOVED lines=17> */
.L_x_1035:
[----:B------:R-:W-:Y:S05]  /*22f80*/  BSYNC.RECONVERGENT B1 ;  /* 0x0000000000017941 */ /* 0x000fea0003800200 */
.L_x_1034:
        /* <DEDUP_REMOVED lines=17> */
.L_x_1037:
[----:B------:R-:W-:Y:S05]  /*230a0*/  BSYNC.RECONVERGENT B1 ;  /* 0x0000000000017941 */ /* 0x000fea0003800200 */
.L_x_1036:
        /* <DEDUP_REMOVED lines=17> */
.L_x_1039:
[----:B------:R-:W-:Y:S05]  /*231c0*/  BSYNC.RECONVERGENT B1 ;  /* 0x0000000000017941 */ /* 0x000fea0003800200 */
.L_x_1038:
        /* <DEDUP_REMOVED lines=17> */
.L_x_1041:
[----:B------:R-:W-:Y:S05]  /*232e0*/  BSYNC.RECONVERGENT B1 ;  /* 0x0000000000017941 */ /* 0x000fea0003800200 */
.L_x_1040:
        /* <DEDUP_REMOVED lines=17> */
.L_x_1043:
[----:B------:R-:W-:Y:S05]  /*23400*/  BSYNC.RECONVERGENT B1 ;  /* 0x0000000000017941 */ /* 0x000fea0003800200 */
.L_x_1042:
        /* <DEDUP_REMOVED lines=17> */
.L_x_1045:
[----:B------:R-:W-:Y:S05]  /*23520*/  BSYNC.RECONVERGENT B1 ;  /* 0x0000000000017941 */ /* 0x000fea0003800200 */
.L_x_1044:
        /* <DEDUP_REMOVED lines=17> */
.L_x_1047:
[----:B------:R-:W-:Y:S05]  /*23640*/  BSYNC.RECONVERGENT B1 ;  /* 0x0000000000017941 */ /* 0x000fea0003800200 */
.L_x_1046:
        /* <DEDUP_REMOVED lines=17> */
.L_x_1049:
[----:B------:R-:W-:Y:S05]  /*23760*/  BSYNC.RECONVERGENT B1 ;  /* 0x0000000000017941 */ /* 0x000fea0003800200 */
.L_x_1048:
        /* <DEDUP_REMOVED lines=17> */
.L_x_1051:
[----:B------:R-:W-:Y:S05]  /*23880*/  BSYNC.RECONVERGENT B1 ;  /* 0x0000000000017941 */ /* 0x000fea0003800200 */
.L_x_1050:
        /* <DEDUP_REMOVED lines=17> */
.L_x_1053:
[----:B------:R-:W-:Y:S05]  /*239a0*/  BSYNC.RECONVERGENT B1 ;  /* 0x0000000000017941 */ /* 0x000fea0003800200 */
.L_x_1052:
        /* <DEDUP_REMOVED lines=17> */
.L_x_1055:
[----:B------:R-:W-:Y:S05]  /*23ac0*/  BSYNC.RECONVERGENT B1 ;  /* 0x0000000000017941 */ /* 0x000fea0003800200 */
.L_x_1054:
        /* <DEDUP_REMOVED lines=17> */
.L_x_1057:
[----:B------:R-:W-:Y:S05]  /*23be0*/  BSYNC.RECONVERGENT B1 ;  /* 0x0000000000017941 */ /* 0x000fea0003800200 */
.L_x_1056:
        /* <DEDUP_REMOVED lines=17> */
.L_x_1059:
[----:B------:R-:W-:Y:S05]  /*23d00*/  BSYNC.RECONVERGENT B1 ;  /* 0x0000000000017941 */ /* 0x000fea0003800200 */
.L_x_1058:
        /* <DEDUP_REMOVED lines=17> */
.L_x_1061:
[----:B------:R-:W-:Y:S05]  /*23e20*/  BSYNC.RECONVERGENT B1 ;  /* 0x0000000000017941 */ /* 0x000fea0003800200 */
.L_x_1060:
        /* <DEDUP_REMOVED lines=17> */
.L_x_1063:
[----:B------:R-:W-:Y:S05]  /*23f40*/  BSYNC.RECONVERGENT B1 ;  /* 0x0000000000017941 */ /* 0x000fea0003800200 */
.L_x_1062:
        /* <DEDUP_REMOVED lines=17> */
.L_x_1065:
[----:B------:R-:W-:Y:S05]  /*24060*/  BSYNC.RECONVERGENT B1 ;  /* 0x0000000000017941 */ /* 0x000fea0003800200 */
.L_x_1064:
        /* <DEDUP_REMOVED lines=17> */
.L_x_1067:
[----:B------:R-:W-:Y:S05]  /*24180*/  BSYNC.RECONVERGENT B1 ;  /* 0x0000000000017941 */ /* 0x000fea0003800200 */
.L_x_1066:
        /* <DEDUP_REMOVED lines=14> */
[----:B-1----:R-:W-:-:S06]  /*24270*/  IMAD R37, R37, 0x4, R2 ;  /* 0x0000000425257824 */ /* 0x002fcc00078e0202 */
[----:B------:R-:W2:Y:S02]  /*24280*/  LDL R37, [R37] ;  /* 0x0000000025257983 */ /* 0x000ea40000100800 */
[----:B--2---:R-:W-:-:S04]  /*24290*/  LOP3.LUT P0, RZ, R37, R34, RZ, 0xc0, !PT ;  /* 0x0000002225ff7212 */ /* 0x004fc8000780c0ff */
[----:B------:R-:W-:-:S04]  /*242a0*/  SEL R34, R33, RZ, P0 ;  /* 0x000000ff21227207 */ /* 0x000fc80000000000 */
[----:B------:R-:W-:-:S07]  /*242b0*/  LOP3.LUT R35, R35, R34, RZ, 0xfc, !PT ;  /* 0x0000002223237212 */ /* 0x000fce00078efcff */
.L_x_1069:
[----:B------:R-:W-:Y:S05]  /*242c0*/  BSYNC.RECONVERGENT B1 ;  /* 0x0000000000017941 */ /* 0x000fea0003800200 */
.L_x_1068:
[----:B------:R-:W-:Y:S01]  /*242d0*/  ISETP.NE.AND P0, PT, R35, RZ, PT ;  /* 0x000000ff2300720c */ /* 0x000fe20003f05270 */
[----:B------:R-:W-:Y:S01]  /*242e0*/  BSSY.RECONVERGENT B1, `(.L_x_1070) ;  /* 0x0000175000017945 */ /* 0x000fe20003800200 */
[----:B------:R-:W-:-:S11]  /*242f0*/  IMAD.MOV.U32 R34, RZ, RZ, RZ ;  /* 0x000000ffff227224 */ /* 0x000fd600078e00ff */
[----:B------:R-:W-:Y:S05]  /*24300*/  @!P0 BRA `(.L_x_1071) ;  /* 0x0000001400c88947 */ /* 0x000fea0003800000 */
[-C--:B-1234-:R-:W-:Y:S01]  /*24310*/  LOP3.LUT R37, R0, R35.reuse, RZ, 0xc0, !PT ;  /* 0x0000002300257212 */ /* 0x09efe200078ec0ff */
        /* <DEDUP_REMOVED lines=15> */
[----:B------:R-:W1:Y:S01]  /*24410*/  @!P0 POPC R34, R37 ;  /* 0x0000002500228309 */ /* 0x000e620000000000 */
[----:B------:R-:W-:Y:S02]  /*24420*/  ISETP.EQ.AND P2, PT, R43, 0x2, !P2 ;  /* 0x000000022b00780c */ /* 0x000fe40005742270 */
[----:B-1----:R-:W-:Y:S02]  /*24430*/  ISETP.NE.OR P1, PT, R34, 0x1, P0 ;  /* 0x000000012200780c */ /* 0x002fe40000725670 */
[----:B------:R-:W-:-:S04]  /*24440*/  LOP3.LUT R34, R11, R35, RZ, 0xc0, !PT ;  /* 0x000000230b227212 */ /* 0x000fc800078ec0ff */
[----:B------:R-:W-:Y:S01]  /*24450*/  ISETP.NE.AND P4, PT, R34, R11, PT ;  /* 0x0000000b2200720c */ /* 0x000fe20003f85270 */
[----:B------:R-:W-:-:S03]  /*24460*/  IMAD.MOV.U32 R34, RZ, RZ, RZ ;  /* 0x000000ffff227224 */ /* 0x000fc600078e00ff */
[----:B------:R-:W-:Y:S02]  /*24470*/  ISETP.EQ.AND P4, PT, R41, 0x2, !P4 ;  /* 0x000000022900780c */ /* 0x000fe40006782270 */
[----:B------:R-:W-:Y:S02]  /*24480*/  LOP3.LUT R41, R16, R35, RZ, 0xc0, !PT ;  /* 0x0000002310297212 */ /* 0x000fe400078ec0ff */
[----:B------:R-:W-:-:S04]  /*24490*/  @!P1 LOP3.LUT R37, R37, 0x80000000, RZ, 0xfc, !PT ;  /* 0x8000000025259812 */ /* 0x000fc800078efcff */
        /* <DEDUP_REMOVED lines=17> */
.L_x_1073:
[----:B------:R-:W-:Y:S05]  /*245b0*/  BSYNC.RECONVERGENT B2 ;  /* 0x0000000000027941 */ /* 0x000fea0003800200 */
.L_x_1072:
[----:B------:R-:W-:Y:S01]  /*245c0*/  ISETP.GT.AND P6, PT, R11, -0x1, PT ;  /* 0xffffffff0b00780c */ /* 0x000fe20003fc4270 */
[----:B------:R-:W-:Y:S01]  /*245d0*/  BSSY.RECONVERGENT B2, `(.L_x_1074) ;  /* 0x000000c000027945 */ /* 0x000fe20003800200 */
[----:B------:R-:W-:Y:S02]  /*245e0*/  LOP3.LUT R10, R17, R35, RZ, 0xc0, !PT ;  /* 0x00000023110a7212 */ /* 0x000fe400078ec0ff */
[----:B------:R-:W-:-:S09]  /*245f0*/  ISETP.NE.AND P5, PT, R41, R16, PT ;  /* 0x000000102900720c */ /* 0x000fd20003fa5270 */
[----:B------:R-:W-:Y:S05]  /*24600*/  @P4 BRA P6, `(.L_x_1075) ;  /* 0x0000000000204947 */ /* 0x000fea0003000000 */
[----:B------:R-:W-:-:S04]  /*24610*/  LOP3.LUT R0, R11, R35, RZ, 0x30, !PT ;  /* 0x000000230b007212 */ /* 0x000fc800078e30ff */
[----:B------:R-:W2:Y:S02]  /*24620*/  POPC R36, R0 ;  /* 0x0000000000247309 */ /* 0x000ea40000000000 */
[----:B--2---:R-:W-:-:S13]  /*24630*/  ISETP.NE.AND P4, PT, R36, 0x1, PT ;  /* 0x000000012400780c */ /* 0x004fda0003f85270 */
[----:B------:R-:W-:-:S04]  /*24640*/  @!P4 LOP3.LUT R0, R0, 0x80000000, RZ, 0xfc, !PT ;  /* 0x800000000000c812 */ /* 0x000fc800078efcff */
[----:B------:R-:W-:Y:S01]  /*24650*/  ISETP.NE.AND P4, PT, R11, R0, PT ;  /* 0x000000000b00720c */ /* 0x000fe20003f85270 */
[----:B------:R2:W-:Y:S03]  /*24660*/  STL [R8+0x3e8], R0 ;  /* 0x0003e80008007387 */ /* 0x0005e60000100800 */
[----:B------:R-:W-:-:S04]  /*24670*/  SEL R11, RZ, 0x1, !P4 ;  /* 0x00000001ff0b7807 */ /* 0x000fc80006000000 */
[----:B------:R-:W-:-:S07]  /*24680*/  LOP3.LUT R34, R34, R11, RZ, 0xfc, !PT ;  /* 0x0000000b22227212 */ /* 0x000fce00078efcff */
.L_x_1075:
[----:B------:R-:W-:Y:S05]  /*24690*/  BSYNC.RECONVERGENT B2 ;  /* 0x0000000000027941 */ /* 0x000fea0003800200 */
.L_x_1074:
[----:B------:R-:W-:Y:S01]  /*246a0*/  ISETP.GT.AND P6, PT, R12, -0x1, PT ;  /* 0xffffffff0c00780c */ /* 0x000fe20003fc4270 */
[----:B------:R-:W-:Y:S01]  /*246b0*/  BSSY.RECONVERGENT B2, `(.L_x_1076) ;  /* 0x000000c000027945 */ /* 0x000fe20003800200 */
[----:B------:R-:W-:Y:S02]  /*246c0*/  LOP3.LUT R39, R18, R35, RZ, 0xc0, !PT ;  /* 0x0000002312277212 */ /* 0x000fe400078ec0ff */
[----:B------:R-:W-:-:S09]  /*246d0*/  ISETP.NE.AND P4, PT, R10, R17, PT ;  /* 0x000000110a00720c */ /* 0x000fd20003f85270 */
[----:B------:R-:W-:Y:S05]  /*246e0*/  @P3 BRA P6, `(.L_x_1077) ;  /* 0x0000000000203947 */ /* 0x000fea0003000000 */
[----:B------:R-:W-:-:S04]  /*246f0*/  LOP3.LUT R11, R12, R35, RZ, 0x30, !PT ;  /* 0x000000230c0b7212 */ /* 0x000fc800078e30ff */
[----:B--2---:R-:W2:Y:S02]  /*24700*/  POPC R0, R11 ;  /* 0x0000000b00007309 */ /* 0x004ea40000000000 */
[----:B--2---:R-:W-:-:S13]  /*24710*/  ISETP.NE.AND P3, PT, R0, 0x1, PT ;  /* 0x000000010000780c */ /* 0x004fda0003f65270 */
[----:B------:R-:W-:-:S04]  /*24720*/  @!P3 LOP3.LUT R11, R11, 0x80000000, RZ, 0xfc, !PT ;  /* 0x800000000b0bb812 */ /* 0x000fc800078efcff */
[----:B------:R-:W-:Y:S01]  /*24730*/  ISETP.NE.AND P3, PT, R12, R11, PT ;  /* 0x0000000b0c00720c */ /* 0x000fe20003f65270 */
[----:B------:R3:W-:Y:S03]  /*24740*/  STL [R8+0x5dc], R11 ;  /* 0x0005dc0b08007387 */ /* 0x0007e60000100800 */
[----:B-1----:R-:W-:-:S04]  /*24750*/  SEL R37, RZ, 0x1, !P3 ;  /* 0x00000001ff257807 */ /* 0x002fc80005800000 */
[----:B------:R-:W-:-:S07]  /*24760*/  LOP3.LUT R34, R34, R37, RZ, 0xfc, !PT ;  /* 0x0000002522227212 */ /* 0x000fce00078efcff */
.L_x_1077:
[----:B------:R-:W-:Y:S05]  /*24770*/  BSYNC.RECONVERGENT B2 ;  /* 0x0000000000027941 */ /* 0x000fea0003800200 */
.L_x_1076:
[----:B------:R-:W-:Y:S01]  /*24780*/  ISETP.GT.AND P6, PT, R13, -0x1, PT ;  /* 0xffffffff0d00780c */ /* 0x000fe20003fc4270 */
[----:B------:R-:W-:Y:S01]  /*24790*/  BSSY.RECONVERGENT B2, `(.L_x_1078) ;  /* 0x000000c000027945 */ /* 0x000fe20003800200 */
[----:B------:R-:W-:Y:S02]  /*247a0*/  LOP3.LUT R10, R19, R35, RZ, 0xc0, !PT ;  /* 0x00000023130a7212 */ /* 0x000fe400078ec0ff */
[----:B------:R-:W-:-:S09]  /*247b0*/  ISETP.NE.AND P3, PT, R39, R18, PT ;  /* 0x000000122700720c */ /* 0x000fd20003f65270 */
[----:B------:R-:W-:Y:S05]  /*247c0*/  @P2 BRA P6, `(.L_x_1079) ;  /* 0x0000000000202947 */ /* 0x000fea0003000000 */
[----:B--2---:R-:W-:-:S04]  /*247d0*/  LOP3.LUT R0, R13, R35, RZ, 0x30, !PT ;  /* 0x000000230d007212 */ /* 0x004fc800078e30ff */
[----:B---3--:R-:W2:Y:S02]  /*247e0*/  POPC R11, R0 ;  /* 0x00000000000b7309 */ /* 0x008ea40000000000 */
[----:B--2---:R-:W-:-:S13]  /*247f0*/  ISETP.NE.AND P2, PT, R11, 0x1, PT ;  /* 0x000000010b00780c */ /* 0x004fda0003f45270 */
[----:B------:R-:W-:-:S04]  /*24800*/  @!P2 LOP3.LUT R0, R0, 0x80000000, RZ, 0xfc, !PT ;  /* 0x800000000000a812 */ /* 0x000fc800078efcff */
[----:B------:R-:W-:Y:S01]  /*24810*/  ISETP.NE.AND P2, PT, R13, R0, PT ;  /* 0x000000000d00720c */ /* 0x000fe20003f45270 */
[----:B------:R4:W-:Y:S03]  /*24820*/  STL [R8+0x7d0], R0 ;  /* 0x0007d00008007387 */ /* 0x0009e60000100800 */
[----:B------:R-:W-:-:S04]  /*24830*/  SEL R11, RZ, 0x1, !P2 ;  /* 0x00000001ff0b7807 */ /* 0x000fc80005000000 */
[----:B------:R-:W-:-:S07]  /*24840*/  LOP3.LUT R34, R34, R11, RZ, 0xfc, !PT ;  /* 0x0000000b22227212 */ /* 0x000fce00078efcff */
.L_x_1079:
[----:B------:R-:W-:Y:S05]  /*24850*/  BSYNC.RECONVERGENT B2 ;  /* 0x0000000000027941 */ /* 0x000fea0003800200 */
.L_x_1078:
[----:B------:R-:W-:Y:S01]  /*24860*/  ISETP.GT.AND P6, PT, R14, -0x1, PT ;  /* 0xffffffff0e00780c */ /* 0x000fe20003fc4270 */
[----:B------:R-:W-:Y:S01]  /*24870*/  BSSY.RECONVERGENT B2, `(.L_x_1080) ;  /* 0x000000c000027945 */ /* 0x000fe20003800200 */
[----:B-1----:R-:W-:Y:S02]  /*24880*/  LOP3.LUT R37, R20, R35, RZ, 0xc0, !PT ;  /* 0x0000002314257212 */ /* 0x002fe400078ec0ff */
[----:B------:R-:W-:-:S09]  /*24890*/  ISETP.NE.AND P2, PT, R10, R19, PT ;  /* 0x000000130a00720c */ /* 0x000fd20003f45270 */
[----:B------:R-:W-:Y:S05]  /*248a0*/  @P1 BRA P6, `(.L_x_1081) ;  /* 0x0000000000201947 */ /* 0x000fea0003000000 */
[----:B---3--:R-:W-:-:S04]  /*248b0*/  LOP3.LUT R11, R14, R35, RZ, 0x30, !PT ;  /* 0x000000230e0b7212 */ /* 0x008fc800078e30ff */
[----:B--2-4-:R-:W1:Y:S02]  /*248c0*/  POPC R0, R11 ;  /* 0x0000000b00007309 */ /* 0x014e640000000000 */
[----:B-1----:R-:W-:-:S13]  /*248d0*/  ISETP.NE.AND P1, PT, R0, 0x1, PT ;  /* 0x000000010000780c */ /* 0x002fda0003f25270 */
[----:B------:R-:W-:-:S04]  /*248e0*/  @!P1 LOP3.LUT R11, R11, 0x80000000, RZ, 0xfc, !PT ;  /* 0x800000000b0b9812 */ /* 0x000fc800078efcff */
[----:B------:R-:W-:Y:S01]  /*248f0*/  ISETP.NE.AND P1, PT, R14, R11, PT ;  /* 0x0000000b0e00720c */ /* 0x000fe20003f25270 */
[----:B------:R1:W-:Y:S03]  /*24900*/  STL [R8+0x64], R11 ;  /* 0x0000640b08007387 */ /* 0x0003e60000100800 */
[----:B------:R-:W-:-:S04]  /*24910*/  SEL R13, RZ, 0x1, !P1 ;  /* 0x00000001ff0d7807 */ /* 0x000fc80004800000 */
[----:B------:R-:W-:-:S07]  /*24920*/  LOP3.LUT R34, R34, R13, RZ, 0xfc, !PT ;  /* 0x0000000d22227212 */ /* 0x000fce00078efcff */
.L_x_1081:
[----:B------:R-:W-:Y:S05]  /*24930*/  BSYNC.RECONVERGENT B2 ;  /* 0x0000000000027941 */ /* 0x000fea0003800200 */
.L_x_1080:
        /* <DEDUP_REMOVED lines=13> */
.L_x_1083:
[----:B------:R-:W-:Y:S05]  /*24a10*/  BSYNC.RECONVERGENT B2 ;  /* 0x0000000000027941 */ /* 0x000fea0003800200 */
.L_x_1082:
        /* <DEDUP_REMOVED lines=19> */
.L_x_1085:
[----:B------:R-:W-:Y:S05]  /*24b50*/  BSYNC.RECONVERGENT B2 ;  /* 0x0000000000027941 */ /* 0x000fea0003800200 */
.L_x_1084:
        /* <DEDUP_REMOVED lines=13> */
.L_x_1087:
[----:B------:R-:W-:Y:S05]  /*24c30*/  BSYNC.RECONVERGENT B2 ;  /* 0x0000000000027941 */ /* 0x000fea0003800200 */
.L_x_1086:
        /* <DEDUP_REMOVED lines=13> */
.L_x_1089:
[----:B------:R-:W-:Y:S05]  /*24d10*/  BSYNC.RECONVERGENT B2 ;  /* 0x0000000000027941 */ /* 0x000fea0003800200 */
.L_x_1088:
        /* <DEDUP_REMOVED lines=13> */
.L_x_1091:
[----:B------:R-:W-:Y:S05]  /*24df0*/  BSYNC.RECONVERGENT B2 ;  /* 0x0000000000027941 */ /* 0x000fea0003800200 */
.L_x_1090:
        /* <DEDUP_REMOVED lines=13> */
.L_x_1093:
[----:B------:R-:W-:Y:S05]  /*24ed0*/  BSYNC.RECONVERGENT B2 ;  /* 0x0000000000027941 */ /* 0x000fea0003800200 */
.L_x_1092:
        /* <DEDUP_REMOVED lines=13> */
.L_x_1095:
[----:B------:R-:W-:Y:S05]  /*24fb0*/  BSYNC.RECONVERGENT B2 ;  /* 0x0000000000027941 */ /* 0x000fea0003800200 */
.L_x_1094:
        /* <DEDUP_REMOVED lines=19> */
.L_x_1097:
[----:B------:R-:W-:Y:S05]  /*250f0*/  BSYNC.RECONVERGENT B2 ;  /* 0x0000000000027941 */ /* 0x000fea0003800200 */
.L_x_1096:
        /* <DEDUP_REMOVED lines=13> */
.L_x_1099:
[----:B------:R-:W-:Y:S05]  /*251d0*/  BSYNC.RECONVERGENT B2 ;  /* 0x0000000000027941 */ /* 0x000fea0003800200 */
.L_x_1098:
        /* <DEDUP_REMOVED lines=13> */
.L_x_1101:
[----:B------:R-:W-:Y:S05]  /*252b0*/  BSYNC.RECONVERGENT B2 ;  /* 0x0000000000027941 */ /* 0x000fea0003800200 */
.L_x_1100:
        /* <DEDUP_REMOVED lines=13> */
.L_x_1103:
[----:B------:R-:W-:Y:S05]  /*25390*/  BSYNC.RECONVERGENT B2 ;  /* 0x0000000000027941 */ /* 0x000fea0003800200 */
.L_x_1102:
        /* <DEDUP_REMOVED lines=13> */
.L_x_1105:
[----:B------:R-:W-:Y:S05]  /*25470*/  BSYNC.RECONVERGENT B2 ;  /* 0x0000000000027941 */ /* 0x000fea0003800200 */
.L_x_1104:
        /* <DEDUP_REMOVED lines=13> */
.L_x_1107:
[----:B------:R-:W-:Y:S05]  /*25550*/  BSYNC.RECONVERGENT B2 ;  /* 0x0000000000027941 */ /* 0x000fea0003800200 */
.L_x_1106:
        /* <DEDUP_REMOVED lines=18> */
.L_x_1109:
[----:B------:R-:W-:Y:S05]  /*25680*/  BSYNC.RECONVERGENT B2 ;  /* 0x0000000000027941 */ /* 0x000fea0003800200 */
.L_x_1108:
[----:B------:R-:W-:Y:S01]  /*25690*/  ISETP.GT.AND P6, PT, R29, -0x1, PT ;  /* 0xffffffff1d00780c */ /* 0x000fe20003fc4270 */
[----:B------:R-:W-:Y:S01]  /*256a0*/  BSSY.RECONVERGENT B2, `(.L_x_1110) ;  /* 0x000000b000027945 */ /* 0x000fe20003800200 */
[----:B------:R-:W-:-:S11]  /*256b0*/  ISETP.GT.AND P5, PT, R30, -0x1, PT ;  /* 0xffffffff1e00780c */ /* 0x000fd60003fa4270 */
[----:B------:R-:W-:Y:S05]  /*256c0*/  @P4 BRA P6, `(.L_x_1111) ;  /* 0x0000000000204947 */ /* 0x000fea0003000000 */
[----:B-12-4-:R-:W-:-:S04]  /*256d0*/  LOP3.LUT R0, R29, R35, RZ, 0x30, !PT ;  /* 0x000000231d007212 */ /* 0x016fc800078e30ff */
[----:B------:R-:W1:Y:S02]  /*256e0*/  POPC R10, R0 ;  /* 0x00000000000a7309 */ /* 0x000e640000000000 */
[----:B-1----:R-:W-:-:S13]  /*256f0*/  ISETP.NE.AND P4, PT, R10, 0x1, PT ;  /* 0x000000010a00780c */ /* 0x002fda0003f85270 */
[----:B------:R-:W-:-:S04]  /*25700*/  @!P4 LOP3.LUT R0, R0, 0x80000000, RZ, 0xfc, !PT ;  /* 0x800000000000c812 */ /* 0x000fc800078efcff */
[----:B------:R-:W-:Y:S01]  /*25710*/  ISETP.NE.AND P4, PT, R29, R0, PT ;  /* 0x000000001d00720c */ /* 0x000fe20003f85270 */
[----:B------:R1:W-:Y:S03]  /*25720*/  STL [R8+0x190], R0 ;  /* 0x0001900008007387 */ /* 0x0003e60000100800 */
[----:B---3--:R-:W-:-:S04]  /*25730*/  SEL R11, RZ, 0x1, !P4 ;  /* 0x00000001ff0b7807 */ /* 0x008fc80006000000 */
[----:B------:R-:W-:-:S07]  /*25740*/  LOP3.LUT R34, R34, R11, RZ, 0xfc, !PT ;  /* 0x0000000b22227212 */ /* 0x000fce00078efcff */
.L_x_1111:
[----:B------:R-:W-:Y:S05]  /*25750*/  BSYNC.RECONVERGENT B2 ;  /* 0x0000000000027941 */ /* 0x000fea0003800200 */
.L_x_1110:
        /* <DEDUP_REMOVED lines=10> */
.L_x_1113:
[----:B------:R-:W-:Y:S05]  /*25800*/  BSYNC.RECONVERGENT B2 ;  /* 0x0000000000027941 */ /* 0x000fea0003800200 */
.L_x_1112:
[----:B------:R-:W-:Y:S01]  /*25810*/  ISETP.GT.AND P5, PT, R31, -0x1, PT ;  /* 0xffffffff1f00780c */ /* 0x000fe20003fa4270 */
[----:B------:R-:W-:Y:S01]  /*25820*/  BSSY.RECONVERGENT B2, `(.L_x_1114) ;  /* 0x000000c000027945 */ /* 0x000fe20003800200 */
[----:B------:R-:W-:Y:S02]  /*25830*/  ISETP.GT.AND P4, PT, R32, -0x1, PT ;  /* 0xffffffff2000780c */ /* 0x000fe40003f84270 */
[----:B------:R-:W-:-:S09]  /*25840*/  ISETP.GT.AND P3, PT, R33, -0x1, PT ;  /* 0xffffffff2100780c */ /* 0x000fd20003f64270 */
        /* <DEDUP_REMOVED lines=9> */
.L_x_1115:
[----:B------:R-:W-:Y:S05]  /*258e0*/  BSYNC.RECONVERGENT B2 ;  /* 0x0000000000027941 */ /* 0x000fea0003800200 */
.L_x_1114:
        /* <DEDUP_REMOVED lines=10> */
.L_x_1117:
[----:B------:R-:W-:Y:S05]  /*25990*/  BSYNC.RECONVERGENT B2 ;  /* 0x0000000000027941 */ /* 0x000fea0003800200 */
.L_x_1116:
[----:B------:R-:W-:Y:S05]  /*259a0*/  @P0 BRA P3, `(.L_x_1071) ;  /* 0x0000000000200947 */ /* 0x000fea0001800000 */
[----:B------:R-:W-:-:S04]  /*259b0*/  LOP3.LUT R35, R33, R35, RZ, 0x30, !PT ;  /* 0x0000002321237212 */ /* 0x000fc800078e30ff */
[----:B-12-4-:R-:W1:Y:S02]  /*259c0*/  POPC R0, R35 ;  /* 0x0000002300007309 */ /* 0x016e640000000000 */
[----:B-1----:R-:W-:-:S13]  /*259d0*/  ISETP.NE.AND P0, PT, R0, 0x1, PT ;  /* 0x000000010000780c */ /* 0x002fda0003f05270 */
[----:B------:R-:W-:-:S04]  /*259e0*/  @!P0 LOP3.LUT R35, R35, 0x80000000, RZ, 0xfc, !PT ;  /* 0x8000000023238812 */ /* 0x000fc800078efcff */
[----:B------:R-:W-:Y:S01]  /*259f0*/  ISETP.NE.AND P0, PT, R33, R35, PT ;  /* 0x000000232100720c */ /* 0x000fe20003f05270 */
[----:B------:R1:W-:Y:S03]  /*25a00*/  STL [R8+0x960], R35 ;  /* 0x0009602308007387 */ /* 0x0003e60000100800 */
[----:B---3--:R-:W-:-:S04]  /*25a10*/  SEL R11, RZ, 0x1, !P0 ;  /* 0x00000001ff0b7807 */ /* 0x008fc80004000000 */
[----:B------:R-:W-:-:S07]  /*25a20*/  LOP3.LUT R34, R34, R11, RZ, 0xfc, !PT ;  /* 0x0000000b22227212 */ /* 0x000fce00078efcff */
.L_x_1071:
[----:B------:R-:W-:Y:S05]  /*25a30*/  BSYNC.RECONVERGENT B1 ;  /* 0x0000000000017941 */ /* 0x000fea0003800200 */
.L_x_1070:
[----:B------:R-:W-:Y:S02]  /*25a40*/  ISETP.NE.AND P0, PT, R45, RZ, PT ;  /* 0x000000ff2d00720c */ /* 0x000fe40003f05270 */
[----:B------:R-:W-:-:S11]  /*25a50*/  LOP3.LUT R6, R5, R6, R34, 0xfe, !PT ;  /* 0x0000000605067212 */ /* 0x000fd600078efe22 */
[----:B------:R-:W-:Y:S05]  /*25a60*/  @P0 BRA `(.L_x_1118) ;  /* 0xffffffac005c0947 */ /* 0x000fea000383ffff */
[----:B------:R-:W-:-:S13]  /*25a70*/  ISETP.NE.AND P0, PT, R6, 0x3, PT ;  /* 0x000000030600780c */ /* 0x000fda0003f05270 */
[----:B------:R-:W-:Y:S05]  /*25a80*/  @!P0 BRA `(.L_x_517) ;  /* 0x0000032800488947 */ /* 0x000fea0003800000 */
[----:B01234-:R-:W-:-:S07]  /*25a90*/  IMAD.MOV.U32 R8, RZ, RZ, RZ ;  /* 0x000000ffff087224 */ /* 0x01ffce00078e00ff */
.L_x_1268:
[C---:B------:R-:W-:Y:S02]  /*25aa0*/  IMAD R9, R8.reuse, 0x64, R7 ;  /* 0x0000006408097824 */ /* 0x040fe400078e0207 */
[----:B------:R-:W-:Y:S02]  /*25ab0*/  VIADD R8, R8, 0x5 ;  /* 0x0000000508087836 */ /* 0x000fe40000000000 */
[----:B------:R-:W-:-:S03]  /*25ac0*/  IMAD.MOV.U32 R10, RZ, RZ, RZ ;  /* 0x000000ffff0a7224 */ /* 0x000fc600078e00ff */
[----:B------:R-:W-:-:S04]  /*25ad0*/  ISETP.GE.U32.AND P0, PT, R8, 0x19, PT ;  /* 0x000000190800780c */ /* 0x000fc80003f06070 */
[----:B------:R-:W-:-:S09]  /*25ae0*/  P2R R39, PR, RZ, 0x1 ;  /* 0x00000001ff277803 */ /* 0x000fd20000000000 */
.L_x_1267:
        /* <DEDUP_REMOVED lines=169> */
.L_x_1120:
[----:B------:R-:W-:Y:S05]  /*26580*/  BSYNC.RECONVERGENT B1 ;  /* 0x0000000000017941 */ /* 0x000fea0003800200 */
.L_x_1119:
        /* <DEDUP_REMOVED lines=12> */
.L_x_1122:
[----:B------:R-:W-:Y:S05]  /*26650*/  BSYNC.RECONVERGENT B1 ;  /* 0x0000000000017941 */ /* 0x000fea0003800200 */
.L_x_1121:
        /* <DEDUP_REMOVED lines=12> */
.L_x_1124:
[----:B------:R-:W-:Y:S05]  /*26720*/  BSYNC.RECONVERGENT B1 ;  /* 0x0000000000017941 */ /* 0x000fea0003800200 */
.L_x_1123:
        /* <DEDUP_REMOVED lines=12> */
.L_x_1126:
[----:B------:R-:W-:Y:S05]  /*267f0*/  BSYNC.RECONVERGENT B1 ;  /* 0x0000000000017941 */ /* 0x000fea0003800200 */
.L_x_1125:
        /* <DEDUP_REMOVED lines=12> */
.L_x_1128:
[----:B------:R-:W-:Y:S05]  /*268c0*/  BSYNC.RECONVERGENT B1 ;  /* 0x0000000000017941 */ /* 0x000fea0003800200 */
.L_x_1127:
        /* <DEDUP_REMOVED lines=12> */
.L_x_1130:
[----:B------:R-:W-:Y:S05]  /*26990*/  BSYNC.RECONVERGENT B1 ;  /* 0x0000000000017941 */ /* 0x000fea0003800200 */
.L_x_1129:
        /* <DEDUP_REMOVED lines=12> */
.L_x_1132:
[----:B------:R-:W-:Y:S05]  /*26a60*/  BSYNC.RECONVERGENT B1 ;  /* 0x0000000000017941 */ /* 0x000fea0003800200 */
.L_x_1131:
        /* <DEDUP_REMOVED lines=12> */
.L_x_1134:
[----:B------:R-:W-:Y:S05]  /*26b30*/  BSYNC.RECONVERGENT B1 ;  /* 0x0000000000017941 */ /* 0x000fea0003800200 */
.L_x_1133:
        /* <DEDUP_REMOVED lines=12> */
.L_x_1136:
[----:B------:R-:W-:Y:S05]  /*26c00*/  BSYNC.RECONVERGENT B1 ;  /* 0x0000000000017941 */ /* 0x000fea0003800200 */
.L_x_1135:
        /* <DEDUP_REMOVED lines=12> */
.L_x_1138:
[----:B------:R-:W-:Y:S05]  /*26cd0*/  BSYNC.RECONVERGENT B1 ;  /* 0x0000000000017941 */ /* 0x000fea0003800200 */
.L_x_1137:
        /* <DEDUP_REMOVED lines=12> */
.L_x_1140:
[----:B------:R-:W-:Y:S05]  /*26da0*/  BSYNC.RECONVERGENT B1 ;  /* 0x0000000000017941 */ /* 0x000fea0003800200 */
.L_x_1139:
        /* <DEDUP_REMOVED lines=12> */
.L_x_1142:
[----:B------:R-:W-:Y:S05]  /*26e70*/  BSYNC.RECONVERGENT B1 ;  /* 0x0000000000017941 */ /* 0x000fea0003800200 */
.L_x_1141:
        /* <DEDUP_REMOVED lines=12> */
.L_x_1144:
[----:B------:R-:W-:Y:S05]  /*26f40*/  BSYNC.RECONVERGENT B1 ;  /* 0x0000000000017941 */ /* 0x000fea0003800200 */
.L_x_1143:
        /* <DEDUP_REMOVED lines=12> */
.L_x_1146:
[----:B------:R-:W-:Y:S05]  /*27010*/  BSYNC.RECONVERGENT B1 ;  /* 0x0000000000017941 */ /* 0x000fea0003800200 */
.L_x_1145:
        /* <DEDUP_REMOVED lines=12> */
.L_x_1148:
[----:B------:R-:W-:Y:S05]  /*270e0*/  BSYNC.RECONVERGENT B1 ;  /* 0x0000000000017941 */ /* 0x000fea0003800200 */
.L_x_1147:
        /* <DEDUP_REMOVED lines=12> */
.L_x_1150:
[----:B------:R-:W-:Y:S05]  /*271b0*/  BSYNC.RECONVERGENT B1 ;  /* 0x0000000000017941 */ /* 0x000fea0003800200 */
.L_x_1149:
        /* <DEDUP_REMOVED lines=12> */
.L_x_1152:
[----:B------:R-:W-:Y:S05]  /*27280*/  BSYNC.RECONVERGENT B1 ;  /* 0x0000000000017941 */ /* 0x000fea0003800200 */
.L_x_1151:
        /* <DEDUP_REMOVED lines=12> */
.L_x_1154:
[----:B------:R-:W-:Y:S05]  /*27350*/  BSYNC.RECONVERGENT B1 ;  /* 0x0000000000017941 */ /* 0x000fea0003800200 */
.L_x_1153:
        /* <DEDUP_REMOVED lines=12> */
.L_x_1156:
[----:B------:R-:W-:Y:S05]  /*27420*/  BSYNC.RECONVERGENT B1 ;  /* 0x0000000000017941 */ /* 0x000fea0003800200 */
.L_x_1155:
        /* <DEDUP_REMOVED lines=12> */
.L_x_1158:
[----:B------:R-:W-:Y:S05]  /*274f0*/  BSYNC.RECONVERGENT B1 ;  /* 0x0000000000017941 */ /* 0x000fea0003800200 */
.L_x_1157:
        /* <DEDUP_REMOVED lines=11> */
.L_x_1160:
[----:B------:R-:W-:Y:S05]  /*275b0*/  BSYNC.RECONVERGENT B1 ;  /* 0x0000000000017941 */ /* 0x000fea0003800200 */
.L_x_1159:
        /* <DEDUP_REMOVED lines=11> */
.L_x_1162:
[----:B------:R-:W-:Y:S05]  /*27670*/  BSYNC.RECONVERGENT B1 ;  /* 0x0000000000017941 */ /* 0x000fea0003800200 */
.L_x_1161:
        /* <DEDUP_REMOVED lines=11> */
.L_x_1164:
[----:B------:R-:W-:Y:S05]  /*27730*/  BSYNC.RECONVERGENT B1 ;  /* 0x0000000000017941 */ /* 0x000fea0003800200 */
.L_x_1163:
        /* <DEDUP_REMOVED lines=11> */
.L_x_1166:
[----:B------:R-:W-:Y:S05]  /*277f0*/  BSYNC.RECONVERGENT B1 ;  /* 0x0000000000017941 */ /* 0x000fea0003800200 */
.L_x_1165:
        /* <DEDUP_REMOVED lines=11> */
.L_x_1168:
[----:B------:R-:W-:Y:S05]  /*278b0*/  BSYNC.RECONVERGENT B1 ;  /* 0x0000000000017941 */ /* 0x000fea0003800200 */
.L_x_1167:
        /* <DEDUP_REMOVED lines=27> */
.L_x_1170:
[----:B------:R-:W-:Y:S05]  /*27a70*/  BSYNC.RECONVERGENT B1 ;  /* 0x0000000000017941 */ /* 0x000fea0003800200 */
.L_x_1169:
        /* <DEDUP_REMOVED lines=17> */
.L_x_1172:
[----:B------:R-:W-:Y:S05]  /*27b90*/  BSYNC.RECONVERGENT B1 ;  /* 0x0000000000017941 */ /* 0x000fea0003800200 */
.L_x_1171:
        /* <DEDUP_REMOVED lines=17> */
.L_x_1174:
[----:B------:R-:W-:Y:S05]  /*27cb0*/  BSYNC.RECONVERGENT B1 ;  /* 0x0000000000017941 */ /* 0x000fea0003800200 */
.L_x_1173:
        /* <DEDUP_REMOVED lines=17> */
.L_x_1176:
[----:B------:R-:W-:Y:S05]  /*27dd0*/  BSYNC.RECONVERGENT B1 ;  /* 0x0000000000017941 */ /* 0x000fea0003800200 */
.L_x_1175:
        /* <DEDUP_REMOVED lines=17> */
.L_x_1178:
[----:B------:R-:W-:Y:S05]  /*27ef0*/  BSYNC.RECONVERGENT B1 ;  /* 0x0000000000017941 */ /* 0x000fea0003800200 */
.L_x_1177:
        /* <DEDUP_REMOVED lines=17> */
.L_x_1180:
[----:B------:R-:W-:Y:S05]  /*28010*/  BSYNC.RECONVERGENT B1 ;  /* 0x0000000000017941 */ /* 0x000fea0003800200 */
.L_x_1179:
        /* <DEDUP_REMOVED lines=17> */
.L_x_1182:
[----:B------:R-:W-:Y:S05]  /*28130*/  BSYNC.RECONVERGENT B1 ;  /* 0x0000000000017941 */ /* 0x000fea0003800200 */
.L_x_1181:
        /* <DEDUP_REMOVED lines=17> */
.L_x_1184:
[----:B------:R-:W-:Y:S05]  /*28250*/  BSYNC.RECONVERGENT B1 ;  /* 0x0000000000017941 */ /* 0x000fea0003800200 */
.L_x_1183:
        /* <DEDUP_REMOVED lines=17> */
.L_x_1186:
[----:B------:R-:W-:Y:S05]  /*28370*/  BSYNC.RECONVERGENT B1 ;  /* 0x0000000000017941 */ /* 0x000fea0003800200 */
.L_x_1185:
        /* <DEDUP_REMOVED lines=17> */
.L_x_1188:
[----:B------:R-:W-:Y:S05]  /*28490*/  BSYNC.RECONVERGENT B1 ;  /* 0x0000000000017941 */ /* 0x000fea0003800200 */
.L_x_1187:
        /* <DEDUP_REMOVED lines=17> */
.L_x_1190:
[----:B------:R-:W-:Y:S05]  /*285b0*/  BSYNC.RECONVERGENT B1 ;  /* 0x0000000000017941 */ /* 0x000fea0003800200 */
.L_x_1189:
        /* <DEDUP_REMOVED lines=17> */
.L_x_1192:
[----:B------:R-:W-:Y:S05]  /*286d0*/  BSYNC.RECONVERGENT B1 ;  /* 0x0000000000017941 */ /* 0x000fea0003800200 */
.L_x_1191:
        /* <DEDUP_REMOVED lines=17> */
.L_x_1194:
[----:B------:R-:W-:Y:S05]  /*287f0*/  BSYNC.RECONVERGENT B1 ;  /* 0x0000000000017941 */ /* 0x000fea0003800200 */
.L_x_1193:
        /* <DEDUP_REMOVED lines=17> */
.L_x_1196:
[----:B------:R-:W-:Y:S05]  /*28910*/  BSYNC.RECONVERGENT B1 ;  /* 0x0000000000017941 */ /* 0x000fea0003800200 */
.L_x_1195:
        /* <DEDUP_REMOVED lines=17> */
.L_x_1198:
[----:B------:R-:W-:Y:S05]  /*28a30*/  BSYNC.RECONVERGENT B1 ;  /* 0x0000000000017941 */ /* 0x000fea0003800200 */
.L_x_1197:
        /* <DEDUP_REMOVED lines=17> */
.L_x_1200:
[----:B------:R-:W-:Y:S05]  /*28b50*/  BSYNC.RECONVERGENT B1 ;  /* 0x0000000000017941 */ /* 0x000fea0003800200 */
.L_x_1199:
        /* <DEDUP_REMOVED lines=17> */
.L_x_1202:
[----:B------:R-:W-:Y:S05]  /*28c70*/  BSYNC.RECONVERGENT B1 ;  /* 0x0000000000017941 */ /* 0x000fea0003800200 */
.L_x_1201:
        /* <DEDUP_REMOVED lines=17> */
.L_x_1204:
[----:B------:R-:W-:Y:S05]  /*28d90*/  BSYNC.RECONVERGENT B1 ;  /* 0x0000000000017941 */ /* 0x000fea0003800200 */
.L_x_1203:
        /* <DEDUP_REMOVED lines=17> */
.L_x_1206:
[----:B------:R-:W-:Y:S05]  /*28eb0*/  BSYNC.RECONVERGENT B1 ;  /* 0x0000000000017941 */ /* 0x000fea0003800200 */
.L_x_1205:
        /* <DEDUP_REMOVED lines=17> */
.L_x_1208:
[----:B------:R-:W-:Y:S05]  /*28fd0*/  BSYNC.RECONVERGENT B1 ;  /* 0x0000000000017941 */ /* 0x000fea0003800200 */
.L_x_1207:
        /* <DEDUP_REMOVED lines=17> */
.L_x_1210:
[----:B------:R-:W-:Y:S05]  /*290f0*/  BSYNC.RECONVERGENT B1 ;  /* 0x0000000000017941 */ /* 0x000fea0003800200 */
.L_x_1209:
        /* <DEDUP_REMOVED lines=17> */
.L_x_1212:
[----:B------:R-:W-:Y:S05]  /*29210*/  BSYNC.RECONVERGENT B1 ;  /* 0x0000000000017941 */ /* 0x000fea0003800200 */
.L_x_1211:
        /* <DEDUP_REMOVED lines=17> */
.L_x_1214:
[----:B------:R-:W-:Y:S05]  /*29330*/  BSYNC.RECONVERGENT B1 ;  /* 0x0000000000017941 */ /* 0x000fea0003800200 */
.L_x_1213:
        /* <DEDUP_REMOVED lines=17> */
.L_x_1216:
[----:B------:R-:W-:Y:S05]  /*29450*/  BSYNC.RECONVERGENT B1 ;  /* 0x0000000000017941 */ /* 0x000fea0003800200 */
.L_x_1215:
        /* <DEDUP_REMOVED lines=17> */
.L_x_1218:
[----:B------:R-:W-:Y:S05]  /*29570*/  BSYNC.RECONVERGENT B1 ;  /* 0x0000000000017941 */ /* 0x000fea0003800200 */
.L_x_1217:
        /* <DEDUP_REMOVED lines=18> */
[----:B------:R-:W-:-:S04]  /*296a0*/  LOP3.LUT R36, R11, R35, RZ, 0xc0, !PT ;  /* 0x000000230b247212 */ /* 0x000fc800078ec0ff */
[----:B------:R-:W-:Y:S01]  /*296b0*/  ISETP.NE.AND P5, PT, R36, R11, PT ;  /* 0x0000000b2400720c */ /* 0x000fe20003fa5270 */
[----:B------:R-:W-:-:S03]  /*296c0*/  IMAD.MOV.U32 R36, RZ, RZ, RZ ;  /* 0x000000ffff247224 */ /* 0x000fc600078e00ff */
[----:B------:R-:W-:-:S03]  /*296d0*/  ISETP.EQ.AND P5, PT, R42, 0x2, !P5 ;  /* 0x000000022a00780c */ /* 0x000fc60006fa2270 */
[----:B------:R-:W-:-:S04]  /*296e0*/  @!P1 LOP3.LUT R37, R37, 0x80000000, RZ, 0xfc, !PT ;  /* 0x8000000025259812 */ /* 0x000fc800078efcff */
[----:B------:R-:W-:Y:S01]  /*296f0*/  @!P0 ISETP.NE.AND P3, PT, R0, R37, PT ;  /* 0x000000250000820c */ /* 0x000fe20003f65270 */
[----:B------:R0:W-:Y:S01]  /*29700*/  @!P0 STL [R9+-0xd0], R37 ;  /* 0xffff302509008387 */ /* 0x0001e20000100800 */
[----:B------:R-:W-:Y:S02]  /*29710*/  LOP3.LUT R0, R13, R35, RZ, 0xc0, !PT ;  /* 0x000000230d007212 */ /* 0x000fe400078ec0ff */
[----:B------:R-:W-:Y:S02]  /*29720*/  @!P0 SEL R36, RZ, 0x1, !P3 ;  /* 0x00000001ff248807 */ /* 0x000fe40005800000 */
[----:B------:R-:W-:Y:S02]  /*29730*/  ISETP.NE.AND P1, PT, R0, R13, PT ;  /* 0x0000000d0000720c */ /* 0x000fe40003f25270 */
[----:B------:R-:W-:Y:S02]  /*29740*/  LOP3.LUT R0, R15, R35, RZ, 0xc0, !PT ;  /* 0x000000230f007212 */ /* 0x000fe400078ec0ff */
[----:B------:R-:W-:-:S02]  /*29750*/  ISETP.NE.AND P3, PT, R43, R14, PT ;  /* 0x0000000e2b00720c */ /* 0x000fc40003f65270 */
        /* <DEDUP_REMOVED lines=12> */
.L_x_1222:
[----:B------:R-:W-:Y:S05]  /*29820*/  BSYNC.RECONVERGENT B2 ;  /* 0x0000000000027941 */ /* 0x000fea0003800200 */
.L_x_1221:
        /* <DEDUP_REMOVED lines=13> */
.L_x_1224:
[----:B------:R-:W-:Y:S05]  /*29900*/  BSYNC.RECONVERGENT B2 ;  /* 0x0000000000027941 */ /* 0x000fea0003800200 */
.L_x_1223:
        /* <DEDUP_REMOVED lines=13> */
.L_x_1226:
[----:B------:R-:W-:Y:S05]  /*299e0*/  BSYNC.RECONVERGENT B2 ;  /* 0x0000000000027941 */ /* 0x000fea0003800200 */
.L_x_1225:
        /* <DEDUP_REMOVED lines=18> */
.L_x_1228:
[----:B------:R-:W-:Y:S05]  /*29b10*/  BSYNC.RECONVERGENT B2 ;  /* 0x0000000000027941 */ /* 0x000fea0003800200 */
.L_x_1227:
        /* <DEDUP_REMOVED lines=13> */
.L_x_1230:
[----:B------:R-:W-:Y:S05]  /*29bf0*/  BSYNC.RECONVERGENT B2 ;  /* 0x0000000000027941 */ /* 0x000fea0003800200 */
.L_x_1229:
        /* <DEDUP_REMOVED lines=13> */
.L_x_1232:
[----:B------:R-:W-:Y:S05]  /*29cd0*/  BSYNC.RECONVERGENT B2 ;  /* 0x0000000000027941 */ /* 0x000fea0003800200 */
.L_x_1231:
        /* <DEDUP_REMOVED lines=13> */
.L_x_1234:
[----:B------:R-:W-:Y:S05]  /*29db0*/  BSYNC.RECONVERGENT B2 ;  /* 0x0000000000027941 */ /* 0x000fea0003800200 */
.L_x_1233:
        /* <DEDUP_REMOVED lines=13> */
.L_x_1236:
[----:B------:R-:W-:Y:S05]  /*29e90*/  BSYNC.RECONVERGENT B2 ;  /* 0x0000000000027941 */ /* 0x000fea0003800200 */
.L_x_1235:
        /* <DEDUP_REMOVED lines=18> */
.L_x_1238:
[----:B------:R-:W-:Y:S05]  /*29fc0*/  BSYNC.RECONVERGENT B2 ;  /* 0x0000000000027941 */ /* 0x000fea0003800200 */
.L_x_1237:
        /* <DEDUP_REMOVED lines=13> */
.L_x_1240:
[----:B------:R-:W-:Y:S05]  /*2a0a0*/  BSYNC.RECONVERGENT B2 ;  /* 0x0000000000027941 */ /* 0x000fea0003800200 */
.L_x_1239:
        /* <DEDUP_REMOVED lines=13> */
.L_x_1242:
[----:B------:R-:W-:Y:S05]  /*2a180*/  BSYNC.RECONVERGENT B2 ;  /* 0x0000000000027941 */ /* 0x000fea0003800200 */
.L_x_1241:
        /* <DEDUP_REMOVED lines=13> */
.L_x_1244:
[----:B------:R-:W-:Y:S05]  /*2a260*/  BSYNC.RECONVERGENT B2 ;  /* 0x0000000000027941 */ /* 0x000fea0003800200 */
.L_x_1243:
        /* <DEDUP_REMOVED lines=13> */
.L_x_1246:
[----:B------:R-:W-:Y:S05]  /*2a340*/  BSYNC.RECONVERGENT B2 ;  /* 0x0000000000027941 */ /* 0x000fea0003800200 */
.L_x_1245:
        /* <DEDUP_REMOVED lines=18> */
.L_x_1248:
[----:B------:R-:W-:Y:S05]  /*2a470*/  BSYNC.RECONVERGENT B2 ;  /* 0x0000000000027941 */ /* 0x000fea0003800200 */
.L_x_1247:
        /* <DEDUP_REMOVED lines=13> */
.L_x_1250:
[----:B------:R-:W-:Y:S05]  /*2a550*/  BSYNC.RECONVERGENT B2 ;  /* 0x0000000000027941 */ /* 0x000fea0003800200 */
.L_x_1249:
        /* <DEDUP_REMOVED lines=13> */
.L_x_1252:
[----:B------:R-:W-:Y:S05]  /*2a630*/  BSYNC.RECONVERGENT B2 ;  /* 0x0000000000027941 */ /* 0x000fea0003800200 */
.L_x_1251:
        /* <DEDUP_REMOVED lines=13> */
.L_x_1254:
[----:B------:R-:W-:Y:S05]  /*2a710*/  BSYNC.RECONVERGENT B2 ;  /* 0x0000000000027941 */ /* 0x000fea0003800200 */
.L_x_1253:
        /* <DEDUP_REMOVED lines=13> */
.L_x_1256:
[----:B------:R-:W-:Y:S05]  /*2a7f0*/  BSYNC.RECONVERGENT B2 ;  /* 0x0000000000027941 */ /* 0x000fea0003800200 */
.L_x_1255:
        /* <DEDUP_REMOVED lines=18> */
.L_x_1258:
[----:B------:R-:W-:Y:S05]  /*2a920*/  BSYNC.RECONVERGENT B2 ;  /* 0x0000000000027941 */ /* 0x000fea0003800200 */
.L_x_1257:
        /* <DEDUP_REMOVED lines=12> */
.L_x_1260:
[----:B------:R-:W-:Y:S05]  /*2a9f0*/  BSYNC.RECONVERGENT B2 ;  /* 0x0000000000027941 */ /* 0x000fea0003800200 */
.L_x_1259:
        /* <DEDUP_REMOVED lines=12> */
.L_x_1262:
[----:B------:R-:W-:Y:S05]  /*2aac0*/  BSYNC.RECONVERGENT B2 ;  /* 0x0000000000027941 */ /* 0x000fea0003800200 */
.L_x_1261:
        /* <DEDUP_REMOVED lines=13> */
.L_x_1264:
[----:B------:R-:W-:Y:S05]  /*2aba0*/  BSYNC.RECONVERGENT B2 ;  /* 0x0000000000027941 */ /* 0x000fea0003800200 */
.L_x_1263:
        /* <DEDUP_REMOVED lines=10> */
.L_x_1266:
[----:B------:R-:W-:Y:S05]  /*2ac50*/  BSYNC.RECONVERGENT B2 ;  /* 0x0000000000027941 */ /* 0x000fea0003800200 */
.L_x_1265:
        /* <DEDUP_REMOVED lines=9> */
.L_x_1220:
[----:B------:R-:W-:Y:S05]  /*2acf0*/  BSYNC.RECONVERGENT B1 ;  /* 0x0000000000017941 */ /* 0x000fea0003800200 */
.L_x_1219:
        /* <DEDUP_REMOVED lines=10> */
.L_x_1417:
        /* <DEDUP_REMOVED lines=170> */
.L_x_1270:
[----:B------:R-:W-:Y:S05]  /*2b840*/  BSYNC.RECONVERGENT B1 ;  /* 0x0000000000017941 */ /* 0x000fea0003800200 */
.L_x_1269:
        /* <DEDUP_REMOVED lines=12> */
.L_x_1272:
[----:B------:R-:W-:Y:S05]  /*2b910*/  BSYNC.RECONVERGENT B1 ;  /* 0x0000000000017941 */ /* 0x000fea0003800200 */
.L_x_1271:
        /* <DEDUP_REMOVED lines=12> */
.L_x_1274:
[----:B------:R-:W-:Y:S05]  /*2b9e0*/  BSYNC.RECONVERGENT B1 ;  /* 0x0000000000017941 */ /* 0x000fea0003800200 */
.L_x_1273:
        /* <DEDUP_REMOVED lines=12> */
.L_x_1276:
[----:B------:R-:W-:Y:S05]  /*2bab0*/  BSYNC.RECONVERGENT B1 ;  /* 0x0000000000017941 */ /* 0x000fea0003800200 */
.L_x_1275:
        /* <DEDUP_REMOVED lines=12> */
.L_x_1278:
[----:B------:R-:W-:Y:S05]  /*2bb80*/  BSYNC.RECONVERGENT B1 ;  /* 0x0000000000017941 */ /* 0x000fea0003800200 */
.L_x_1277:
        /* <DEDUP_REMOVED lines=12> */
.L_x_1280:
[----:B------:R-:W-:Y:S05]  /*2bc50*/  BSYNC.RECONVERGENT B1 ;  /* 0x0000000000017941 */ /* 0x000fea0003800200 */
.L_x_1279:
        /* <DEDUP_REMOVED lines=12> */
.L_x_1282:
[----:B------:R-:W-:Y:S05]  /*2bd20*/  BSYNC.RECONVERGENT B1 ;  /* 0x0000000000017941 */ /* 0x000fea0003800200 */
.L_x_1281:
        /* <DEDUP_REMOVED lines=12> */
.L_x_1284:
[----:B------:R-:W-:Y:S05]  /*2bdf0*/  BSYNC.RECONVERGENT B1 ;  /* 0x0000000000017941 */ /* 0x000fea0003800200 */
.L_x_1283:
        /* <DEDUP_REMOVED lines=12> */
.L_x_1286:
[----:B------:R-:W-:Y:S05]  /*2bec0*/  BSYNC.RECONVERGENT B1 ;  /* 0x0000000000017941 */ /* 0x000fea0003800200 */
.L_x_1285:
        /* <DEDUP_REMOVED lines=12> */
.L_x_1288:
[----:B------:R-:W-:Y:S05]  /*2bf90*/  BSYNC.RECONVERGENT B1 ;  /* 0x0000000000017941 */ /* 0x000fea0003800200 */
.L_x_1287:
        /* <DEDUP_REMOVED lines=12> */
.L_x_1290:
[----:B------:R-:W-:Y:S05]  /*2c060*/  BSYNC.RECONVERGENT B1 ;  /* 0x0000000000017941 */ /* 0x000fea0003800200 */
.L_x_1289:
        /* <DEDUP_REMOVED lines=12> */
.L_x_1292:
[----:B------:R-:W-:Y:S05]  /*2c130*/  BSYNC.RECONVERGENT B1 ;  /* 0x0000000000017941 */ /* 0x000fea0003800200 */
.L_x_1291:
        /* <DEDUP_REMOVED lines=12> */
.L_x_1294:
[----:B------:R-:W-:Y:S05]  /*2c200*/  BSYNC.RECONVERGENT B1 ;  /* 0x0000000000017941 */ /* 0x000fea0003800200 */
.L_x_1293:
        /* <DEDUP_REMOVED lines=12> */
.L_x_1296:
[----:B------:R-:W-:Y:S05]  /*2c2d0*/  BSYNC.RECONVERGENT B1 ;  /* 0x0000000000017941 */ /* 0x000fea0003800200 */
.L_x_1295:
        /* <DEDUP_REMOVED lines=12> */
.L_x_1298:
[----:B------:R-:W-:Y:S05]  /*2c3a0*/  BSYNC.RECONVERGENT B1 ;  /* 0x0000000000017941 */ /* 0x000fea0003800200 */
.L_x_1297:
        /* <DEDUP_REMOVED lines=12> */
.L_x_1300:
[----:B------:R-:W-:Y:S05]  /*2c470*/  BSYNC.RECONVERGENT B1 ;  /* 0x0000000000017941 */ /* 0x000fea0003800200 */
.L_x_1299:
        /* <DEDUP_REMOVED lines=12> */
.L_x_1302:
[----:B------:R-:W-:Y:S05]  /*2c540*/  BSYNC.RECONVERGENT B1 ;  /* 0x0000000000017941 */ /* 0x000fea0003800200 */
.L_x_1301:
        /* <DEDUP_REMOVED lines=12> */
.L_x_1304:
[----:B------:R-:W-:Y:S05]  /*2c610*/  BSYNC.RECONVERGENT B1 ;  /* 0x0000000000017941 */ /* 0x000fea0003800200 */
.L_x_1303:
        /* <DEDUP_REMOVED lines=12> */
.L_x_1306:
[----:B------:R-:W-:Y:S05]  /*2c6e0*/  BSYNC.RECONVERGENT B1 ;  /* 0x0000000000017941 */ /* 0x000fea0003800200 */
.L_x_1305:
        /* <DEDUP_REMOVED lines=11> */
.L_x_1308:
[----:B------:R-:W-:Y:S05]  /*2c7a0*/  BSYNC.RECONVERGENT B1 ;  /* 0x0000000000017941 */ /* 0x000fea0003800200 */
.L_x_1307:
        /* <DEDUP_REMOVED lines=11> */
.L_x_1310:
[----:B------:R-:W-:Y:S05]  /*2c860*/  BSYNC.RECONVERGENT B1 ;  /* 0x0000000000017941 */ /* 0x000fea0003800200 */
.L_x_1309:
        /* <DEDUP_REMOVED lines=11> */
.L_x_1312:
[----:B------:R-:W-:Y:S05]  /*2c920*/  BSYNC.RECONVERGENT B1 ;  /* 0x0000000000017941 */ /* 0x000fea0003800200 */
.L_x_1311:
        /* <DEDUP_REMOVED lines=11> */
.L_x_1314:
[----:B------:R-:W-:Y:S05]  /*2c9e0*/  BSYNC.RECONVERGENT B1 ;  /* 0x0000000000017941 */ /* 0x000fea0003800200 */
.L_x_1313:
        /* <DEDUP_REMOVED lines=11> */
.L_x_1316:
[----:B------:R-:W-:Y:S05]  /*2caa0*/  BSYNC.RECONVERGENT B1 ;  /* 0x0000000000017941 */ /* 0x000fea0003800200 */
.L_x_1315:
        /* <DEDUP_REMOVED lines=11> */
.L_x_1318:
[----:B------:R-:W-:Y:S05]  /*2cb60*/  BSYNC.RECONVERGENT B1 ;  /* 0x0000000000017941 */ /* 0x000fea0003800200 */
.L_x_1317:
        /* <DEDUP_REMOVED lines=27> */
.L_x_1320:
[----:B------:R-:W-:Y:S05]  /*2cd20*/  BSYNC.RECONVERGENT B1 ;  /* 0x0000000000017941 */ /* 0x000fea0003800200 */
.L_x_1319:
        /* <DEDUP_REMOVED lines=17> */
.L_x_1322:
[----:B------:R-:W-:Y:S05]  /*2ce40*/  BSYNC.RECONVERGENT B1 ;  /* 0x0000000000017941 */ /* 0x000fea0003800200 */
.L_x_1321:
        /* <DEDUP_REMOVED lines=17> */
.L_x_1324:
[----:B------:R-:W-:Y:S05]  /*2cf60*/  BSYNC.RECONVERGENT B1 ;  /* 0x0000000000017941 */ /* 0x000fea0003800200 */
.L_x_1323:
        /* <DEDUP_REMOVED lines=17> */
.L_x_1326:
[----:B------:R-:W-:Y:S05]  /*2d080*/  BSYNC.RECONVERGENT B1 ;  /* 0x0000000000017941 */ /* 0x000fea0003800200 */
.L_x_1325:
        /* <DEDUP_REMOVED lines=17> */
.L_x_1328:
[----:B------:R-:W-:Y:S05]  /*2d1a0*/  BSYNC.RECONVERGENT B1 ;  /* 0x0000000000017941 */ /* 0x000fea0003800200 */
.L_x_1327:
        /* <DEDUP_REMOVED lines=17> */
.L_x_1330:
[----:B------:R-:W-:Y:S05]  /*2d2c0*/  BSYNC.RECONVERGENT B1 ;  /* 0x0000000000017941 */ /* 0x000fea0003800200 */
.L_x_1329:
        /* <DEDUP_REMOVED lines=17> */
.L_x_1332:
[----:B------:R-:W-:Y:S05]  /*2d3e0*/  BSYNC.RECONVERGENT B1 ;  /* 0x0000000000017941 */ /* 0x000fea0003800200 */
.L_x_1331:
        /* <DEDUP_REMOVED lines=17> */
.L_x_1334:
[----:B------:R-:W-:Y:S05]  /*2d500*/  BSYNC.RECONVERGENT B1 ;  /* 0x0000000000017941 */ /* 0x000fea0003800200 */
.L_x_1333:
        /* <DEDUP_REMOVED lines=17> */
.L_x_1336:
[----:B------:R-:W-:Y:S05]  /*2d620*/  BSYNC.RECONVERGENT B1 ;  /* 0x0000000000017941 */ /* 0x000fea0003800200 */
.L_x_1335:
        /* <DEDUP_REMOVED lines=17> */
.L_x_1338:
[----:B------:R-:W-:Y:S05]  /*2d740*/  BSYNC.RECONVERGENT B1 ;  /* 0x0000000000017941 */ /* 0x000fea0003800200 */
.L_x_1337:
        /* <DEDUP_REMOVED lines=17> */
.L_x_1340:
[----:B------:R-:W-:Y:S05]  /*2d860*/  BSYNC.RECONVERGENT B1 ;  /* 0x0000000000017941 */ /* 0x000fea0003800200 */
.L_x_1339:
        /* <DEDUP_REMOVED lines=17> */
.L_x_1342:
[----:B------:R-:W-:Y:S05]  /*2d980*/  BSYNC.RECONVERGENT B1 ;  /* 0x0000000000017941 */ /* 0x000fea0003800200 */
.L_x_1341:
        /* <DEDUP_REMOVED lines=17> */
.L_x_1344:
[----:B------:R-:W-:Y:S05]  /*2daa0*/  BSYNC.RECONVERGENT B1 ;  /* 0x0000000000017941 */ /* 0x000fea0003800200 */
.L_x_1343:
        /* <DEDUP_REMOVED lines=17> */
.L_x_1346:
[----:B------:R-:W-:Y:S05]  /*2dbc0*/  BSYNC.RECONVERGENT B1 ;  /* 0x0000000000017941 */ /* 0x000fea0003800200 */
.L_x_1345:
        /* <DEDUP_REMOVED lines=17> */
.L_x_1348:
[----:B------:R-:W-:Y:S05]  /*2dce0*/  BSYNC.RECONVERGENT B1 ;  /* 0x0000000000017941 */ /* 0x000fea0003800200 */
.L_x_1347:
        /* <DEDUP_REMOVED lines=17> */
.L_x_1350:
[----:B------:R-:W-:Y:S05]  /*2de00*/  BSYNC.RECONVERGENT B1 ;  /* 0x0000000000017941 */ /* 0x000fea0003800200 */
.L_x_1349:
        /* <DEDUP_REMOVED lines=17> */
.L_x_1352:
[----:B------:R-:W-:Y:S05]  /*2df20*/  BSYNC.RECONVERGENT B1 ;  /* 0x0000000000017941 */ /* 0x000fea0003800200 */
.L_x_1351:
        /* <DEDUP_REMOVED lines=17> */
.L_x_1354:
[----:B------:R-:W-:Y:S05]  /*2e040*/  BSYNC.RECONVERGENT B1 ;  /* 0x0000000000017941 */ /* 0x000fea0003800200 */
.L_x_1353:
        /* <DEDUP_REMOVED lines=17> */
.L_x_1356:
[----:B------:R-:W-:Y:S05]  /*2e160*/  BSYNC.RECONVERGENT B1 ;  /* 0x0000000000017941 */ /* 0x000fea0003800200 */
.L_x_1355:
        /* <DEDUP_REMOVED lines=17> */
.L_x_1358:
[----:B------:R-:W-:Y:S05]  /*2e280*/  BSYNC.RECONVERGENT B1 ;  /* 0x0000000000017941 */ /* 0x000fea0003800200 */
.L_x_1357:
        /* <DEDUP_REMOVED lines=17> */
.L_x_1360:
[----:B------:R-:W-:Y:S05]  /*2e3a0*/  BSYNC.RECONVERGENT B1 ;  /* 0x0000000000017941 */ /* 0x000fea0003800200 */
.L_x_1359:
        /* <DEDUP_REMOVED lines=17> */
.L_x_1362:
[----:B------:R-:W-:Y:S05]  /*2e4c0*/  BSYNC.RECONVERGENT B1 ;  /* 0x0000000000017941 */ /* 0x000fea0003800200 */
.L_x_1361:
        /* <DEDUP_REMOVED lines=17> */
.L_x_1364:
[----:B------:R-:W-:Y:S05]  /*2e5e0*/  BSYNC.RECONVERGENT B1 ;  /* 0x0000000000017941 */ /* 0x000fea0003800200 */
.L_x_1363:
        /* <DEDUP_REMOVED lines=17> */
.L_x_1366:
[----:B------:R-:W-:Y:S05]  /*2e700*/  BSYNC.RECONVERGENT B1 ;  /* 0x0000000000017941 */ /* 0x000fea0003800200 */
.L_x_1365:
        /* <DEDUP_REMOVED lines=19> */
.L_x_1368:
[----:B------:R-:W-:Y:S05]  /*2e840*/  BSYNC.RECONVERGENT B1 ;  /* 0x0000000000017941 */ /* 0x000fea0003800200 */
.L_x_1367:
        /* <DEDUP_REMOVED lines=46> */
.L_x_1372:
[----:B------:R-:W-:Y:S05]  /*2eb30*/  BSYNC.RECONVERGENT B2 ;  /* 0x0000000000027941 */ /* 0x000fea0003800200 */
.L_x_1371:
        /* <DEDUP_REMOVED lines=13> */
.L_x_1374:
[----:B------:R-:W-:Y:S05]  /*2ec10*/  BSYNC.RECONVERGENT B2 ;  /* 0x0000000000027941 */ /* 0x000fea0003800200 */
.L_x_1373:
        /* <DEDUP_REMOVED lines=13> */
.L_x_1376:
[----:B------:R-:W-:Y:S05]  /*2ecf0*/  BSYNC.RECONVERGENT B2 ;  /* 0x0000000000027941 */ /* 0x000fea0003800200 */
.L_x_1375:
        /* <DEDUP_REMOVED lines=13> */
.L_x_1378:
[----:B------:R-:W-:Y:S05]  /*2edd0*/  BSYNC.RECONVERGENT B2 ;  /* 0x0000000000027941 */ /* 0x000fea0003800200 */
.L_x_1377:
        /* <DEDUP_REMOVED lines=13> */
.L_x_1380:
[----:B------:R-:W-:Y:S05]  /*2eeb0*/  BSYNC.RECONVERGENT B2 ;  /* 0x0000000000027941 */ /* 0x000fea0003800200 */
.L_x_1379:
        /* <DEDUP_REMOVED lines=13> */
.L_x_1382:
[----:B------:R-:W-:Y:S05]  /*2ef90*/  BSYNC.RECONVERGENT B2 ;  /* 0x0000000000027941 */ /* 0x000fea0003800200 */
.L_x_1381:
        /* <DEDUP_REMOVED lines=19> */
.L_x_1384:
[----:B------:R-:W-:Y:S05]  /*2f0d0*/  BSYNC.RECONVERGENT B2 ;  /* 0x0000000000027941 */ /* 0x000fea0003800200 */
.L_x_1383:
        /* <DEDUP_REMOVED lines=13> */
.L_x_1386:
[----:B------:R-:W-:Y:S05]  /*2f1b0*/  BSYNC.RECONVERGENT B2 ;  /* 0x0000000000027941 */ /* 0x000fea0003800200 */
.L_x_1385:
        /* <DEDUP_REMOVED lines=13> */
.L_x_1388:
[----:B------:R-:W-:Y:S05]  /*2f290*/  BSYNC.RECONVERGENT B2 ;  /* 0x0000000000027941 */ /* 0x000fea0003800200 */
.L_x_1387:
        /* <DEDUP_REMOVED lines=13> */
.L_x_1390:
[----:B------:R-:W-:Y:S05]  /*2f370*/  BSYNC.RECONVERGENT B2 ;  /* 0x0000000000027941 */ /* 0x000fea0003800200 */
.L_x_1389:
        /* <DEDUP_REMOVED lines=13> */
.L_x_1392:
[----:B------:R-:W-:Y:S05]  /*2f450*/  BSYNC.RECONVERGENT B2 ;  /* 0x0000000000027941 */ /* 0x000fea0003800200 */
.L_x_1391:
        /* <DEDUP_REMOVED lines=13> */
.L_x_1394:
[----:B------:R-:W-:Y:S05]  /*2f530*/  BSYNC.RECONVERGENT B2 ;  /* 0x0000000000027941 */ /* 0x000fea0003800200 */
.L_x_1393:
        /* <DEDUP_REMOVED lines=19> */
.L_x_1396:
[----:B------:R-:W-:Y:S05]  /*2f670*/  BSYNC.RECONVERGENT B2 ;  /* 0x0000000000027941 */ /* 0x000fea0003800200 */
.L_x_1395:
        /* <DEDUP_REMOVED lines=13> */
.L_x_1398:
[----:B------:R-:W-:Y:S05]  /*2f750*/  BSYNC.RECONVERGENT B2 ;  /* 0x0000000000027941 */ /* 0x000fea0003800200 */
.L_x_1397:
        /* <DEDUP_REMOVED lines=13> */
.L_x_1400:
[----:B------:R-:W-:Y:S05]  /*2f830*/  BSYNC.RECONVERGENT B2 ;  /* 0x0000000000027941 */ /* 0x000fea0003800200 */
.L_x_1399:
        /* <DEDUP_REMOVED lines=13> */
.L_x_1402:
[----:B------:R-:W-:Y:S05]  /*2f910*/  BSYNC.RECONVERGENT B2 ;  /* 0x0000000000027941 */ /* 0x000fea0003800200 */
.L_x_1401:
        /* <DEDUP_REMOVED lines=13> */
.L_x_1404:
[----:B------:R-:W-:Y:S05]  /*2f9f0*/  BSYNC.RECONVERGENT B2 ;  /* 0x0000000000027941 */ /* 0x000fea0003800200 */
.L_x_1403:
        /* <DEDUP_REMOVED lines=13> */
.L_x_1406:
[----:B------:R-:W-:Y:S05]  /*2fad0*/  BSYNC.RECONVERGENT B2 ;  /* 0x0000000000027941 */ /* 0x000fea0003800200 */
.L_x_1405:
        /* <DEDUP_REMOVED lines=18> */
.L_x_1408:
[----:B------:R-:W-:Y:S05]  /*2fc00*/  BSYNC.RECONVERGENT B2 ;  /* 0x0000000000027941 */ /* 0x000fea0003800200 */
.L_x_1407:
        /* <DEDUP_REMOVED lines=12> */
.L_x_1410:
[----:B------:R-:W-:Y:S05]  /*2fcd0*/  BSYNC.RECONVERGENT B2 ;  /* 0x0000000000027941 */ /* 0x000fea0003800200 */
.L_x_1409:
        /* <DEDUP_REMOVED lines=10> */
.L_x_1412:
[----:B------:R-:W-:Y:S05]  /*2fd80*/  BSYNC.RECONVERGENT B2 ;  /* 0x0000000000027941 */ /* 0x000fea0003800200 */
.L_x_1411:
        /* <DEDUP_REMOVED lines=13> */
.L_x_1414:
[----:B------:R-:W-:Y:S05]  /*2fe60*/  BSYNC.RECONVERGENT B2 ;  /* 0x0000000000027941 */ /* 0x000fea0003800200 */
.L_x_1413:
        /* <DEDUP_REMOVED lines=10> */
.L_x_1416:
[----:B------:R-:W-:Y:S05]  /*2ff10*/  BSYNC.RECONVERGENT B2 ;  /* 0x0000000000027941 */ /* 0x000fea0003800200 */
.L_x_1415:
        /* <DEDUP_REMOVED lines=9> */
.L_x_1370:
[----:B------:R-:W-:Y:S05]  /*2ffb0*/  BSYNC.RECONVERGENT B1 ;  /* 0x0000000000017941 */ /* 0x000fea0003800200 */
.L_x_1369:
[----:B------:R-:W-:Y:S01]  /*2ffc0*/  ISETP.NE.AND P0, PT, R45, RZ, PT ;  /* 0x000000ff2d00720c */ /* 0x000fe20003f05270 */
[----:B01234-:R-:W-:Y:S01]  /*2ffd0*/  VIADD R8, R8, 0x64 ;  /* 0x0000006408087836 */ /* 0x01ffe20000000000 */
[----:B------:R-:W-:-:S11]  /*2ffe0*/  LOP3.LUT R6, R5, R6, R34, 0xfe, !PT ;  /* 0x0000000605067212 */ /* 0x000fd600078efe22 */
[----:B------:R-:W-:Y:S05]  /*2fff0*/  @P0 BRA `(.L_x_1417) ;  /* 0xffffffac00680947 */ /* 0x000fea000383ffff */
[----:B------:R-:W-:-:S13]  /*30000*/  ISETP.NE.AND P0, PT, R6, 0x3, PT ;  /* 0x000000030600780c */ /* 0x000fda0003f05270 */
[----:B------:R-:W-:Y:S05]  /*30010*/  @!P0 BRA `(.L_x_517) ;  /* 0x0000028000e48947 */ /* 0x000fea0003800000 */
[----:B------:R-:W-:-:S07]  /*30020*/  IMAD.MOV.U32 R9, RZ, RZ, RZ ;  /* 0x000000ffff097224 */ /* 0x000fce00078e00ff */
.L_x_1568:
        /* <DEDUP_REMOVED lines=160> */
.L_x_1419:
[----:B------:R-:W-:Y:S05]  /*30a30*/  BSYNC.RECONVERGENT B1 ;  /* 0x0000000000017941 */ /* 0x000fea0003800200 */
.L_x_1418:
        /* <DEDUP_REMOVED lines=13> */
.L_x_1421:
[----:B------:R-:W-:Y:S05]  /*30b10*/  BSYNC.RECONVERGENT B1 ;  /* 0x0000000000017941 */ /* 0x000fea0003800200 */
.L_x_1420:
        /* <DEDUP_REMOVED lines=12> */
.L_x_1423:
[----:B------:R-:W-:Y:S05]  /*30be0*/  BSYNC.RECONVERGENT B1 ;  /* 0x0000000000017941 */ /* 0x000fea0003800200 */
.L_x_1422:
        /* <DEDUP_REMOVED lines=12> */
.L_x_1425:
[----:B------:R-:W-:Y:S05]  /*30cb0*/  BSYNC.RECONVERGENT B1 ;  /* 0x0000000000017941 */ /* 0x000fea0003800200 */
.L_x_1424:
        /* <DEDUP_REMOVED lines=12> */
.L_x_1427:
[----:B------:R-:W-:Y:S05]  /*30d80*/  BSYNC.RECONVERGENT B1 ;  /* 0x0000000000017941 */ /* 0x000fea0003800200 */
.L_x_1426:
        /* <DEDUP_REMOVED lines=12> */
.L_x_1429:
[----:B------:R-:W-:Y:S05]  /*30e50*/  BSYNC.RECONVERGENT B1 ;  /* 0x0000000000017941 */ /* 0x000fea0003800200 */
.L_x_1428:
        /* <DEDUP_REMOVED lines=12> */
.L_x_1431:
[----:B------:R-:W-:Y:S05]  /*30f20*/  BSYNC.RECONVERGENT B1 ;  /* 0x0000000000017941 */ /* 0x000fea0003800200 */
.L_x_1430:
        /* <DEDUP_REMOVED lines=12> */
.L_x_1433:
[----:B------:R-:W-:Y:S05]  /*30ff0*/  BSYNC.RECONVERGENT B1 ;  /* 0x0000000000017941 */ /* 0x000fea0003800200 */
.L_x_1432:
        /* <DEDUP_REMOVED lines=12> */
.L_x_1435:
[----:B------:R-:W-:Y:S05]  /*310c0*/  BSYNC.RECONVERGENT B1 ;  /* 0x0000000000017941 */ /* 0x000fea0003800200 */
.L_x_1434:
        /* <DEDUP_REMOVED lines=12> */
.L_x_1437:
[----:B------:R-:W-:Y:S05]  /*31190*/  BSYNC.RECONVERGENT B1 ;  /* 0x0000000000017941 */ /* 0x000fea0003800200 */
.L_x_1436:
        /* <DEDUP_REMOVED lines=12> */
.L_x_1439:
[----:B------:R-:W-:Y:S05]  /*31260*/  BSYNC.RECONVERGENT B1 ;  /* 0x0000000000017941 */ /* 0x000fea0003800200 */
.L_x_1438:
        /* <DEDUP_REMOVED lines=12> */
.L_x_1441:
[----:B------:R-:W-:Y:S05]  /*31330*/  BSYNC.RECONVERGENT B1 ;  /* 0x0000000000017941 */ /* 0x000fea0003800200 */
.L_x_1440:
        /* <DEDUP_REMOVED lines=12> */
.L_x_1443:
[----:B------:R-:W-:Y:S05]  /*31400*/  BSYNC.RECONVERGENT B1 ;  /* 0x0000000000017941 */ /* 0x000fea0003800200 */
.L_x_1442:
        /* <DEDUP_REMOVED lines=12> */
.L_x_1445:
[----:B------:R-:W-:Y:S05]  /*314d0*/  BSYNC.RECONVERGENT B1 ;  /* 0x0000000000017941 */ /* 0x000fea0003800200 */
.L_x_1444:
        /* <DEDUP_REMOVED lines=12> */
.L_x_1447:
[----:B------:R-:W-:Y:S05]  /*315a0*/  BSYNC.RECONVERGENT B1 ;  /* 0x0000000000017941 */ /* 0x000fea0003800200 */
.L_x_1446:
        /* <DEDUP_REMOVED lines=12> */
.L_x_1449:
[----:B------:R-:W-:Y:S05]  /*31670*/  BSYNC.RECONVERGENT B1 ;  /* 0x0000000000017941 */ /* 0x000fea0003800200 */
.L_x_1448:
        /* <DEDUP_REMOVED lines=12> */
.L_x_1451:
[----:B------:R-:W-:Y:S05]  /*31740*/  BSYNC.RECONVERGENT B1 ;  /* 0x0000000000017941 */ /* 0x000fea0003800200 */
.L_x_1450:
        /* <DEDUP_REMOVED lines=12> */
.L_x_1453:
[----:B------:R-:W-:Y:S05]  /*31810*/  BSYNC.RECONVERGENT B1 ;  /* 0x0000000000017941 */ /* 0x000fea0003800200 */
.L_x_1452:
        /* <DEDUP_REMOVED lines=12> */
.L_x_1455:
[----:B------:R-:W-:Y:S05]  /*318e0*/  BSYNC.RECONVERGENT B1 ;  /* 0x0000000000017941 */ /* 0x000fea0003800200 */
.L_x_1454:
        /* <DEDUP_REMOVED lines=12> */
.L_x_1457:
[----:B------:R-:W-:Y:S05]  /*319b0*/  BSYNC.RECONVERGENT B1 ;  /* 0x0000000000017941 */ /* 0x000fea0003800200 */
.L_x_1456:
        /* <DEDUP_REMOVED lines=11> */
.L_x_1459:
[----:B------:R-:W-:Y:S05]  /*31a70*/  BSYNC.RECONVERGENT B1 ;  /* 0x0000000000017941 */ /* 0x000fea0003800200 */
.L_x_1458:
        /* <DEDUP_REMOVED lines=11> */
.L_x_1461:
[----:B------:R-:W-:Y:S05]  /*31b30*/  BSYNC.RECONVERGENT B1 ;  /* 0x0000000000017941 */ /* 0x000fea0003800200 */
.L_x_1460:
        /* <DEDUP_REMOVED lines=11> */
.L_x_1463:
[----:B------:R-:W-:Y:S05]  /*31bf0*/  BSYNC.RECONVERGENT B1 ;  /* 0x0000000000017941 */ /* 0x000fea0003800200 */
.L_x_1462:
        /* <DEDUP_REMOVED lines=11> */
.L_x_1465:
[----:B------:R-:W-:Y:S05]  /*31cb0*/  BSYNC.RECONVERGENT B1 ;  /* 0x0000000000017941 */ /* 0x000fea0003800200 */
.L_x_1464:
        /* <DEDUP_REMOVED lines=11> */
.L_x_1467:
[----:B------:R-:W-:Y:S05]  /*31d70*/  BSYNC.RECONVERGENT B1 ;  /* 0x0000000000017941 */ /* 0x000fea0003800200 */
.L_x_1466:
        /* <DEDUP_REMOVED lines=11> */
.L_x_1469:
[----:B------:R-:W-:Y:S05]  /*31e30*/  BSYNC.RECONVERGENT B1 ;  /* 0x0000000000017941 */ /* 0x000fea0003800200 */
.L_x_1468:
        /* <DEDUP_REMOVED lines=27> */
.L_x_1471:
[----:B------:R-:W-:Y:S05]  /*31ff0*/  BSYNC.RECONVERGENT B1 ;  /* 0x0000000000017941 */ /* 0x000fea0003800200 */
.L_x_1470:
        /* <DEDUP_REMOVED lines=17> */
.L_x_1473:
[----:B------:R-:W-:Y:S05]  /*32110*/  BSYNC.RECONVERGENT B1 ;  /* 0x0000000000017941 */ /* 0x000fea0003800200 */
.L_x_1472:
        /* <DEDUP_REMOVED lines=17> */
.L_x_1475:
[----:B------:R-:W-:Y:S05]  /*32230*/  BSYNC.RECONVERGENT B1 ;  /* 0x0000000000017941 */ /* 0x000fea0003800200 */
.L_x_1474:
        /* <DEDUP_REMOVED lines=17> */
.L_x_1477:
[----:B------:R-:W-:Y:S05]  /*32350*/  BSYNC.RECONVERGENT B1 ;  /* 0x0000000000017941 */ /* 0x000fea0003800200 */
.L_x_1476:
        /* <DEDUP_REMOVED lines=17> */
.L_x_1479:
[----:B------:R-:W-:Y:S05]  /*32470*/  BSYNC.RECONVERGENT B1 ;  /* 0x0000000000017941 */ /* 0x000fea0003800200 */
.L_x_1478:
        /* <DEDUP_REMOVED lines=17> */
.L_x_1481:
[----:B------:R-:W-:Y:S05]  /*32590*/  BSYNC.RECONVERGENT B1 ;  /* 0x0000000000017941 */ /* 0x000fea0003800200 */
.L_x_1480:
        /* <DEDUP_REMOVED lines=17> */
.L_x_1483:
[----:B------:R-:W-:Y:S05]  /*326b0*/  BSYNC.RECONVERGENT B1 ;  /* 0x0000000000017941 */ /* 0x000fea0003800200 */
.L_x_1482:
        /* <DEDUP_REMOVED lines=17> */
.L_x_1485:
[----:B------:R-:W-:Y:S05]  /*327d0*/  BSYNC.RECONVERGENT B1 ;  /* 0x0000000000017941 */ /* 0x000fea0003800200 */
.L_x_1484:
        /* <DEDUP_REMOVED lines=17> */
.L_x_1487:
[----:B------:R-:W-:Y:S05]  /*328f0*/  BSYNC.RECONVERGENT B1 ;  /* 0x0000000000017941 */ /* 0x000fea0003800200 */
.L_x_1486:
        /* <DEDUP_REMOVED lines=17> */
.L_x_1489:
[----:B------:R-:W-:Y:S05]  /*32a10*/  BSYNC.RECONVERGENT B1 ;  /* 0x0000000000017941 */ /* 0x000fea0003800200 */
.L_x_1488:
        /* <DEDUP_REMOVED lines=17> */
.L_x_1491:
[----:B------:R-:W-:Y:S05]  /*32b30*/  BSYNC.RECONVERGENT B1 ;  /* 0x0000000000017941 */ /* 0x000fea0003800200 */
.L_x_1490:
        /* <DEDUP_REMOVED lines=17> */
.L_x_1493:
[----:B------:R-:W-:Y:S05]  /*32c50*/  BSYNC.RECONVERGENT B1 ;  /* 0x0000000000017941 */ /* 0x000fea0003800200 */
.L_x_1492:
        /* <DEDUP_REMOVED lines=17> */
.L_x_1495:
[----:B------:R-:W-:Y:S05]  /*32d70*/  BSYNC.RECONVERGENT B1 ;  /* 0x0000000000017941 */ /* 0x000fea0003800200 */
.L_x_1494:
        /* <DEDUP_REMOVED lines=17> */
.L_x_1497:
[----:B------:R-:W-:Y:S05]  /*32e90*/  BSYNC.RECONVERGENT B1 ;  /* 0x0000000000017941 */ /* 0x000fea0003800200 */
.L_x_1496:
        /* <DEDUP_REMOVED lines=17> */
.L_x_1499:
[----:B------:R-:W-:Y:S05]  /*32fb0*/  BSYNC.RECONVERGENT B1 ;  /* 0x0000000000017941 */ /* 0x000fea0003800200 */
.L_x_1498:
        /* <DEDUP_REMOVED lines=17> */
.L_x_1501:
[----:B------:R-:W-:Y:S05]  /*330d0*/  BSYNC.RECONVERGENT B1 ;  /* 0x0000000000017941 */ /* 0x000fea0003800200 */
.L_x_1500:
        /* <DEDUP_REMOVED lines=17> */
.L_x_1503:
[----:B------:R-:W-:Y:S05]  /*331f0*/  BSYNC.RECONVERGENT B1 ;  /* 0x0000000000017941 */ /* 0x000fea0003800200 */
.L_x_1502:
        /* <DEDUP_REMOVED lines=17> */
.L_x_1505:
[----:B------:R-:W-:Y:S05]  /*33310*/  BSYNC.RECONVERGENT B1 ;  /* 0x0000000000017941 */ /* 0x000fea0003800200 */
.L_x_1504:
        /* <DEDUP_REMOVED lines=17> */
.L_x_1507:
[----:B------:R-:W-:Y:S05]  /*33430*/  BSYNC.RECONVERGENT B1 ;  /* 0x0000000000017941 */ /* 0x000fea0003800200 */
.L_x_1506:
        /* <DEDUP_REMOVED lines=17> */
.L_x_1509:
[----:B------:R-:W-:Y:S05]  /*33550*/  BSYNC.RECONVERGENT B1 ;  /* 0x0000000000017941 */ /* 0x000fea0003800200 */
.L_x_1508:
        /* <DEDUP_REMOVED lines=17> */
.L_x_1511:
[----:B------:R-:W-:Y:S05]  /*33670*/  BSYNC.RECONVERGENT B1 ;  /* 0x0000000000017941 */ /* 0x000fea0003800200 */
.L_x_1510:
        /* <DEDUP_REMOVED lines=17> */
.L_x_1513:
[----:B------:R-:W-:Y:S05]  /*33790*/  BSYNC.RECONVERGENT B1 ;  /* 0x0000000000017941 */ /* 0x000fea0003800200 */
.L_x_1512:
        /* <DEDUP_REMOVED lines=17> */
.L_x_1515:
[----:B------:R-:W-:Y:S05]  /*338b0*/  BSYNC.RECONVERGENT B1 ;  /* 0x0000000000017941 */ /* 0x000fea0003800200 */
.L_x_1514:
        /* <DEDUP_REMOVED lines=17> */
.L_x_1517:
[----:B------:R-:W-:Y:S05]  /*339d0*/  BSYNC.RECONVERGENT B1 ;  /* 0x0000000000017941 */ /* 0x000fea0003800200 */
.L_x_1516:
        /* <DEDUP_REMOVED lines=19> */
.L_x_1519:
[----:B------:R-:W-:Y:S05]  /*33b10*/  BSYNC.RECONVERGENT B1 ;  /* 0x0000000000017941 */ /* 0x000fea0003800200 */
.L_x_1518:
        /* <DEDUP_REMOVED lines=46> */
.L_x_1523:
[----:B------:R-:W-:Y:S05]  /*33e00*/  BSYNC.RECONVERGENT B2 ;  /* 0x0000000000027941 */ /* 0x000fea0003800200 */
.L_x_1522:
        /* <DEDUP_REMOVED lines=13> */
.L_x_1525:
[----:B------:R-:W-:Y:S05]  /*33ee0*/  BSYNC.RECONVERGENT B2 ;  /* 0x0000000000027941 */ /* 0x000fea0003800200 */
.L_x_1524:
        /* <DEDUP_REMOVED lines=13> */
.L_x_1527:
[----:B------:R-:W-:Y:S05]  /*33fc0*/  BSYNC.RECONVERGENT B2 ;  /* 0x0000000000027941 */ /* 0x000fea0003800200 */
.L_x_1526:
        /* <DEDUP_REMOVED lines=13> */
.L_x_1529:
[----:B------:R-:W-:Y:S05]  /*340a0*/  BSYNC.RECONVERGENT B2 ;  /* 0x0000000000027941 */ /* 0x000fea0003800200 */
.L_x_1528:
        /* <DEDUP_REMOVED lines=13> */
.L_x_1531:
[----:B------:R-:W-:Y:S05]  /*34180*/  BSYNC.RECONVERGENT B2 ;  /* 0x0000000000027941 */ /* 0x000fea0003800200 */
.L_x_1530:
        /* <DEDUP_REMOVED lines=13> */
.L_x_1533:
[----:B------:R-:W-:Y:S05]  /*34260*/  BSYNC.RECONVERGENT B2 ;  /* 0x0000000000027941 */ /* 0x000fea0003800200 */
.L_x_1532:
        /* <DEDUP_REMOVED lines=19> */
.L_x_1535:
[----:B------:R-:W-:Y:S05]  /*343a0*/  BSYNC.RECONVERGENT B2 ;  /* 0x0000000000027941 */ /* 0x000fea0003800200 */
.L_x_1534:
        /* <DEDUP_REMOVED lines=13> */
.L_x_1537:
[----:B------:R-:W-:Y:S05]  /*34480*/  BSYNC.RECONVERGENT B2 ;  /* 0x0000000000027941 */ /* 0x000fea0003800200 */
.L_x_1536:
        /* <DEDUP_REMOVED lines=13> */
.L_x_1539:
[----:B------:R-:W-:Y:S05]  /*34560*/  BSYNC.RECONVERGENT B2 ;  /* 0x0000000000027941 */ /* 0x000fea0003800200 */
.L_x_1538:
        /* <DEDUP_REMOVED lines=13> */
.L_x_1541:
[----:B------:R-:W-:Y:S05]  /*34640*/  BSYNC.RECONVERGENT B2 ;  /* 0x0000000000027941 */ /* 0x000fea0003800200 */
.L_x_1540:
        /* <DEDUP_REMOVED lines=13> */
.L_x_1543:
[----:B------:R-:W-:Y:S05]  /*34720*/  BSYNC.RECONVERGENT B2 ;  /* 0x0000000000027941 */ /* 0x000fea0003800200 */
.L_x_1542:
        /* <DEDUP_REMOVED lines=13> */
.L_x_1545:
[----:B------:R-:W-:Y:S05]  /*34800*/  BSYNC.RECONVERGENT B2 ;  /* 0x0000000000027941 */ /* 0x000fea0003800200 */
.L_x_1544:
        /* <DEDUP_REMOVED lines=19> */
.L_x_1547:
[----:B------:R-:W-:Y:S05]  /*34940*/  BSYNC.RECONVERGENT B2 ;  /* 0x0000000000027941 */ /* 0x000fea0003800200 */
.L_x_1546:
        /* <DEDUP_REMOVED lines=13> */
.L_x_1549:
[----:B------:R-:W-:Y:S05]  /*34a20*/  BSYNC.RECONVERGENT B2 ;  /* 0x0000000000027941 */ /* 0x000fea0003800200 */
.L_x_1548:
        /* <DEDUP_REMOVED lines=13> */
.L_x_1551:
[----:B------:R-:W-:Y:S05]  /*34b00*/  BSYNC.RECONVERGENT B2 ;  /* 0x0000000000027941 */ /* 0x000fea0003800200 */
.L_x_1550:
        /* <DEDUP_REMOVED lines=13> */
.L_x_1553:
[----:B------:R-:W-:Y:S05]  /*34be0*/  BSYNC.RECONVERGENT B2 ;  /* 0x0000000000027941 */ /* 0x000fea0003800200 */
.L_x_1552:
        /* <DEDUP_REMOVED lines=13> */
.L_x_1555:
[----:B------:R-:W-:Y:S05]  /*34cc0*/  BSYNC.RECONVERGENT B2 ;  /* 0x0000000000027941 */ /* 0x000fea0003800200 */
.L_x_1554:
        /* <DEDUP_REMOVED lines=13> */
.L_x_1557:
[----:B------:R-:W-:Y:S05]  /*34da0*/  BSYNC.RECONVERGENT B2 ;  /* 0x0000000000027941 */ /* 0x000fea0003800200 */
.L_x_1556:
        /* <DEDUP_REMOVED lines=18> */
.L_x_1559:
[----:B------:R-:W-:Y:S05]  /*34ed0*/  BSYNC.RECONVERGENT B2 ;  /* 0x0000000000027941 */ /* 0x000fea0003800200 */
.L_x_1558:
        /* <DEDUP_REMOVED lines=12> */
.L_x_1561:
[----:B------:R-:W-:Y:S05]  /*34fa0*/  BSYNC.RECONVERGENT B2 ;  /* 0x0000000000027941 */ /* 0x000fea0003800200 */
.L_x_1560:
        /* <DEDUP_REMOVED lines=10> */
.L_x_1563:
[----:B------:R-:W-:Y:S05]  /*35050*/  BSYNC.RECONVERGENT B2 ;  /* 0x0000000000027941 */ /* 0x000fea0003800200 */
.L_x_1562:
        /* <DEDUP_REMOVED lines=13> */
.L_x_1565:
[----:B------:R-:W-:Y:S05]  /*35130*/  BSYNC.RECONVERGENT B2 ;  /* 0x0000000000027941 */ /* 0x000fea0003800200 */
.L_x_1564:
        /* <DEDUP_REMOVED lines=10> */
.L_x_1567:
[----:B------:R-:W-:Y:S05]  /*351e0*/  BSYNC.RECONVERGENT B2 ;  /* 0x0000000000027941 */ /* 0x000fea0003800200 */
.L_x_1566:
        /* <DEDUP_REMOVED lines=9> */
.L_x_1521:
[----:B------:R-:W-:Y:S05]  /*35280*/  BSYNC.RECONVERGENT B1 ;  /* 0x0000000000017941 */ /* 0x000fea0003800200 */
.L_x_1520:
[----:B------:R-:W-:Y:S02]  /*35290*/  ISETP.NE.AND P0, PT, R45, RZ, PT ;  /* 0x000000ff2d00720c */ /* 0x000fe40003f05270 */
[----:B------:R-:W-:-:S11]  /*352a0*/  LOP3.LUT R6, R5, R6, R34, 0xfe, !PT ;  /* 0x0000000605067212 */ /* 0x000fd600078efe22 */
[----:B------:R-:W-:Y:S05]  /*352b0*/  @P0 BRA `(.L_x_1568) ;  /* 0xffffffac005c0947 */ /* 0x000fea000383ffff */
[----:B------:R-:W-:-:S13]  /*352c0*/  ISETP.NE.AND P0, PT, R6, 0x3, PT ;  /* 0x000000030600780c */ /* 0x000fda0003f05270 */
[----:B------:R-:W-:Y:S05]  /*352d0*/  @!P0 BRA `(.L_x_517) ;  /* 0x0000023000348947 */ /* 0x000fea0003800000 */
[----:B01234-:R-:W-:-:S07]  /*352e0*/  IMAD.MOV.U32 R8, RZ, RZ, RZ ;  /* 0x000000ffff087224 */ /* 0x01ffce00078e00ff */
.L_x_1718:
[C---:B------:R-:W-:Y:S02]  /*352f0*/  IMAD R9, R8.reuse, 0x64, R7 ;  /* 0x0000006408097824 */ /* 0x040fe400078e0207 */
[----:B------:R-:W-:Y:S02]  /*35300*/  VIADD R8, R8, 0x5 ;  /* 0x0000000508087836 */ /* 0x000fe40000000000 */
[----:B------:R-:W-:-:S03]  /*35310*/  IMAD.MOV.U32 R10, RZ, RZ, RZ ;  /* 0x000000ffff0a7224 */ /* 0x000fc600078e00ff */
[----:B------:R-:W-:-:S04]  /*35320*/  ISETP.GE.U32.AND P0, PT, R8, 0x19, PT ;  /* 0x000000190800780c */ /* 0x000fc80003f06070 */
[----:B------:R-:W-:-:S09]  /*35330*/  P2R R39, PR, RZ, 0x1 ;  /* 0x00000001ff277803 */ /* 0x000fd20000000000 */
.L_x_1717:
        /* <DEDUP_REMOVED lines=169> */
.L_x_1570:
[----:B------:R-:W-:Y:S05]  /*35dd0*/  BSYNC.RECONVERGENT B1 ;  /* 0x0000000000017941 */ /* 0x000fea0003800200 */
.L_x_1569:
        /* <DEDUP_REMOVED lines=12> */
.L_x_1572:
[----:B------:R-:W-:Y:S05]  /*35ea0*/  BSYNC.RECONVERGENT B1 ;  /* 0x0000000000017941 */ /* 0x000fea0003800200 */
.L_x_1571:
        /* <DEDUP_REMOVED lines=12> */
.L_x_1574:
[----:B------:R-:W-:Y:S05]  /*35f70*/  BSYNC.RECONVERGENT B1 ;  /* 0x0000000000017941 */ /* 0x000fea0003800200 */
.L_x_1573:
        /* <DEDUP_REMOVED lines=12> */
.L_x_1576:
[----:B------:R-:W-:Y:S05]  /*36040*/  BSYNC.RECONVERGENT B1 ;  /* 0x0000000000017941 */ /* 0x000fea0003800200 */
.L_x_1575:
        /* <DEDUP_REMOVED lines=12> */
.L_x_1578:
[----:B------:R-:W-:Y:S05]  /*36110*/  BSYNC.RECONVERGENT B1 ;  /* 0x0000000000017941 */ /* 0x000fea0003800200 */
.L_x_1577:
        /* <DEDUP_REMOVED lines=12> */
.L_x_1580:
[----:B------:R-:W-:Y:S05]  /*361e0*/  BSYNC.RECONVERGENT B1 ;  /* 0x0000000000017941 */ /* 0x000fea0003800200 */
.L_x_1579:
        /* <DEDUP_REMOVED lines=12> */
.L_x_1582:
[----:B------:R-:W-:Y:S05]  /*362b0*/  BSYNC.RECONVERGENT B1 ;  /* 0x0000000000017941 */ /* 0x000fea0003800200 */
.L_x_1581:
        /* <DEDUP_REMOVED lines=12> */
.L_x_1584:
[----:B------:R-:W-:Y:S05]  /*36380*/  BSYNC.RECONVERGENT B1 ;  /* 0x0000000000017941 */ /* 0x000fea0003800200 */
.L_x_1583:
        /* <DEDUP_REMOVED lines=12> */
.L_x_1586:
[----:B------:R-:W-:Y:S05]  /*36450*/  BSYNC.RECONVERGENT B1 ;  /* 0x0000000000017941 */ /* 0x000fea0003800200 */
.L_x_1585:
        /* <DEDUP_REMOVED lines=12> */
.L_x_1588:
[----:B------:R-:W-:Y:S05]  /*36520*/  BSYNC.RECONVERGENT B1 ;  /* 0x0000000000017941 */ /* 0x000fea0003800200 */
.L_x_1587:
        /* <DEDUP_REMOVED lines=12> */
.L_x_1590:
[----:B------:R-:W-:Y:S05]  /*365f0*/  BSYNC.RECONVERGENT B1 ;  /* 0x0000000000017941 */ /* 0x000fea0003800200 */
.L_x_1589:
        /* <DEDUP_REMOVED lines=12> */
.L_x_1592:
[----:B------:R-:W-:Y:S05]  /*366c0*/  BSYNC.RECONVERGENT B1 ;  /* 0x0000000000017941 */ /* 0x000fea0003800200 */
.L_x_1591:
        /* <DEDUP_REMOVED lines=12> */
.L_x_1594:
[----:B------:R-:W-:Y:S05]  /*36790*/  BSYNC.RECONVERGENT B1 ;  /* 0x0000000000017941 */ /* 0x000fea0003800200 */
.L_x_1593:
        /* <DEDUP_REMOVED lines=12> */
.L_x_1596:
[----:B------:R-:W-:Y:S05]  /*36860*/  BSYNC.RECONVERGENT B1 ;  /* 0x0000000000017941 */ /* 0x000fea0003800200 */
.L_x_1595:
        /* <DEDUP_REMOVED lines=12> */
.L_x_1598:
[----:B------:R-:W-:Y:S05]  /*36930*/  BSYNC.RECONVERGENT B1 ;  /* 0x0000000000017941 */ /* 0x000fea0003800200 */
.L_x_1597:
        /* <DEDUP_REMOVED lines=12> */
.L_x_1600:
[----:B------:R-:W-:Y:S05]  /*36a00*/  BSYNC.RECONVERGENT B1 ;  /* 0x0000000000017941 */ /* 0x000fea0003800200 */
.L_x_1599:
        /* <DEDUP_REMOVED lines=12> */
.L_x_1602:
[----:B------:R-:W-:Y:S05]  /*36ad0*/  BSYNC.RECONVERGENT B1 ;  /* 0x0000000000017941 */ /* 0x000fea0003800200 */
.L_x_1601:
        /* <DEDUP_REMOVED lines=12> */
.L_x_1604:
[----:B------:R-:W-:Y:S05]  /*36ba0*/  BSYNC.RECONVERGENT B1 ;  /* 0x0000000000017941 */ /* 0x000fea0003800200 */
.L_x_1603:
        /* <DEDUP_REMOVED lines=12> */
.L_x_1606:
[----:B------:R-:W-:Y:S05]  /*36c70*/  BSYNC.RECONVERGENT B1 ;  /* 0x0000000000017941 */ /* 0x000fea0003800200 */
.L_x_1605:
        /* <DEDUP_REMOVED lines=12> */
.L_x_1608:
[----:B------:R-:W-:Y:S05]  /*36d40*/  BSYNC.RECONVERGENT B1 ;  /* 0x0000000000017941 */ /* 0x000fea0003800200 */
.L_x_1607:
        /* <DEDUP_REMOVED lines=11> */
.L_x_1610:
[----:B------:R-:W-:Y:S05]  /*36e00*/  BSYNC.RECONVERGENT B1 ;  /* 0x0000000000017941 */ /* 0x000fea0003800200 */
.L_x_1609:
        /* <DEDUP_REMOVED lines=11> */
.L_x_1612:
[----:B------:R-:W-:Y:S05]  /*36ec0*/  BSYNC.RECONVERGENT B1 ;  /* 0x0000000000017941 */ /* 0x000fea0003800200 */
.L_x_1611:
        /* <DEDUP_REMOVED lines=11> */
.L_x_1614:
[----:B------:R-:W-:Y:S05]  /*36f80*/  BSYNC.RECONVERGENT B1 ;  /* 0x0000000000017941 */ /* 0x000fea0003800200 */
.L_x_1613:
        /* <DEDUP_REMOVED lines=11> */
.L_x_1616:
[----:B------:R-:W-:Y:S05]  /*37040*/  BSYNC.RECONVERGENT B1 ;  /* 0x0000000000017941 */ /* 0x000fea0003800200 */
.L_x_1615:
        /* <DEDUP_REMOVED lines=11> */
.L_x_1618:
[----:B------:R-:W-:Y:S05]  /*37100*/  BSYNC.RECONVERGENT B1 ;  /* 0x0000000000017941 */ /* 0x000fea0003800200 */
.L_x_1617:
        /* <DEDUP_REMOVED lines=27> */
.L_x_1620:
[----:B------:R-:W-:Y:S05]  /*372c0*/  BSYNC.RECONVERGENT B1 ;  /* 0x0000000000017941 */ /* 0x000fea0003800200 */
.L_x_1619:
        /* <DEDUP_REMOVED lines=17> */
.L_x_1622:
[----:B------:R-:W-:Y:S05]  /*373e0*/  BSYNC.RECONVERGENT B1 ;  /* 0x0000000000017941 */ /* 0x000fea0003800200 */
.L_x_1621:
        /* <DEDUP_REMOVED lines=17> */
.L_x_1624:
[----:B------:R-:W-:Y:S05]  /*37500*/  BSYNC.RECONVERGENT B1 ;  /* 0x0000000000017941 */ /* 0x000fea0003800200 */
.L_x_1623:
        /* <DEDUP_REMOVED lines=17> */
.L_x_1626:
[----:B------:R-:W-:Y:S05]  /*37620*/  BSYNC.RECONVERGENT B1 ;  /* 0x0000000000017941 */ /* 0x000fea0003800200 */
.L_x_1625:
        /* <DEDUP_REMOVED lines=17> */
.L_x_1628:
[----:B------:R-:W-:Y:S05]  /*37740*/  BSYNC.RECONVERGENT B1 ;  /* 0x0000000000017941 */ /* 0x000fea0003800200 */
.L_x_1627:
        /* <DEDUP_REMOVED lines=17> */
.L_x_1630:
[----:B------:R-:W-:Y:S05]  /*37860*/  BSYNC.RECONVERGENT B1 ;  /* 0x0000000000017941 */ /* 0x000fea0003800200 */
.L_x_1629:
        /* <DEDUP_REMOVED lines=17> */
.L_x_1632:
[----:B------:R-:W-:Y:S05]  /*37980*/  BSYNC.RECONVERGENT B1 ;  /* 0x0000000000017941 */ /* 0x000fea0003800200 */
.L_x_1631:
        /* <DEDUP_REMOVED lines=17> */
.L_x_1634:
[----:B------:R-:W-:Y:S05]  /*37aa0*/  BSYNC.RECONVERGENT B1 ;  /* 0x0000000000017941 */ /* 0x000fea0003800200 */
.L_x_1633:
        /* <DEDUP_REMOVED lines=17> */
.L_x_1636:
[----:B------:R-:W-:Y:S05]  /*37bc0*/  BSYNC.RECONVERGENT B1 ;  /* 0x0000000000017941 */ /* 0x000fea0003800200 */
.L_x_1635:
        /* <DEDUP_REMOVED lines=17> */
.L_x_1638:
[----:B------:R-:W-:Y:S05]  /*37ce0*/  BSYNC.RECONVERGENT B1 ;  /* 0x0000000000017941 */ /* 0x000fea0003800200 */
.L_x_1637:
        /* <DEDUP_REMOVED lines=17> */
.L_x_1640:
[----:B------:R-:W-:Y:S05]  /*37e00*/  BSYNC.RECONVERGENT B1 ;  /* 0x0000000000017941 */ /* 0x000fea0003800200 */
.L_x_1639:
        /* <DEDUP_REMOVED lines=17> */
.L_x_1642:
[----:B------:R-:W-:Y:S05]  /*37f20*/  BSYNC.RECONVERGENT B1 ;  /* 0x0000000000017941 */ /* 0x000fea0003800200 */
.L_x_1641:
        /* <DEDUP_REMOVED lines=17> */
.L_x_1644:
[----:B------:R-:W-:Y:S05]  /*38040*/  BSYNC.RECONVERGENT B1 ;  /* 0x0000000000017941 */ /* 0x000fea0003800200 */
.L_x_1643:
        /* <DEDUP_REMOVED lines=17> */
.L_x_1646:
[----:B------:R-:W-:Y:S05]  /*38160*/  BSYNC.RECONVERGENT B1 ;  /* 0x0000000000017941 */ /* 0x000fea0003800200 */
.L_x_1645:
        /* <DEDUP_REMOVED lines=17> */
.L_x_1648:
[----:B------:R-:W-:Y:S05]  /*38280*/  BSYNC.RECONVERGENT B1 ;  /* 0x0000000000017941 */ /* 0x000fea0003800200 */
.L_x_1647:
        /* <DEDUP_REMOVED lines=17> */
.L_x_1650:
[----:B------:R-:W-:Y:S05]  /*383a0*/  BSYNC.RECONVERGENT B1 ;  /* 0x0000000000017941 */ /* 0x000fea0003800200 */
.L_x_1649:
        /* <DEDUP_REMOVED lines=17> */
.L_x_1652:
[----:B------:R-:W-:Y:S05]  /*384c0*/  BSYNC.RECONVERGENT B1 ;  /* 0x0000000000017941 */ /* 0x000fea0003800200 */
.L_x_1651:
        /* <DEDUP_REMOVED lines=17> */
.L_x_1654:
[----:B------:R-:W-:Y:S05]  /*385e0*/  BSYNC.RECONVERGENT B1 ;  /* 0x0000000000017941 */ /* 0x000fea0003800200 */
.L_x_1653:
        /* <DEDUP_REMOVED lines=17> */
.L_x_1656:
[----:B------:R-:W-:Y:S05]  /*38700*/  BSYNC.RECONVERGENT B1 ;  /* 0x0000000000017941 */ /* 0x000fea0003800200 */
.L_x_1655:
        /* <DEDUP_REMOVED lines=17> */
.L_x_1658:
[----:B------:R-:W-:Y:S05]  /*38820*/  BSYNC.RECONVERGENT B1 ;  /* 0x0000000000017941 */ /* 0x000fea0003800200 */
.L_x_1657:
        /* <DEDUP_REMOVED lines=17> */
.L_x_1660:
[----:B------:R-:W-:Y:S05]  /*38940*/  BSYNC.RECONVERGENT B1 ;  /* 0x0000000000017941 */ /* 0x000fea0003800200 */
.L_x_1659:
        /* <DEDUP_REMOVED lines=17> */
.L_x_1662:
[----:B------:R-:W-:Y:S05]  /*38a60*/  BSYNC.RECONVERGENT B1 ;  /* 0x0000000000017941 */ /* 0x000fea0003800200 */
.L_x_1661:
        /* <DEDUP_REMOVED lines=17> */
.L_x_1664:
[----:B------:R-:W-:Y:S05]  /*38b80*/  BSYNC.RECONVERGENT B1 ;  /* 0x0000000000017941 */ /* 0x000fea0003800200 */
.L_x_1663:
        /* <DEDUP_REMOVED lines=17> */
.L_x_1666:
[----:B------:R-:W-:Y:S05]  /*38ca0*/  BSYNC.RECONVERGENT B1 ;  /* 0x0000000000017941 */ /* 0x000fea0003800200 */
.L_x_1665:
        /* <DEDUP_REMOVED lines=17> */
.L_x_1668:
[----:B------:R-:W-:Y:S05]  /*38dc0*/  BSYNC.RECONVERGENT B1 ;  /* 0x0000000000017941 */ /* 0x000fea0003800200 */
.L_x_1667:
        /* <DEDUP_REMOVED lines=42> */
.L_x_1672:
[----:B------:R-:W-:Y:S05]  /*39070*/  BSYNC.RECONVERGENT B2 ;  /* 0x0000000000027941 */ /* 0x000fea0003800200 */
.L_x_1671:
        /* <DEDUP_REMOVED lines=13> */
.L_x_1674:
[----:B------:R-:W-:Y:S05]  /*39150*/  BSYNC.RECONVERGENT B2 ;  /* 0x0000000000027941 */ /* 0x000fea0003800200 */
.L_x_1673:
        /* <DEDUP_REMOVED lines=13> */
.L_x_1676:
[----:B------:R-:W-:Y:S05]  /*39230*/  BSYNC.RECONVERGENT B2 ;  /* 0x0000000000027941 */ /* 0x000fea0003800200 */
.L_x_1675:
        /* <DEDUP_REMOVED lines=18> */
.L_x_1678:
[----:B------:R-:W-:Y:S05]  /*39360*/  BSYNC.RECONVERGENT B2 ;  /* 0x0000000000027941 */ /* 0x000fea0003800200 */
.L_x_1677:
        /* <DEDUP_REMOVED lines=13> */
.L_x_1680:
[----:B------:R-:W-:Y:S05]  /*39440*/  BSYNC.RECONVERGENT B2 ;  /* 0x0000000000027941 */ /* 0x000fea0003800200 */
.L_x_1679:
        /* <DEDUP_REMOVED lines=13> */
.L_x_1682:
[----:B------:R-:W-:Y:S05]  /*39520*/  BSYNC.RECONVERGENT B2 ;  /* 0x0000000000027941 */ /* 0x000fea0003800200 */
.L_x_1681:
        /* <DEDUP_REMOVED lines=13> */
.L_x_1684:
[----:B------:R-:W-:Y:S05]  /*39600*/  BSYNC.RECONVERGENT B2 ;  /* 0x0000000000027941 */ /* 0x000fea0003800200 */
.L_x_1683:
        /* <DEDUP_REMOVED lines=13> */
.L_x_1686:
[----:B------:R-:W-:Y:S05]  /*396e0*/  BSYNC.RECONVERGENT B2 ;  /* 0x0000000000027941 */ /* 0x000fea0003800200 */
.L_x_1685:
        /* <DEDUP_REMOVED lines=18> */
.L_x_1688:
[----:B------:R-:W-:Y:S05]  /*39810*/  BSYNC.RECONVERGENT B2 ;  /* 0x0000000000027941 */ /* 0x000fea0003800200 */
.L_x_1687:
        /* <DEDUP_REMOVED lines=13> */
.L_x_1690:
[----:B------:R-:W-:Y:S05]  /*398f0*/  BSYNC.RECONVERGENT B2 ;  /* 0x0000000000027941 */ /* 0x000fea0003800200 */
.L_x_1689:
        /* <DEDUP_REMOVED lines=13> */
.L_x_1692:
[----:B------:R-:W-:Y:S05]  /*399d0*/  BSYNC.RECONVERGENT B2 ;  /* 0x0000000000027941 */ /* 0x000fea0003800200 */
.L_x_1691:
        /* <DEDUP_REMOVED lines=13> */
.L_x_1694:
[----:B------:R-:W-:Y:S05]  /*39ab0*/  BSYNC.RECONVERGENT B2 ;  /* 0x0000000000027941 */ /* 0x000fea0003800200 */
.L_x_1693:
        /* <DEDUP_REMOVED lines=13> */
.L_x_1696:
[----:B------:R-:W-:Y:S05]  /*39b90*/  BSYNC.RECONVERGENT B2 ;  /* 0x0000000000027941 */ /* 0x000fea0003800200 */
.L_x_1695:
        /* <DEDUP_REMOVED lines=18> */
.L_x_1698:
[----:B------:R-:W-:Y:S05]  /*39cc0*/  BSYNC.RECONVERGENT B2 ;  /* 0x0000000000027941 */ /* 0x000fea0003800200 */
.L_x_1697:
        /* <DEDUP_REMOVED lines=13> */
.L_x_1700:
[----:B------:R-:W-:Y:S05]  /*39da0*/  BSYNC.RECONVERGENT B2 ;  /* 0x0000000000027941 */ /* 0x000fea0003800200 */
.L_x_1699:
        /* <DEDUP_REMOVED lines=13> */
.L_x_1702:
[----:B------:R-:W-:Y:S05]  /*39e80*/  BSYNC.RECONVERGENT B2 ;  /* 0x0000000000027941 */ /* 0x000fea0003800200 */
.L_x_1701:
        /* <DEDUP_REMOVED lines=13> */
.L_x_1704:
[----:B------:R-:W-:Y:S05]  /*39f60*/  BSYNC.RECONVERGENT B2 ;  /* 0x0000000000027941 */ /* 0x000fea0003800200 */
.L_x_1703:
        /* <DEDUP_REMOVED lines=13> */
.L_x_1706:
[----:B------:R-:W-:Y:S05]  /*3a040*/  BSYNC.RECONVERGENT B2 ;  /* 0x0000000000027941 */ /* 0x000fea0003800200 */
.L_x_1705:
        /* <DEDUP_REMOVED lines=18> */
.L_x_1708:
[----:B------:R-:W-:Y:S05]  /*3a170*/  BSYNC.RECONVERGENT B2 ;  /* 0x0000000000027941 */ /* 0x000fea0003800200 */
.L_x_1707:
        /* <DEDUP_REMOVED lines=12> */
.L_x_1710:
[----:B------:R-:W-:Y:S05]  /*3a240*/  BSYNC.RECONVERGENT B2 ;  /* 0x0000000000027941 */ /* 0x000fea0003800200 */
.L_x_1709:
        /* <DEDUP_REMOVED lines=12> */
.L_x_1712:
[----:B------:R-:W-:Y:S05]  /*3a310*/  BSYNC.RECONVERGENT B2 ;  /* 0x0000000000027941 */ /* 0x000fea0003800200 */
.L_x_1711:
        /* <DEDUP_REMOVED lines=13> */
.L_x_1714:
[----:B------:R-:W-:Y:S05]  /*3a3f0*/  BSYNC.RECONVERGENT B2 ;  /* 0x0000000000027941 */ /* 0x000fea0003800200 */
.L_x_1713:
        /* <DEDUP_REMOVED lines=10> */
.L_x_1716:
[----:B------:R-:W-:Y:S05]  /*3a4a0*/  BSYNC.RECONVERGENT B2 ;  /* 0x0000000000027941 */ /* 0x000fea0003800200 */
.L_x_1715:
        /* <DEDUP_REMOVED lines=9> */
.L_x_1670:
[----:B------:R-:W-:Y:S05]  /*3a540*/  BSYNC.RECONVERGENT B1 ;  /* 0x0000000000017941 */ /* 0x000fea0003800200 */
.L_x_1669:
        /* <DEDUP_REMOVED lines=10> */
.L_x_1867:
        /* <DEDUP_REMOVED lines=170> */
.L_x_1720:
[----:B------:R-:W-:Y:S05]  /*3b090*/  BSYNC.RECONVERGENT B1 ;  /* 0x0000000000017941 */ /* 0x000fea0003800200 */
.L_x_1719:
        /* <DEDUP_REMOVED lines=12> */
.L_x_1722:
[----:B------:R-:W-:Y:S05]  /*3b160*/  BSYNC.RECONVERGENT B1 ;  /* 0x0000000000017941 */ /* 0x000fea0003800200 */
.L_x_1721:
        /* <DEDUP_REMOVED lines=12> */
.L_x_1724:
[----:B------:R-:W-:Y:S05]  /*3b230*/  BSYNC.RECONVERGENT B1 ;  /* 0x0000000000017941 */ /* 0x000fea0003800200 */
.L_x_1723:
        /* <DEDUP_REMOVED lines=12> */
.L_x_1726:
[----:B------:R-:W-:Y:S05]  /*3b300*/  BSYNC.RECONVERGENT B1 ;  /* 0x0000000000017941 */ /* 0x000fea0003800200 */
.L_x_1725:
        /* <DEDUP_REMOVED lines=12> */
.L_x_1728:
[----:B------:R-:W-:Y:S05]  /*3b3d0*/  BSYNC.RECONVERGENT B1 ;  /* 0x0000000000017941 */ /* 0x000fea0003800200 */
.L_x_1727:
        /* <DEDUP_REMOVED lines=12> */
.L_x_1730:
[----:B------:R-:W-:Y:S05]  /*3b4a0*/  BSYNC.RECONVERGENT B1 ;  /* 0x0000000000017941 */ /* 0x000fea0003800200 */
.L_x_1729:
        /* <DEDUP_REMOVED lines=12> */
.L_x_1732:
[----:B------:R-:W-:Y:S05]  /*3b570*/  BSYNC.RECONVERGENT B1 ;  /* 0x0000000000017941 */ /* 0x000fea0003800200 */
.L_x_1731:
        /* <DEDUP_REMOVED lines=12> */
.L_x_1734:
[----:B------:R-:W-:Y:S05]  /*3b640*/  BSYNC.RECONVERGENT B1 ;  /* 0x0000000000017941 */ /* 0x000fea0003800200 */
.L_x_1733:
        /* <DEDUP_REMOVED lines=12> */
.L_x_1736:
[----:B------:R-:W-:Y:S05]  /*3b710*/  BSYNC.RECONVERGENT B1 ;  /* 0x0000000000017941 */ /* 0x000fea0003800200 */
.L_x_1735:
        /* <DEDUP_REMOVED lines=12> */
.L_x_1738:
[----:B------:R-:W-:Y:S05]  /*3b7e0*/  BSYNC.RECONVERGENT B1 ;  /* 0x0000000000017941 */ /* 0x000fea0003800200 */
.L_x_1737:
        /* <DEDUP_REMOVED lines=12> */
.L_x_1740:
[----:B------:R-:W-:Y:S05]  /*3b8b0*/  BSYNC.RECONVERGENT B1 ;  /* 0x0000000000017941 */ /* 0x000fea0003800200 */
.L_x_1739:
        /* <DEDUP_REMOVED lines=12> */
.L_x_1742:
[----:B------:R-:W-:Y:S05]  /*3b980*/  BSYNC.RECONVERGENT B1 ;  /* 0x0000000000017941 */ /* 0x000fea0003800200 */
.L_x_1741:
        /* <DEDUP_REMOVED lines=12> */
.L_x_1744:
[----:B------:R-:W-:Y:S05]  /*3ba50*/  BSYNC.RECONVERGENT B1 ;  /* 0x0000000000017941 */ /* 0x000fea0003800200 */
.L_x_1743:
        /* <DEDUP_REMOVED lines=12> */
.L_x_1746:
[----:B------:R-:W-:Y:S05]  /*3bb20*/  BSYNC.RECONVERGENT B1 ;  /* 0x0000000000017941 */ /* 0x000fea0003800200 */
.L_x_1745:
        /* <DEDUP_REMOVED lines=12> */
.L_x_1748:
[----:B------:R-:W-:Y:S05]  /*3bbf0*/  BSYNC.RECONVERGENT B1 ;  /* 0x0000000000017941 */ /* 0x000fea0003800200 */
.L_x_1747:
        /* <DEDUP_REMOVED lines=12> */
.L_x_1750:
[----:B------:R-:W-:Y:S05]  /*3bcc0*/  BSYNC.RECONVERGENT B1 ;  /* 0x0000000000017941 */ /* 0x000fea0003800200 */
.L_x_1749:
        /* <DEDUP_REMOVED lines=12> */
.L_x_1752:
[----:B------:R-:W-:Y:S05]  /*3bd90*/  BSYNC.RECONVERGENT B1 ;  /* 0x0000000000017941 */ /* 0x000fea0003800200 */
.L_x_1751:
        /* <DEDUP_REMOVED lines=12> */
.L_x_1754:
[----:B------:R-:W-:Y:S05]  /*3be60*/  BSYNC.RECONVERGENT B1 ;  /* 0x0000000000017941 */ /* 0x000fea0003800200 */
.L_x_1753:
        /* <DEDUP_REMOVED lines=12> */
.L_x_1756:
[----:B------:R-:W-:Y:S05]  /*3bf30*/  BSYNC.RECONVERGENT B1 ;  /* 0x0000000000017941 */ /* 0x000fea0003800200 */
.L_x_1755:
        /* <DEDUP_REMOVED lines=11> */
.L_x_1758:
[----:B------:R-:W-:Y:S05]  /*3bff0*/  BSYNC.RECONVERGENT B1 ;  /* 0x0000000000017941 */ /* 0x000fea0003800200 */
.L_x_1757:
        /* <DEDUP_REMOVED lines=11> */
.L_x_1760:
[----:B------:R-:W-:Y:S05]  /*3c0b0*/  BSYNC.RECONVERGENT B1 ;  /* 0x0000000000017941 */ /* 0x000fea0003800200 */
.L_x_1759:
        /* <DEDUP_REMOVED lines=11> */
.L_x_1762:
[----:B------:R-:W-:Y:S05]  /*3c170*/  BSYNC.RECONVERGENT B1 ;  /* 0x0000000000017941 */ /* 0x000fea0003800200 */
.L_x_1761:
        /* <DEDUP_REMOVED lines=11> */
.L_x_1764:
[----:B------:R-:W-:Y:S05]  /*3c230*/  BSYNC.RECONVERGENT B1 ;  /* 0x0000000000017941 */ /* 0x000fea0003800200 */
.L_x_1763:
        /* <DEDUP_REMOVED lines=11> */
.L_x_1766:
[----:B------:R-:W-:Y:S05]  /*3c2f0*/  BSYNC.RECONVERGENT B1 ;  /* 0x0000000000017941 */ /* 0x000fea0003800200 */
.L_x_1765:
        /* <DEDUP_REMOVED lines=11> */
.L_x_1768:
[----:B------:R-:W-:Y:S05]  /*3c3b0*/  BSYNC.RECONVERGENT B1 ;  /* 0x0000000000017941 */ /* 0x000fea0003800200 */
.L_x_1767:
        /* <DEDUP_REMOVED lines=27> */
.L_x_1770:
[----:B------:R-:W-:Y:S05]  /*3c570*/  BSYNC.RECONVERGENT B1 ;  /* 0x0000000000017941 */ /* 0x000fea0003800200 */
.L_x_1769:
        /* <DEDUP_REMOVED lines=17> */
.L_x_1772:
[----:B------:R-:W-:Y:S05]  /*3c690*/  BSYNC.RECONVERGENT B1 ;  /* 0x0000000000017941 */ /* 0x000fea0003800200 */
.L_x_1771:
        /* <DEDUP_REMOVED lines=17> */
.L_x_1774:
[----:B------:R-:W-:Y:S05]  /*3c7b0*/  BSYNC.RECONVERGENT B1 ;  /* 0x0000000000017941 */ /* 0x000fea0003800200 */
.L_x_1773:
        /* <DEDUP_REMOVED lines=17> */
.L_x_1776:
[----:B------:R-:W-:Y:S05]  /*3c8d0*/  BSYNC.RECONVERGENT B1 ;  /* 0x0000000000017941 */ /* 0x000fea0003800200 */
.L_x_1775:
        /* <DEDUP_REMOVED lines=17> */
.L_x_1778:
[----:B------:R-:W-:Y:S05]  /*3c9f0*/  BSYNC.RECONVERGENT B1 ;  /* 0x0000000000017941 */ /* 0x000fea0003800200 */
.L_x_1777:
        /* <DEDUP_REMOVED lines=17> */
.L_x_1780:
[----:B------:R-:W-:Y:S05]  /*3cb10*/  BSYNC.RECONVERGENT B1 ;  /* 0x0000000000017941 */ /* 0x000fea0003800200 */
.L_x_1779:
        /* <DEDUP_REMOVED lines=17> */
.L_x_1782:
[----:B------:R-:W-:Y:S05]  /*3cc30*/  BSYNC.RECONVERGENT B1 ;  /* 0x0000000000017941 */ /* 0x000fea0003800200 */
.L_x_1781:
        /* <DEDUP_REMOVED lines=17> */
.L_x_1784:
[----:B------:R-:W-:Y:S05]  /*3cd50*/  BSYNC.RECONVERGENT B1 ;  /* 0x0000000000017941 */ /* 0x000fea0003800200 */
.L_x_1783:
        /* <DEDUP_REMOVED lines=17> */
.L_x_1786:
[----:B------:R-:W-:Y:S05]  /*3ce70*/  BSYNC.RECONVERGENT B1 ;  /* 0x0000000000017941 */ /* 0x000fea0003800200 */
.L_x_1785:
        /* <DEDUP_REMOVED lines=17> */
.L_x_1788:
[----:B------:R-:W-:Y:S05]  /*3cf90*/  BSYNC.RECONVERGENT B1 ;  /* 0x0000000000017941 */ /* 0x000fea0003800200 */
.L_x_1787:
        /* <DEDUP_REMOVED lines=17> */
.L_x_1790:
[----:B------:R-:W-:Y:S05]  /*3d0b0*/  BSYNC.RECONVERGENT B1 ;  /* 0x0000000000017941 */ /* 0x000fea0003800200 */
.L_x_1789:
        /* <DEDUP_REMOVED lines=17> */
.L_x_1792:
[----:B------:R-:W-:Y:S05]  /*3d1d0*/  BSYNC.RECONVERGENT B1 ;  /* 0x0000000000017941 */ /* 0x000fea0003800200 */
.L_x_1791:
        /* <DEDUP_REMOVED lines=17> */
.L_x_1794:
[----:B------:R-:W-:Y:S05]  /*3d2f0*/  BSYNC.RECONVERGENT B1 ;  /* 0x0000000000017941 */ /* 0x000fea0003800200 */
.L_x_1793:
        /* <DEDUP_REMOVED lines=17> */
.L_x_1796:
[----:B------:R-:W-:Y:S05]  /*3d410*/  BSYNC.RECONVERGENT B1 ;  /* 0x0000000000017941 */ /* 0x000fea0003800200 */
.L_x_1795:
        /* <DEDUP_REMOVED lines=17> */
.L_x_1798:
[----:B------:R-:W-:Y:S05]  /*3d530*/  BSYNC.RECONVERGENT B1 ;  /* 0x0000000000017941 */ /* 0x000fea0003800200 */
.L_x_1797:
        /* <DEDUP_REMOVED lines=17> */
.L_x_1800:
[----:B------:R-:W-:Y:S05]  /*3d650*/  BSYNC.RECONVERGENT B1 ;  /* 0x0000000000017941 */ /* 0x000fea0003800200 */
.L_x_1799:
        /* <DEDUP_REMOVED lines=17> */
.L_x_1802:
[----:B------:R-:W-:Y:S05]  /*3d770*/  BSYNC.RECONVERGENT B1 ;  /* 0x0000000000017941 */ /* 0x000fea0003800200 */
.L_x_1801:
        /* <DEDUP_REMOVED lines=17> */
.L_x_1804:
[----:B------:R-:W-:Y:S05]  /*3d890*/  BSYNC.RECONVERGENT B1 ;  /* 0x0000000000017941 */ /* 0x000fea0003800200 */
.L_x_1803:
        /* <DEDUP_REMOVED lines=17> */
.L_x_1806:
[----:B------:R-:W-:Y:S05]  /*3d9b0*/  BSYNC.RECONVERGENT B1 ;  /* 0x0000000000017941 */ /* 0x000fea0003800200 */
.L_x_1805:
        /* <DEDUP_REMOVED lines=17> */
.L_x_1808:
[----:B------:R-:W-:Y:S05]  /*3dad0*/  BSYNC.RECONVERGENT B1 ;  /* 0x0000000000017941 */ /* 0x000fea0003800200 */
.L_x_1807:
        /* <DEDUP_REMOVED lines=17> */
.L_x_1810:
[----:B------:R-:W-:Y:S05]  /*3dbf0*/  BSYNC.RECONVERGENT B1 ;  /* 0x0000000000017941 */ /* 0x000fea0003800200 */
.L_x_1809:
        /* <DEDUP_REMOVED lines=17> */
.L_x_1812:
[----:B------:R-:W-:Y:S05]  /*3dd10*/  BSYNC.RECONVERGENT B1 ;  /* 0x0000000000017941 */ /* 0x000fea0003800200 */
.L_x_1811:
        /* <DEDUP_REMOVED lines=17> */
.L_x_1814:
[----:B------:R-:W-:Y:S05]  /*3de30*/  BSYNC.RECONVERGENT B1 ;  /* 0x0000000000017941 */ /* 0x000fea0003800200 */
.L_x_1813:
        /* <DEDUP_REMOVED lines=17> */
.L_x_1816:
[----:B------:R-:W-:Y:S05]  /*3df50*/  BSYNC.RECONVERGENT B1 ;  /* 0x0000000000017941 */ /* 0x000fea0003800200 */
.L_x_1815:
        /* <DEDUP_REMOVED lines=19> */
.L_x_1818:
[----:B------:R-:W-:Y:S05]  /*3e090*/  BSYNC.RECONVERGENT B1 ;  /* 0x0000000000017941 */ /* 0x000fea0003800200 */
.L_x_1817:
        /* <DEDUP_REMOVED lines=46> */
.L_x_1822:
[----:B------:R-:W-:Y:S05]  /*3e380*/  BSYNC.RECONVERGENT B2 ;  /* 0x0000000000027941 */ /* 0x000fea0003800200 */
.L_x_1821:
        /* <DEDUP_REMOVED lines=13> */
.L_x_1824:
[----:B------:R-:W-:Y:S05]  /*3e460*/  BSYNC.RECONVERGENT B2 ;  /* 0x0000000000027941 */ /* 0x000fea0003800200 */
.L_x_1823:
        /* <DEDUP_REMOVED lines=13> */
.L_x_1826:
[----:B------:R-:W-:Y:S05]  /*3e540*/  BSYNC.RECONVERGENT B2 ;  /* 0x0000000000027941 */ /* 0x000fea0003800200 */
.L_x_1825:
        /* <DEDUP_REMOVED lines=13> */
.L_x_1828:
[----:B------:R-:W-:Y:S05]  /*3e620*/  BSYNC.RECONVERGENT B2 ;  /* 0x0000000000027941 */ /* 0x000fea0003800200 */
.L_x_1827:
        /* <DEDUP_REMOVED lines=13> */
.L_x_1830:
[----:B------:R-:W-:Y:S05]  /*3e700*/  BSYNC.RECONVERGENT B2 ;  /* 0x0000000000027941 */ /* 0x000fea0003800200 */
.L_x_1829:
        /* <DEDUP_REMOVED lines=13> */
.L_x_1832:
[----:B------:R-:W-:Y:S05]  /*3e7e0*/  BSYNC.RECONVERGENT B2 ;  /* 0x0000000000027941 */ /* 0x000fea0003800200 */
.L_x_1831:
        /* <DEDUP_REMOVED lines=19> */
.L_x_1834:
[----:B------:R-:W-:Y:S05]  /*3e920*/  BSYNC.RECONVERGENT B2 ;  /* 0x0000000000027941 */ /* 0x000fea0003800200 */
.L_x_1833:
        /* <DEDUP_REMOVED lines=13> */
.L_x_1836:
[----:B------:R-:W-:Y:S05]  /*3ea00*/  BSYNC.RECONVERGENT B2 ;  /* 0x0000000000027941 */ /* 0x000fea0003800200 */
.L_x_1835:
        /* <DEDUP_REMOVED lines=13> */
.L_x_1838:
[----:B------:R-:W-:Y:S05]  /*3eae0*/  BSYNC.RECONVERGENT B2 ;  /* 0x0000000000027941 */ /* 0x000fea0003800200 */
.L_x_1837:
        /* <DEDUP_REMOVED lines=13> */
.L_x_1840:
[----:B------:R-:W-:Y:S05]  /*3ebc0*/  BSYNC.RECONVERGENT B2 ;  /* 0x0000000000027941 */ /* 0x000fea0003800200 */
.L_x_1839:
        /* <DEDUP_REMOVED lines=13> */
.L_x_1842:
[----:B------:R-:W-:Y:S05]  /*3eca0*/  BSYNC.RECONVERGENT B2 ;  /* 0x0000000000027941 */ /* 0x000fea0003800200 */
.L_x_1841:
        /* <DEDUP_REMOVED lines=13> */
.L_x_1844:
[----:B------:R-:W-:Y:S05]  /*3ed80*/  BSYNC.RECONVERGENT B2 ;  /* 0x0000000000027941 */ /* 0x000fea0003800200 */
.L_x_1843:
        /* <DEDUP_REMOVED lines=19> */
.L_x_1846:
[----:B------:R-:W-:Y:S05]  /*3eec0*/  BSYNC.RECONVERGENT B2 ;  /* 0x0000000000027941 */ /* 0x000fea0003800200 */
.L_x_1845:
        /* <DEDUP_REMOVED lines=13> */
.L_x_1848:
[----:B------:R-:W-:Y:S05]  /*3efa0*/  BSYNC.RECONVERGENT B2 ;  /* 0x0000000000027941 */ /* 0x000fea0003800200 */
.L_x_1847:
        /* <DEDUP_REMOVED lines=13> */
.L_x_1850:
[----:B------:R-:W-:Y:S05]  /*3f080*/  BSYNC.RECONVERGENT B2 ;  /* 0x0000000000027941 */ /* 0x000fea0003800200 */
.L_x_1849:
        /* <DEDUP_REMOVED lines=13> */
.L_x_1852:
[----:B------:R-:W-:Y:S05]  /*3f160*/  BSYNC.RECONVERGENT B2 ;  /* 0x0000000000027941 */ /* 0x000fea0003800200 */
.L_x_1851:
        /* <DEDUP_REMOVED lines=13> */
.L_x_1854:
[----:B------:R-:W-:Y:S05]  /*3f240*/  BSYNC.RECONVERGENT B2 ;  /* 0x0000000000027941 */ /* 0x000fea0003800200 */
.L_x_1853:
        /* <DEDUP_REMOVED lines=13> */
.L_x_1856:
[----:B------:R-:W-:Y:S05]  /*3f320*/  BSYNC.RECONVERGENT B2 ;  /* 0x0000000000027941 */ /* 0x000fea0003800200 */
.L_x_1855:
        /* <DEDUP_REMOVED lines=18> */
.L_x_1858:
[----:B------:R-:W-:Y:S05]  /*3f450*/  BSYNC.RECONVERGENT B2 ;  /* 0x0000000000027941 */ /* 0x000fea0003800200 */
.L_x_1857:
        /* <DEDUP_REMOVED lines=12> */
.L_x_1860:
[----:B------:R-:W-:Y:S05]  /*3f520*/  BSYNC.RECONVERGENT B2 ;  /* 0x0000000000027941 */ /* 0x000fea0003800200 */
.L_x_1859:
        /* <DEDUP_REMOVED lines=10> */
.L_x_1862:
[----:B------:R-:W-:Y:S05]  /*3f5d0*/  BSYNC.RECONVERGENT B2 ;  /* 0x0000000000027941 */ /* 0x000fea0003800200 */
.L_x_1861:
        /* <DEDUP_REMOVED lines=13> */
.L_x_1864:
[----:B------:R-:W-:Y:S05]  /*3f6b0*/  BSYNC.RECONVERGENT B2 ;  /* 0x0000000000027941 */ /* 0x000fea0003800200 */
.L_x_1863:
        /* <DEDUP_REMOVED lines=10> */
.L_x_1866:
[----:B------:R-:W-:Y:S05]  /*3f760*/  BSYNC.RECONVERGENT B2 ;  /* 0x0000000000027941 */ /* 0x000fea0003800200 */
.L_x_1865:
        /* <DEDUP_REMOVED lines=9> */
.L_x_1820:
[----:B------:R-:W-:Y:S05]  /*3f800*/  BSYNC.RECONVERGENT B1 ;  /* 0x0000000000017941 */ /* 0x000fea0003800200 */
.L_x_1819:
[----:B------:R-:W-:Y:S01]  /*3f810*/  ISETP.NE.AND P0, PT, R45, RZ, PT ;  /* 0x000000ff2d00720c */ /* 0x000fe20003f05270 */
[----:B01234-:R-:W-:Y:S01]  /*3f820*/  VIADD R8, R8, 0x64 ;  /* 0x0000006408087836 */ /* 0x01ffe20000000000 */
[----:B------:R-:W-:-:S11]  /*3f830*/  LOP3.LUT R6, R5, R6, R34, 0xfe, !PT ;  /* 0x0000000605067212 */ /* 0x000fd600078efe22 */
[----:B------:R-:W-:Y:S05]  /*3f840*/  @P0 BRA `(.L_x_1867) ;  /* 0xffffffac00680947 */ /* 0x000fea000383ffff */
[----:B------:R-:W-:-:S13]  /*3f850*/  ISETP.NE.AND P0, PT, R6, 0x3, PT ;  /* 0x000000030600780c */ /* 0x000fda0003f05270 */
[----:B------:R-:W-:Y:S05]  /*3f860*/  @!P0 BRA `(.L_x_517) ;  /* 0x0000018800d08947 */ /* 0x000fea0003800000 */
[----:B------:R-:W-:-:S07]  /*3f870*/  IMAD.MOV.U32 R9, RZ, RZ, RZ ;  /* 0x000000ffff097224 */ /* 0x000fce00078e00ff */
.L_x_2018:
        /* <DEDUP_REMOVED lines=160> */
.L_x_1869:
[----:B------:R-:W-:Y:S05]  /*40280*/  BSYNC.RECONVERGENT B1 ;  /* 0x0000000000017941 */ /* 0x000fea0003800200 */
.L_x_1868:
        /* <DEDUP_REMOVED lines=13> */
.L_x_1871:
[----:B------:R-:W-:Y:S05]  /*40360*/  BSYNC.RECONVERGENT B1 ;  /* 0x0000000000017941 */ /* 0x000fea0003800200 */
.L_x_1870:
        /* <DEDUP_REMOVED lines=12> */
.L_x_1873:
[----:B------:R-:W-:Y:S05]  /*40430*/  BSYNC.RECONVERGENT B1 ;  /* 0x0000000000017941 */ /* 0x000fea0003800200 */
.L_x_1872:
        /* <DEDUP_REMOVED lines=12> */
.L_x_1875:
[----:B------:R-:W-:Y:S05]  /*40500*/  BSYNC.RECONVERGENT B1 ;  /* 0x0000000000017941 */ /* 0x000fea0003800200 */
.L_x_1874:
        /* <DEDUP_REMOVED lines=12> */
.L_x_1877:
[----:B------:R-:W-:Y:S05]  /*405d0*/  BSYNC.RECONVERGENT B1 ;  /* 0x0000000000017941 */ /* 0x000fea0003800200 */
.L_x_1876:
        /* <DEDUP_REMOVED lines=12> */
.L_x_1879:
[----:B------:R-:W-:Y:S05]  /*406a0*/  BSYNC.RECONVERGENT B1 ;  /* 0x0000000000017941 */ /* 0x000fea0003800200 */
.L_x_1878:
        /* <DEDUP_REMOVED lines=12> */
.L_x_1881:
[----:B------:R-:W-:Y:S05]  /*40770*/  BSYNC.RECONVERGENT B1 ;  /* 0x0000000000017941 */ /* 0x000fea0003800200 */
.L_x_1880:
        /* <DEDUP_REMOVED lines=12> */
.L_x_1883:
[----:B------:R-:W-:Y:S05]  /*40840*/  BSYNC.RECONVERGENT B1 ;  /* 0x0000000000017941 */ /* 0x000fea0003800200 */
.L_x_1882:
        /* <DEDUP_REMOVED lines=12> */
.L_x_1885:
[----:B------:R-:W-:Y:S05]  /*40910*/  BSYNC.RECONVERGENT B1 ;  /* 0x0000000000017941 */ /* 0x000fea0003800200 */
.L_x_1884:
        /* <DEDUP_REMOVED lines=12> */
.L_x_1887:
[----:B------:R-:W-:Y:S05]  /*409e0*/  BSYNC.RECONVERGENT B1 ;  /* 0x0000000000017941 */ /* 0x000fea0003800200 */
.L_x_1886:
        /* <DEDUP_REMOVED lines=12> */
.L_x_1889:
[----:B------:R-:W-:Y:S05]  /*40ab0*/  BSYNC.RECONVERGENT B1 ;  /* 0x0000000000017941 */ /* 0x000fea0003800200 */
.L_x_1888:
        /* <DEDUP_REMOVED lines=12> */
.L_x_1891:
[----:B------:R-:W-:Y:S05]  /*40b80*/  BSYNC.RECONVERGENT B1 ;  /* 0x0000000000017941 */ /* 0x000fea0003800200 */
.L_x_1890:
        /* <DEDUP_REMOVED lines=12> */
.L_x_1893:
[----:B------:R-:W-:Y:S05]  /*40c50*/  BSYNC.RECONVERGENT B1 ;  /* 0x0000000000017941 */ /* 0x000fea0003800200 */
.L_x_1892:
        /* <DEDUP_REMOVED lines=12> */
.L_x_1895:
[----:B------:R-:W-:Y:S05]  /*40d20*/  BSYNC.RECONVERGENT B1 ;  /* 0x0000000000017941 */ /* 0x000fea0003800200 */
.L_x_1894:
        /* <DEDUP_REMOVED lines=12> */
.L_x_1897:
[----:B------:R-:W-:Y:S05]  /*40df0*/  BSYNC.RECONVERGENT B1 ;  /* 0x0000000000017941 */ /* 0x000fea0003800200 */
.L_x_1896:
        /* <DEDUP_REMOVED lines=12> */
.L_x_1899:
[----:B------:R-:W-:Y:S05]  /*40ec0*/  BSYNC.RECONVERGENT B1 ;  /* 0x0000000000017941 */ /* 0x000fea0003800200 */
.L_x_1898:
        /* <DEDUP_REMOVED lines=12> */
.L_x_1901:
[----:B------:R-:W-:Y:S05]  /*40f90*/  BSYNC.RECONVERGENT B1 ;  /* 0x0000000000017941 */ /* 0x000fea0003800200 */
.L_x_1900:
        /* <DEDUP_REMOVED lines=12> */
.L_x_1903:
[----:B------:R-:W-:Y:S05]  /*41060*/  BSYNC.RECONVERGENT B1 ;  /* 0x0000000000017941 */ /* 0x000fea0003800200 */
.L_x_1902:
        /* <DEDUP_REMOVED lines=12> */
.L_x_1905:
[----:B------:R-:W-:Y:S05]  /*41130*/  BSYNC.RECONVERGENT B1 ;  /* 0x0000000000017941 */ /* 0x000fea0003800200 */
.L_x_1904:
        /* <DEDUP_REMOVED lines=12> */
.L_x_1907:
[----:B------:R-:W-:Y:S05]  /*41200*/  BSYNC.RECONVERGENT B1 ;  /* 0x0000000000017941 */ /* 0x000fea0003800200 */
.L_x_1906:
        /* <DEDUP_REMOVED lines=11> */
.L_x_1909:
[----:B------:R-:W-:Y:S05]  /*412c0*/  BSYNC.RECONVERGENT B1 ;  /* 0x0000000000017941 */ /* 0x000fea0003800200 */
.L_x_1908:
        /* <DEDUP_REMOVED lines=11> */
.L_x_1911:
[----:B------:R-:W-:Y:S05]  /*41380*/  BSYNC.RECONVERGENT B1 ;  /* 0x0000000000017941 */ /* 0x000fea0003800200 */
.L_x_1910:
        /* <DEDUP_REMOVED lines=11> */
.L_x_1913:
[----:B------:R-:W-:Y:S05]  /*41440*/  BSYNC.RECONVERGENT B1 ;  /* 0x0000000000017941 */ /* 0x000fea0003800200 */
.L_x_1912:
        /* <DEDUP_REMOVED lines=11> */
.L_x_1915:
[----:B------:R-:W-:Y:S05]  /*41500*/  BSYNC.RECONVERGENT B1 ;  /* 0x0000000000017941 */ /* 0x000fea0003800200 */
.L_x_1914:
        /* <DEDUP_REMOVED lines=11> */
.L_x_1917:
[----:B------:R-:W-:Y:S05]  /*415c0*/  BSYNC.RECONVERGENT B1 ;  /* 0x0000000000017941 */ /* 0x000fea0003800200 */
.L_x_1916:
        /* <DEDUP_REMOVED lines=11> */
.L_x_1919:
[----:B------:R-:W-:Y:S05]  /*41680*/  BSYNC.RECONVERGENT B1 ;  /* 0x0000000000017941 */ /* 0x000fea0003800200 */
.L_x_1918:
        /* <DEDUP_REMOVED lines=27> */
.L_x_1921:
[----:B------:R-:W-:Y:S05]  /*41840*/  BSYNC.RECONVERGENT B1 ;  /* 0x0000000000017941 */ /* 0x000fea0003800200 */
.L_x_1920:
        /* <DEDUP_REMOVED lines=17> */
.L_x_1923:
[----:B------:R-:W-:Y:S05]  /*41960*/  BSYNC.RECONVERGENT B1 ;  /* 0x0000000000017941 */ /* 0x000fea0003800200 */
.L_x_1922:
        /* <DEDUP_REMOVED lines=17> */
.L_x_1925:
[----:B------:R-:W-:Y:S05]  /*41a80*/  BSYNC.RECONVERGENT B1 ;  /* 0x0000000000017941 */ /* 0x000fea0003800200 */
.L_x_1924:
        /* <DEDUP_REMOVED lines=17> */
.L_x_1927:
[----:B------:R-:W-:Y:S05]  /*41ba0*/  BSYNC.RECONVERGENT B1 ;  /* 0x0000000000017941 */ /* 0x000fea0003800200 */
.L_x_1926:
        /* <DEDUP_REMOVED lines=17> */
.L_x_1929:
[----:B------:R-:W-:Y:S05]  /*41cc0*/  BSYNC.RECONVERGENT B1 ;  /* 0x0000000000017941 */ /* 0x000fea0003800200 */
.L_x_1928:
        /* <DEDUP_REMOVED lines=17> */
.L_x_1931:
[----:B------:R-:W-:Y:S05]  /*41de0*/  BSYNC.RECONVERGENT B1 ;  /* 0x0000000000017941 */ /* 0x000fea0003800200 */
.L_x_1930:
        /* <DEDUP_REMOVED lines=17> */
.L_x_1933:
[----:B------:R-:W-:Y:S05]  /*41f00*/  BSYNC.RECONVERGENT B1 ;  /* 0x0000000000017941 */ /* 0x000fea0003800200 */
.L_x_1932:
        /* <DEDUP_REMOVED lines=17> */
.L_x_1935:
[----:B------:R-:W-:Y:S05]  /*42020*/  BSYNC.RECONVERGENT B1 ;  /* 0x0000000000017941 */ /* 0x000fea0003800200 */
.L_x_1934:
        /* <DEDUP_REMOVED lines=17> */
.L_x_1937:
[----:B------:R-:W-:Y:S05]  /*42140*/  BSYNC.RECONVERGENT B1 ;  /* 0x0000000000017941 */ /* 0x000fea0003800200 */
.L_x_1936:
        /* <DEDUP_REMOVED lines=17> */
.L_x_1939:
[----:B------:R-:W-:Y:S05]  /*42260*/  BSYNC.RECONVERGENT B1 ;  /* 0x0000000000017941 */ /* 0x000fea0003800200 */
.L_x_1938:
        /* <DEDUP_REMOVED lines=17> */
.L_x_1941:
[----:B------:R-:W-:Y:S05]  /*42380*/  BSYNC.RECONVERGENT B1 ;  /* 0x0000000000017941 */ /* 0x000fea0003800200 */
.L_x_1940:
        /* <DEDUP_REMOVED lines=17> */
.L_x_1943:
[----:B------:R-:W-:Y:S05]  /*424a0*/  BSYNC.RECONVERGENT B1 ;  /* 0x0000000000017941 */ /* 0x000fea0003800200 */
.L_x_1942:
        /* <DEDUP_REMOVED lines=17> */
.L_x_1945:
[----:B------:R-:W-:Y:S05]  /*425c0*/  BSYNC.RECONVERGENT B1 ;  /* 0x0000000000017941 */ /* 0x000fea0003800200 */
.L_x_1944:
        /* <DEDUP_REMOVED lines=17> */
.L_x_1947:
[----:B------:R-:W-:Y:S05]  /*426e0*/  BSYNC.RECONVERGENT B1 ;  /* 0x0000000000017941 */ /* 0x000fea0003800200 */
.L_x_1946:
        /* <DEDUP_REMOVED lines=17> */
.L_x_1949:
[----:B------:R-:W-:Y:S05]  /*42800*/  BSYNC.RECONVERGENT B1 ;  /* 0x0000000000017941 */ /* 0x000fea0003800200 */
.L_x_1948:
        /* <DEDUP_REMOVED lines=17> */
.L_x_1951:
[----:B------:R-:W-:Y:S05]  /*42920*/  BSYNC.RECONVERGENT B1 ;  /* 0x0000000000017941 */ /* 0x000fea0003800200 */
.L_x_1950:
        /* <DEDUP_REMOVED lines=17> */
.L_x_1953:
[----:B------:R-:W-:Y:S05]  /*42a40*/  BSYNC.RECONVERGENT B1 ;  /* 0x0000000000017941 */ /* 0x000fea0003800200 */
.L_x_1952:
        /* <DEDUP_REMOVED lines=17> */
.L_x_1955:
[----:B------:R-:W-:Y:S05]  /*42b60*/  BSYNC.RECONVERGENT B1 ;  /* 0x0000000000017941 */ /* 0x000fea0003800200 */
.L_x_1954:
        /* <DEDUP_REMOVED lines=17> */
.L_x_1957:
[----:B------:R-:W-:Y:S05]  /*42c80*/  BSYNC.RECONVERGENT B1 ;  /* 0x0000000000017941 */ /* 0x000fea0003800200 */
.L_x_1956:
        /* <DEDUP_REMOVED lines=17> */
.L_x_1959:
[----:B------:R-:W-:Y:S05]  /*42da0*/  BSYNC.RECONVERGENT B1 ;  /* 0x0000000000017941 */ /* 0x000fea0003800200 */
.L_x_1958:
        /* <DEDUP_REMOVED lines=17> */
.L_x_1961:
[----:B------:R-:W-:Y:S05]  /*42ec0*/  BSYNC.RECONVERGENT B1 ;  /* 0x0000000000017941 */ /* 0x000fea0003800200 */
.L_x_1960:
        /* <DEDUP_REMOVED lines=17> */
.L_x_1963:
[----:B------:R-:W-:Y:S05]  /*42fe0*/  BSYNC.RECONVERGENT B1 ;  /* 0x0000000000017941 */ /* 0x000fea0003800200 */
.L_x_1962:
        /* <DEDUP_REMOVED lines=17> */
.L_x_1965:
[----:B------:R-:W-:Y:S05]  /*43100*/  BSYNC.RECONVERGENT B1 ;  /* 0x0000000000017941 */ /* 0x000fea0003800200 */
.L_x_1964:
        /* <DEDUP_REMOVED lines=17> */
.L_x_1967:
[----:B------:R-:W-:Y:S05]  /*43220*/  BSYNC.RECONVERGENT B1 ;  /* 0x0000000000017941 */ /* 0x000fea0003800200 */
.L_x_1966:
        /* <DEDUP_REMOVED lines=19> */
.L_x_1969:
[----:B------:R-:W-:Y:S05]  /*43360*/  BSYNC.RECONVERGENT B1 ;  /* 0x0000000000017941 */ /* 0x000fea0003800200 */
.L_x_1968:
        /* <DEDUP_REMOVED lines=46> */
.L_x_1973:
[----:B------:R-:W-:Y:S05]  /*43650*/  BSYNC.RECONVERGENT B2 ;  /* 0x0000000000027941 */ /* 0x000fea0003800200 */
.L_x_1972:
        /* <DEDUP_REMOVED lines=13> */
.L_x_1975:
[----:B------:R-:W-:Y:S05]  /*43730*/  BSYNC.RECONVERGENT B2 ;  /* 0x0000000000027941 */ /* 0x000fea0003800200 */
.L_x_1974:
        /* <DEDUP_REMOVED lines=13> */
.L_x_1977:
[----:B------:R-:W-:Y:S05]  /*43810*/  BSYNC.RECONVERGENT B2 ;  /* 0x0000000000027941 */ /* 0x000fea0003800200 */
.L_x_1976:
        /* <DEDUP_REMOVED lines=13> */
.L_x_1979:
[----:B------:R-:W-:Y:S05]  /*438f0*/  BSYNC.RECONVERGENT B2 ;  /* 0x0000000000027941 */ /* 0x000fea0003800200 */
.L_x_1978:
        /* <DEDUP_REMOVED lines=13> */
.L_x_1981:
[----:B------:R-:W-:Y:S05]  /*439d0*/  BSYNC.RECONVERGENT B2 ;  /* 0x0000000000027941 */ /* 0x000fea0003800200 */
.L_x_1980:
        /* <DEDUP_REMOVED lines=13> */
.L_x_1983:
[----:B------:R-:W-:Y:S05]  /*43ab0*/  BSYNC.RECONVERGENT B2 ;  /* 0x0000000000027941 */ /* 0x000fea0003800200 */
.L_x_1982:
        /* <DEDUP_REMOVED lines=19> */
.L_x_1985:
[----:B------:R-:W-:Y:S05]  /*43bf0*/  BSYNC.RECONVERGENT B2 ;  /* 0x0000000000027941 */ /* 0x000fea0003800200 */
.L_x_1984:
        /* <DEDUP_REMOVED lines=13> */
.L_x_1987:
[----:B------:R-:W-:Y:S05]  /*43cd0*/  BSYNC.RECONVERGENT B2 ;  /* 0x0000000000027941 */ /* 0x000fea0003800200 */
.L_x_1986:
        /* <DEDUP_REMOVED lines=13> */
.L_x_1989:
[----:B------:R-:W-:Y:S05]  /*43db0*/  BSYNC.RECONVERGENT B2 ;  /* 0x0000000000027941 */ /* 0x000fea0003800200 */
.L_x_1988:
        /* <DEDUP_REMOVED lines=13> */
.L_x_1991:
[----:B------:R-:W-:Y:S05]  /*43e90*/  BSYNC.RECONVERGENT B2 ;  /* 0x0000000000027941 */ /* 0x000fea0003800200 */
.L_x_1990:
        /* <DEDUP_REMOVED lines=13> */
.L_x_1993:
[----:B------:R-:W-:Y:S05]  /*43f70*/  BSYNC.RECONVERGENT B2 ;  /* 0x0000000000027941 */ /* 0x000fea0003800200 */
.L_x_1992:
        /* <DEDUP_REMOVED lines=13> */
.L_x_1995:
[----:B------:R-:W-:Y:S05]  /*44050*/  BSYNC.RECONVERGENT B2 ;  /* 0x0000000000027941 */ /* 0x000fea0003800200 */
.L_x_1994:
        /* <DEDUP_REMOVED lines=19> */
.L_x_1997:
[----:B------:R-:W-:Y:S05]  /*44190*/  BSYNC.RECONVERGENT B2 ;  /* 0x0000000000027941 */ /* 0x000fea0003800200 */
.L_x_1996:
        /* <DEDUP_REMOVED lines=13> */
.L_x_1999:
[----:B------:R-:W-:Y:S05]  /*44270*/  BSYNC.RECONVERGENT B2 ;  /* 0x0000000000027941 */ /* 0x000fea0003800200 */
.L_x_1998:
        /* <DEDUP_REMOVED lines=13> */
.L_x_2001:
[----:B------:R-:W-:Y:S05]  /*44350*/  BSYNC.RECONVERGENT B2 ;  /* 0x0000000000027941 */ /* 0x000fea0003800200 */
.L_x_2000:
        /* <DEDUP_REMOVED lines=13> */
.L_x_2003:
[----:B------:R-:W-:Y:S05]  /*44430*/  BSYNC.RECONVERGENT B2 ;  /* 0x0000000000027941 */ /* 0x000fea0003800200 */
.L_x_2002:
        /* <DEDUP_REMOVED lines=13> */
.L_x_2005:
[----:B------:R-:W-:Y:S05]  /*44510*/  BSYNC.RECONVERGENT B2 ;  /* 0x0000000000027941 */ /* 0x000fea0003800200 */
.L_x_2004:
        /* <DEDUP_REMOVED lines=13> */
.L_x_2007:
[----:B------:R-:W-:Y:S05]  /*445f0*/  BSYNC.RECONVERGENT B2 ;  /* 0x0000000000027941 */ /* 0x000fea0003800200 */
.L_x_2006:
        /* <DEDUP_REMOVED lines=18> */
.L_x_2009:
[----:B------:R-:W-:Y:S05]  /*44720*/  BSYNC.RECONVERGENT B2 ;  /* 0x0000000000027941 */ /* 0x000fea0003800200 */
.L_x_2008:
        /* <DEDUP_REMOVED lines=12> */
.L_x_2011:
[----:B------:R-:W-:Y:S05]  /*447f0*/  BSYNC.RECONVERGENT B2 ;  /* 0x0000000000027941 */ /* 0x000fea0003800200 */
.L_x_2010:
        /* <DEDUP_REMOVED lines=10> */
.L_x_2013:
[----:B------:R-:W-:Y:S05]  /*448a0*/  BSYNC.RECONVERGENT B2 ;  /* 0x0000000000027941 */ /* 0x000fea0003800200 */
.L_x_2012:
        /* <DEDUP_REMOVED lines=13> */
.L_x_2015:
[----:B------:R-:W-:Y:S05]  /*44980*/  BSYNC.RECONVERGENT B2 ;  /* 0x0000000000027941 */ /* 0x000fea0003800200 */
.L_x_2014:
        /* <DEDUP_REMOVED lines=10> */
.L_x_2017:
[----:B------:R-:W-:Y:S05]  /*44a30*/  BSYNC.RECONVERGENT B2 ;  /* 0x0000000000027941 */ /* 0x000fea0003800200 */
.L_x_2016:
        /* <DEDUP_REMOVED lines=9> */
.L_x_1971:
[----:B------:R-:W-:Y:S05]  /*44ad0*/  BSYNC.RECONVERGENT B1 ;  /* 0x0000000000017941 */ /* 0x000fea0003800200 */
.L_x_1970:
[----:B------:R-:W-:Y:S02]  /*44ae0*/  ISETP.NE.AND P0, PT, R45, RZ, PT ;  /* 0x000000ff2d00720c */ /* 0x000fe40003f05270 */
[----:B------:R-:W-:-:S11]  /*44af0*/  LOP3.LUT R6, R5, R6, R34, 0xfe, !PT ;  /* 0x0000000605067212 */ /* 0x000fd600078efe22 */
[----:B------:R-:W-:Y:S05]  /*44b00*/  @P0 BRA `(.L_x_2018) ;  /* 0xffffffac005c0947 */ /* 0x000fea000383ffff */
[----:B------:R-:W-:-:S13]  /*44b10*/  ISETP.NE.AND P0, PT, R6, 0x3, PT ;  /* 0x000000030600780c */ /* 0x000fda0003f05270 */
[----:B------:R-:W-:Y:S05]  /*44b20*/  @!P0 BRA `(.L_x_517) ;  /* 0x0000013800208947 */ /* 0x000fea0003800000 */
[----:B01234-:R-:W-:-:S07]  /*44b30*/  IMAD.MOV.U32 R8, RZ, RZ, RZ ;  /* 0x000000ffff087224 */ /* 0x01ffce00078e00ff */
.L_x_2168:
[C---:B------:R-:W-:Y:S02]  /*44b40*/  IMAD R9, R8.reuse, 0x64, R7 ;  /* 0x0000006408097824 */ /* 0x040fe400078e0207 */
[----:B------:R-:W-:Y:S02]  /*44b50*/  VIADD R8, R8, 0x5 ;  /* 0x0000000508087836 */ /* 0x000fe40000000000 */
[----:B------:R-:W-:-:S03]  /*44b60*/  IMAD.MOV.U32 R10, RZ, RZ, RZ ;  /* 0x000000ffff0a7224 */ /* 0x000fc600078e00ff */
[----:B------:R-:W-:-:S04]  /*44b70*/  ISETP.GE.U32.AND P0, PT, R8, 0x19, PT ;  /* 0x000000190800780c */ /* 0x000fc80003f06070 */
[----:B------:R-:W-:-:S09]  /*44b80*/  P2R R39, PR, RZ, 0x1 ;  /* 0x00000001ff277803 */ /* 0x000fd20000000000 */
.L_x_2167:
        /* <DEDUP_REMOVED lines=169> */
.L_x_2020:
[----:B------:R-:W-:Y:S05]  /*45620*/  BSYNC.RECONVERGENT B1 ;  /* 0x0000000000017941 */ /* 0x000fea0003800200 */
.L_x_2019:
        /* <DEDUP_REMOVED lines=12> */
.L_x_2022:
[----:B------:R-:W-:Y:S05]  /*456f0*/  BSYNC.RECONVERGENT B1 ;  /* 0x0000000000017941 */ /* 0x000fea0003800200 */
.L_x_2021:
        /* <DEDUP_REMOVED lines=12> */
.L_x_2024:
[----:B------:R-:W-:Y:S05]  /*457c0*/  BSYNC.RECONVERGENT B1 ;  /* 0x0000000000017941 */ /* 0x000fea0003800200 */
.L_x_2023:
        /* <DEDUP_REMOVED lines=12> */
.L_x_2026:
[----:B------:R-:W-:Y:S05]  /*45890*/  BSYNC.RECONVERGENT B1 ;  /* 0x0000000000017941 */ /* 0x000fea0003800200 */
.L_x_2025:
        /* <DEDUP_REMOVED lines=12> */
.L_x_2028:
[----:B------:R-:W-:Y:S05]  /*45960*/  BSYNC.RECONVERGENT B1 ;  /* 0x0000000000017941 */ /* 0x000fea0003800200 */
.L_x_2027:
        /* <DEDUP_REMOVED lines=12> */
.L_x_2030:
[----:B------:R-:W-:Y:S05]  /*45a30*/  BSYNC.RECONVERGENT B1 ;  /* 0x0000000000017941 */ /* 0x000fea0003800200 */
.L_x_2029:
        /* <DEDUP_REMOVED lines=12> */
.L_x_2032:
[----:B------:R-:W-:Y:S05]  /*45b00*/  BSYNC.RECONVERGENT B1 ;  /* 0x0000000000017941 */ /* 0x000fea0003800200 */
.L_x_2031:
        /* <DEDUP_REMOVED lines=12> */
.L_x_2034:
[----:B------:R-:W-:Y:S05]  /*45bd0*/  BSYNC.RECONVERGENT B1 ;  /* 0x0000000000017941 */ /* 0x000fea0003800200 */
.L_x_2033:
        /* <DEDUP_REMOVED lines=12> */
.L_x_2036:
[----:B------:R-:W-:Y:S05]  /*45ca0*/  BSYNC.RECONVERGENT B1 ;  /* 0x0000000000017941 */ /* 0x000fea0003800200 */
.L_x_2035:
        /* <DEDUP_REMOVED lines=12> */
.L_x_2038:
[----:B------:R-:W-:Y:S05]  /*45d70*/  BSYNC.RECONVERGENT B1 ;  /* 0x0000000000017941 */ /* 0x000fea0003800200 */
.L_x_2037:
        /* <DEDUP_REMOVED lines=12> */
.L_x_2040:
[----:B------:R-:W-:Y:S05]  /*45e40*/  BSYNC.RECONVERGENT B1 ;  /* 0x0000000000017941 */ /* 0x000fea0003800200 */
.L_x_2039:
        /* <DEDUP_REMOVED lines=12> */
.L_x_2042:
[----:B------:R-:W-:Y:S05]  /*45f10*/  BSYNC.RECONVERGENT B1 ;  /* 0x0000000000017941 */ /* 0x000fea0003800200 */
.L_x_2041:
        /* <DEDUP_REMOVED lines=12> */
.L_x_2044:
[----:B------:R-:W-:Y:S05]  /*45fe0*/  BSYNC.RECONVERGENT B1 ;  /* 0x0000000000017941 */ /* 0x000fea0003800200 */
.L_x_2043:
        /* <DEDUP_REMOVED lines=12> */
.L_x_2046:
[----:B------:R-:W-:Y:S05]  /*460b0*/  BSYNC.RECONVERGENT B1 ;  /* 0x0000000000017941 */ /* 0x000fea0003800200 */
.L_x_2045:
        /* <DEDUP_REMOVED lines=12> */
.L_x_2048:
[----:B------:R-:W-:Y:S05]  /*46180*/  BSYNC.RECONVERGENT B1 ;  /* 0x0000000000017941 */ /* 0x000fea0003800200 */
.L_x_2047:
        /* <DEDUP_REMOVED lines=12> */
.L_x_2050:
[----:B------:R-:W-:Y:S05]  /*46250*/  BSYNC.RECONVERGENT B1 ;  /* 0x0000000000017941 */ /* 0x000fea0003800200 */
.L_x_2049:
        /* <DEDUP_REMOVED lines=12> */
.L_x_2052:
[----:B------:R-:W-:Y:S05]  /*46320*/  BSYNC.RECONVERGENT B1 ;  /* 0x0000000000017941 */ /* 0x000fea0003800200 */
.L_x_2051:
        /* <DEDUP_REMOVED lines=12> */
.L_x_2054:
[----:B------:R-:W-:Y:S05]  /*463f0*/  BSYNC.RECONVERGENT B1 ;  /* 0x0000000000017941 */ /* 0x000fea0003800200 */
.L_x_2053:
        /* <DEDUP_REMOVED lines=12> */
.L_x_2056:
[----:B------:R-:W-:Y:S05]  /*464c0*/  BSYNC.RECONVERGENT B1 ;  /* 0x0000000000017941 */ /* 0x000fea0003800200 */
.L_x_2055:
        /* <DEDUP_REMOVED lines=12> */
.L_x_2058:
[----:B------:R-:W-:Y:S05]  /*46590*/  BSYNC.RECONVERGENT B1 ;  /* 0x0000000000017941 */ /* 0x000fea0003800200 */
.L_x_2057:
        /* <DEDUP_REMOVED lines=11> */
.L_x_2060:
[----:B------:R-:W-:Y:S05]  /*46650*/  BSYNC.RECONVERGENT B1 ;  /* 0x0000000000017941 */ /* 0x000fea0003800200 */
.L_x_2059:
        /* <DEDUP_REMOVED lines=11> */
.L_x_2062:
[----:B------:R-:W-:Y:S05]  /*46710*/  BSYNC.RECONVERGENT B1 ;  /* 0x0000000000017941 */ /* 0x000fea0003800200 */
.L_x_2061:
        /* <DEDUP_REMOVED lines=11> */
.L_x_2064:
[----:B------:R-:W-:Y:S05]  /*467d0*/  BSYNC.RECONVERGENT B1 ;  /* 0x0000000000017941 */ /* 0x000fea0003800200 */
.L_x_2063:
        /* <DEDUP_REMOVED lines=11> */
.L_x_2066:
[----:B------:R-:W-:Y:S05]  /*46890*/  BSYNC.RECONVERGENT B1 ;  /* 0x0000000000017941 */ /* 0x000fea0003800200 */
.L_x_2065:
        /* <DEDUP_REMOVED lines=11> */
.L_x_2068:
[----:B------:R-:W-:Y:S05]  /*46950*/  BSYNC.RECONVERGENT B1 ;  /* 0x0000000000017941 */ /* 0x000fea0003800200 */
.L_x_2067:
        /* <DEDUP_REMOVED lines=27> */
.L_x_2070:
[----:B------:R-:W-:Y:S05]  /*46b10*/  BSYNC.RECONVERGENT B1 ;  /* 0x0000000000017941 */ /* 0x000fea0003800200 */
.L_x_2069:
        /* <DEDUP_REMOVED lines=17> */
.L_x_2072:
[----:B------:R-:W-:Y:S05]  /*46c30*/  BSYNC.RECONVERGENT B1 ;  /* 0x0000000000017941 */ /* 0x000fea0003800200 */
.L_x_2071:
        /* <DEDUP_REMOVED lines=17> */
.L_x_2074:
[----:B------:R-:W-:Y:S05]  /*46d50*/  BSYNC.RECONVERGENT B1 ;  /* 0x0000000000017941 */ /* 0x000fea0003800200 */
.L_x_2073:
        /* <DEDUP_REMOVED lines=17> */
.L_x_2076:
[----:B------:R-:W-:Y:S05]  /*46e70*/  BSYNC.RECONVERGENT B1 ;  /* 0x0000000000017941 */ /* 0x000fea0003800200 */
.L_x_2075:
        /* <DEDUP_REMOVED lines=17> */
.L_x_2078:
[----:B------:R-:W-:Y:S05]  /*46f90*/  BSYNC.RECONVERGENT B1 ;  /* 0x0000000000017941 */ /* 0x000fea0003800200 */
.L_x_2077:
        /* <DEDUP_REMOVED lines=17> */
.L_x_2080:
[----:B------:R-:W-:Y:S05]  /*470b0*/  BSYNC.RECONVERGENT B1 ;  /* 0x0000000000017941 */ /* 0x000fea0003800200 */
.L_x_2079:
        /* <DEDUP_REMOVED lines=17> */
.L_x_2082:
[----:B------:R-:W-:Y:S05]  /*471d0*/  BSYNC.RECONVERGENT B1 ;  /* 0x0000000000017941 */ /* 0x000fea0003800200 */
.L_x_2081:
        /* <DEDUP_REMOVED lines=17> */
.L_x_2084:
[----:B------:R-:W-:Y:S05]  /*472f0*/  BSYNC.RECONVERGENT B1 ;  /* 0x0000000000017941 */ /* 0x000fea0003800200 */
.L_x_2083:
        /* <DEDUP_REMOVED lines=17> */
.L_x_2086:
[----:B------:R-:W-:Y:S05]  /*47410*/  BSYNC.RECONVERGENT B1 ;  /* 0x0000000000017941 */ /* 0x000fea0003800200 */
.L_x_2085:
        /* <DEDUP_REMOVED lines=17> */
.L_x_2088:
[----:B------:R-:W-:Y:S05]  /*47530*/  BSYNC.RECONVERGENT B1 ;  /* 0x0000000000017941 */ /* 0x000fea0003800200 */
.L_x_2087:
        /* <DEDUP_REMOVED lines=17> */
.L_x_2090:
[----:B------:R-:W-:Y:S05]  /*47650*/  BSYNC.RECONVERGENT B1 ;  /* 0x0000000000017941 */ /* 0x000fea0003800200 */
.L_x_2089:
        /* <DEDUP_REMOVED lines=17> */
.L_x_2092:
[----:B------:R-:W-:Y:S05]  /*47770*/  BSYNC.RECONVERGENT B1 ;  /* 0x0000000000017941 */ /* 0x000fea0003800200 */
.L_x_2091:
        /* <DEDUP_REMOVED lines=17> */
.L_x_2094:
[----:B------:R-:W-:Y:S05]  /*47890*/  BSYNC.RECONVERGENT B1 ;  /* 0x0000000000017941 */ /* 0x000fea0003800200 */
.L_x_2093:
        /* <DEDUP_REMOVED lines=17> */
.L_x_2096:
[----:B------:R-:W-:Y:S05]  /*479b0*/  BSYNC.RECONVERGENT B1 ;  /* 0x0000000000017941 */ /* 0x000fea0003800200 */
.L_x_2095:
        /* <DEDUP_REMOVED lines=17> */
.L_x_2098:
[----:B------:R-:W-:Y:S05]  /*47ad0*/  BSYNC.RECONVERGENT B1 ;  /* 0x0000000000017941 */ /* 0x000fea0003800200 */
.L_x_2097:
        /* <DEDUP_REMOVED lines=17> */
.L_x_2100:
[----:B------:R-:W-:Y:S05]  /*47bf0*/  BSYNC.RECONVERGENT B1 ;  /* 0x0000000000017941 */ /* 0x000fea0003800200 */
.L_x_2099:
        /* <DEDUP_REMOVED lines=17> */
.L_x_2102:
[----:B------:R-:W-:Y:S05]  /*47d10*/  BSYNC.RECONVERGENT B1 ;  /* 0x0000000000017941 */ /* 0x000fea0003800200 */
.L_x_2101:
        /* <DEDUP_REMOVED lines=17> */
.L_x_2104:
[----:B------:R-:W-:Y:S05]  /*47e30*/  BSYNC.RECONVERGENT B1 ;  /* 0x0000000000017941 */ /* 0x000fea0003800200 */
.L_x_2103:
        /* <DEDUP_REMOVED lines=17> */
.L_x_2106:
[----:B------:R-:W-:Y:S05]  /*47f50*/  BSYNC.RECONVERGENT B1 ;  /* 0x0000000000017941 */ /* 0x000fea0003800200 */
.L_x_2105:
        /* <DEDUP_REMOVED lines=17> */
.L_x_2108:
[----:B------:R-:W-:Y:S05]  /*48070*/  BSYNC.RECONVERGENT B1 ;  /* 0x0000000000017941 */ /* 0x000fea0003800200 */
.L_x_2107:
        /* <DEDUP_REMOVED lines=17> */
.L_x_2110:
[----:B------:R-:W-:Y:S05]  /*48190*/  BSYNC.RECONVERGENT B1 ;  /* 0x0000000000017941 */ /* 0x000fea0003800200 */
.L_x_2109:
        /* <DEDUP_REMOVED lines=17> */
.L_x_2112:
[----:B------:R-:W-:Y:S05]  /*482b0*/  BSYNC.RECONVERGENT B1 ;  /* 0x0000000000017941 */ /* 0x000fea0003800200 */
.L_x_2111:
        /* <DEDUP_REMOVED lines=17> */
.L_x_2114:
[----:B------:R-:W-:Y:S05]  /*483d0*/  BSYNC.RECONVERGENT B1 ;  /* 0x0000000000017941 */ /* 0x000fea0003800200 */
.L_x_2113:
        /* <DEDUP_REMOVED lines=17> */
.L_x_2116:
[----:B------:R-:W-:Y:S05]  /*484f0*/  BSYNC.RECONVERGENT B1 ;  /* 0x0000000000017941 */ /* 0x000fea0003800200 */
.L_x_2115:
        /* <DEDUP_REMOVED lines=17> */
.L_x_2118:
[----:B------:R-:W-:Y:S05]  /*48610*/  BSYNC.RECONVERGENT B1 ;  /* 0x0000000000017941 */ /* 0x000fea0003800200 */
.L_x_2117:
        /* <DEDUP_REMOVED lines=42> */
.L_x_2122:
[----:B------:R-:W-:Y:S05]  /*488c0*/  BSYNC.RECONVERGENT B2 ;  /* 0x0000000000027941 */ /* 0x000fea0003800200 */
.L_x_2121:
        /* <DEDUP_REMOVED lines=13> */
.L_x_2124:
[----:B------:R-:W-:Y:S05]  /*489a0*/  BSYNC.RECONVERGENT B2 ;  /* 0x0000000000027941 */ /* 0x000fea0003800200 */
.L_x_2123:
        /* <DEDUP_REMOVED lines=13> */
.L_x_2126:
[----:B------:R-:W-:Y:S05]  /*48a80*/  BSYNC.RECONVERGENT B2 ;  /* 0x0000000000027941 */ /* 0x000fea0003800200 */
.L_x_2125:
        /* <DEDUP_REMOVED lines=18> */
.L_x_2128:
[----:B------:R-:W-:Y:S05]  /*48bb0*/  BSYNC.RECONVERGENT B2 ;  /* 0x0000000000027941 */ /* 0x000fea0003800200 */
.L_x_2127:
        /* <DEDUP_REMOVED lines=13> */
.L_x_2130:
[----:B------:R-:W-:Y:S05]  /*48c90*/  BSYNC.RECONVERGENT B2 ;  /* 0x0000000000027941 */ /* 0x000fea0003800200 */
.L_x_2129:
        /* <DEDUP_REMOVED lines=13> */
.L_x_2132:
[----:B------:R-:W-:Y:S05]  /*48d70*/  BSYNC.RECONVERGENT B2 ;  /* 0x0000000000027941 */ /* 0x000fea0003800200 */
.L_x_2131:
        /* <DEDUP_REMOVED lines=13> */
.L_x_2134:
[----:B------:R-:W-:Y:S05]  /*48e50*/  BSYNC.RECONVERGENT B2 ;  /* 0x0000000000027941 */ /* 0x000fea0003800200 */
.L_x_2133:
        /* <DEDUP_REMOVED lines=13> */
.L_x_2136:
[----:B------:R-:W-:Y:S05]  /*48f30*/  BSYNC.RECONVERGENT B2 ;  /* 0x0000000000027941 */ /* 0x000fea0003800200 */
.L_x_2135:
        /* <DEDUP_REMOVED lines=18> */
.L_x_2138:
[----:B------:R-:W-:Y:S05]  /*49060*/  BSYNC.RECONVERGENT B2 ;  /* 0x0000000000027941 */ /* 0x000fea0003800200 */
.L_x_2137:
        /* <DEDUP_REMOVED lines=13> */
.L_x_2140:
[----:B------:R-:W-:Y:S05]  /*49140*/  BSYNC.RECONVERGENT B2 ;  /* 0x0000000000027941 */ /* 0x000fea0003800200 */
.L_x_2139:
        /* <DEDUP_REMOVED lines=13> */
.L_x_2142:
[----:B------:R-:W-:Y:S05]  /*49220*/  BSYNC.RECONVERGENT B2 ;  /* 0x0000000000027941 */ /* 0x000fea0003800200 */
.L_x_2141:
        /* <DEDUP_REMOVED lines=13> */
.L_x_2144:
[----:B------:R-:W-:Y:S05]  /*49300*/  BSYNC.RECONVERGENT B2 ;  /* 0x0000000000027941 */ /* 0x000fea0003800200 */
.L_x_2143:
        /* <DEDUP_REMOVED lines=13> */
.L_x_2146:
[----:B------:R-:W-:Y:S05]  /*493e0*/  BSYNC.RECONVERGENT B2 ;  /* 0x0000000000027941 */ /* 0x000fea0003800200 */
.L_x_2145:
        /* <DEDUP_REMOVED lines=18> */
.L_x_2148:
[----:B------:R-:W-:Y:S05]  /*49510*/  BSYNC.RECONVERGENT B2 ;  /* 0x0000000000027941 */ /* 0x000fea0003800200 */
.L_x_2147:
        /* <DEDUP_REMOVED lines=13> */
.L_x_2150:
[----:B------:R-:W-:Y:S05]  /*495f0*/  BSYNC.RECONVERGENT B2 ;  /* 0x0000000000027941 */ /* 0x000fea0003800200 */
.L_x_2149:
        /* <DEDUP_REMOVED lines=13> */
.L_x_2152:
[----:B------:R-:W-:Y:S05]  /*496d0*/  BSYNC.RECONVERGENT B2 ;  /* 0x0000000000027941 */ /* 0x000fea0003800200 */
.L_x_2151:
        /* <DEDUP_REMOVED lines=13> */
.L_x_2154:
[----:B------:R-:W-:Y:S05]  /*497b0*/  BSYNC.RECONVERGENT B2 ;  /* 0x0000000000027941 */ /* 0x000fea0003800200 */
.L_x_2153:
        /* <DEDUP_REMOVED lines=13> */
.L_x_2156:
[----:B------:R-:W-:Y:S05]  /*49890*/  BSYNC.RECONVERGENT B2 ;  /* 0x0000000000027941 */ /* 0x000fea0003800200 */
.L_x_2155:
        /* <DEDUP_REMOVED lines=18> */
.L_x_2158:
[----:B------:R-:W-:Y:S05]  /*499c0*/  BSYNC.RECONVERGENT B2 ;  /* 0x0000000000027941 */ /* 0x000fea0003800200 */
.L_x_2157:
        /* <DEDUP_REMOVED lines=12> */
.L_x_2160:
[----:B------:R-:W-:Y:S05]  /*49a90*/  BSYNC.RECONVERGENT B2 ;  /* 0x0000000000027941 */ /* 0x000fea0003800200 */
.L_x_2159:
        /* <DEDUP_REMOVED lines=12> */
.L_x_2162:
[----:B------:R-:W-:Y:S05]  /*49b60*/  BSYNC.RECONVERGENT B2 ;  /* 0x0000000000027941 */ /* 0x000fea0003800200 */
.L_x_2161:
        /* <DEDUP_REMOVED lines=13> */
.L_x_2164:
[----:B------:R-:W-:Y:S05]  /*49c40*/  BSYNC.RECONVERGENT B2 ;  /* 0x0000000000027941 */ /* 0x000fea0003800200 */
.L_x_2163:
        /* <DEDUP_REMOVED lines=10> */
.L_x_2166:
[----:B------:R-:W-:Y:S05]  /*49cf0*/  BSYNC.RECONVERGENT B2 ;  /* 0x0000000000027941 */ /* 0x000fea0003800200 */
.L_x_2165:
        /* <DEDUP_REMOVED lines=9> */
.L_x_2120:
[----:B------:R-:W-:Y:S05]  /*49d90*/  BSYNC.RECONVERGENT B1 ;  /* 0x0000000000017941 */ /* 0x000fea0003800200 */
.L_x_2119:
        /* <DEDUP_REMOVED lines=8> */
[----:B------:R-:W-:-:S07]  /*49e20*/  IMAD.MOV.U32 R8, RZ, RZ, RZ ;  /* 0x000000ffff087224 */ /* 0x000fce00078e00ff */
.L_x_2317:
        /* <DEDUP_REMOVED lines=170> */
.L_x_2170:
[----:B------:R-:W-:Y:S05]  /*4a8d0*/  BSYNC.RECONVERGENT B1 ;  /* 0x0000000000017941 */ /* 0x000fea0003800200 */
.L_x_2169:
[----:B------:R-:W-:Y:S01]  /*4a8e0*/  BSSY.RECONVERGENT B1, `(.L_x_2171) ;  /* 0x000000c000017945 */ /* 0x000fe20003800200 */
[----:B------:R-:W-:-:S03]  /*4a8f0*/  ISETP.GE.AND P1, PT, R15, RZ, PT ;  /* 0x000000ff0f00720c */ /* 0x000fc60003f26270 */
[----:B------:R-:W-:Y:S10]  /*4a900*/  @!P0 BRA `(.L_x_2172) ;  /* 0x0000000000248947 */ /* 0x000ff40003800000 */
[----:B------:R-:W-:-:S04]  /*4a910*/  LOP3.LUT R34, R9, R33, RZ, 0x30, !PT ;  /* 0x0000002109227212 */ /* 0x000fc800078e30ff */
[----:B0-----:R-:W0:Y:S02]  /*4a920*/  POPC R35, R34 ;  /* 0x0000002200237309 */ /* 0x001e240000000000 */
[----:B0-----:R-:W-:-:S13]  /*4a930*/  ISETP.NE.AND P0, PT, R35, 0x1, PT ;  /* 0x000000012300780c */ /* 0x001fda0003f05270 */
[----:B------:R-:W-:-:S04]  /*4a940*/  @!P0 LOP3.LUT R34, R34, 0x80000000, RZ, 0xfc, !PT ;  /* 0x8000000022228812 */ /* 0x000fc800078efcff */
[----:B------:R-:W-:Y:S01]  /*4a950*/  ISETP.NE.AND P0, PT, R9, R34, PT ;  /* 0x000000220900720c */ /* 0x000fe20003f05270 */
[----:B------:R1:W-:Y:S01]  /*4a960*/  STL [R4+-0x1c], R34 ;  /* 0xffffe42204007387 */ /* 0x0003e20000100800 */
[----:B------:R-:W-:Y:S02]  /*4a970*/  IMAD.MOV.U32 R9, RZ, RZ, R34 ;  /* 0x000000ffff097224 */ /* 0x000fe400078e0022 */
[----:B------:R-:W-:-:S04]  /*4a980*/  SEL R36, RZ, 0x1, !P0 ;  /* 0x00000001ff247807 */ /* 0x000fc80004000000 */
[----:B------:R-:W-:-:S07]  /*4a990*/  LOP3.LUT R5, R5, R36, RZ, 0xfc, !PT ;  /* 0x0000002405057212 */ /* 0x000fce00078efcff */
.L_x_2172:
[----:B------:R-:W-:Y:S05]  /*4a9a0*/  BSYNC.RECONVERGENT B1 ;  /* 0x0000000000017941 */ /* 0x000fea0003800200 */
.L_x_2171:
[----:B------:R-:W-:Y:S01]  /*4a9b0*/  BSSY.RECONVERGENT B1, `(.L_x_2173) ;  /* 0x000000c000017945 */ /* 0x000fe20003800200 */
[----:B------:R-:W-:-:S03]  /*4a9c0*/  ISETP.GE.AND P0, PT, R16, RZ, PT ;  /* 0x000000ff1000720c */ /* 0x000fc60003f06270 */
[----:B------:R-:W-:Y:S10]  /*4a9d0*/  @!P6 BRA `(.L_x_2174) ;  /* 0x000000000024e947 */ /* 0x000ff40003800000 */
[----:B0-----:R-:W-:-:S04]  /*4a9e0*/  LOP3.LUT R35, R10, R33, RZ, 0x30, !PT ;  /* 0x000000210a237212 */ /* 0x001fc800078e30ff */
[----:B-1----:R-:W0:Y:S02]  /*4a9f0*/  POPC R34, R35 ;  /* 0x0000002300227309 */ /* 0x002e240000000000 */
[----:B0-----:R-:W-:-:S13]  /*4aa00*/  ISETP.NE.AND P6, PT, R34, 0x1, PT ;  /* 0x000000012200780c */ /* 0x001fda0003fc5270 */
[----:B------:R-:W-:-:S04]  /*4aa10*/  @!P6 LOP3.LUT R35, R35, 0x80000000, RZ, 0xfc, !PT ;  /* 0x800000002323e812 */ /* 0x000fc800078efcff */
[----:B------:R-:W-:Y:S01]  /*4aa20*/  ISETP.NE.AND P6, PT, R10, R35, PT ;  /* 0x000000230a00720c */ /* 0x000fe20003fc5270 */
[----:B------:R2:W-:Y:S01]  /*4aa30*/  STL [R4+-0x8], R35 ;  /* 0xfffff82304007387 */ /* 0x0005e20000100800 */
[----:B------:R-:W-:Y:S02]  /*4aa40*/  IMAD.MOV.U32 R10, RZ, RZ, R35 ;  /* 0x000000ffff0a7224 */ /* 0x000fe400078e0023 */
[----:B------:R-:W-:-:S04]  /*4aa50*/  SEL R34, RZ, 0x1, !P6 ;  /* 0x00000001ff227807 */ /* 0x000fc80007000000 */
[----:B------:R-:W-:-:S07]  /*4aa60*/  LOP3.LUT R5, R5, R34, RZ, 0xfc, !PT ;  /* 0x0000002205057212 */ /* 0x000fce00078efcff */
.L_x_2174:
[----:B------:R-:W-:Y:S05]  /*4aa70*/  BSYNC.RECONVERGENT B1 ;  /* 0x0000000000017941 */ /* 0x000fea0003800200 */
.L_x_2173:
[----:B------:R-:W-:Y:S01]  /*4aa80*/  BSSY.RECONVERGENT B1, `(.L_x_2175) ;  /* 0x000000c000017945 */ /* 0x000fe20003800200 */
[----:B------:R-:W-:-:S03]  /*4aa90*/  ISETP.GE.AND P6, PT, R17, RZ, PT ;  /* 0x000000ff1100720c */ /* 0x000fc60003fc6270 */
[----:B------:R-:W-:Y:S10]  /*4aaa0*/  @!P5 BRA `(.L_x_2176) ;  /* 0x000000000024d947 */ /* 0x000ff40003800000 */
[----:B-1----:R-:W-:-:S04]  /*4aab0*/  LOP3.LUT R34, R11, R33, RZ, 0x30, !PT ;  /* 0x000000210b227212 */ /* 0x002fc800078e30ff */
[----:B0-2---:R-:W0:Y:S02]  /*4aac0*/  POPC R35, R34 ;  /* 0x0000002200237309 */ /* 0x005e240000000000 */
[----:B0-----:R-:W-:-:S13]  /*4aad0*/  ISETP.NE.AND P5, PT, R35, 0x1, PT ;  /* 0x000000012300780c */ /* 0x001fda0003fa5270 */
[----:B------:R-:W-:-:S04]  /*4aae0*/  @!P5 LOP3.LUT R34, R34, 0x80000000, RZ, 0xfc, !PT ;  /* 0x800000002222d812 */ /* 0x000fc800078efcff */
[----:B------:R-:W-:Y:S01]  /*4aaf0*/  ISETP.NE.AND P5, PT, R11, R34, PT ;  /* 0x000000220b00720c */ /* 0x000fe20003fa5270 */
[----:B------:R3:W-:Y:S01]  /*4ab00*/  STL [R4+0xc], R34 ;  /* 0x00000c2204007387 */ /* 0x0007e20000100800 */
[----:B------:R-:W-:Y:S02]  /*4ab10*/  IMAD.MOV.U32 R11, RZ, RZ, R34 ;  /* 0x000000ffff0b7224 */ /* 0x000fe400078e0022 */
[----:B------:R-:W-:-:S04]  /*4ab20*/  SEL R36, RZ, 0x1, !P5 ;  /* 0x00000001ff247807 */ /* 0x000fc80006800000 */
[----:B------:R-:W-:-:S07]  /*4ab30*/  LOP3.LUT R5, R5, R36, RZ, 0xfc, !PT ;  /* 0x0000002405057212 */ /* 0x000fce00078efcff */
.L_x_2176:
[----:B------:R-:W-:Y:S05]  /*4ab40*/  BSYNC.RECONVERGENT B1 ;  /* 0x0000000000017941 */ /* 0x000fea0003800200 */
.L_x_2175:
[----:B------:R-:W-:Y:S01]  /*4ab50*/  BSSY.RECONVERGENT B1, `(.L_x_2177) ;  /* 0x000000c000017945 */ /* 0x000fe20003800200 */
[----:B------:R-:W-:-:S03]  /*4ab60*/  ISETP.GE.AND P5, PT, R18, RZ, PT ;  /* 0x000000ff1200720c */ /* 0x000fc60003fa6270 */
[----:B------:R-:W-:Y:S10]  /*4ab70*/  @!P4 BRA `(.L_x_2178) ;  /* 0x000000000024c947 */ /* 0x000ff40003800000 */
[----:B0-2---:R-:W-:-:S04]  /*4ab80*/  LOP3.LUT R35, R12, R33, RZ, 0x30, !PT ;  /* 0x000000210c237212 */ /* 0x005fc800078e30ff */
[----:B-1-3--:R-:W0:Y:S02]  /*4ab90*/  POPC R34, R35 ;  /* 0x0000002300227309 */ /* 0x00ae240000000000 */
[----:B0-----:R-:W-:-:S13]  /*4aba0*/  ISETP.NE.AND P4, PT, R34, 0x1, PT ;  /* 0x000000012200780c */ /* 0x001fda0003f85270 */
[----:B------:R-:W-:-:S04]  /*4abb0*/  @!P4 LOP3.LUT R35, R35, 0x80000000, RZ, 0xfc, !PT ;  /* 0x800000002323c812 */ /* 0x000fc800078efcff */
[----:B------:R-:W-:Y:S01]  /*4abc0*/  ISETP.NE.AND P4, PT, R12, R35, PT ;  /* 0x000000230c00720c */ /* 0x000fe20003f85270 */
[----:B------:R4:W-:Y:S01]  /*4abd0*/  STL [R4+0x20], R35 ;  /* 0x0000202304007387 */ /* 0x0009e20000100800 */
[----:B------:R-:W-:Y:S02]  /*4abe0*/  IMAD.MOV.U32 R12, RZ, RZ, R35 ;  /* 0x000000ffff0c7224 */ /* 0x000fe400078e0023 */
[----:B------:R-:W-:-:S04]  /*4abf0*/  SEL R34, RZ, 0x1, !P4 ;  /* 0x00000001ff227807 */ /* 0x000fc80006000000 */
[----:B------:R-:W-:-:S07]  /*4ac00*/  LOP3.LUT R5, R5, R34, RZ, 0xfc, !PT ;  /* 0x0000002205057212 */ /* 0x000fce00078efcff */
.L_x_2178:
[----:B------:R-:W-:Y:S05]  /*4ac10*/  BSYNC.RECONVERGENT B1 ;  /* 0x0000000000017941 */ /* 0x000fea0003800200 */
.L_x_2177:
[----:B------:R-:W-:Y:S01]  /*4ac20*/  BSSY.RECONVERGENT B1, `(.L_x_2179) ;  /* 0x000000c000017945 */ /* 0x000fe20003800200 */
[----:B------:R-:W-:-:S03]  /*4ac30*/  ISETP.GE.AND P4, PT, R19, RZ, PT ;  /* 0x000000ff1300720c */ /* 0x000fc60003f86270 */
[----:B------:R-:W-:Y:S10]  /*4ac40*/  @!P3 BRA `(.L_x_2180) ;  /* 0x000000000024b947 */ /* 0x000ff40003800000 */
[----:B-1-3--:R-:W-:-:S04]  /*4ac50*/  LOP3.LUT R34, R13, R33, RZ, 0x30, !PT ;  /* 0x000000210d227212 */ /* 0x00afc800078e30ff */
[----:B0-2-4-:R-:W0:Y:S02]  /*4ac60*/  POPC R35, R34 ;  /* 0x0000002200237309 */ /* 0x015e240000000000 */
[----:B0-----:R-:W-:-:S13]  /*4ac70*/  ISETP.NE.AND P3, PT, R35, 0x1, PT ;  /* 0x000000012300780c */ /* 0x001fda0003f65270 */
[----:B------:R-:W-:-:S04]  /*4ac80*/  @!P3 LOP3.LUT R34, R34, 0x80000000, RZ, 0xfc, !PT ;  /* 0x800000002222b812 */ /* 0x000fc800078efcff */
[----:B------:R-:W-:Y:S01]  /*4ac90*/  ISETP.NE.AND P3, PT, R13, R34, PT ;  /* 0x000000220d00720c */ /* 0x000fe20003f65270 */
[----:B------:R0:W-:Y:S01]  /*4aca0*/  STL [R4+-0x2c], R34 ;  /* 0xffffd42204007387 */ /* 0x0001e20000100800 */
[----:B------:R-:W-:Y:S02]  /*4acb0*/  IMAD.MOV.U32 R13, RZ, RZ, R34 ;  /* 0x000000ffff0d7224 */ /* 0x000fe400078e0022 */
[----:B------:R-:W-:-:S04]  /*4acc0*/  SEL R36, RZ, 0x1, !P3 ;  /* 0x00000001ff247807 */ /* 0x000fc80005800000 */
[----:B------:R-:W-:-:S07]  /*4acd0*/  LOP3.LUT R5, R5, R36, RZ, 0xfc, !PT ;  /* 0x0000002405057212 */ /* 0x000fce00078efcff */
.L_x_2180:
[----:B------:R-:W-:Y:S05]  /*4ace0*/  BSYNC.RECONVERGENT B1 ;  /* 0x0000000000017941 */ /* 0x000fea0003800200 */
.L_x_2179:
[----:B------:R-:W-:Y:S01]  /*4acf0*/  BSSY.RECONVERGENT B1, `(.L_x_2181) ;  /* 0x000000c000017945 */ /* 0x000fe20003800200 */
[----:B------:R-:W-:-:S03]  /*4ad00*/  ISETP.GE.AND P3, PT, R20, RZ, PT ;  /* 0x000000ff1400720c */ /* 0x000fc60003f66270 */
[----:B------:R-:W-:Y:S10]  /*4ad10*/  @!P2 BRA `(.L_x_2182) ;  /* 0x000000000024a947 */ /* 0x000ff40003800000 */
[----:B0-2-4-:R-:W-:-:S04]  /*4ad20*/  LOP3.LUT R35, R14, R33, RZ, 0x30, !PT ;  /* 0x000000210e237212 */ /* 0x015fc800078e30ff */
[----:B-1-3--:R-:W0:Y:S02]  /*4ad30*/  POPC R34, R35 ;  /* 0x0000002300227309 */ /* 0x00ae240000000000 */
[----:B0-----:R-:W-:-:S13]  /*4ad40*/  ISETP.NE.AND P2, PT, R34, 0x1, PT ;  /* 0x000000012200780c */ /* 0x001fda0003f45270 */
[----:B------:R-:W-:-:S04]  /*4ad50*/  @!P2 LOP3.LUT R35, R35, 0x80000000, RZ, 0xfc, !PT ;  /* 0x800000002323a812 */ /* 0x000fc800078efcff */
[----:B------:R-:W-:Y:S01]  /*4ad60*/  ISETP.NE.AND P2, PT, R14, R35, PT ;  /* 0x000000230e00720c */ /* 0x000fe20003f45270 */
[----:B------:R0:W-:Y:S01]  /*4ad70*/  STL [R4+-0x18], R35 ;  /* 0xffffe82304007387 */ /* 0x0001e20000100800 */
[----:B------:R-:W-:Y:S02]  /*4ad80*/  IMAD.MOV.U32 R14, RZ, RZ, R35 ;  /* 0x000000ffff0e7224 */ /* 0x000fe400078e0023 */
[----:B------:R-:W-:-:S04]  /*4ad90*/  SEL R34, RZ, 0x1, !P2 ;  /* 0x00000001ff227807 */ /* 0x000fc80005000000 */
[----:B------:R-:W-:-:S07]  /*4ada0*/  LOP3.LUT R5, R5, R34, RZ, 0xfc, !PT ;  /* 0x0000002205057212 */ /* 0x000fce00078efcff */
.L_x_2182:
[----:B------:R-:W-:Y:S05]  /*4adb0*/  BSYNC.RECONVERGENT B1 ;  /* 0x0000000000017941 */ /* 0x000fea0003800200 */
.L_x_2181:
        /* <DEDUP_REMOVED lines=12> */
.L_x_2184:
[----:B------:R-:W-:Y:S05]  /*4ae80*/  BSYNC.RECONVERGENT B1 ;  /* 0x0000000000017941 */ /* 0x000fea0003800200 */
.L_x_2183:
        /* <DEDUP_REMOVED lines=12> */
.L_x_2186:
[----:B------:R-:W-:Y:S05]  /*4af50*/  BSYNC.RECONVERGENT B1 ;  /* 0x0000000000017941 */ /* 0x000fea0003800200 */
.L_x_2185:
        /* <DEDUP_REMOVED lines=12> */
.L_x_2188:
[----:B------:R-:W-:Y:S05]  /*4b020*/  BSYNC.RECONVERGENT B1 ;  /* 0x0000000000017941 */ /* 0x000fea0003800200 */
.L_x_2187:
        /* <DEDUP_REMOVED lines=12> */
.L_x_2190:
[----:B------:R-:W-:Y:S05]  /*4b0f0*/  BSYNC.RECONVERGENT B1 ;  /* 0x0000000000017941 */ /* 0x000fea0003800200 */
.L_x_2189:
        /* <DEDUP_REMOVED lines=12> */
.L_x_2192:
[----:B------:R-:W-:Y:S05]  /*4b1c0*/  BSYNC.RECONVERGENT B1 ;  /* 0x0000000000017941 */ /* 0x000fea0003800200 */
.L_x_2191:
        /* <DEDUP_REMOVED lines=8> */
[----:B------:R0:W-:Y:S01]  /*4b250*/  STL [R4], R35 ;  /* 0x0000002304007387 */ /* 0x0001e20000100800 */
[----:B------:R-:W-:Y:S02]  /*4b260*/  IMAD.MOV.U32 R20, RZ, RZ, R35 ;  /* 0x000000ffff147224 */ /* 0x000fe400078e0023 */
[----:B------:R-:W-:-:S04]  /*4b270*/  SEL R34, RZ, 0x1, !P3 ;  /* 0x00000001ff227807 */ /* 0x000fc80005800000 */
[----:B------:R-:W-:-:S07]  /*4b280*/  LOP3.LUT R5, R5, R34, RZ, 0xfc, !PT ;  /* 0x0000002205057212 */ /* 0x000fce00078efcff */
.L_x_2194:
[----:B------:R-:W-:Y:S05]  /*4b290*/  BSYNC.RECONVERGENT B1 ;  /* 0x0000000000017941 */ /* 0x000fea0003800200 */
.L_x_2193:
        /* <DEDUP_REMOVED lines=12> */
.L_x_2196:
[----:B------:R-:W-:Y:S05]  /*4b360*/  BSYNC.RECONVERGENT B1 ;  /* 0x0000000000017941 */ /* 0x000fea0003800200 */
.L_x_2195:
        /* <DEDUP_REMOVED lines=12> */
.L_x_2198:
[----:B------:R-:W-:Y:S05]  /*4b430*/  BSYNC.RECONVERGENT B1 ;  /* 0x0000000000017941 */ /* 0x000fea0003800200 */
.L_x_2197:
        /* <DEDUP_REMOVED lines=12> */
.L_x_2200:
[----:B------:R-:W-:Y:S05]  /*4b500*/  BSYNC.RECONVERGENT B1 ;  /* 0x0000000000017941 */ /* 0x000fea0003800200 */
.L_x_2199:
        /* <DEDUP_REMOVED lines=12> */
.L_x_2202:
[----:B------:R-:W-:Y:S05]  /*4b5d0*/  BSYNC.RECONVERGENT B1 ;  /* 0x0000000000017941 */ /* 0x000fea0003800200 */
.L_x_2201:
        /* <DEDUP_REMOVED lines=12> */
.L_x_2204:
[----:B------:R-:W-:Y:S05]  /*4b6a0*/  BSYNC.RECONVERGENT B1 ;  /* 0x0000000000017941 */ /* 0x000fea0003800200 */
.L_x_2203:
        /* <DEDUP_REMOVED lines=12> */
.L_x_2206:
[----:B------:R-:W-:Y:S05]  /*4b770*/  BSYNC.RECONVERGENT B1 ;  /* 0x0000000000017941 */ /* 0x000fea0003800200 */
.L_x_2205:
        /* <DEDUP_REMOVED lines=11> */
.L_x_2208:
[----:B------:R-:W-:Y:S05]  /*4b830*/  BSYNC.RECONVERGENT B1 ;  /* 0x0000000000017941 */ /* 0x000fea0003800200 */
.L_x_2207:
[----:B------:R-:W-:Y:S04]  /*4b840*/  BSSY.RECONVERGENT B1, `(.L_x_2209) ;  /* 0x000000b000017945 */ /* 0x000fe80003800200 */
[----:B------:R-:W-:Y:S05]  /*4b850*/  @!P2 BRA `(.L_x_2210) ;  /* 0x000000000024a947 */ /* 0x000fea0003800000 */
        /* <DEDUP_REMOVED lines=9> */
.L_x_2210:
[----:B------:R-:W-:Y:S05]  /*4b8f0*/  BSYNC.RECONVERGENT B1 ;  /* 0x0000000000017941 */ /* 0x000fea0003800200 */
.L_x_2209:
        /* <DEDUP_REMOVED lines=11> */
.L_x_2212:
[----:B------:R-:W-:Y:S05]  /*4b9b0*/  BSYNC.RECONVERGENT B1 ;  /* 0x0000000000017941 */ /* 0x000fea0003800200 */
.L_x_2211:
[----:B------:R-:W-:Y:S04]  /*4b9c0*/  BSSY.RECONVERGENT B1, `(.L_x_2213) ;  /* 0x000000b000017945 */ /* 0x000fe80003800200 */
[----:B------:R-:W-:Y:S05]  /*4b9d0*/  @!P0 BRA `(.L_x_2214) ;  /* 0x0000000000248947 */ /* 0x000fea0003800000 */
        /* <DEDUP_REMOVED lines=9> */
.L_x_2214:
[----:B------:R-:W-:Y:S05]  /*4ba70*/  BSYNC.RECONVERGENT B1 ;  /* 0x0000000000017941 */ /* 0x000fea0003800200 */
.L_x_2213:
        /* <DEDUP_REMOVED lines=11> */
.L_x_2216:
[----:B------:R-:W-:Y:S05]  /*4bb30*/  BSYNC.RECONVERGENT B1 ;  /* 0x0000000000017941 */ /* 0x000fea0003800200 */
.L_x_2215:
[----:B------:R-:W-:Y:S04]  /*4bb40*/  BSSY.RECONVERGENT B1, `(.L_x_2217) ;  /* 0x000000b000017945 */ /* 0x000fe80003800200 */
[----:B------:R-:W-:Y:S05]  /*4bb50*/  @!P5 BRA `(.L_x_2218) ;  /* 0x000000000024d947 */ /* 0x000fea0003800000 */
[----:B------:R-:W-:-:S04]  /*4bb60*/  LOP3.LUT R33, R32, R33, RZ, 0x30, !PT ;  /* 0x0000002120217212 */ /* 0x000fc800078e30ff */
[----:B01-3--:R-:W0:Y:S02]  /*4bb70*/  POPC R34, R33 ;  /* 0x0000002100227309 */ /* 0x00be240000000000 */
[----:B0-----:R-:W-:-:S13]  /*4bb80*/  ISETP.NE.AND P0, PT, R34, 0x1, PT ;  /* 0x000000012200780c */ /* 0x001fda0003f05270 */
[----:B------:R-:W-:-:S04]  /*4bb90*/  @!P0 LOP3.LUT R33, R33, 0x80000000, RZ, 0xfc, !PT ;  /* 0x8000000021218812 */ /* 0x000fc800078efcff */
[----:B------:R-:W-:Y:S01]  /*4bba0*/  ISETP.NE.AND P0, PT, R32, R33, PT ;  /* 0x000000212000720c */ /* 0x000fe20003f05270 */
[----:B------:R0:W-:Y:S01]  /*4bbb0*/  STL [R4+0x30], R33 ;  /* 0x0000302104007387 */ /* 0x0001e20000100800 */
[----:B------:R-:W-:Y:S02]  /*4bbc0*/  IMAD.MOV.U32 R32, RZ, RZ, R33 ;  /* 0x000000ffff207224 */ /* 0x000fe400078e0021 */
[----:B------:R-:W-:-:S04]  /*4bbd0*/  SEL R34, RZ, 0x1, !P0 ;  /* 0x00000001ff227807 */ /* 0x000fc80004000000 */
[----:B------:R-:W-:-:S07]  /*4bbe0*/  LOP3.LUT R5, R5, R34, RZ, 0xfc, !PT ;  /* 0x0000002205057212 */ /* 0x000fce00078efcff */
.L_x_2218:
[----:B------:R-:W-:Y:S05]  /*4bbf0*/  BSYNC.RECONVERGENT B1 ;  /* 0x0000000000017941 */ /* 0x000fea0003800200 */
.L_x_2217:
        /* <DEDUP_REMOVED lines=15> */
[----:B-1-3--:R-:W-:Y:S01]  /*4bcf0*/  IMAD.MOV.U32 R34, RZ, RZ, -0x80000000 ;  /* 0x80000000ff227424 */ /* 0x00afe200078e00ff */
[----:B0-----:R-:W-:-:S04]  /*4bd00*/  IADD3 R33, PT, PT, -R33, 0x1f, RZ ;  /* 0x0000001f21217810 */ /* 0x001fc80007ffe1ff */
[----:B------:R-:W-:-:S04]  /*4bd10*/  SHF.R.U32.HI R37, RZ, R33, R34 ;  /* 0x00000021ff257219 */ /* 0x000fc80000011622 */
[----:B------:R-:W-:-:S04]  /*4bd20*/  LOP3.LUT R34, R37, R0, RZ, 0x3c, !PT ;  /* 0x0000000025227212 */ /* 0x000fc800078e3cff */
[----:B------:R-:W2:Y:S02]  /*4bd30*/  FLO.U32 R33, R34 ;  /* 0x0000002200217300 */ /* 0x000ea400000e0000 */
[----:B--2-4-:R-:W-:-:S05]  /*4bd40*/  IMAD R35, R33, 0x4, R2 ;  /* 0x0000000421237824 */ /* 0x014fca00078e0202 */
[----:B------:R-:W2:Y:S01]  /*4bd50*/  LDL R36, [R35] ;  /* 0x0000000023247983 */ /* 0x000ea20000100800 */
[----:B------:R-:W-:Y:S01]  /*4bd60*/  IMAD.MOV.U32 R33, RZ, RZ, R0 ;  /* 0x000000ffff217224 */ /* 0x000fe200078e0000 */
[----:B--2---:R-:W-:-:S13]  /*4bd70*/  LOP3.LUT P0, RZ, R36, R37, RZ, 0xc0, !PT ;  /* 0x0000002524ff7212 */ /* 0x004fda000780c0ff */
[----:B------:R-:W-:Y:S01]  /*4bd80*/  @!P0 LOP3.LUT R36, R36, R37, RZ, 0xfc, !PT ;  /* 0x0000002524248212 */ /* 0x000fe200078efcff */
[----:B------:R-:W-:-:S04]  /*4bd90*/  @!P0 IMAD.MOV.U32 R33, RZ, RZ, RZ ;  /* 0x000000ffff218224 */ /* 0x000fc800078e00ff */
[----:B------:R0:W-:Y:S03]  /*4bda0*/  @!P0 STL [R35], R36 ;  /* 0x0000002423008387 */ /* 0x0001e60000100800 */
.L_x_2220:
[----:B------:R-:W-:Y:S05]  /*4bdb0*/  BSYNC.RECONVERGENT B1 ;  /* 0x0000000000017941 */ /* 0x000fea0003800200 */
.L_x_2219:
[----:B------:R-:W5:Y:S01]  /*4bdc0*/  POPC R40, R9 ;  /* 0x0000000900287309 */ /* 0x000f620000000000 */
[----:B------:R-:W-:Y:S01]  /*4bdd0*/  BSSY.RECONVERGENT B1, `(.L_x_2221) ;  /* 0x0000010000017945 */ /* 0x000fe20003800200 */
[----:B-----5:R-:W-:-:S04]  /*4bde0*/  ISETP.NE.AND P0, PT, R40, 0x2, PT ;  /* 0x000000022800780c */ /* 0x020fc80003f05270 */
[----:B------:R-:W-:-:S13]  /*4bdf0*/  ISETP.LT.OR P0, PT, R9, RZ, P0 ;  /* 0x000000ff0900720c */ /* 0x000fda0000701670 */
[----:B------:R-:W-:Y:S05]  /*4be00*/  @P0 BRA `(.L_x_2222) ;  /* 0x0000000000300947 */ /* 0x000fea0003800000 */
[----:B-1-3--:R-:W1:Y:S01]  /*4be10*/  FLO.U32 R34, R9 ;  /* 0x0000000900227300 */ /* 0x00ae6200000e0000 */
[----:B0-2-4-:R-:W-:Y:S01]  /*4be20*/  IMAD.MOV.U32 R35, RZ, RZ, -0x80000000 ;  /* 0x80000000ff237424 */ /* 0x015fe200078e00ff */
        /* <DEDUP_REMOVED lines=10> */
.L_x_2222:
[----:B------:R-:W-:Y:S05]  /*4bed0*/  BSYNC.RECONVERGENT B1 ;  /* 0x0000000000017941 */ /* 0x000fea0003800200 */
.L_x_2221:
[----:B------:R-:W5:Y:S01]  /*4bee0*/  POPC R41, R10 ;  /* 0x0000000a00297309 */ /* 0x000f620000000000 */
[----:B------:R-:W-:Y:S01]  /*4bef0*/  BSSY.RECONVERGENT B1, `(.L_x_2223) ;  /* 0x0000010000017945 */ /* 0x000fe20003800200 */
[----:B-----5:R-:W-:-:S04]  /*4bf00*/  ISETP.NE.AND P0, PT, R41, 0x2, PT ;  /* 0x000000022900780c */ /* 0x020fc80003f05270 */
[----:B------:R-:W-:-:S13]  /*4bf10*/  ISETP.LT.OR P0, PT, R10, RZ, P0 ;  /* 0x000000ff0a00720c */ /* 0x000fda0000701670 */
[----:B------:R-:W-:Y:S05]  /*4bf20*/  @P0 BRA `(.L_x_2224) ;  /* 0x0000000000300947 */ /* 0x000fea0003800000 */
[----:B-1-3--:R-:W1:Y:S01]  /*4bf30*/  FLO.U32 R34, R10 ;  /* 0x0000000a00227300 */ /* 0x00ae6200000e0000 */
[----:B------:R-:W-:Y:S01]  /*4bf40*/  IMAD.MOV.U32 R37, RZ, RZ, -0x80000000 ;  /* 0x80000000ff257424 */ /* 0x000fe200078e00ff */
[----:B-1----:R-:W-:-:S04]  /*4bf50*/  IADD3 R34, PT, PT, -R34, 0x1f, RZ ;  /* 0x0000001f22227810 */ /* 0x002fc80007ffe1ff */
[----:B------:R-:W-:-:S04]  /*4bf60*/  SHF.R.U32.HI R37, RZ, R34, R37 ;  /* 0x00000022ff257219 */ /* 0x000fc80000011625 */
[----:B------:R-:W-:-:S04]  /*4bf70*/  LOP3.LUT R34, R37, R10, RZ, 0x3c, !PT ;  /* 0x0000000a25227212 */ /* 0x000fc800078e3cff */
[----:B0-2-4-:R-:W0:Y:S02]  /*4bf80*/  FLO.U32 R35, R34 ;  /* 0x0000002200237300 */ /* 0x015e2400000e0000 */
[----:B0-----:R-:W-:-:S05]  /*4bf90*/  IMAD R35, R35, 0x4, R2 ;  /* 0x0000000423237824 */ /* 0x001fca00078e0202 */
[----:B------:R-:W2:Y:S02]  /*4bfa0*/  LDL R36, [R35] ;  /* 0x0000000023247983 */ /* 0x000ea40000100800 */
[----:B--2---:R-:W-:-:S13]  /*4bfb0*/  LOP3.LUT P0, RZ, R36, R37, RZ, 0xc0, !PT ;  /* 0x0000002524ff7212 */ /* 0x004fda000780c0ff */
[----:B------:R-:W-:Y:S02]  /*4bfc0*/  @!P0 LOP3.LUT R36, R36, R37, RZ, 0xfc, !PT ;  /* 0x0000002524248212 */ /* 0x000fe400078efcff */
[----:B------:R-:W-:-:S03]  /*4bfd0*/  @P0 LOP3.LUT R33, R10, R33, RZ, 0xfc, !PT ;  /* 0x000000210a210212 */ /* 0x000fc600078efcff */
[----:B------:R0:W-:Y:S04]  /*4bfe0*/  @!P0 STL [R35], R36 ;  /* 0x0000002423008387 */ /* 0x0001e80000100800 */
.L_x_2224:
[----:B------:R-:W-:Y:S05]  /*4bff0*/  BSYNC.RECONVERGENT B1 ;  /* 0x0000000000017941 */ /* 0x000fea0003800200 */
.L_x_2223:
        /* <DEDUP_REMOVED lines=17> */
.L_x_2226:
[----:B------:R-:W-:Y:S05]  /*4c110*/  BSYNC.RECONVERGENT B1 ;  /* 0x0000000000017941 */ /* 0x000fea0003800200 */
.L_x_2225:
        /* <DEDUP_REMOVED lines=17> */
.L_x_2228:
[----:B------:R-:W-:Y:S05]  /*4c230*/  BSYNC.RECONVERGENT B1 ;  /* 0x0000000000017941 */ /* 0x000fea0003800200 */
.L_x_2227:
        /* <DEDUP_REMOVED lines=17> */
.L_x_2230:
[----:B------:R-:W-:Y:S05]  /*4c350*/  BSYNC.RECONVERGENT B1 ;  /* 0x0000000000017941 */ /* 0x000fea0003800200 */
.L_x_2229:
        /* <DEDUP_REMOVED lines=17> */
.L_x_2232:
[----:B------:R-:W-:Y:S05]  /*4c470*/  BSYNC.RECONVERGENT B1 ;  /* 0x0000000000017941 */ /* 0x000fea0003800200 */
.L_x_2231:
        /* <DEDUP_REMOVED lines=17> */
.L_x_2234:
[----:B------:R-:W-:Y:S05]  /*4c590*/  BSYNC.RECONVERGENT B1 ;  /* 0x0000000000017941 */ /* 0x000fea0003800200 */
.L_x_2233:
        /* <DEDUP_REMOVED lines=17> */
.L_x_2236:
[----:B------:R-:W-:Y:S05]  /*4c6b0*/  BSYNC.RECONVERGENT B1 ;  /* 0x0000000000017941 */ /* 0x000fea0003800200 */
.L_x_2235:
        /* <DEDUP_REMOVED lines=17> */
.L_x_2238:
[----:B------:R-:W-:Y:S05]  /*4c7d0*/  BSYNC.RECONVERGENT B1 ;  /* 0x0000000000017941 */ /* 0x000fea0003800200 */
.L_x_2237:
        /* <DEDUP_REMOVED lines=17> */
.L_x_2240:
[----:B------:R-:W-:Y:S05]  /*4c8f0*/  BSYNC.RECONVERGENT B1 ;  /* 0x0000000000017941 */ /* 0x000fea0003800200 */
.L_x_2239:
        /* <DEDUP_REMOVED lines=17> */
.L_x_2242:
[----:B------:R-:W-:Y:S05]  /*4ca10*/  BSYNC.RECONVERGENT B1 ;  /* 0x0000000000017941 */ /* 0x000fea0003800200 */
.L_x_2241:
        /* <DEDUP_REMOVED lines=17> */
.L_x_2244:
[----:B------:R-:W-:Y:S05]  /*4cb30*/  BSYNC.RECONVERGENT B1 ;  /* 0x0000000000017941 */ /* 0x000fea0003800200 */
.L_x_2243:
        /* <DEDUP_REMOVED lines=17> */
.L_x_2246:
[----:B------:R-:W-:Y:S05]  /*4cc50*/  BSYNC.RECONVERGENT B1 ;  /* 0x0000000000017941 */ /* 0x000fea0003800200 */
.L_x_2245:
        /* <DEDUP_REMOVED lines=17> */
.L_x_2248:
[----:B------:R-:W-:Y:S05]  /*4cd70*/  BSYNC.RECONVERGENT B1 ;  /* 0x0000000000017941 */ /* 0x000fea0003800200 */
.L_x_2247:
        /* <DEDUP_REMOVED lines=17> */
.L_x_2250:
[----:B------:R-:W-:Y:S05]  /*4ce90*/  BSYNC.RECONVERGENT B1 ;  /* 0x0000000000017941 */ /* 0x000fea0003800200 */
.L_x_2249:
        /* <DEDUP_REMOVED lines=17> */
.L_x_2252:
[----:B------:R-:W-:Y:S05]  /*4cfb0*/  BSYNC.RECONVERGENT B1 ;  /* 0x0000000000017941 */ /* 0x000fea0003800200 */
.L_x_2251:
        /* <DEDUP_REMOVED lines=17> */
.L_x_2254:
[----:B------:R-:W-:Y:S05]  /*4d0d0*/  BSYNC.RECONVERGENT B1 ;  /* 0x0000000000017941 */ /* 0x000fea0003800200 */
.L_x_2253:
        /* <DEDUP_REMOVED lines=17> */
.L_x_2256:
[----:B------:R-:W-:Y:S05]  /*4d1f0*/  BSYNC.RECONVERGENT B1 ;  /* 0x0000000000017941 */ /* 0x000fea0003800200 */
.L_x_2255:
        /* <DEDUP_REMOVED lines=17> */
.L_x_2258:
[----:B------:R-:W-:Y:S05]  /*4d310*/  BSYNC.RECONVERGENT B1 ;  /* 0x0000000000017941 */ /* 0x000fea0003800200 */
.L_x_2257:
        /* <DEDUP_REMOVED lines=17> */
.L_x_2260:
[----:B------:R-:W-:Y:S05]  /*4d430*/  BSYNC.RECONVERGENT B1 ;  /* 0x0000000000017941 */ /* 0x000fea0003800200 */
.L_x_2259:
        /* <DEDUP_REMOVED lines=17> */
.L_x_2262:
[----:B------:R-:W-:Y:S05]  /*4d550*/  BSYNC.RECONVERGENT B1 ;  /* 0x0000000000017941 */ /* 0x000fea0003800200 */
.L_x_2261:
        /* <DEDUP_REMOVED lines=17> */
.L_x_2264:
[----:B------:R-:W-:Y:S05]  /*4d670*/  BSYNC.RECONVERGENT B1 ;  /* 0x0000000000017941 */ /* 0x000fea0003800200 */
.L_x_2263:
        /* <DEDUP_REMOVED lines=17> */
.L_x_2266:
[----:B------:R-:W-:Y:S05]  /*4d790*/  BSYNC.RECONVERGENT B1 ;  /* 0x0000000000017941 */ /* 0x000fea0003800200 */
.L_x_2265:
        /* <DEDUP_REMOVED lines=19> */
.L_x_2268:
[----:B------:R-:W-:Y:S05]  /*4d8d0*/  BSYNC.RECONVERGENT B1 ;  /* 0x0000000000017941 */ /* 0x000fea0003800200 */
.L_x_2267:
[----:B------:R-:W-:Y:S01]  /*4d8e0*/  ISETP.NE.AND P0, PT, R33, RZ, PT ;  /* 0x000000ff2100720c */ /* 0x000fe20003f05270 */
[----:B------:R-:W-:Y:S01]  /*4d8f0*/  BSSY.RECONVERGENT B1, `(.L_x_2269) ;  /* 0x0000175000017945 */ /* 0x000fe20003800200 */
[----:B-1-3--:R-:W-:-:S11]  /*4d900*/  IMAD.MOV.U32 R34, RZ, RZ, RZ ;  /* 0x000000ffff227224 */ /* 0x00afd600078e00ff */
[----:B------:R-:W-:Y:S05]  /*4d910*/  @!P0 BRA `(.L_x_2270) ;  /* 0x0000001400c88947 */ /* 0x000fea0003800000 */
[-C--:B0-2-4-:R-:W-:Y:S01]  /*4d920*/  LOP3.LUT R35, R0, R33.reuse, RZ, 0xc0, !PT ;  /* 0x0000002100237212 */ /* 0x095fe200078ec0ff */
        /* <DEDUP_REMOVED lines=14> */
[----:B------:R-:W0:Y:S02]  /*4da10*/  @!P0 POPC R34, R35 ;  /* 0x0000002300228309 */ /* 0x000e240000000000 */
[----:B0-----:R-:W-:Y:S02]  /*4da20*/  ISETP.NE.OR P1, PT, R34, 0x1, P0 ;  /* 0x000000012200780c */ /* 0x001fe40000725670 */
        /* <DEDUP_REMOVED lines=25> */
.L_x_2272:
[----:B------:R-:W-:Y:S05]  /*4dbc0*/  BSYNC.RECONVERGENT B2 ;  /* 0x0000000000027941 */ /* 0x000fea0003800200 */
.L_x_2271:
[----:B------:R-:W-:Y:S01]  /*4dbd0*/  ISETP.GT.AND P6, PT, R10, -0x1, PT ;  /* 0xffffffff0a00780c */ /* 0x000fe20003fc4270 */
[----:B------:R-:W-:Y:S01]  /*4dbe0*/  BSSY.RECONVERGENT B2, `(.L_x_2273) ;  /* 0x000000c000027945 */ /* 0x000fe20003800200 */
[----:B------:R-:W-:Y:S02]  /*4dbf0*/  LOP3.LUT R37, R16, R33, RZ, 0xc0, !PT ;  /* 0x0000002110257212 */ /* 0x000fe400078ec0ff */
[----:B------:R-:W-:-:S09]  /*4dc00*/  ISETP.NE.AND P5, PT, R36, R15, PT ;  /* 0x0000000f2400720c */ /* 0x000fd20003fa5270 */
[----:B------:R-:W-:Y:S05]  /*4dc10*/  @P4 BRA P6, `(.L_x_2274) ;  /* 0x0000000000204947 */ /* 0x000fea0003000000 */
        /* <DEDUP_REMOVED lines=8> */
.L_x_2274:
[----:B------:R-:W-:Y:S05]  /*4dca0*/  BSYNC.RECONVERGENT B2 ;  /* 0x0000000000027941 */ /* 0x000fea0003800200 */
.L_x_2273:
[----:B------:R-:W-:Y:S01]  /*4dcb0*/  ISETP.GT.AND P6, PT, R11, -0x1, PT ;  /* 0xffffffff0b00780c */ /* 0x000fe20003fc4270 */
[----:B------:R-:W-:Y:S01]  /*4dcc0*/  BSSY.RECONVERGENT B2, `(.L_x_2275) ;  /* 0x000000c000027945 */ /* 0x000fe20003800200 */
[----:B------:R-:W-:Y:S02]  /*4dcd0*/  LOP3.LUT R10, R17, R33, RZ, 0xc0, !PT ;  /* 0x00000021110a7212 */ /* 0x000fe400078ec0ff */
[----:B------:R-:W-:-:S09]  /*4dce0*/  ISETP.NE.AND P4, PT, R37, R16, PT ;  /* 0x000000102500720c */ /* 0x000fd20003f85270 */
[----:B------:R-:W-:Y:S05]  /*4dcf0*/  @P3 BRA P6, `(.L_x_2276) ;  /* 0x0000000000203947 */ /* 0x000fea0003000000 */
[----:B0-----:R-:W-:-:S04]  /*4dd00*/  LOP3.LUT R0, R11, R33, RZ, 0x30, !PT ;  /* 0x000000210b007212 */ /* 0x001fc800078e30ff */
[----:B-1----:R-:W0:Y:S02]  /*4dd10*/  POPC R9, R0 ;  /* 0x0000000000097309 */ /* 0x002e240000000000 */
[----:B0-----:R-:W-:-:S13]  /*4dd20*/  ISETP.NE.AND P3, PT, R9, 0x1, PT ;  /* 0x000000010900780c */ /* 0x001fda0003f65270 */
[----:B------:R-:W-:-:S04]  /*4dd30*/  @!P3 LOP3.LUT R0, R0, 0x80000000, RZ, 0xfc, !PT ;  /* 0x800000000000b812 */ /* 0x000fc800078efcff */
[----:B------:R-:W-:Y:S01]  /*4dd40*/  ISETP.NE.AND P3, PT, R11, R0, PT ;  /* 0x000000000b00720c */ /* 0x000fe20003f65270 */
[----:B------:R2:W-:Y:S03]  /*4dd50*/  STL [R4+0xc], R0 ;  /* 0x00000c0004007387 */ /* 0x0005e60000100800 */
[----:B------:R-:W-:-:S04]  /*4dd60*/  SEL R9, RZ, 0x1, !P3 ;  /* 0x00000001ff097807 */ /* 0x000fc80005800000 */
[----:B------:R-:W-:-:S07]  /*4dd70*/  LOP3.LUT R34, R34, R9, RZ, 0xfc, !PT ;  /* 0x0000000922227212 */ /* 0x000fce00078efcff */
.L_x_2276:
[----:B------:R-:W-:Y:S05]  /*4dd80*/  BSYNC.RECONVERGENT B2 ;  /* 0x0000000000027941 */ /* 0x000fea0003800200 */
.L_x_2275:
[----:B------:R-:W-:Y:S01]  /*4dd90*/  ISETP.GT.AND P6, PT, R12, -0x1, PT ;  /* 0xffffffff0c00780c */ /* 0x000fe20003fc4270 */
[----:B------:R-:W-:Y:S01]  /*4dda0*/  BSSY.RECONVERGENT B2, `(.L_x_2277) ;  /* 0x000000c000027945 */ /* 0x000fe20003800200 */
[----:B------:R-:W-:Y:S02]  /*4ddb0*/  LOP3.LUT R35, R18, R33, RZ, 0xc0, !PT ;  /* 0x0000002112237212 */ /* 0x000fe400078ec0ff */
[----:B------:R-:W-:-:S09]  /*4ddc0*/  ISETP.NE.AND P3, PT, R10, R17, PT ;  /* 0x000000110a00720c */ /* 0x000fd20003f65270 */
[----:B------:R-:W-:Y:S05]  /*4ddd0*/  @P2 BRA P6, `(.L_x_2278) ;  /* 0x0000000000202947 */ /* 0x000fea0003000000 */
[----:B-1----:R-:W-:-:S04]  /*4dde0*/  LOP3.LUT R9, R12, R33, RZ, 0x30, !PT ;  /* 0x000000210c097212 */ /* 0x002fc800078e30ff */
[----:B0-2---:R-:W0:Y:S02]  /*4ddf0*/  POPC R0, R9 ;  /* 0x0000000900007309 */ /* 0x005e240000000000 */
[----:B0-----:R-:W-:-:S13]  /*4de00*/  ISETP.NE.AND P2, PT, R0, 0x1, PT ;  /* 0x000000010000780c */ /* 0x001fda0003f45270 */
[----:B------:R-:W-:-:S04]  /*4de10*/  @!P2 LOP3.LUT R9, R9, 0x80000000, RZ, 0xfc, !PT ;  /* 0x800000000909a812 */ /* 0x000fc800078efcff */
[----:B------:R-:W-:Y:S01]  /*4de20*/  ISETP.NE.AND P2, PT, R12, R9, PT ;  /* 0x000000090c00720c */ /* 0x000fe20003f45270 */
[----:B------:R3:W-:Y:S03]  /*4de30*/  STL [R4+0x20], R9 ;  /* 0x0000200904007387 */ /* 0x0007e60000100800 */
[----:B------:R-:W-:-:S04]  /*4de40*/  SEL R11, RZ, 0x1, !P2 ;  /* 0x00000001ff0b7807 */ /* 0x000fc80005000000 */
[----:B------:R-:W-:-:S07]  /*4de50*/  LOP3.LUT R34, R34, R11, RZ, 0xfc, !PT ;  /* 0x0000000b22227212 */ /* 0x000fce00078efcff */
.L_x_2278:
[----:B------:R-:W-:Y:S05]  /*4de60*/  BSYNC.RECONVERGENT B2 ;  /* 0x0000000000027941 */ /* 0x000fea0003800200 */
.L_x_2277:
[----:B------:R-:W-:Y:S01]  /*4de70*/  ISETP.GT.AND P6, PT, R13, -0x1, PT ;  /* 0xffffffff0d00780c */ /* 0x000fe20003fc4270 */
[----:B------:R-:W-:Y:S01]  /*4de80*/  BSSY.RECONVERGENT B2, `(.L_x_2279) ;  /* 0x000000c000027945 */ /* 0x000fe20003800200 */
[----:B------:R-:W-:Y:S02]  /*4de90*/  LOP3.LUT R10, R19, R33, RZ, 0xc0, !PT ;  /* 0x00000021130a7212 */ /* 0x000fe400078ec0ff */
[----:B------:R-:W-:-:S09]  /*4dea0*/  ISETP.NE.AND P2, PT, R35, R18, PT ;  /* 0x000000122300720c */ /* 0x000fd20003f45270 */
[----:B------:R-:W-:Y:S05]  /*4deb0*/  @P1 BRA P6, `(.L_x_2280) ;  /* 0x0000000000201947 */ /* 0x000fea0003000000 */
[----:B0-2---:R-:W-:-:S04]  /*4dec0*/  LOP3.LUT R0, R13, R33, RZ, 0x30, !PT ;  /* 0x000000210d007212 */ /* 0x005fc800078e30ff */
[----:B-1-3--:R-:W0:Y:S02]  /*4ded0*/  POPC R9, R0 ;  /* 0x0000000000097309 */ /* 0x00ae240000000000 */
[----:B0-----:R-:W-:-:S13]  /*4dee0*/  ISETP.NE.AND P1, PT, R9, 0x1, PT ;  /* 0x000000010900780c */ /* 0x001fda0003f25270 */
[----:B------:R-:W-:-:S04]  /*4def0*/  @!P1 LOP3.LUT R0, R0, 0x80000000, RZ, 0xfc, !PT ;  /* 0x8000000000009812 */ /* 0x000fc800078efcff */
[----:B------:R-:W-:Y:S01]  /*4df00*/  ISETP.NE.AND P1, PT, R13, R0, PT ;  /* 0x000000000d00720c */ /* 0x000fe20003f25270 */
[----:B------:R4:W-:Y:S03]  /*4df10*/  STL [R4+-0x2c], R0 ;  /* 0xffffd40004007387 */ /* 0x0009e60000100800 */
[----:B------:R-:W-:-:S04]  /*4df20*/  SEL R9, RZ, 0x1, !P1 ;  /* 0x00000001ff097807 */ /* 0x000fc80004800000 */
[----:B------:R-:W-:-:S07]  /*4df30*/  LOP3.LUT R34, R34, R9, RZ, 0xfc, !PT ;  /* 0x0000000922227212 */ /* 0x000fce00078efcff */
.L_x_2280:
[----:B------:R-:W-:Y:S05]  /*4df40*/  BSYNC.RECONVERGENT B2 ;  /* 0x0000000000027941 */ /* 0x000fea0003800200 */
.L_x_2279:
[----:B------:R-:W-:Y:S01]  /*4df50*/  ISETP.GT.AND P6, PT, R14, -0x1, PT ;  /* 0xffffffff0e00780c */ /* 0x000fe20003fc4270 */
[----:B------:R-:W-:Y:S01]  /*4df60*/  BSSY.RECONVERGENT B2, `(.L_x_2281) ;  /* 0x000000c000027945 */ /* 0x000fe20003800200 */
[----:B------:R-:W-:Y:S02]  /*4df70*/  LOP3.LUT R13, R20, R33, RZ, 0xc0, !PT ;  /* 0x00000021140d7212 */ /* 0x000fe400078ec0ff */
[----:B------:R-:W-:-:S09]  /*4df80*/  ISETP.NE.AND P1, PT, R10, R19, PT ;  /* 0x000000130a00720c */ /* 0x000fd20003f25270 */
[----:B------:R-:W-:Y:S05]  /*4df90*/  @P0 BRA P6, `(.L_x_2282) ;  /* 0x0000000000200947 */ /* 0x000fea0003000000 */
[----:B-1-3--:R-:W-:-:S04]  /*4dfa0*/  LOP3.LUT R9, R14, R33, RZ, 0x30, !PT ;  /* 0x000000210e097212 */ /* 0x00afc800078e30ff */
[----:B0-2-4-:R-:W0:Y:S02]  /*4dfb0*/  POPC R0, R9 ;  /* 0x0000000900007309 */ /* 0x015e240000000000 */
[----:B0-----:R-:W-:-:S13]  /*4dfc0*/  ISETP.NE.AND P0, PT, R0, 0x1, PT ;  /* 0x000000010000780c */ /* 0x001fda0003f05270 */
[----:B------:R-:W-:-:S04]  /*4dfd0*/  @!P0 LOP3.LUT R9, R9, 0x80000000, RZ, 0xfc, !PT ;  /* 0x8000000009098812 */ /* 0x000fc800078efcff */
[----:B------:R-:W-:Y:S01]  /*4dfe0*/  ISETP.NE.AND P0, PT, R14, R9, PT ;  /* 0x000000090e00720c */ /* 0x000fe20003f05270 */
[----:B------:R0:W-:Y:S03]  /*4dff0*/  STL [R4+-0x18], R9 ;  /* 0xffffe80904007387 */ /* 0x0001e60000100800 */
[----:B------:R-:W-:-:S04]  /*4e000*/  SEL R11, RZ, 0x1, !P0 ;  /* 0x00000001ff0b7807 */ /* 0x000fc80004000000 */
[----:B------:R-:W-:-:S07]  /*4e010*/  LOP3.LUT R34, R34, R11, RZ, 0xfc, !PT ;  /* 0x0000000b22227212 */ /* 0x000fce00078efcff */
.L_x_2282:
[----:B------:R-:W-:Y:S05]  /*4e020*/  BSYNC.RECONVERGENT B2 ;  /* 0x0000000000027941 */ /* 0x000fea0003800200 */
.L_x_2281:
        /* <DEDUP_REMOVED lines=11> */
[----:B0-2-4-:R-:W-:-:S04]  /*4e0e0*/  LOP3.LUT R0, R15, R33, RZ, 0x30, !PT ;  /* 0x000000210f007212 */ /* 0x015fc800078e30ff */
[----:B-1-3--:R-:W0:Y:S02]  /*4e0f0*/  POPC R9, R0 ;  /* 0x0000000000097309 */ /* 0x00ae240000000000 */
[----:B0-----:R-:W-:-:S13]  /*4e100*/  ISETP.NE.AND P5, PT, R9, 0x1, PT ;  /* 0x000000010900780c */ /* 0x001fda0003fa5270 */
[----:B------:R-:W-:-:S04]  /*4e110*/  @!P5 LOP3.LUT R0, R0, 0x80000000, RZ, 0xfc, !PT ;  /* 0x800000000000d812 */ /* 0x000fc800078efcff */
[----:B------:R-:W-:Y:S01]  /*4e120*/  ISETP.NE.AND P5, PT, R15, R0, PT ;  /* 0x000000000f00720c */ /* 0x000fe20003fa5270 */
[----:B------:R0:W-:Y:S03]  /*4e130*/  STL [R4+-0x4], R0 ;  /* 0xfffffc0004007387 */ /* 0x0001e60000100800 */
[----:B------:R-:W-:-:S04]  /*4e140*/  SEL R9, RZ, 0x1, !P5 ;  /* 0x00000001ff097807 */ /* 0x000fc80006800000 */
[----:B------:R-:W-:-:S07]  /*4e150*/  LOP3.LUT R34, R34, R9, RZ, 0xfc, !PT ;  /* 0x0000000922227212 */ /* 0x000fce00078efcff */
.L_x_2284:
[----:B------:R-:W-:Y:S05]  /*4e160*/  BSYNC.RECONVERGENT B2 ;  /* 0x0000000000027941 */ /* 0x000fea0003800200 */
.L_x_2283:
[----:B------:R-:W-:Y:S01]  /*4e170*/  ISETP.GT.AND P6, PT, R16, -0x1, PT ;  /* 0xffffffff1000780c */ /* 0x000fe20003fc4270 */
[----:B------:R-:W-:Y:S01]  /*4e180*/  BSSY.RECONVERGENT B2, `(.L_x_2285) ;  /* 0x000000c000027945 */ /* 0x000fe20003800200 */
[----:B------:R-:W-:Y:S02]  /*4e190*/  LOP3.LUT R13, R22, R33, RZ, 0xc0, !PT ;  /* 0x00000021160d7212 */ /* 0x000fe400078ec0ff */
[----:B------:R-:W-:-:S09]  /*4e1a0*/  ISETP.NE.AND P5, PT, R10, R21, PT ;  /* 0x000000150a00720c */ /* 0x000fd20003fa5270 */
[----:B------:R-:W-:Y:S05]  /*4e1b0*/  @P4 BRA P6, `(.L_x_2286) ;  /* 0x0000000000204947 */ /* 0x000fea0003000000 */
[----:B01-3--:R-:W-:-:S04]  /*4e1c0*/  LOP3.LUT R9, R16, R33, RZ, 0x30, !PT ;  /* 0x0000002110097212 */ /* 0x00bfc800078e30ff */
[----:B--2-4-:R-:W0:Y:S02]  /*4e1d0*/  POPC R0, R9 ;  /* 0x0000000900007309 */ /* 0x014e240000000000 */
[----:B0-----:R-:W-:-:S13]  /*4e1e0*/  ISETP.NE.AND P4, PT, R0, 0x1, PT ;  /* 0x000000010000780c */ /* 0x001fda0003f85270 */
[----:B------:R-:W-:-:S04]  /*4e1f0*/  @!P4 LOP3.LUT R9, R9, 0x80000000, RZ, 0xfc, !PT ;  /* 0x800000000909c812 */ /* 0x000fc800078efcff */
[----:B------:R-:W-:Y:S01]  /*4e200*/  ISETP.NE.AND P4, PT, R16, R9, PT ;  /* 0x000000091000720c */ /* 0x000fe20003f85270 */
[----:B------:R0:W-:Y:S03]  /*4e210*/  STL [R4+0x10], R9 ;  /* 0x0000100904007387 */ /* 0x0001e60000100800 */
[----:B------:R-:W-:-:S04]  /*4e220*/  SEL R11, RZ, 0x1, !P4 ;  /* 0x00000001ff0b7807 */ /* 0x000fc80006000000 */
[----:B------:R-:W-:-:S07]  /*4e230*/  LOP3.LUT R34, R34, R11, RZ, 0xfc, !PT ;  /* 0x0000000b22227212 */ /* 0x000fce00078efcff */
.L_x_2286:
[----:B------:R-:W-:Y:S05]  /*4e240*/  BSYNC.RECONVERGENT B2 ;  /* 0x0000000000027941 */ /* 0x000fea0003800200 */
.L_x_2285:
[----:B------:R-:W-:Y:S01]  /*4e250*/  ISETP.GT.AND P6, PT, R17, -0x1, PT ;  /* 0xffffffff1100780c */ /* 0x000fe20003fc4270 */
[----:B------:R-:W-:Y:S01]  /*4e260*/  BSSY.RECONVERGENT B2, `(.L_x_2287) ;  /* 0x000000c000027945 */ /* 0x000fe20003800200 */
[----:B------:R-:W-:Y:S02]  /*4e270*/  LOP3.LUT R10, R23, R33, RZ, 0xc0, !PT ;  /* 0x00000021170a7212 */ /* 0x000fe400078ec0ff */
[----:B------:R-:W-:-:S09]  /*4e280*/  ISETP.NE.AND P4, PT, R13, R22, PT ;  /* 0x000000160d00720c */ /* 0x000fd20003f85270 */
[----:B------:R-:W-:Y:S05]  /*4e290*/  @P3 BRA P6, `(.L_x_2288) ;  /* 0x0000000000203947 */ /* 0x000fea0003000000 */
[----:B0-2-4-:R-:W-:-:S04]  /*4e2a0*/  LOP3.LUT R0, R17, R33, RZ, 0x30, !PT ;  /* 0x0000002111007212 */ /* 0x015fc800078e30ff */
[----:B-1-3--:R-:W0:Y:S02]  /*4e2b0*/  POPC R9, R0 ;  /* 0x0000000000097309 */ /* 0x00ae240000000000 */
[----:B0-----:R-:W-:-:S13]  /*4e2c0*/  ISETP.NE.AND P3, PT, R9, 0x1, PT ;  /* 0x000000010900780c */ /* 0x001fda0003f65270 */
[----:B------:R-:W-:-:S04]  /*4e2d0*/  @!P3 LOP3.LUT R0, R0, 0x80000000, RZ, 0xfc, !PT ;  /* 0x800000000000b812 */ /* 0x000fc800078efcff */
[----:B------:R-:W-:Y:S01]  /*4e2e0*/  ISETP.NE.AND P3, PT, R17, R0, PT ;  /* 0x000000001100720c */ /* 0x000fe20003f65270 */
[----:B------:R0:W-:Y:S03]  /*4e2f0*/  STL [R4+0x24], R0 ;  /* 0x0000240004007387 */ /* 0x0001e60000100800 */
[----:B------:R-:W-:-:S04]  /*4e300*/  SEL R9, RZ, 0x1, !P3 ;  /* 0x00000001ff097807 */ /* 0x000fc80005800000 */
[----:B------:R-:W-:-:S07]  /*4e310*/  LOP3.LUT R34, R34, R9, RZ, 0xfc, !PT ;  /* 0x0000000922227212 */ /* 0x000fce00078efcff */
.L_x_2288:
[----:B------:R-:W-:Y:S05]  /*4e320*/  BSYNC.RECONVERGENT B2 ;  /* 0x0000000000027941 */ /* 0x000fea0003800200 */
.L_x_2287:
        /* <DEDUP_REMOVED lines=10> */
[----:B------:R0:W-:Y:S03]  /*4e3d0*/  STL [R4+-0x28], R9 ;  /* 0xffffd80904007387 */ /* 0x0001e60000100800 */
[----:B------:R-:W-:-:S04]  /*4e3e0*/  SEL R11, RZ, 0x1, !P2 ;  /* 0x00000001ff0b7807 */ /* 0x000fc80005000000 */
[----:B------:R-:W-:-:S07]  /*4e3f0*/  LOP3.LUT R34, R34, R11, RZ, 0xfc, !PT ;  /* 0x0000000b22227212 */ /* 0x000fce00078efcff */
.L_x_2290:
[----:B------:R-:W-:Y:S05]  /*4e400*/  BSYNC.RECONVERGENT B2 ;  /* 0x0000000000027941 */ /* 0x000fea0003800200 */
.L_x_2289:
        /* <DEDUP_REMOVED lines=13> */
.L_x_2292:
[----:B------:R-:W-:Y:S05]  /*4e4e0*/  BSYNC.RECONVERGENT B2 ;  /* 0x0000000000027941 */ /* 0x000fea0003800200 */
.L_x_2291:
        /* <DEDUP_REMOVED lines=10> */
[----:B------:R0:W-:Y:S03]  /*4e590*/  STL [R4], R9 ;  /* 0x0000000904007387 */ /* 0x0001e60000100800 */
[----:B------:R-:W-:-:S04]  /*4e5a0*/  SEL R11, RZ, 0x1, !P0 ;  /* 0x00000001ff0b7807 */ /* 0x000fc80004000000 */
[----:B------:R-:W-:-:S07]  /*4e5b0*/  LOP3.LUT R34, R34, R11, RZ, 0xfc, !PT ;  /* 0x0000000b22227212 */ /* 0x000fce00078efcff */
.L_x_2294:
[----:B------:R-:W-:Y:S05]  /*4e5c0*/  BSYNC.RECONVERGENT B2 ;  /* 0x0000000000027941 */ /* 0x000fea0003800200 */
.L_x_2293:
        /* <DEDUP_REMOVED lines=19> */
.L_x_2296:
[----:B------:R-:W-:Y:S05]  /*4e700*/  BSYNC.RECONVERGENT B2 ;  /* 0x0000000000027941 */ /* 0x000fea0003800200 */
.L_x_2295:
        /* <DEDUP_REMOVED lines=13> */
.L_x_2298:
[----:B------:R-:W-:Y:S05]  /*4e7e0*/  BSYNC.RECONVERGENT B2 ;  /* 0x0000000000027941 */ /* 0x000fea0003800200 */
.L_x_2297:
        /* <DEDUP_REMOVED lines=13> */
.L_x_2300:
[----:B------:R-:W-:Y:S05]  /*4e8c0*/  BSYNC.RECONVERGENT B2 ;  /* 0x0000000000027941 */ /* 0x000fea0003800200 */
.L_x_2299:
        /* <DEDUP_REMOVED lines=13> */
.L_x_2302:
[----:B------:R-:W-:Y:S05]  /*4e9a0*/  BSYNC.RECONVERGENT B2 ;  /* 0x0000000000027941 */ /* 0x000fea0003800200 */
.L_x_2301:
        /* <DEDUP_REMOVED lines=13> */
.L_x_2304:
[----:B------:R-:W-:Y:S05]  /*4ea80*/  BSYNC.RECONVERGENT B2 ;  /* 0x0000000000027941 */ /* 0x000fea0003800200 */
.L_x_2303:
        /* <DEDUP_REMOVED lines=13> */
.L_x_2306:
[----:B------:R-:W-:Y:S05]  /*4eb60*/  BSYNC.RECONVERGENT B2 ;  /* 0x0000000000027941 */ /* 0x000fea0003800200 */
.L_x_2305:
        /* <DEDUP_REMOVED lines=18> */
.L_x_2308:
[----:B------:R-:W-:Y:S05]  /*4ec90*/  BSYNC.RECONVERGENT B2 ;  /* 0x0000000000027941 */ /* 0x000fea0003800200 */
.L_x_2307:
[----:B------:R-:W-:Y:S01]  /*4eca0*/  ISETP.GT.AND P6, PT, R28, -0x1, PT ;  /* 0xffffffff1c00780c */ /* 0x000fe20003fc4270 */
[----:B------:R-:W-:Y:S01]  /*4ecb0*/  BSSY.RECONVERGENT B2, `(.L_x_2309) ;  /* 0x000000b000027945 */ /* 0x000fe20003800200 */
[----:B------:R-:W-:-:S11]  /*4ecc0*/  ISETP.GT.AND P5, PT, R29, -0x1, PT ;  /* 0xffffffff1d00780c */ /* 0x000fd60003fa4270 */
        /* <DEDUP_REMOVED lines=9> */
.L_x_2310:
[----:B------:R-:W-:Y:S05]  /*4ed60*/  BSYNC.RECONVERGENT B2 ;  /* 0x0000000000027941 */ /* 0x000fea0003800200 */
.L_x_2309:
[----:B------:R-:W-:Y:S04]  /*4ed70*/  BSSY.RECONVERGENT B2, `(.L_x_2311) ;  /* 0x000000a000027945 */ /* 0x000fe80003800200 */
        /* <DEDUP_REMOVED lines=9> */
.L_x_2312:
[----:B------:R-:W-:Y:S05]  /*4ee10*/  BSYNC.RECONVERGENT B2 ;  /* 0x0000000000027941 */ /* 0x000fea0003800200 */
.L_x_2311:
[----:B------:R-:W-:Y:S01]  /*4ee20*/  ISETP.GT.AND P5, PT, R30, -0x1, PT ;  /* 0xffffffff1e00780c */ /* 0x000fe20003fa4270 */
[----:B------:R-:W-:Y:S01]  /*4ee30*/  BSSY.RECONVERGENT B2, `(.L_x_2313) ;  /* 0x000000c000027945 */ /* 0x000fe20003800200 */
[----:B------:R-:W-:Y:S02]  /*4ee40*/  ISETP.GT.AND P4, PT, R31, -0x1, PT ;  /* 0xffffffff1f00780c */ /* 0x000fe40003f84270 */
[----:B------:R-:W-:-:S09]  /*4ee50*/  ISETP.GT.AND P3, PT, R32, -0x1, PT ;  /* 0xffffffff2000780c */ /* 0x000fd20003f64270 */
        /* <DEDUP_REMOVED lines=9> */
.L_x_2314:
[----:B------:R-:W-:Y:S05]  /*4eef0*/  BSYNC.RECONVERGENT B2 ;  /* 0x0000000000027941 */ /* 0x000fea0003800200 */
.L_x_2313:
[----:B------:R-:W-:Y:S04]  /*4ef00*/  BSSY.RECONVERGENT B2, `(.L_x_2315) ;  /* 0x000000a000027945 */ /* 0x000fe80003800200 */
        /* <DEDUP_REMOVED lines=9> */
.L_x_2316:
[----:B------:R-:W-:Y:S05]  /*4efa0*/  BSYNC.RECONVERGENT B2 ;  /* 0x0000000000027941 */ /* 0x000fea0003800200 */
.L_x_2315:
[----:B------:R-:W-:Y:S05]  /*4efb0*/  @P0 BRA P3, `(.L_x_2270) ;  /* 0x0000000000200947 */ /* 0x000fea0001800000 */
[----:B------:R-:W-:-:S04]  /*4efc0*/  LOP3.LUT R33, R32, R33, RZ, 0x30, !PT ;  /* 0x0000002120217212 */ /* 0x000fc800078e30ff */
[----:B0-2-4-:R-:W0:Y:S02]  /*4efd0*/  POPC R0, R33 ;  /* 0x0000002100007309 */ /* 0x015e240000000000 */
[----:B0-----:R-:W-:-:S13]  /*4efe0*/  ISETP.NE.AND P0, PT, R0, 0x1, PT ;  /* 0x000000010000780c */ /* 0x001fda0003f05270 */
[----:B------:R-:W-:-:S04]  /*4eff0*/  @!P0 LOP3.LUT R33, R33, 0x80000000, RZ, 0xfc, !PT ;  /* 0x8000000021218812 */ /* 0x000fc800078efcff */
[----:B------:R-:W-:Y:S01]  /*4f000*/  ISETP.NE.AND P0, PT, R32, R33, PT ;  /* 0x000000212000720c */ /* 0x000fe20003f05270 */
[----:B------:R0:W-:Y:S03]  /*4f010*/  STL [R4+0x30], R33 ;  /* 0x0000302104007387 */ /* 0x0001e60000100800 */
[----:B-1-3--:R-:W-:-:S04]  /*4f020*/  SEL R9, RZ, 0x1, !P0 ;  /* 0x00000001ff097807 */ /* 0x00afc80004000000 */
[----:B------:R-:W-:-:S07]  /*4f030*/  LOP3.LUT R34, R34, R9, RZ, 0xfc, !PT ;  /* 0x0000000922227212 */ /* 0x000fce00078efcff */
.L_x_2270:
[----:B------:R-:W-:Y:S05]  /*4f040*/  BSYNC.RECONVERGENT B1 ;  /* 0x0000000000017941 */ /* 0x000fea0003800200 */
.L_x_2269:
[----:B------:R-:W-:Y:S01]  /*4f050*/  ISETP.NE.AND P0, PT, R45, RZ, PT ;  /* 0x000000ff2d00720c */ /* 0x000fe20003f05270 */
[----:B01234-:R-:W-:Y:S01]  /*4f060*/  VIADD R4, R4, 0x64 ;  /* 0x0000006404047836 */ /* 0x01ffe20000000000 */
[----:B------:R-:W-:-:S11]  /*4f070*/  LOP3.LUT R6, R5, R6, R34, 0xfe, !PT ;  /* 0x0000000605067212 */ /* 0x000fd600078efe22 */
[----:B------:R-:W-:Y:S05]  /*4f080*/  @P0 BRA `(.L_x_2317) ;  /* 0xffffffac00680947 */ /* 0x000fea000383ffff */
[----:B------:R-:W-:-:S13]  /*4f090*/  ISETP.NE.AND P0, PT, R6, 0x3, PT ;  /* 0x000000030600780c */ /* 0x000fda0003f05270 */
[----:B------:R-:W-:Y:S05]  /*4f0a0*/  @!P0 BRA `(.L_x_517) ;  /* 0x0000009000c08947 */ /* 0x000fea0003800000 */
[----:B------:R-:W-:-:S07]  /*4f0b0*/  IMAD.MOV.U32 R5, RZ, RZ, RZ ;  /* 0x000000ffff057224 */ /* 0x000fce00078e00ff */
.L_x_2468:
        /* <DEDUP_REMOVED lines=160> */
.L_x_2319:
[----:B------:R-:W-:Y:S05]  /*4fac0*/  BSYNC.RECONVERGENT B1 ;  /* 0x0000000000017941 */ /* 0x000fea0003800200 */
.L_x_2318:
        /* <DEDUP_REMOVED lines=13> */
.L_x_2321:
[----:B------:R-:W-:Y:S05]  /*4fba0*/  BSYNC.RECONVERGENT B1 ;  /* 0x0000000000017941 */ /* 0x000fea0003800200 */
.L_x_2320:
        /* <DEDUP_REMOVED lines=12> */
.L_x_2323:
[----:B------:R-:W-:Y:S05]  /*4fc70*/  BSYNC.RECONVERGENT B1 ;  /* 0x0000000000017941 */ /* 0x000fea0003800200 */
.L_x_2322:
        /* <DEDUP_REMOVED lines=12> */
.L_x_2325:
[----:B------:R-:W-:Y:S05]  /*4fd40*/  BSYNC.RECONVERGENT B1 ;  /* 0x0000000000017941 */ /* 0x000fea0003800200 */
.L_x_2324:
        /* <DEDUP_REMOVED lines=12> */
.L_x_2327:
[----:B------:R-:W-:Y:S05]  /*4fe10*/  BSYNC.RECONVERGENT B1 ;  /* 0x0000000000017941 */ /* 0x000fea0003800200 */
.L_x_2326:
        /* <DEDUP_REMOVED lines=12> */
.L_x_2329:
[----:B------:R-:W-:Y:S05]  /*4fee0*/  BSYNC.RECONVERGENT B1 ;  /* 0x0000000000017941 */ /* 0x000fea0003800200 */
.L_x_2328:
        /* <DEDUP_REMOVED lines=12> */
.L_x_2331:
[----:B------:R-:W-:Y:S05]  /*4ffb0*/  BSYNC.RECONVERGENT B1 ;  /* 0x0000000000017941 */ /* 0x000fea0003800200 */
.L_x_2330:
        /* <DEDUP_REMOVED lines=12> */
.L_x_2333:
[----:B------:R-:W-:Y:S05]  /*50080*/  BSYNC.RECONVERGENT B1 ;  /* 0x0000000000017941 */ /* 0x000fea0003800200 */
.L_x_2332:
        /* <DEDUP_REMOVED lines=12> */
.L_x_2335:
[----:B------:R-:W-:Y:S05]  /*50150*/  BSYNC.RECONVERGENT B1 ;  /* 0x0000000000017941 */ /* 0x000fea0003800200 */
.L_x_2334:
        /* <DEDUP_REMOVED lines=12> */
.L_x_2337:
[----:B------:R-:W-:Y:S05]  /*50220*/  BSYNC.RECONVERGENT B1 ;  /* 0x0000000000017941 */ /* 0x000fea0003800200 */
.L_x_2336:
        /* <DEDUP_REMOVED lines=12> */
.L_x_2339:
[----:B------:R-:W-:Y:S05]  /*502f0*/  BSYNC.RECONVERGENT B1 ;  /* 0x0000000000017941 */ /* 0x000fea0003800200 */
.L_x_2338:
        /* <DEDUP_REMOVED lines=12> */
.L_x_2341:
[----:B------:R-:W-:Y:S05]  /*503c0*/  BSYNC.RECONVERGENT B1 ;  /* 0x0000000000017941 */ /* 0x000fea0003800200 */
.L_x_2340:
        /* <DEDUP_REMOVED lines=12> */
.L_x_2343:
[----:B------:R-:W-:Y:S05]  /*50490*/  BSYNC.RECONVERGENT B1 ;  /* 0x0000000000017941 */ /* 0x000fea0003800200 */
.L_x_2342:
        /* <DEDUP_REMOVED lines=12> */
.L_x_2345:
[----:B------:R-:W-:Y:S05]  /*50560*/  BSYNC.RECONVERGENT B1 ;  /* 0x0000000000017941 */ /* 0x000fea0003800200 */
.L_x_2344:
        /* <DEDUP_REMOVED lines=12> */
.L_x_2347:
[----:B------:R-:W-:Y:S05]  /*50630*/  BSYNC.RECONVERGENT B1 ;  /* 0x0000000000017941 */ /* 0x000fea0003800200 */
.L_x_2346:
        /* <DEDUP_REMOVED lines=12> */
.L_x_2349:
[----:B------:R-:W-:Y:S05]  /*50700*/  BSYNC.RECONVERGENT B1 ;  /* 0x0000000000017941 */ /* 0x000fea0003800200 */
.L_x_2348:
        /* <DEDUP_REMOVED lines=12> */
.L_x_2351:
[----:B------:R-:W-:Y:S05]  /*507d0*/  BSYNC.RECONVERGENT B1 ;  /* 0x0000000000017941 */ /* 0x000fea0003800200 */
.L_x_2350:
        /* <DEDUP_REMOVED lines=12> */
.L_x_2353:
[----:B------:R-:W-:Y:S05]  /*508a0*/  BSYNC.RECONVERGENT B1 ;  /* 0x0000000000017941 */ /* 0x000fea0003800200 */
.L_x_2352:
        /* <DEDUP_REMOVED lines=12> */
.L_x_2355:
[----:B------:R-:W-:Y:S05]  /*50970*/  BSYNC.RECONVERGENT B1 ;  /* 0x0000000000017941 */ /* 0x000fea0003800200 */
.L_x_2354:
        /* <DEDUP_REMOVED lines=12> */
.L_x_2357:
[----:B------:R-:W-:Y:S05]  /*50a40*/  BSYNC.RECONVERGENT B1 ;  /* 0x0000000000017941 */ /* 0x000fea0003800200 */
.L_x_2356:
        /* <DEDUP_REMOVED lines=11> */
.L_x_2359:
[----:B------:R-:W-:Y:S05]  /*50b00*/  BSYNC.RECONVERGENT B1 ;  /* 0x0000000000017941 */ /* 0x000fea0003800200 */
.L_x_2358:
        /* <DEDUP_REMOVED lines=11> */
.L_x_2361:
[----:B------:R-:W-:Y:S05]  /*50bc0*/  BSYNC.RECONVERGENT B1 ;  /* 0x0000000000017941 */ /* 0x000fea0003800200 */
.L_x_2360:
        /* <DEDUP_REMOVED lines=11> */
.L_x_2363:
[----:B------:R-:W-:Y:S05]  /*50c80*/  BSYNC.RECONVERGENT B1 ;  /* 0x0000000000017941 */ /* 0x000fea0003800200 */
.L_x_2362:
        /* <DEDUP_REMOVED lines=11> */
.L_x_2365:
[----:B------:R-:W-:Y:S05]  /*50d40*/  BSYNC.RECONVERGENT B1 ;  /* 0x0000000000017941 */ /* 0x000fea0003800200 */
.L_x_2364:
        /* <DEDUP_REMOVED lines=11> */
.L_x_2367:
[----:B------:R-:W-:Y:S05]  /*50e00*/  BSYNC.RECONVERGENT B1 ;  /* 0x0000000000017941 */ /* 0x000fea0003800200 */
.L_x_2366:
        /* <DEDUP_REMOVED lines=11> */
.L_x_2369:
[----:B------:R-:W-:Y:S05]  /*50ec0*/  BSYNC.RECONVERGENT B1 ;  /* 0x0000000000017941 */ /* 0x000fea0003800200 */
.L_x_2368:
        /* <DEDUP_REMOVED lines=27> */
.L_x_2371:
[----:B------:R-:W-:Y:S05]  /*51080*/  BSYNC.RECONVERGENT B1 ;  /* 0x0000000000017941 */ /* 0x000fea0003800200 */
.L_x_2370:
        /* <DEDUP_REMOVED lines=17> */
.L_x_2373:
[----:B------:R-:W-:Y:S05]  /*511a0*/  BSYNC.RECONVERGENT B1 ;  /* 0x0000000000017941 */ /* 0x000fea0003800200 */
.L_x_2372:
        /* <DEDUP_REMOVED lines=17> */
.L_x_2375:
[----:B------:R-:W-:Y:S05]  /*512c0*/  BSYNC.RECONVERGENT B1 ;  /* 0x0000000000017941 */ /* 0x000fea0003800200 */
.L_x_2374:
        /* <DEDUP_REMOVED lines=17> */
.L_x_2377:
[----:B------:R-:W-:Y:S05]  /*513e0*/  BSYNC.RECONVERGENT B1 ;  /* 0x0000000000017941 */ /* 0x000fea0003800200 */
.L_x_2376:
        /* <DEDUP_REMOVED lines=17> */
.L_x_2379:
[----:B------:R-:W-:Y:S05]  /*51500*/  BSYNC.RECONVERGENT B1 ;  /* 0x0000000000017941 */ /* 0x000fea0003800200 */
.L_x_2378:
        /* <DEDUP_REMOVED lines=17> */
.L_x_2381:
[----:B------:R-:W-:Y:S05]  /*51620*/  BSYNC.RECONVERGENT B1 ;  /* 0x0000000000017941 */ /* 0x000fea0003800200 */
.L_x_2380:
        /* <DEDUP_REMOVED lines=17> */
.L_x_2383:
[----:B------:R-:W-:Y:S05]  /*51740*/  BSYNC.RECONVERGENT B1 ;  /* 0x0000000000017941 */ /* 0x000fea0003800200 */
.L_x_2382:
        /* <DEDUP_REMOVED lines=17> */
.L_x_2385:
[----:B------:R-:W-:Y:S05]  /*51860*/  BSYNC.RECONVERGENT B1 ;  /* 0x0000000000017941 */ /* 0x000fea0003800200 */
.L_x_2384:
        /* <DEDUP_REMOVED lines=17> */
.L_x_2387:
[----:B------:R-:W-:Y:S05]  /*51980*/  BSYNC.RECONVERGENT B1 ;  /* 0x0000000000017941 */ /* 0x000fea0003800200 */
.L_x_2386:
        /* <DEDUP_REMOVED lines=17> */
.L_x_2389:
[----:B------:R-:W-:Y:S05]  /*51aa0*/  BSYNC.RECONVERGENT B1 ;  /* 0x0000000000017941 */ /* 0x000fea0003800200 */
.L_x_2388:
        /* <DEDUP_REMOVED lines=17> */
.L_x_2391:
[----:B------:R-:W-:Y:S05]  /*51bc0*/  BSYNC.RECONVERGENT B1 ;  /* 0x0000000000017941 */ /* 0x000fea0003800200 */
.L_x_2390:
        /* <DEDUP_REMOVED lines=17> */
.L_x_2393:
[----:B------:R-:W-:Y:S05]  /*51ce0*/  BSYNC.RECONVERGENT B1 ;  /* 0x0000000000017941 */ /* 0x000fea0003800200 */
.L_x_2392:
        /* <DEDUP_REMOVED lines=17> */
.L_x_2395:
[----:B------:R-:W-:Y:S05]  /*51e00*/  BSYNC.RECONVERGENT B1 ;  /* 0x0000000000017941 */ /* 0x000fea0003800200 */
.L_x_2394:
        /* <DEDUP_REMOVED lines=17> */
.L_x_2397:
[----:B------:R-:W-:Y:S05]  /*51f20*/  BSYNC.RECONVERGENT B1 ;  /* 0x0000000000017941 */ /* 0x000fea0003800200 */
.L_x_2396:
        /* <DEDUP_REMOVED lines=17> */
.L_x_2399:
[----:B------:R-:W-:Y:S05]  /*52040*/  BSYNC.RECONVERGENT B1 ;  /* 0x0000000000017941 */ /* 0x000fea0003800200 */
.L_x_2398:
        /* <DEDUP_REMOVED lines=17> */
.L_x_2401:
[----:B------:R-:W-:Y:S05]  /*52160*/  BSYNC.RECONVERGENT B1 ;  /* 0x0000000000017941 */ /* 0x000fea0003800200 */
.L_x_2400:
        /* <DEDUP_REMOVED lines=17> */
.L_x_2403:
[----:B------:R-:W-:Y:S05]  /*52280*/  BSYNC.RECONVERGENT B1 ;  /* 0x0000000000017941 */ /* 0x000fea0003800200 */
.L_x_2402:
        /* <DEDUP_REMOVED lines=17> */
.L_x_2405:
[----:B------:R-:W-:Y:S05]  /*523a0*/  BSYNC.RECONVERGENT B1 ;  /* 0x0000000000017941 */ /* 0x000fea0003800200 */
.L_x_2404:
        /* <DEDUP_REMOVED lines=17> */
.L_x_2407:
[----:B------:R-:W-:Y:S05]  /*524c0*/  BSYNC.RECONVERGENT B1 ;  /* 0x0000000000017941 */ /* 0x000fea0003800200 */
.L_x_2406:
        /* <DEDUP_REMOVED lines=17> */
.L_x_2409:
[----:B------:R-:W-:Y:S05]  /*525e0*/  BSYNC.RECONVERGENT B1 ;  /* 0x0000000000017941 */ /* 0x000fea0003800200 */
.L_x_2408:
        /* <DEDUP_REMOVED lines=17> */
.L_x_2411:
[----:B------:R-:W-:Y:S05]  /*52700*/  BSYNC.RECONVERGENT B1 ;  /* 0x0000000000017941 */ /* 0x000fea0003800200 */
.L_x_2410:
        /* <DEDUP_REMOVED lines=17> */
.L_x_2413:
[----:B------:R-:W-:Y:S05]  /*52820*/  BSYNC.RECONVERGENT B1 ;  /* 0x0000000000017941 */ /* 0x000fea0003800200 */
.L_x_2412:
        /* <DEDUP_REMOVED lines=17> */
.L_x_2415:
[----:B------:R-:W-:Y:S05]  /*52940*/  BSYNC.RECONVERGENT B1 ;  /* 0x0000000000017941 */ /* 0x000fea0003800200 */
.L_x_2414:
        /* <DEDUP_REMOVED lines=17> */
.L_x_2417:
[----:B------:R-:W-:Y:S05]  /*52a60*/  BSYNC.RECONVERGENT B1 ;  /* 0x0000000000017941 */ /* 0x000fea0003800200 */
.L_x_2416:
        /* <DEDUP_REMOVED lines=19> */
.L_x_2419:
[----:B------:R-:W-:Y:S05]  /*52ba0*/  BSYNC.RECONVERGENT B1 ;  /* 0x0000000000017941 */ /* 0x000fea0003800200 */
.L_x_2418:
[----:B------:R-:W-:Y:S01]  /*52bb0*/  ISETP.NE.AND P0, PT, R33, RZ, PT ;  /* 0x000000ff2100720c */ /* 0x000fe20003f05270 */
[----:B------:R-:W-:Y:S01]  /*52bc0*/  BSSY.RECONVERGENT B1, `(.L_x_2420) ;  /* 0x0000175000017945 */ /* 0x000fe20003800200 */
[----:B-1-3--:R-:W-:-:S11]  /*52bd0*/  IMAD.MOV.U32 R35, RZ, RZ, RZ ;  /* 0x000000ffff237224 */ /* 0x00afd600078e00ff */
[----:B------:R-:W-:Y:S05]  /*52be0*/  @!P0 BRA `(.L_x_2421) ;  /* 0x0000001400c88947 */ /* 0x000fea0003800000 */
[-C--:B------:R-:W-:Y:S01]  /*52bf0*/  LOP3.LUT R35, R0, R33.reuse, RZ, 0xc0, !PT ;  /* 0x0000002100237212 */ /* 0x080fe200078ec0ff */
[----:B------:R-:W-:Y:S01]  /*52c00*/  BSSY.RECONVERGENT B2, `(.L_x_2422) ;  /* 0x0000029000027945 */ /* 0x000fe20003800200 */
[----:B------:R-:W-:Y:S02]  /*52c10*/  ISETP.GT.AND P6, PT, R9, -0x1, PT ;  /* 0xffffffff0900780c */ /* 0x000fe40003fc4270 */
[----:B------:R-:W-:Y:S02]  /*52c20*/  ISETP.NE.AND P0, PT, R35, R0, PT ;  /* 0x000000002300720c */ /* 0x000fe40003f05270 */
[-C--:B------:R-:W-:Y:S02]  /*52c30*/  LOP3.LUT R39, R12, R33.reuse, RZ, 0xc0, !PT ;  /* 0x000000210c277212 */ /* 0x080fe400078ec0ff */
[----:B------:R-:W-:Y:S02]  /*52c40*/  ISETP.EQ.AND P0, PT, R38, 0x2, !P0 ;  /* 0x000000022600780c */ /* 0x000fe40004702270 */
[----:B------:R-:W-:-:S02]  /*52c50*/  LOP3.LUT R35, R10, R33, RZ, 0xc0, !PT ;  /* 0x000000210a237212 */ /* 0x000fc400078ec0ff */
[----:B------:R-:W-:Y:S02]  /*52c60*/  ISETP.GT.AND P0, PT, R0, -0x1, P0 ;  /* 0xffffffff0000780c */ /* 0x000fe40000704270 */
[----:B------:R-:W-:Y:S02]  /*52c70*/  ISETP.NE.AND P2, PT, R39, R12, PT ;  /* 0x0000000c2700720c */ /* 0x000fe40003f45270 */
[----:B------:R-:W-:Y:S02]  /*52c80*/  LOP3.LUT R39, R14, R33, RZ, 0xc0, !PT ;  /* 0x000000210e277212 */ /* 0x000fe400078ec0ff */
[----:B------:R-:W-:Y:S01]  /*52c90*/  ISETP.NE.AND P4, PT, R35, R10, PT ;  /* 0x0000000a2300720c */ /* 0x000fe20003f85270 */
[----:B------:R-:W-:Y:S01]  /*52ca0*/  IMAD.MOV.U32 R35, RZ, RZ, RZ ;  /* 0x000000ffff237224 */ /* 0x000fe200078e00ff */
[----:B------:R-:W-:Y:S02]  /*52cb0*/  ISETP.EQ.AND P2, PT, R43, 0x2, !P2 ;  /* 0x000000022b00780c */ /* 0x000fe40005742270 */
[----:B------:R-:W-:-:S02]  /*52cc0*/  ISETP.EQ.AND P4, PT, R41, 0x2, !P4 ;  /* 0x000000022900780c */ /* 0x000fc40006782270 */
[-C--:B------:R-:W-:Y:S02]  /*52cd0*/  LOP3.LUT R36, R15, R33.reuse, RZ, 0xc0, !PT ;  /* 0x000000210f247212 */ /* 0x080fe400078ec0ff */
[----:B------:R-:W-:-:S04]  /*52ce0*/  @!P0 LOP3.LUT R37, R0, R33, RZ, 0x30, !PT ;  /* 0x0000002100258212 */ /* 0x000fc800078e30ff */
[----:B--2-4-:R-:W1:Y:S02]  /*52cf0*/  @!P0 POPC R34, R37 ;  /* 0x0000002500228309 */ /* 0x014e640000000000 */
[----:B-1----:R-:W-:Y:S02]  /*52d00*/  ISETP.NE.OR P1, PT, R34, 0x1, P0 ;  /* 0x000000012200780c */ /* 0x002fe40000725670 */
[----:B------:R-:W-:-:S04]  /*52d10*/  LOP3.LUT R34, R9, R33, RZ, 0xc0, !PT ;  /* 0x0000002109227212 */ /* 0x000fc800078ec0ff */
[----:B------:R-:W-:Y:S02]  /*52d20*/  ISETP.NE.AND P5, PT, R34, R9, PT ;  /* 0x000000092200720c */ /* 0x000fe40003fa5270 */
[----:B------:R-:W-:Y:S02]  /*52d30*/  LOP3.LUT R34, R11, R33, RZ, 0xc0, !PT ;  /* 0x000000210b227212 */ /* 0x000fe400078ec0ff */
[----:B------:R-:W-:Y:S02]  /*52d40*/  ISETP.EQ.AND P5, PT, R40, 0x2, !P5 ;  /* 0x000000022800780c */ /* 0x000fe40006fa2270 */
[----:B------:R-:W-:Y:S02]  /*52d50*/  ISETP.NE.AND P3, PT, R34, R11, PT ;  /* 0x0000000b2200720c */ /* 0x000fe40003f65270 */
        /* <DEDUP_REMOVED lines=19> */
.L_x_2423:
[----:B------:R-:W-:Y:S05]  /*52e90*/  BSYNC.RECONVERGENT B2 ;  /* 0x0000000000027941 */ /* 0x000fea0003800200 */
.L_x_2422:
        /* <DEDUP_REMOVED lines=13> */
.L_x_2425:
[----:B------:R-:W-:Y:S05]  /*52f70*/  BSYNC.RECONVERGENT B2 ;  /* 0x0000000000027941 */ /* 0x000fea0003800200 */
.L_x_2424:
        /* <DEDUP_REMOVED lines=13> */
.L_x_2427:
[----:B------:R-:W-:Y:S05]  /*53050*/  BSYNC.RECONVERGENT B2 ;  /* 0x0000000000027941 */ /* 0x000fea0003800200 */
.L_x_2426:
        /* <DEDUP_REMOVED lines=13> */
.L_x_2429:
[----:B------:R-:W-:Y:S05]  /*53130*/  BSYNC.RECONVERGENT B2 ;  /* 0x0000000000027941 */ /* 0x000fea0003800200 */
.L_x_2428:
        /* <DEDUP_REMOVED lines=13> */
.L_x_2431:
[----:B------:R-:W-:Y:S05]  /*53210*/  BSYNC.RECONVERGENT B2 ;  /* 0x0000000000027941 */ /* 0x000fea0003800200 */
.L_x_2430:
        /* <DEDUP_REMOVED lines=13> */
.L_x_2433:
[----:B------:R-:W-:Y:S05]  /*532f0*/  BSYNC.RECONVERGENT B2 ;  /* 0x0000000000027941 */ /* 0x000fea0003800200 */
.L_x_2432:
        /* <DEDUP_REMOVED lines=19> */
.L_x_2435:
[----:B------:R-:W-:Y:S05]  /*53430*/  BSYNC.RECONVERGENT B2 ;  /* 0x0000000000027941 */ /* 0x000fea0003800200 */
.L_x_2434:
        /* <DEDUP_REMOVED lines=13> */
.L_x_2437:
[----:B------:R-:W-:Y:S05]  /*53510*/  BSYNC.RECONVERGENT B2 ;  /* 0x0000000000027941 */ /* 0x000fea0003800200 */
.L_x_2436:
        /* <DEDUP_REMOVED lines=13> */
.L_x_2439:
[----:B------:R-:W-:Y:S05]  /*535f0*/  BSYNC.RECONVERGENT B2 ;  /* 0x0000000000027941 */ /* 0x000fea0003800200 */
.L_x_2438:
        /* <DEDUP_REMOVED lines=13> */
.L_x_2441:
[----:B------:R-:W-:Y:S05]  /*536d0*/  BSYNC.RECONVERGENT B2 ;  /* 0x0000000000027941 */ /* 0x000fea0003800200 */
.L_x_2440:
        /* <DEDUP_REMOVED lines=13> */
.L_x_2443:
[----:B------:R-:W-:Y:S05]  /*537b0*/  BSYNC.RECONVERGENT B2 ;  /* 0x0000000000027941 */ /* 0x000fea0003800200 */
.L_x_2442:
        /* <DEDUP_REMOVED lines=13> */
.L_x_2445:
[----:B------:R-:W-:Y:S05]  /*53890*/  BSYNC.RECONVERGENT B2 ;  /* 0x0000000000027941 */ /* 0x000fea0003800200 */
.L_x_2444:
        /* <DEDUP_REMOVED lines=19> */
.L_x_2447:
[----:B------:R-:W-:Y:S05]  /*539d0*/  BSYNC.RECONVERGENT B2 ;  /* 0x0000000000027941 */ /* 0x000fea0003800200 */
.L_x_2446:
        /* <DEDUP_REMOVED lines=13> */
.L_x_2449:
[----:B------:R-:W-:Y:S05]  /*53ab0*/  BSYNC.RECONVERGENT B2 ;  /* 0x0000000000027941 */ /* 0x000fea0003800200 */
.L_x_2448:
        /* <DEDUP_REMOVED lines=13> */
.L_x_2451:
[----:B------:R-:W-:Y:S05]  /*53b90*/  BSYNC.RECONVERGENT B2 ;  /* 0x0000000000027941 */ /* 0x000fea0003800200 */
.L_x_2450:
        /* <DEDUP_REMOVED lines=13> */
.L_x_2453:
[----:B------:R-:W-:Y:S05]  /*53c70*/  BSYNC.RECONVERGENT B2 ;  /* 0x0000000000027941 */ /* 0x000fea0003800200 */
.L_x_2452:
        /* <DEDUP_REMOVED lines=13> */
.L_x_2455:
[----:B------:R-:W-:Y:S05]  /*53d50*/  BSYNC.RECONVERGENT B2 ;  /* 0x0000000000027941 */ /* 0x000fea0003800200 */
.L_x_2454:
        /* <DEDUP_REMOVED lines=13> */
.L_x_2457:
[----:B------:R-:W-:Y:S05]  /*53e30*/  BSYNC.RECONVERGENT B2 ;  /* 0x0000000000027941 */ /* 0x000fea0003800200 */
.L_x_2456:
        /* <DEDUP_REMOVED lines=18> */
.L_x_2459:
[----:B------:R-:W-:Y:S05]  /*53f60*/  BSYNC.RECONVERGENT B2 ;  /* 0x0000000000027941 */ /* 0x000fea0003800200 */
.L_x_2458:
        /* <DEDUP_REMOVED lines=12> */
.L_x_2461:
[----:B------:R-:W-:Y:S05]  /*54030*/  BSYNC.RECONVERGENT B2 ;  /* 0x0000000000027941 */ /* 0x000fea0003800200 */
.L_x_2460:
        /* <DEDUP_REMOVED lines=10> */
.L_x_2463:
[----:B------:R-:W-:Y:S05]  /*540e0*/  BSYNC.RECONVERGENT B2 ;  /* 0x0000000000027941 */ /* 0x000fea0003800200 */
.L_x_2462:
        /* <DEDUP_REMOVED lines=13> */
.L_x_2465:
[----:B------:R-:W-:Y:S05]  /*541c0*/  BSYNC.RECONVERGENT B2 ;  /* 0x0000000000027941 */ /* 0x000fea0003800200 */
.L_x_2464:
        /* <DEDUP_REMOVED lines=10> */
.L_x_2467:
[----:B------:R-:W-:Y:S05]  /*54270*/  BSYNC.RECONVERGENT B2 ;  /* 0x0000000000027941 */ /* 0x000fea0003800200 */
.L_x_2466:
[----:B------:R-:W-:Y:S05]  /*54280*/  @P0 BRA P3, `(.L_x_2421) ;  /* 0x0000000000200947 */ /* 0x000fea0001800000 */
[----:B------:R-:W-:-:S04]  /*54290*/  LOP3.LUT R33, R32, R33, RZ, 0x30, !PT ;  /* 0x0000002120217212 */ /* 0x000fc800078e30ff */
[----:B-1-3--:R-:W1:Y:S02]  /*542a0*/  POPC R0, R33 ;  /* 0x0000002100007309 */ /* 0x00ae640000000000 */
[----:B-1----:R-:W-:-:S13]  /*542b0*/  ISETP.NE.AND P0, PT, R0, 0x1, PT ;  /* 0x000000010000780c */ /* 0x002fda0003f05270 */
[----:B------:R-:W-:-:S04]  /*542c0*/  @!P0 LOP3.LUT R33, R33, 0x80000000, RZ, 0xfc, !PT ;  /* 0x8000000021218812 */ /* 0x000fc800078efcff */
[----:B------:R-:W-:Y:S01]  /*542d0*/  ISETP.NE.AND P0, PT, R32, R33, PT ;  /* 0x000000212000720c */ /* 0x000fe20003f05270 */
[----:B------:R1:W-:Y:S03]  /*542e0*/  STL [R8+0x960], R33 ;  /* 0x0009602108007387 */ /* 0x0003e60000100800 */
[----:B------:R-:W-:-:S04]  /*542f0*/  SEL R0, RZ, 0x1, !P0 ;  /* 0x00000001ff007807 */ /* 0x000fc80004000000 */
[----:B------:R-:W-:-:S07]  /*54300*/  LOP3.LUT R35, R35, R0, RZ, 0xfc, !PT ;  /* 0x0000000023237212 */ /* 0x000fce00078efcff */
.L_x_2421:
[----:B------:R-:W-:Y:S05]  /*54310*/  BSYNC.RECONVERGENT B1 ;  /* 0x0000000000017941 */ /* 0x000fea0003800200 */
.L_x_2420:
[----:B------:R-:W-:Y:S02]  /*54320*/  ISETP.NE.AND P0, PT, R45, RZ, PT ;  /* 0x000000ff2d00720c */ /* 0x000fe40003f05270 */
[----:B------:R-:W-:-:S11]  /*54330*/  LOP3.LUT R6, R4, R6, R35, 0xfe, !PT ;  /* 0x0000000604067212 */ /* 0x000fd600078efe23 */
[----:B------:R-:W-:Y:S05]  /*54340*/  @P0 BRA `(.L_x_2468) ;  /* 0xffffffac005c0947 */ /* 0x000fea000383ffff */
[----:B------:R-:W-:-:S13]  /*54350*/  ISETP.NE.AND P0, PT, R6, 0x3, PT ;  /* 0x000000030600780c */ /* 0x000fda0003f05270 */
[----:B------:R-:W-:Y:S05]  /*54360*/  @!P0 BRA `(.L_x_517) ;  /* 0x0000004000108947 */ /* 0x000fea0003800000 */
[----:B------:R-:W-:-:S07]  /*54370*/  IMAD.MOV.U32 R4, RZ, RZ, RZ ;  /* 0x000000ffff047224 */ /* 0x000fce00078e00ff */
.L_x_2524:
[C---:B------:R-:W-:Y:S02]  /*54380*/  IMAD R5, R4.reuse, 0x64, R7 ;  /* 0x0000006404057824 */ /* 0x040fe400078e0207 */
[----:B------:R-:W-:Y:S02]  /*54390*/  VIADD R4, R4, 0x5 ;  /* 0x0000000504047836 */ /* 0x000fe40000000000 */
[----:B------:R-:W-:-:S03]  /*543a0*/  IMAD.MOV.U32 R6, RZ, RZ, RZ ;  /* 0x000000ffff067224 */ /* 0x000fc600078e00ff */
[----:B------:R-:W-:-:S04]  /*543b0*/  ISETP.GE.U32.AND P0, PT, R4, 0x19, PT ;  /* 0x000000190400780c */ /* 0x000fc80003f06070 */
[----:B0---4-:R-:W-:-:S09]  /*543c0*/  P2R R61, PR, RZ, 0x1 ;  /* 0x00000001ff3d7803 */ /* 0x011fd20000000000 */
.L_x_2523:
[----:B01234-:R-:W2:Y:S04]  /*543d0*/  LDL R8, [R5+-0x6c] ;  /* 0xffff940005087983 */ /* 0x01fea80000100800 */
        /* <DEDUP_REMOVED lines=61> */
[----:B------:R-:W-:Y:S02]  /*547b0*/  @!P1 LOP3.LUT P0, RZ, R33, 0x7fffffff, R14, 0x80, !PT ;  /* 0x7fffffff21ff9812 */ /* 0x000fe4000780800e */
[----:B------:R-:W-:Y:S02]  /*547c0*/  ISETP.GE.AND P5, PT, R31, RZ, PT ;  /* 0x000000ff1f00720c */ /* 0x000fe40003fa6270 */
        /* <DEDUP_REMOVED lines=83> */
[----:B------:R-:W-:Y:S02]  /*54d00*/  @!P2 LOP3.LUT P0, RZ, R33, 0x7fffffff, R31, 0x80, !PT ;  /* 0x7fffffff21ffa812 */ /* 0x000fe4000780801f */
[----:B------:R-:W-:Y:S02]  /*54d10*/  ISETP.GE.AND P1, PT, R10, RZ, PT ;  /* 0x000000ff0a00720c */ /* 0x000fe40003f26270 */
[----:B------:R-:W-:-:S04]  /*54d20*/  @!P2 SEL R32, R32, 0x80000000, !P0 ;  /* 0x800000002020a807 */ /* 0x000fc80004000000 */
[----:B------:R-:W-:Y:S02]  /*54d30*/  @!P2 LOP3.LUT R33, R32, R33, RZ, 0xfc, !PT ;  /* 0x000000212021a212 */ /* 0x000fe400078efcff */
[----:B------:R-:W-:Y:S02]  /*54d40*/  ISETP.GE.AND P2, PT, R8, RZ, PT ;  /* 0x000000ff0800720c */ /* 0x000fe40003f46270 */
[-C--:B------:R-:W-:Y:S02]  /*54d50*/  @P5 LOP3.LUT R42, R31, R33.reuse, RZ, 0x30, !PT ;  /* 0x000000211f2a5212 */ /* 0x080fe400078e30ff */
[-C--:B------:R-:W-:Y:S02]  /*54d60*/  @P3 LOP3.LUT R36, R9, R33.reuse, RZ, 0x30, !PT ;  /* 0x0000002109243212 */ /* 0x080fe400078e30ff */
[----:B------:R-:W0:Y:S01]  /*54d70*/  @P5 POPC R35, R42 ;  /* 0x0000002a00235309 */ /* 0x000e220000000000 */
[----:B------:R-:W-:Y:S02]  /*54d80*/  @P1 LOP3.LUT R38, R10, R33, RZ, 0x30, !PT ;  /* 0x000000210a261212 */ /* 0x000fe400078e30ff */
[----:B------:R-:W-:-:S04]  /*54d90*/  ISETP.GT.AND P6, PT, R33, -0x1, PT ;  /* 0xffffffff2100780c */ /* 0x000fc80003fc4270 */
[----:B------:R-:W-:-:S04]  /*54da0*/  @P2 LOP3.LUT R32, R8, R33, RZ, 0x30, !PT ;  /* 0x0000002108202212 */ /* 0x000fc800078e30ff */
[----:B------:R-:W1:Y:S01]  /*54db0*/  @P2 POPC R34, R32 ;  /* 0x0000002000222309 */ /* 0x000e620000000000 */
[----:B0-----:R-:W-:-:S07]  /*54dc0*/  ISETP.NE.OR P0, PT, R35, 0x1, !P5 ;  /* 0x000000012300780c */ /* 0x001fce0006f05670 */
[----:B------:R0:W2:Y:S01]  /*54dd0*/  @P3 POPC R35, R36 ;  /* 0x0000002400233309 */ /* 0x0000a20000000000 */
[----:B-1----:R-:W-:-:S07]  /*54de0*/  ISETP.NE.OR P4, PT, R34, 0x1, !P2 ;  /* 0x000000012200780c */ /* 0x002fce0005785670 */
[----:B------:R0:W1:Y:S01]  /*54df0*/  @P1 POPC R34, R38 ;  /* 0x0000002600221309 */ /* 0x0000620000000000 */
[----:B------:R-:W-:Y:S02]  /*54e00*/  @!P0 LOP3.LUT R42, R42, 0x80000000, RZ, 0xfc, !PT ;  /* 0x800000002a2a8812 */ /* 0x000fe400078efcff */
[----:B------:R-:W-:Y:S01]  /*54e10*/  ISETP.GE.AND P0, PT, R11, RZ, PT ;  /* 0x000000ff0b00720c */ /* 0x000fe20003f06270 */
[----:B--2---:R-:W-:-:S12]  /*54e20*/  @P6 BRA `(.L_x_2470) ;  /* 0x0000000000086947 */ /* 0x004fd80003800000 */
[----:B------:R2:W-:Y:S04]  /*54e30*/  STL [R1+0xc38], RZ ;  /* 0x000c38ff01007387 */ /* 0x0005e80000100800 */
[----:B------:R2:W5:Y:S02]  /*54e40*/  LDL R0, [R5+-0xd0] ;  /* 0xffff300005007983 */ /* 0x0005640000100800 */
.L_x_2470:
[----:B------:R-:W-:Y:S05]  /*54e50*/  BSYNC.RECONVERGENT B1 ;  /* 0x0000000000017941 */ /* 0x000fea0003800200 */
.L_x_2469:
[----:B------:R-:W-:Y:S01]  /*54e60*/  @P5 STL [R5+0xd0], R42 ;  /* 0x0000d02a05005387 */ /* 0x000fe20000100800 */
[----:B------:R-:W-:Y:S01]  /*54e70*/  @P5 IMAD.MOV.U32 R31, RZ, RZ, R42 ;  /* 0x000000ffff1f5224 */ /* 0x000fe200078e002a */
[----:B------:R-:W-:Y:S01]  /*54e80*/  ISETP.NE.OR P5, PT, R35, 0x1, !P3 ;  /* 0x000000012300780c */ /* 0x000fe20005fa5670 */
[----:B------:R-:W-:Y:S01]  /*54e90*/  BSSY.RECONVERGENT B1, `(.L_x_2471) ;  /* 0x00000d5000017945 */ /* 0x000fe20003800200 */
[----:B------:R-:W-:Y:S01]  /*54ea0*/  @P0 LOP3.LUT R40, R11, R33, RZ, 0x30, !PT ;  /* 0x000000210b280212 */ /* 0x000fe200078e30ff */
[----:B------:R-:W-:Y:S01]  /*54eb0*/  POPC R43, R31 ;  /* 0x0000001f002b7309 */ /* 0x000fe20000000000 */
[----:B------:R-:W-:Y:S01]  /*54ec0*/  @!P4 LOP3.LUT R32, R32, 0x80000000, RZ, 0xfc, !PT ;  /* 0x800000002020c812 */ /* 0x000fe200078efcff */
[----:B------:R-:W-:Y:S01]  /*54ed0*/  IMAD.MOV.U32 R45, RZ, RZ, RZ ;  /* 0x000000ffff2d7224 */ /* 0x000fe200078e00ff */
[----:B------:R-:W-:-:S03]  /*54ee0*/  ISETP.GE.AND P4, PT, R12, RZ, PT ;  /* 0x000000ff0c00720c */ /* 0x000fc60003f86270 */
[----:B------:R3:W-:Y:S01]  /*54ef0*/  @P2 STL [R5+-0x6c], R32 ;  /* 0xffff942005002387 */ /* 0x0007e20000100800 */
[----:B------:R-:W-:Y:S01]  /*54f00*/  @P2 IMAD.MOV.U32 R8, RZ, RZ, R32 ;  /* 0x000000ffff082224 */ /* 0x000fe200078e0020 */
[----:B------:R-:W4:Y:S01]  /*54f10*/  @P0 POPC R35, R40 ;  /* 0x0000002800230309 */ /* 0x000f220000000000 */
[----:B-1----:R-:W-:Y:S02]  /*54f20*/  ISETP.NE.OR P2, PT, R34, 0x1, !P1 ;  /* 0x000000012200780c */ /* 0x002fe40004f45670 */
[----:B0-----:R-:W-:Y:S02]  /*54f30*/  @!P5 LOP3.LUT R36, R36, 0x80000000, RZ, 0xfc, !PT ;  /* 0x800000002424d812 */ /* 0x001fe400078efcff */
[----:B------:R-:W-:-:S03]  /*54f40*/  ISETP.GE.AND P5, PT, R13, RZ, PT ;  /* 0x000000ff0d00720c */ /* 0x000fc60003fa6270 */
[-C--:B------:R-:W-:Y:S01]  /*54f50*/  @P4 LOP3.LUT R34, R12, R33.reuse, RZ, 0x30, !PT ;  /* 0x000000210c224212 */ /* 0x080fe200078e30ff */
[----:B------:R0:W-:Y:S01]  /*54f60*/  @P3 STL [R5+-0x8], R36 ;  /* 0xfffff82405003387 */ /* 0x0001e20000100800 */
[----:B------:R-:W-:Y:S01]  /*54f70*/  @P3 IMAD.MOV.U32 R9, RZ, RZ, R36 ;  /* 0x000000ffff093224 */ /* 0x000fe200078e0024 */
[----:B------:R-:W-:Y:S03]  /*54f80*/  POPC R57, R8 ;  /* 0x0000000800397309 */ /* 0x000fe60000000000 */
[----:B------:R-:W-:Y:S02]  /*54f90*/  @!P2 LOP3.LUT R38, R38, 0x80000000, RZ, 0xfc, !PT ;  /* 0x800000002626a812 */ /* 0x000fe400078efcff */
[----:B----4-:R-:W-:Y:S02]  /*54fa0*/  ISETP.NE.OR P3, PT, R35, 0x1, !P0 ;  /* 0x000000012300780c */ /* 0x010fe40004765670 */
[----:B---3--:R-:W-:Y:S01]  /*54fb0*/  @P5 LOP3.LUT R32, R13, R33, RZ, 0x30, !PT ;  /* 0x000000210d205212 */ /* 0x008fe200078e30ff */
[----:B------:R-:W1:Y:S01]  /*54fc0*/  @P4 POPC R37, R34 ;  /* 0x0000002200254309 */ /* 0x000e620000000000 */
[----:B------:R-:W-:Y:S01]  /*54fd0*/  ISETP.GE.AND P2, PT, R14, RZ, PT ;  /* 0x000000ff0e00720c */ /* 0x000fe20003f46270 */
[----:B------:R3:W-:Y:S01]  /*54fe0*/  @P1 STL [R5+0x5c], R38 ;  /* 0x00005c2605001387 */ /* 0x0007e20000100800 */
[----:B------:R-:W-:Y:S01]  /*54ff0*/  @P1 IMAD.MOV.U32 R10, RZ, RZ, R38 ;  /* 0x000000ffff0a1224 */ /* 0x000fe200078e0026 */
[----:B------:R-:W-:-:S04]  /*55000*/  ISETP.GE.AND P1, PT, R15, RZ, PT ;  /* 0x000000ff0f00720c */ /* 0x000fc80003f26270 */
[----:B------:R-:W4:Y:S02]  /*55010*/  @P5 POPC R35, R32 ;  /* 0x0000002000235309 */ /* 0x000f240000000000 */
[----:B------:R-:W-:-:S04]  /*55020*/  @!P3 LOP3.LUT R40, R40, 0x80000000, RZ, 0xfc, !PT ;  /* 0x800000002828b812 */ /* 0x000fc800078efcff */
[-C--:B0-----:R-:W-:Y:S01]  /*55030*/  @P2 LOP3.LUT R36, R14, R33.reuse, RZ, 0x30, !PT ;  /* 0x000000210e242212 */ /* 0x081fe200078e30ff */
[----:B------:R-:W-:Y:S01]  /*55040*/  @P0 STL [R5+0xc0], R40 ;  /* 0x0000c02805000387 */ /* 0x000fe20000100800 */
[----:B-1----:R-:W-:Y:S01]  /*55050*/  ISETP.NE.OR P3, PT, R37, 0x1, !P4 ;  /* 0x000000012500780c */ /* 0x002fe20006765670 */
[----:B------:R-:W-:Y:S01]  /*55060*/  @P0 IMAD.MOV.U32 R11, RZ, RZ, R40 ;  /* 0x000000ffff0b0224 */ /* 0x000fe200078e0028 */
[----:B------:R-:W0:Y:S01]  /*55070*/  @P2 POPC R37, R36 ;  /* 0x0000002400252309 */ /* 0x000e220000000000 */
[----:B------:R-:W-:Y:S02]  /*55080*/  @P1 LOP3.LUT R42, R15, R33, RZ, 0x30, !PT ;  /* 0x000000210f2a1212 */ /* 0x000fe400078e30ff */
[----:B----4-:R-:W-:-:S05]  /*55090*/  ISETP.NE.OR P0, PT, R35, 0x1, !P5 ;  /* 0x000000012300780c */ /* 0x010fca0006f05670 */
[----:B------:R-:W1:Y:S03]  /*550a0*/  @P1 POPC R35, R42 ;  /* 0x0000002a00231309 */ /* 0x000e660000000000 */
[----:B------:R-:W-:Y:S02]  /*550b0*/  @!P3 LOP3.LUT R34, R34, 0x80000000, RZ, 0xfc, !PT ;  /* 0x800000002222b812 */ /* 0x000fe400078efcff */
[----:B------:R-:W-:-:S03]  /*550c0*/  ISETP.GE.AND P3, PT, R16, RZ, PT ;  /* 0x000000ff1000720c */ /* 0x000fc60003f66270 */
[----:B------:R4:W-:Y:S01]  /*550d0*/  @P4 STL [R5+-0xcc], R34 ;  /* 0xffff342205004387 */ /* 0x0009e20000100800 */
[----:B------:R-:W-:Y:S01]  /*550e0*/  @P4 IMAD.MOV.U32 R12, RZ, RZ, R34 ;  /* 0x000000ffff0c4224 */ /* 0x000fe200078e0022 */
[----:B------:R-:W-:Y:S01]  /*550f0*/  @!P0 LOP3.LUT R32, R32, 0x80000000, RZ, 0xfc, !PT ;  /* 0x8000000020208812 */ /* 0x000fe200078efcff */
[----:B------:R-:W-:Y:S01]  /*55100*/  POPC R56, R9 ;  /* 0x0000000900387309 */ /* 0x000fe20000000000 */
[----:B0-----:R-:W-:Y:S02]  /*55110*/  ISETP.NE.OR P4, PT, R37, 0x1, !P2 ;  /* 0x000000012500780c */ /* 0x001fe40005785670 */
[----:B------:R-:W-:Y:S01]  /*55120*/  ISETP.GE.AND P0, PT, R17, RZ, PT ;  /* 0x000000ff1100720c */ /* 0x000fe20003f06270 */
[----:B------:R0:W-:Y:S01]  /*55130*/  @P5 STL [R5+-0x68], R32 ;  /* 0xffff982005005387 */ /* 0x0001e20000100800 */
[----:B------:R-:W-:Y:S01]  /*55140*/  @P5 IMAD.MOV.U32 R13, RZ, RZ, R32 ;  /* 0x000000ffff0d5224 */ /* 0x000fe200078e0020 */
[----:B-1----:R-:W-:Y:S02]  /*55150*/  ISETP.NE.OR P5, PT, R35, 0x1, !P1 ;  /* 0x000000012300780c */ /* 0x002fe40004fa5670 */
[----:B---3--:R-:W-:Y:S01]  /*55160*/  @P3 LOP3.LUT R38, R16, R33, RZ, 0x30, !PT ;  /* 0x0000002110263212 */ /* 0x008fe200078e30ff */
[----:B------:R-:W-:Y:S05]  /*55170*/  POPC R55, R10 ;  /* 0x0000000a00377309 */ /* 0x000fea0000000000 */
[----:B------:R-:W-:-:S02]  /*55180*/  @!P4 LOP3.LUT R36, R36, 0x80000000, RZ, 0xfc, !PT ;  /* 0x800000002424c812 */ /* 0x000fc400078efcff */
[----:B----4-:R-:W-:Y:S01]  /*55190*/  @P0 LOP3.LUT R34, R17, R33, RZ, 0x30, !PT ;  /* 0x0000002111220212 */ /* 0x010fe200078e30ff */
[----:B------:R-:W1:Y:S01]  /*551a0*/  @P3 POPC R37, R38 ;  /* 0x0000002600253309 */ /* 0x000e620000000000 */
[----:B------:R-:W-:Y:S01]  /*551b0*/  ISETP.GE.AND P4, PT, R18, RZ, PT ;  /* 0x000000ff1200720c */ /* 0x000fe20003f86270 */
[----:B------:R3:W-:Y:S01]  /*551c0*/  @P2 STL [R5+-0x4], R36 ;  /* 0xfffffc2405002387 */ /* 0x0007e20000100800 */
[----:B------:R-:W-:Y:S01]  /*551d0*/  @P2 IMAD.MOV.U32 R14, RZ, RZ, R36 ;  /* 0x000000ffff0e2224 */ /* 0x000fe200078e0024 */
[----:B------:R-:W-:Y:S02]  /*551e0*/  @!P5 LOP3.LUT R42, R42, 0x80000000, RZ, 0xfc, !PT ;  /* 0x800000002a2ad812 */ /* 0x000fe400078efcff */
[----:B------:R-:W-:Y:S02]  /*551f0*/  ISETP.GE.AND P2, PT, R19, RZ, PT ;  /* 0x000000ff1300720c */ /* 0x000fe40003f46270 */
[----:B------:R-:W4:Y:S01]  /*55200*/  @P0 POPC R35, R34 ;  /* 0x0000002200230309 */ /* 0x000f220000000000 */
[----:B------:R-:W-:Y:S01]  /*55210*/  @P1 STL [R5+0x60], R42 ;  /* 0x0000602a05001387 */ /* 0x000fe20000100800 */
[----:B------:R-:W-:-:S04]  /*55220*/  @P1 IMAD.MOV.U32 R15, RZ, RZ, R42 ;  /* 0x000000ffff0f1224 */ /* 0x000fc800078e002a */
[-C--:B0-----:R-:W-:Y:S02]  /*55230*/  @P4 LOP3.LUT R32, R18, R33.reuse, RZ, 0x30, !PT ;  /* 0x0000002112204212 */ /* 0x081fe400078e30ff */
[----:B-1----:R-:W-:Y:S01]  /*55240*/  ISETP.NE.OR P5, PT, R37, 0x1, !P3 ;  /* 0x000000012500780c */ /* 0x002fe20005fa5670 */
[----:B------:R-:W-:Y:S02]  /*55250*/  POPC R54, R11 ;  /* 0x0000000b00367309 */ /* 0x000fe40000000000 */
[----:B------:R-:W-:Y:S02]  /*55260*/  @P2 LOP3.LUT R40, R19, R33, RZ, 0x30, !PT ;  /* 0x0000002113282212 */ /* 0x000fe400078e30ff */
[----:B----4-:R-:W-:-:S04]  /*55270*/  ISETP.NE.OR P1, PT, R35, 0x1, !P0 ;  /* 0x000000012300780c */ /* 0x010fc80004725670 */
[----:B------:R-:W0:Y:S04]  /*55280*/  @P4 POPC R37, R32 ;  /* 0x0000002000254309 */ /* 0x000e280000000000 */
[----:B------:R-:W-:Y:S02]  /*55290*/  @!P5 LOP3.LUT R38, R38, 0x80000000, RZ, 0xfc, !PT ;  /* 0x800000002626d812 */ /* 0x000fe400078efcff */
[----:B------:R-:W-:Y:S02]  /*552a0*/  ISETP.GE.AND P5, PT, R20, RZ, PT ;  /* 0x000000ff1400720c */ /* 0x000fe40003fa6270 */
[----:B------:R-:W1:Y:S01]  /*552b0*/  @P2 POPC R35, R40 ;  /* 0x0000002800232309 */ /* 0x000e620000000000 */
[----:B------:R4:W-:Y:S01]  /*552c0*/  @P3 STL [R5+0xc4], R38 ;  /* 0x0000c42605003387 */ /* 0x0009e20000100800 */
[----:B------:R-:W-:Y:S01]  /*552d0*/  @P3 IMAD.MOV.U32 R16, RZ, RZ, R38 ;  /* 0x000000ffff103224 */ /* 0x000fe200078e0026 */
[----:B------:R-:W-:-:S02]  /*552e0*/  @!P1 LOP3.LUT R34, R34, 0x80000000, RZ, 0xfc, !PT ;  /* 0x8000000022229812 */ /* 0x000fc400078efcff */
[----:B------:R-:W-:Y:S02]  /*552f0*/  ISETP.GE.AND P1, PT, R21, RZ, PT ;  /* 0x000000ff1500720c */ /* 0x000fe40003f26270 */
[----:B0-----:R-:W-:Y:S01]  /*55300*/  ISETP.NE.OR P3, PT, R37, 0x1, !P4 ;  /* 0x000000012500780c */ /* 0x001fe20006765670 */
[----:B------:R0:W-:Y:S01]  /*55310*/  @P0 STL [R5+-0xc8], R34 ;  /* 0xffff382205000387 */ /* 0x0001e20000100800 */
[----:B------:R-:W-:Y:S01]  /*55320*/  @P0 IMAD.MOV.U32 R17, RZ, RZ, R34 ;  /* 0x000000ffff110224 */ /* 0x000fe200078e0022 */
[----:B------:R-:W-:Y:S01]  /*55330*/  POPC R53, R12 ;  /* 0x0000000c00357309 */ /* 0x000fe20000000000 */
[----:B---3--:R-:W-:Y:S02]  /*55340*/  @P5 LOP3.LUT R36, R20, R33, RZ, 0x30, !PT ;  /* 0x0000002114245212 */ /* 0x008fe400078e30ff */
[----:B-1----:R-:W-:-:S05]  /*55350*/  ISETP.NE.OR P0, PT, R35, 0x1, !P2 ;  /* 0x000000012300780c */ /* 0x002fca0005705670 */
[----:B------:R-:W1:Y:S01]  /*55360*/  @P5 POPC R37, R36 ;  /* 0x0000002400255309 */ /* 0x000e620000000000 */
[----:B----4-:R-:W-:Y:S02]  /*55370*/  @P1 LOP3.LUT R38, R21, R33, RZ, 0x30, !PT ;  /* 0x0000002115261212 */ /* 0x010fe400078e30ff */
[----:B------:R-:W-:Y:S02]  /*55380*/  @!P3 LOP3.LUT R32, R32, 0x80000000, RZ, 0xfc, !PT ;  /* 0x800000002020b812 */ /* 0x000fe400078efcff */
[----:B------:R-:W-:-:S03]  /*55390*/  ISETP.GE.AND P3, PT, R22, RZ, PT ;  /* 0x000000ff1600720c */ /* 0x000fc60003f66270 */
[----:B------:R-:W3:Y:S01]  /*553a0*/  @P1 POPC R35, R38 ;  /* 0x0000002600231309 */ /* 0x000ee20000000000 */
[----:B------:R4:W-:Y:S01]  /*553b0*/  @P4 STL [R5+-0x64], R32 ;  /* 0xffff9c2005004387 */ /* 0x0009e20000100800 */
[----:B------:R-:W-:Y:S01]  /*553c0*/  @P4 IMAD.MOV.U32 R18, RZ, RZ, R32 ;  /* 0x000000ffff124224 */ /* 0x000fe200078e0020 */
[----:B------:R-:W-:Y:S02]  /*553d0*/  @!P0 LOP3.LUT R40, R40, 0x80000000, RZ, 0xfc, !PT ;  /* 0x8000000028288812 */ /* 0x000fe400078efcff */
[----:B------:R-:W-:Y:S02]  /*553e0*/  ISETP.GE.AND P4, PT, R23, RZ, PT ;  /* 0x000000ff1700720c */ /* 0x000fe40003f86270 */
[----:B-1----:R-:W-:Y:S01]  /*553f0*/  ISETP.NE.OR P0, PT, R37, 0x1, !P5 ;  /* 0x000000012500780c */ /* 0x002fe20006f05670 */
[----:B------:R1:W-:Y:S01]  /*55400*/  @P2 STL [R5], R40 ;  /* 0x0000002805002387 */ /* 0x0003e20000100800 */
[----:B------:R-:W-:Y:S01]  /*55410*/  @P2 IMAD.MOV.U32 R19, RZ, RZ, R40 ;  /* 0x000000ffff132224 */ /* 0x000fe200078e0028 */
[----:B0-----:R-:W-:Y:S01]  /*55420*/  @P3 LOP3.LUT R34, R22, R33, RZ, 0x30, !PT ;  /* 0x0000002116223212 */ /* 0x001fe200078e30ff */
[----:B------:R-:W-:Y:S01]  /*55430*/  POPC R52, R13 ;  /* 0x0000000d00347309 */ /* 0x000fe20000000000 */
[----:B---3--:R-:W-:-:S06]  /*55440*/  ISETP.NE.OR P2, PT, R35, 0x1, !P1 ;  /* 0x000000012300780c */ /* 0x008fcc0004f45670 */
[----:B------:R-:W-:Y:S01]  /*55450*/  @P4 LOP3.LUT R42, R23, R33, RZ, 0x30, !PT ;  /* 0x00000021172a4212 */ /* 0x000fe200078e30ff */
[----:B------:R-:W0:Y:S01]  /*55460*/  @P3 POPC R37, R34 ;  /* 0x0000002200253309 */ /* 0x000e220000000000 */
[----:B------:R-:W-:Y:S02]  /*55470*/  @!P0 LOP3.LUT R36, R36, 0x80000000, RZ, 0xfc, !PT ;  /* 0x8000000024248812 */ /* 0x000fe400078efcff */
[----:B------:R-:W-:-:S03]  /*55480*/  ISETP.GE.AND P0, PT, R24, RZ, PT ;  /* 0x000000ff1800720c */ /* 0x000fc60003f06270 */
[----:B------:R3:W-:Y:S01]  /*55490*/  @P5 STL [R5+0x64], R36 ;  /* 0x0000642405005387 */ /* 0x0007e20000100800 */
[----:B------:R-:W-:Y:S01]  /*554a0*/  @P5 IMAD.MOV.U32 R20, RZ, RZ, R36 ;  /* 0x000000ffff145224 */ /* 0x000fe200078e0024 */
[----:B----4-:R-:W4:Y:S01]  /*554b0*/  @P4 POPC R32, R42 ;  /* 0x0000002a00204309 */ /* 0x010f220000000000 */
[----:B------:R-:W-:Y:S02]  /*554c0*/  @!P2 LOP3.LUT R38, R38, 0x80000000, RZ, 0xfc, !PT ;  /* 0x800000002626a812 */ /* 0x000fe400078efcff */
[----:B------:R-:W-:-:S03]  /*554d0*/  ISETP.GE.AND P2, PT, R25, RZ, PT ;  /* 0x000000ff1900720c */ /* 0x000fc60003f46270 */
[----:B------:R-:W-:Y:S01]  /*554e0*/  @P1 STL [R5+0xc8], R38 ;  /* 0x0000c82605001387 */ /* 0x000fe20000100800 */
[----:B0-----:R-:W-:Y:S01]  /*554f0*/  ISETP.NE.OR P5, PT, R37, 0x1, !P3 ;  /* 0x000000012500780c */ /* 0x001fe20005fa5670 */
[----:B------:R-:W-:Y:S01]  /*55500*/  @P1 IMAD.MOV.U32 R21, RZ, RZ, R38 ;  /* 0x000000ffff151224 */ /* 0x000fe200078e0026 */
[----:B-1----:R-:W-:Y:S01]  /*55510*/  @P0 LOP3.LUT R40, R24, R33, RZ, 0x30, !PT ;  /* 0x0000002118280212 */ /* 0x002fe200078e30ff */
[----:B------:R-:W-:Y:S01]  /*55520*/  POPC R51, R14 ;  /* 0x0000000e00337309 */ /* 0x000fe20000000000 */
[----:B----4-:R-:W-:-:S05]  /*55530*/  ISETP.NE.OR P1, PT, R32, 0x1, !P4 ;  /* 0x000000012000780c */ /* 0x010fca0006725670 */
[----:B------:R-:W-:Y:S02]  /*55540*/  @P2 LOP3.LUT R32, R25, R33, RZ, 0x30, !PT ;  /* 0x0000002119202212 */ /* 0x000fe400078e30ff */
[----:B------:R-:W0:Y:S02]  /*55550*/  @P0 POPC R35, R40 ;  /* 0x0000002800230309 */ /* 0x000e240000000000 */
[----:B------:R-:W-:Y:S02]  /*55560*/  @!P5 LOP3.LUT R34, R34, 0x80000000, RZ, 0xfc, !PT ;  /* 0x800000002222d812 */ /* 0x000fe400078efcff */
[----:B------:R-:W-:-:S03]  /*55570*/  ISETP.GE.AND P5, PT, R26, RZ, PT ;  /* 0x000000ff1a00720c */ /* 0x000fc60003fa6270 */
[----:B------:R1:W-:Y:S01]  /*55580*/  @P3 STL [R5+-0xc4], R34 ;  /* 0xffff3c2205003387 */ /* 0x0003e20000100800 */
[----:B---3--:R-:W3:Y:S01]  /*55590*/  @P2 POPC R36, R32 ;  /* 0x0000002000242309 */ /* 0x008ee20000000000 */
[----:B------:R-:W-:Y:S01]  /*555a0*/  @P3 IMAD.MOV.U32 R22, RZ, RZ, R34 ;  /* 0x000000ffff163224 */ /* 0x000fe200078e0022 */
[----:B------:R-:W-:Y:S02]  /*555b0*/  @!P1 LOP3.LUT R42, R42, 0x80000000, RZ, 0xfc, !PT ;  /* 0x800000002a2a9812 */ /* 0x000fe400078efcff */
[----:B------:R-:W-:Y:S02]  /*555c0*/  ISETP.GE.AND P3, PT, R27, RZ, PT ;  /* 0x000000ff1b00720c */ /* 0x000fe40003f66270 */
[----:B0-----:R-:W-:Y:S01]  /*555d0*/  ISETP.NE.OR P1, PT, R35, 0x1, !P0 ;  /* 0x000000012300780c */ /* 0x001fe20004725670 */
[----:B------:R-:W-:Y:S02]  /*555e0*/  @P4 STL [R5+-0x60], R42 ;  /* 0xffffa02a05004387 */ /* 0x000fe40000100800 */
[----:B------:R-:W-:Y:S01]  /*555f0*/  @P5 LOP3.LUT R60, R26, R33, RZ, 0x30, !PT ;  /* 0x000000211a3c5212 */ /* 0x000fe200078e30ff */
[----:B------:R-:W-:Y:S01]  /*55600*/  @P4 IMAD.MOV.U32 R23, RZ, RZ, R42 ;  /* 0x000000ffff174224 */ /* 0x000fe200078e002a */
[----:B------:R-:W-:Y:S01]  /*55610*/  POPC R50, R15 ;  /* 0x0000000f00327309 */ /* 0x000fe20000000000 */
[----:B---3--:R-:W-:-:S05]  /*55620*/  ISETP.NE.OR P4, PT, R36, 0x1, !P2 ;  /* 0x000000012400780c */ /* 0x008fca0005785670 */
[----:B------:R-:W-:Y:S02]  /*55630*/  @P3 LOP3.LUT R62, R27, R33, RZ, 0x30, !PT ;  /* 0x000000211b3e3212 */ /* 0x000fe400078e30ff */
[----:B------:R-:W0:Y:S01]  /*55640*/  @P5 POPC R35, R60 ;  /* 0x0000003c00235309 */ /* 0x000e220000000000 */
[----:B------:R-:W-:Y:S02]  /*55650*/  @!P1 LOP3.LUT R40, R40, 0x80000000, RZ, 0xfc, !PT ;  /* 0x8000000028289812 */ /* 0x000fe400078efcff */
[----:B------:R-:W-:-:S03]  /*55660*/  ISETP.GE.AND P1, PT, R28, RZ, PT ;  /* 0x000000ff1c00720c */ /* 0x000fc60003f26270 */
[----:B------:R-:W-:Y:S01]  /*55670*/  @P0 STL [R5+0x4], R40 ;  /* 0x0000042805000387 */ /* 0x000fe20000100800 */
[----:B------:R-:W-:Y:S01]  /*55680*/  @P0 IMAD.MOV.U32 R24, RZ, RZ, R40 ;  /* 0x000000ffff180224 */ /* 0x000fe200078e0028 */
[----:B-1----:R-:W1:Y:S01]  /*55690*/  @P3 POPC R34, R62 ;  /* 0x0000003e00223309 */ /* 0x002e620000000000 */
[----:B------:R-:W-:Y:S02]  /*556a0*/  @!P4 LOP3.LUT R32, R32, 0x80000000, RZ, 0xfc, !PT ;  /* 0x800000002020c812 */ /* 0x000fe400078efcff */
[----:B------:R-:W-:-:S03]  /*556b0*/  ISETP.GE.AND P0, PT, R29, RZ, PT ;  /* 0x000000ff1d00720c */ /* 0x000fc60003f06270 */
[----:B------:R3:W-:Y:S01]  /*556c0*/  @P2 STL [R5+0x68], R32 ;  /* 0x0000682005002387 */ /* 0x0007e20000100800 */
[----:B0-----:R-:W-:Y:S01]  /*556d0*/  ISETP.NE.OR P4, PT, R35, 0x1, !P5 ;  /* 0x000000012300780c */ /* 0x001fe20006f85670 */
[----:B------:R-:W-:Y:S01]  /*556e0*/  @P2 IMAD.MOV.U32 R25, RZ, RZ, R32 ;  /* 0x000000ffff192224 */ /* 0x000fe200078e0020 */
[----:B------:R-:W-:Y:S01]  /*556f0*/  @P1 LOP3.LUT R64, R28, R33, RZ, 0x30, !PT ;  /* 0x000000211c401212 */ /* 0x000fe200078e30ff */
[----:B------:R-:W-:Y:S01]  /*55700*/  POPC R49, R16 ;  /* 0x0000001000317309 */ /* 0x000fe20000000000 */
[----:B-1----:R-:W-:-:S05]  /*55710*/  ISETP.NE.OR P2, PT, R34, 0x1, !P3 ;  /* 0x000000012200780c */ /* 0x002fca0005f45670 */
[----:B------:R-:W-:Y:S02]  /*55720*/  @P0 LOP3.LUT R66, R29, R33, RZ, 0x30, !PT ;  /* 0x000000211d420212 */ /* 0x000fe400078e30ff */
[----:B------:R-:W0:Y:S02]  /*55730*/  @P1 POPC R35, R64 ;  /* 0x0000004000231309 */ /* 0x000e240000000000 */
[----:B------:R-:W-:Y:S02]  /*55740*/  @!P4 LOP3.LUT R60, R60, 0x80000000, RZ, 0xfc, !PT ;  /* 0x800000003c3cc812 */ /* 0x000fe400078efcff */
[----:B------:R-:W-:-:S03]  /*55750*/  ISETP.GE.AND P4, PT, R30, RZ, PT ;  /* 0x000000ff1e00720c */ /* 0x000fc60003f86270 */
[----:B------:R1:W-:Y:S01]  /*55760*/  @P5 STL [R5+0xcc], R60 ;  /* 0x0000cc3c05005387 */ /* 0x0003e20000100800 */
[----:B------:R-:W4:Y:S01]  /*55770*/  @P0 POPC R34, R66 ;  /* 0x0000004200220309 */ /* 0x000f220000000000 */
[----:B------:R-:W-:Y:S01]  /*55780*/  @P5 IMAD.MOV.U32 R26, RZ, RZ, R60 ;  /* 0x000000ffff1a5224 */ /* 0x000fe200078e003c */
[----:B------:R-:W-:Y:S02]  /*55790*/  @!P2 LOP3.LUT R62, R62, 0x80000000, RZ, 0xfc, !PT ;  /* 0x800000003e3ea812 */ /* 0x000fe400078efcff */
[----:B------:R-:W-:Y:S02]  /*557a0*/  ISETP.GE.U32.AND P5, PT, R6, 0x14, PT ;  /* 0x000000140600780c */ /* 0x000fe40003fa6070 */
[----:B0-----:R-:W-:Y:S01]  /*557b0*/  ISETP.NE.OR P2, PT, R35, 0x1, !P1 ;  /* 0x000000012300780c */ /* 0x001fe20004f45670 */
[----:B------:R1:W-:Y:S02]  /*557c0*/  @P3 STL [R5+-0xc0], R62 ;  /* 0xffff403e05003387 */ /* 0x0003e40000100800 */
[----:B------:R-:W-:Y:S01]  /*557d0*/  @P4 LOP3.LUT R68, R30, R33, RZ, 0x30, !PT ;  /* 0x000000211e444212 */ /* 0x000fe200078e30ff */
[----:B------:R-:W-:Y:S01]  /*557e0*/  @P3 IMAD.MOV.U32 R27, RZ, RZ, R62 ;  /* 0x000000ffff1b3224 */ /* 0x000fe200078e003e */
[----:B------:R-:W-:Y:S01]  /*557f0*/  POPC R48, R17 ;  /* 0x0000001100307309 */ /* 0x000fe20000000000 */
[----:B------:R-:W-:-:S07]  /*55800*/  ISETP.NE.AND P3, PT, R56, 0x2, PT ;  /* 0x000000023800780c */ /* 0x000fce0003f65270 */
[----:B---3--:R-:W0:Y:S01]  /*55810*/  @P4 POPC R32, R68 ;  /* 0x0000004400204309 */ /* 0x008e220000000000 */
[----:B------:R-:W-:Y:S02]  /*55820*/  @!P2 LOP3.LUT R64, R64, 0x80000000, RZ, 0xfc, !PT ;  /* 0x800000004040a812 */ /* 0x000fe400078efcff */
[----:B----4-:R-:W-:-:S03]  /*55830*/  ISETP.NE.OR P2, PT, R34, 0x1, !P0 ;  /* 0x000000012200780c */ /* 0x010fc60004745670 */
[----:B------:R1:W-:Y:S01]  /*55840*/  @P1 STL [R5+-0x5c], R64 ;  /* 0xffffa44005001387 */ /* 0x0003e20000100800 */
[----:B------:R-:W-:Y:S01]  /*55850*/  @P1 IMAD.MOV.U32 R28, RZ, RZ, R64 ;  /* 0x000000ffff1c1224 */ /* 0x000fe200078e0040 */
[----:B------:R-:W-:Y:S01]  /*55860*/  POPC R47, R18 ;  /* 0x00000012002f7309 */ /* 0x000fe20000000000 */
[----:B------:R-:W-:-:S07]  /*55870*/  ISETP.NE.AND P1, PT, R54, 0x2, PT ;  /* 0x000000023600780c */ /* 0x000fce0003f25270 */
[----:B------:R-:W-:Y:S01]  /*55880*/  @!P2 LOP3.LUT R66, R66, 0x80000000, RZ, 0xfc, !PT ;  /* 0x800000004242a812 */ /* 0x000fe200078efcff */
[----:B------:R-:W-:Y:S01]  /*55890*/  POPC R46, R19 ;  /* 0x00000013002e7309 */ /* 0x000fe20000000000 */
[----:B0-----:R-:W-:-:S03]  /*558a0*/  ISETP.NE.OR P2, PT, R32, 0x1, !P4 ;  /* 0x000000012000780c */ /* 0x001fc60006745670 */
[----:B------:R1:W-:Y:S01]  /*558b0*/  @P0 STL [R5+0x8], R66 ;  /* 0x0000084205000387 */ /* 0x0003e20000100800 */
[----:B------:R-:W-:-:S03]  /*558c0*/  @P0 IMAD.MOV.U32 R29, RZ, RZ, R66 ;  /* 0x000000ffff1d0224 */ /* 0x000fc600078e0042 */
[----:B------:R-:W-:Y:S06]  /*558d0*/  POPC R44, R20 ;  /* 0x00000014002c7309 */ /* 0x000fec0000000000 */
[----:B------:R-:W-:Y:S02]  /*558e0*/  @!P2 LOP3.LUT R68, R68, 0x80000000, RZ, 0xfc, !PT ;  /* 0x800000004444a812 */ /* 0x000fe400078efcff */
[----:B-----5:R-:W-:Y:S01]  /*558f0*/  ISETP.GE.AND P2, PT, R0, RZ, PT ;  /* 0x000000ff0000720c */ /* 0x020fe20003f46270 */
[----:B------:R-:W-:Y:S02]  /*55900*/  POPC R41, R21 ;  /* 0x0000001500297309 */ /* 0x000fe40000000000 */
[----:B------:R1:W-:Y:S01]  /*55910*/  @P4 STL [R5+0x6c], R68 ;  /* 0x00006c4405004387 */ /* 0x0003e20000100800 */
[----:B------:R-:W-:Y:S01]  /*55920*/  @P4 IMAD.MOV.U32 R30, RZ, RZ, R68 ;  /* 0x000000ffff1e4224 */ /* 0x000fe200078e0044 */
[----:B------:R-:W-:-:S04]  /*55930*/  ISETP.NE.AND P4, PT, R57, 0x2, PT ;  /* 0x000000023900780c */ /* 0x000fc80003f85270 */
[----:B------:R-:W-:Y:S01]  /*55940*/  POPC R40, R22 ;  /* 0x0000001600287309 */ /* 0x000fe20000000000 */
[----:B------:R-:W-:-:S03]  /*55950*/  ISETP.LT.OR P4, PT, R8, RZ, P4 ;  /* 0x000000ff0800720c */ /* 0x000fc60002781670 */
[----:B------:R-:W-:-:S04]  /*55960*/  @P2 LOP3.LUT R58, R0, R33, RZ, 0x30, !PT ;  /* 0x00000021003a2212 */ /* 0x000fc800078e30ff */
[----:B------:R-:W0:Y:S08]  /*55970*/  @P2 POPC R32, R58 ;  /* 0x0000003a00202309 */ /* 0x000e300000000000 */
[----:B------:R-:W-:Y:S01]  /*55980*/  POPC R39, R23 ;  /* 0x0000001700277309 */ /* 0x000fe20000000000 */
[----:B0-----:R-:W-:-:S07]  /*55990*/  ISETP.NE.OR P6, PT, R32, 0x1, !P2 ;  /* 0x000000012000780c */ /* 0x001fce00057c5670 */
[----:B------:R-:W-:Y:S08]  /*559a0*/  POPC R38, R24 ;  /* 0x0000001800267309 */ /* 0x000ff00000000000 */
[----:B------:R-:W-:Y:S01]  /*559b0*/  POPC R37, R25 ;  /* 0x0000001900257309 */ /* 0x000fe20000000000 */
[----:B------:R-:W-:-:S07]  /*559c0*/  @!P6 LOP3.LUT R58, R58, 0x80000000, RZ, 0xfc, !PT ;  /* 0x800000003a3ae812 */ /* 0x000fce00078efcff */
[----:B------:R-:W-:Y:S01]  /*559d0*/  POPC R36, R26 ;  /* 0x0000001a00247309 */ /* 0x000fe20000000000 */
[----:B------:R-:W-:Y:S01]  /*559e0*/  @P2 IMAD.MOV.U32 R0, RZ, RZ, R58 ;  /* 0x000000ffff002224 */ /* 0x000fe200078e003a */
[----:B------:R1:W-:Y:S01]  /*559f0*/  @P2 STL [R5+-0xd0], R58 ;  /* 0xffff303a05002387 */ /* 0x0003e20000100800 */
[----:B------:R-:W-:-:S03]  /*55a00*/  ISETP.NE.AND P2, PT, R55, 0x2, PT ;  /* 0x000000023700780c */ /* 0x000fc60003f45270 */
[----:B------:R1:W-:Y:S02]  /*55a10*/  STL.128 [R1], RZ ;  /* 0x000000ff01007387 */ /* 0x0003e40000100c00 */
[----:B------:R-:W0:Y:S02]  /*55a20*/  POPC R32, R0 ;  /* 0x0000000000207309 */ /* 0x000e240000000000 */
[----:B------:R1:W-:Y:S04]  /*55a30*/  STL.128 [R1+0x10], RZ ;  /* 0x000010ff01007387 */ /* 0x0003e80000100c00 */
[----:B------:R1:W-:Y:S02]  /*55a40*/  STL.128 [R1+0x20], RZ ;  /* 0x000020ff01007387 */ /* 0x0003e40000100c00 */
[----:B------:R1:W3:Y:S02]  /*55a50*/  POPC R35, R27 ;  /* 0x0000001b00237309 */ /* 0x0002e40000000000 */
[----:B------:R1:W-:Y:S04]  /*55a60*/  STL.128 [R1+0x30], RZ ;  /* 0x000030ff01007387 */ /* 0x0003e80000100c00 */
[----:B------:R1:W-:Y:S01]  /*55a70*/  STL.128 [R1+0x40], RZ ;  /* 0x000040ff01007387 */ /* 0x0003e20000100c00 */
[----:B0-----:R-:W-:Y:S01]  /*55a80*/  ISETP.NE.AND P0, PT, R32, 0x2, PT ;  /* 0x000000022000780c */ /* 0x001fe20003f05270 */
[----:B------:R1:W0:Y:S02]  /*55a90*/  POPC R34, R28 ;  /* 0x0000001c00227309 */ /* 0x0002240000000000 */
[----:B------:R1:W-:Y:S01]  /*55aa0*/  STL.128 [R1+0x50], RZ ;  /* 0x000050ff01007387 */ /* 0x0003e20000100c00 */
[----:B------:R-:W-:-:S03]  /*55ab0*/  ISETP.LT.OR P0, PT, R0, RZ, P0 ;  /* 0x000000ff0000720c */ /* 0x000fc60000701670 */
[----:B------:R1:W-:Y:S02]  /*55ac0*/  STL.128 [R1+0x60], RZ ;  /* 0x000060ff01007387 */ /* 0x0003e40000100c00 */
[----:B------:R1:W4:Y:S02]  /*55ad0*/  POPC R33, R29 ;  /* 0x0000001d00217309 */ /* 0x0003240000000000 */
[----:B------:R1:W-:Y:S06]  /*55ae0*/  STL.128 [R1+0x70], RZ ;  /* 0x000070ff01007387 */ /* 0x0003ec0000100c00 */
[----:B------:R1:W0:Y:S01]  /*55af0*/  POPC R42, R30 ;  /* 0x0000001e002a7309 */ /* 0x0002220000000000 */
[----:B---3--:R-:W-:Y:S05]  /*55b00*/  @P0 BRA `(.L_x_2472) ;  /* 0x0000000000340947 */ /* 0x008fea0003800000 */
[----:B------:R-:W3:Y:S01]  /*55b10*/  FLO.U32 R45, R0 ;  /* 0x00000000002d7300 */ /* 0x000ee200000e0000 */
[----:B-1----:R-:W-:Y:S01]  /*55b20*/  IMAD.MOV.U32 R58, RZ, RZ, -0x80000000 ;  /* 0x80000000ff3a7424 */ /* 0x002fe200078e00ff */
[----:B---3--:R-:W-:-:S04]  /*55b30*/  IADD3 R45, PT, PT, -R45, 0x1f, RZ ;  /* 0x0000001f2d2d7810 */ /* 0x008fc80007ffe1ff */
[----:B------:R-:W-:-:S04]  /*55b40*/  SHF.R.U32.HI R63, RZ, R45, R58 ;  /* 0x0000002dff3f7219 */ /* 0x000fc8000001163a */
[----:B------:R-:W-:-:S04]  /*55b50*/  LOP3.LUT R58, R63, R0, RZ, 0x3c, !PT ;  /* 0x000000003f3a7212 */ /* 0x000fc800078e3cff */
[----:B------:R-:W1:Y:S02]  /*55b60*/  FLO.U32 R45, R58 ;  /* 0x0000003a002d7300 */ /* 0x000e6400000e0000 */
[----:B-1----:R-:W-:-:S05]  /*55b70*/  IMAD R59, R45, 0x4, R2 ;  /* 0x000000042d3b7824 */ /* 0x002fca00078e0202 */
[----:B------:R-:W3:Y:S01]  /*55b80*/  LDL R60, [R59] ;  /* 0x000000003b3c7983 */ /* 0x000ee20000100800 */
[----:B------:R-:W-:Y:S01]  /*55b90*/  IMAD.MOV.U32 R45, RZ, RZ, R0 ;  /* 0x000000ffff2d7224 */ /* 0x000fe200078e0000 */
[----:B---3--:R-:W-:-:S13]  /*55ba0*/  LOP3.LUT P0, RZ, R60, R63, RZ, 0xc0, !PT ;  /* 0x0000003f3cff7212 */ /* 0x008fda000780c0ff */
[----:B------:R-:W-:Y:S01]  /*55bb0*/  @!P0 LOP3.LUT R60, R60, R63, RZ, 0xfc, !PT ;  /* 0x0000003f3c3c8212 */ /* 0x000fe200078efcff */
[----:B------:R-:W-:-:S04]  /*55bc0*/  @!P0 IMAD.MOV.U32 R45, RZ, RZ, RZ ;  /* 0x000000ffff2d8224 */ /* 0x000fc800078e00ff */
[----:B------:R3:W-:Y:S03]  /*55bd0*/  @!P0 STL [R59], R60 ;  /* 0x0000003c3b008387 */ /* 0x0007e60000100800 */
.L_x_2472:
[----:B------:R-:W-:Y:S05]  /*55be0*/  BSYNC.RECONVERGENT B1 ;  /* 0x0000000000017941 */ /* 0x000fea0003800200 */
.L_x_2471:
[----:B------:R-:W-:Y:S01]  /*55bf0*/  BSSY.RECONVERGENT B1, `(.L_x_2473) ;  /* 0x000000f000017945 */ /* 0x000fe20003800200 */
[----:B------:R-:W-:-:S03]  /*55c00*/  ISETP.NE.AND P0, PT, R53, 0x2, PT ;  /* 0x000000023500780c */ /* 0x000fc60003f05270 */
[----:B------:R-:W-:Y:S10]  /*55c10*/  @P4 BRA `(.L_x_2474) ;  /* 0x0000000000304947 */ /* 0x000ff40003800000 */
[----:B-1----:R-:W1:Y:S01]  /*55c20*/  FLO.U32 R58, R8 ;  /* 0x00000008003a7300 */ /* 0x002e6200000e0000 */
[----:B------:R-:W-:Y:S01]  /*55c30*/  IMAD.MOV.U32 R63, RZ, RZ, -0x80000000 ;  /* 0x80000000ff3f7424 */ /* 0x000fe200078e00ff */
[----:B-1----:R-:W-:-:S04]  /*55c40*/  IADD3 R58, PT, PT, -R58, 0x1f, RZ ;  /* 0x0000001f3a3a7810 */ /* 0x002fc80007ffe1ff */
[----:B------:R-:W-:-:S04]  /*55c50*/  SHF.R.U32.HI R63, RZ, R58, R63 ;  /* 0x0000003aff3f7219 */ /* 0x000fc8000001163f */
[----:B------:R-:W-:-:S04]  /*55c60*/  LOP3.LUT R58, R63, R8, RZ, 0x3c, !PT ;  /* 0x000000083f3a7212 */ /* 0x000fc800078e3cff */
[----:B---3--:R-:W1:Y:S02]  /*55c70*/  FLO.U32 R59, R58 ;  /* 0x0000003a003b7300 */ /* 0x008e6400000e0000 */
[----:B-1----:R-:W-:-:S05]  /*55c80*/  IMAD R59, R59, 0x4, R2 ;  /* 0x000000043b3b7824 */ /* 0x002fca00078e0202 */
[----:B------:R-:W3:Y:S02]  /*55c90*/  LDL R60, [R59] ;  /* 0x000000003b3c7983 */ /* 0x000ee40000100800 */
[----:B---3--:R-:W-:-:S13]  /*55ca0*/  LOP3.LUT P4, RZ, R60, R63, RZ, 0xc0, !PT ;  /* 0x0000003f3cff7212 */ /* 0x008fda000788c0ff */
[----:B------:R-:W-:Y:S02]  /*55cb0*/  @!P4 LOP3.LUT R60, R60, R63, RZ, 0xfc, !PT ;  /* 0x0000003f3c3cc212 */ /* 0x000fe400078efcff */
[----:B------:R-:W-:-:S03]  /*55cc0*/  @P4 LOP3.LUT R45, R8, R45, RZ, 0xfc, !PT ;  /* 0x0000002d082d4212 */ /* 0x000fc600078efcff */
[----:B------:R1:W-:Y:S04]  /*55cd0*/  @!P4 STL [R59], R60 ;  /* 0x0000003c3b00c387 */ /* 0x0003e80000100800 */
.L_x_2474:
[----:B------:R-:W-:Y:S05]  /*55ce0*/  BSYNC.RECONVERGENT B1 ;  /* 0x0000000000017941 */ /* 0x000fea0003800200 */
.L_x_2473:
[----:B------:R-:W-:Y:S01]  /*55cf0*/  ISETP.LT.OR P3, PT, R9, RZ, P3 ;  /* 0x000000ff0900720c */ /* 0x000fe20001f61670 */
[----:B------:R-:W-:Y:S01]  /*55d00*/  BSSY.RECONVERGENT B1, `(.L_x_2475) ;  /* 0x0000010000017945 */ /* 0x000fe20003800200 */
[----:B------:R-:W-:Y:S02]  /*55d10*/  ISETP.NE.AND P4, PT, R52, 0x2, PT ;  /* 0x000000023400780c */ /* 0x000fe40003f85270 */
[----:B------:R-:W-:-:S09]  /*55d20*/  ISETP.LT.OR P2, PT, R10, RZ, P2 ;  /* 0x000000ff0a00720c */ /* 0x000fd20001741670 */
[----:B------:R-:W-:Y:S05]  /*55d30*/  @P3 BRA `(.L_x_2476) ;  /* 0x0000000000303947 */ /* 0x000fea0003800000 */
[----:B-1----:R-:W1:Y:S01]  /*55d40*/  FLO.U32 R58, R9 ;  /* 0x00000009003a7300 */ /* 0x002e6200000e0000 */
[----:B---3--:R-:W-:Y:S01]  /*55d50*/  IMAD.MOV.U32 R59, RZ, RZ, -0x80000000 ;  /* 0x80000000ff3b7424 */ /* 0x008fe200078e00ff */
[----:B-1----:R-:W-:-:S04]  /*55d60*/  IADD3 R58, PT, PT, -R58, 0x1f, RZ ;  /* 0x0000001f3a3a7810 */ /* 0x002fc80007ffe1ff */
[----:B------:R-:W-:-:S04]  /*55d70*/  SHF.R.U32.HI R60, RZ, R58, R59 ;  /* 0x0000003aff3c7219 */ /* 0x000fc8000001163b */
[----:B------:R-:W-:-:S04]  /*55d80*/  LOP3.LUT R58, R60, R9, RZ, 0x3c, !PT ;  /* 0x000000093c3a7212 */ /* 0x000fc800078e3cff */
[----:B------:R-:W1:Y:S02]  /*55d90*/  FLO.U32 R59, R58 ;  /* 0x0000003a003b7300 */ /* 0x000e6400000e0000 */
[----:B-1----:R-:W-:-:S05]  /*55da0*/  IMAD R59, R59, 0x4, R2 ;  /* 0x000000043b3b7824 */ /* 0x002fca00078e0202 */
[----:B------:R-:W3:Y:S02]  /*55db0*/  LDL R63, [R59] ;  /* 0x000000003b3f7983 */ /* 0x000ee40000100800 */
[----:B---3--:R-:W-:-:S13]  /*55dc0*/  LOP3.LUT P3, RZ, R63, R60, RZ, 0xc0, !PT ;  /* 0x0000003c3fff7212 */ /* 0x008fda000786c0ff */
[----:B------:R-:W-:Y:S02]  /*55dd0*/  @!P3 LOP3.LUT R60, R63, R60, RZ, 0xfc, !PT ;  /* 0x0000003c3f3cb212 */ /* 0x000fe400078efcff */
[----:B------:R-:W-:-:S03]  /*55de0*/  @P3 LOP3.LUT R45, R9, R45, RZ, 0xfc, !PT ;  /* 0x0000002d092d3212 */ /* 0x000fc600078efcff */
[----:B------:R1:W-:Y:S04]  /*55df0*/  @!P3 STL [R59], R60 ;  /* 0x0000003c3b00b387 */ /* 0x0003e80000100800 */
.L_x_2476:
[----:B------:R-:W-:Y:S05]  /*55e00*/  BSYNC.RECONVERGENT B1 ;  /* 0x0000000000017941 */ /* 0x000fea0003800200 */
.L_x_2475:
        /* <DEDUP_REMOVED lines=15> */
.L_x_2478:
[----:B------:R-:W-:Y:S05]  /*55f00*/  BSYNC.RECONVERGENT B1 ;  /* 0x0000000000017941 */ /* 0x000fea0003800200 */
.L_x_2477:
        /* <DEDUP_REMOVED lines=17> */
.L_x_2480:
[----:B------:R-:W-:Y:S05]  /*56020*/  BSYNC.RECONVERGENT B1 ;  /* 0x0000000000017941 */ /* 0x000fea0003800200 */
.L_x_2479:
        /* <DEDUP_REMOVED lines=15> */
.L_x_2482:
[----:B------:R-:W-:Y:S05]  /*56120*/  BSYNC.RECONVERGENT B1 ;  /* 0x0000000000017941 */ /* 0x000fea0003800200 */
.L_x_2481:
        /* <DEDUP_REMOVED lines=17> */
.L_x_2484:
[----:B------:R-:W-:Y:S05]  /*56240*/  BSYNC.RECONVERGENT B1 ;  /* 0x0000000000017941 */ /* 0x000fea0003800200 */
.L_x_2483:
        /* <DEDUP_REMOVED lines=15> */
.L_x_2486:
[----:B------:R-:W-:Y:S05]  /*56340*/  BSYNC.RECONVERGENT B1 ;  /* 0x0000000000017941 */ /* 0x000fea0003800200 */
.L_x_2485:
        /* <DEDUP_REMOVED lines=17> */
.L_x_2488:
[----:B------:R-:W-:Y:S05]  /*56460*/  BSYNC.RECONVERGENT B1 ;  /* 0x0000000000017941 */ /* 0x000fea0003800200 */
.L_x_2487:
        /* <DEDUP_REMOVED lines=15> */
.L_x_2490:
[----:B------:R-:W-:Y:S05]  /*56560*/  BSYNC.RECONVERGENT B1 ;  /* 0x0000000000017941 */ /* 0x000fea0003800200 */
.L_x_2489:
        /* <DEDUP_REMOVED lines=17> */
.L_x_2492:
[----:B------:R-:W-:Y:S05]  /*56680*/  BSYNC.RECONVERGENT B1 ;  /* 0x0000000000017941 */ /* 0x000fea0003800200 */
.L_x_2491:
        /* <DEDUP_REMOVED lines=15> */
.L_x_2494:
[----:B------:R-:W-:Y:S05]  /*56780*/  BSYNC.RECONVERGENT B1 ;  /* 0x0000000000017941 */ /* 0x000fea0003800200 */
.L_x_2493:
        /* <DEDUP_REMOVED lines=17> */
.L_x_2496:
[----:B------:R-:W-:Y:S05]  /*568a0*/  BSYNC.RECONVERGENT B1 ;  /* 0x0000000000017941 */ /* 0x000fea0003800200 */
.L_x_2495:
        /* <DEDUP_REMOVED lines=15> */
.L_x_2498:
[----:B------:R-:W-:Y:S05]  /*569a0*/  BSYNC.RECONVERGENT B1 ;  /* 0x0000000000017941 */ /* 0x000fea0003800200 */
.L_x_2497:
        /* <DEDUP_REMOVED lines=17> */
.L_x_2500:
[----:B------:R-:W-:Y:S05]  /*56ac0*/  BSYNC.RECONVERGENT B1 ;  /* 0x0000000000017941 */ /* 0x000fea0003800200 */
.L_x_2499:
        /* <DEDUP_REMOVED lines=15> */
.L_x_2502:
[----:B------:R-:W-:Y:S05]  /*56bc0*/  BSYNC.RECONVERGENT B1 ;  /* 0x0000000000017941 */ /* 0x000fea0003800200 */
.L_x_2501:
        /* <DEDUP_REMOVED lines=17> */
.L_x_2504:
[----:B------:R-:W-:Y:S05]  /*56ce0*/  BSYNC.RECONVERGENT B1 ;  /* 0x0000000000017941 */ /* 0x000fea0003800200 */
.L_x_2503:
[----:B------:R-:W-:Y:S01]  /*56cf0*/  BSSY.RECONVERGENT B1, `(.L_x_2505) ;  /* 0x000000f000017945 */ /* 0x000fe20003800200 */
[----:B0-----:R-:W-:-:S03]  /*56d00*/  ISETP.NE.AND P4, PT, R34, 0x2, PT ;  /* 0x000000022200780c */ /* 0x001fc60003f85270 */
[----:B------:R-:W-:Y:S10]  /*56d10*/  @P3 BRA `(.L_x_2506) ;  /* 0x0000000000303947 */ /* 0x000ff40003800000 */
[----:B-1----:R-:W0:Y:S01]  /*56d20*/  FLO.U32 R58, R24 ;  /* 0x00000018003a7300 */ /* 0x002e2200000e0000 */
[----:B------:R-:W-:Y:S01]  /*56d30*/  IMAD.MOV.U32 R63, RZ, RZ, -0x80000000 ;  /* 0x80000000ff3f7424 */ /* 0x000fe200078e00ff */
[----:B0-----:R-:W-:-:S04]  /*56d40*/  IADD3 R58, PT, PT, -R58, 0x1f, RZ ;  /* 0x0000001f3a3a7810 */ /* 0x001fc80007ffe1ff */
[----:B------:R-:W-:-:S04]  /*56d50*/  SHF.R.U32.HI R63, RZ, R58, R63 ;  /* 0x0000003aff3f7219 */ /* 0x000fc8000001163f */
[----:B------:R-:W-:-:S04]  /*56d60*/  LOP3.LUT R58, R63, R24, RZ, 0x3c, !PT ;  /* 0x000000183f3a7212 */ /* 0x000fc800078e3cff */
[----:B---3--:R-:W0:Y:S02]  /*56d70*/  FLO.U32 R59, R58 ;  /* 0x0000003a003b7300 */ /* 0x008e2400000e0000 */
[----:B0-----:R-:W-:-:S05]  /*56d80*/  IMAD R59, R59, 0x4, R2 ;  /* 0x000000043b3b7824 */ /* 0x001fca00078e0202 */
[----:B------:R-:W3:Y:S02]  /*56d90*/  LDL R60, [R59] ;  /* 0x000000003b3c7983 */ /* 0x000ee40000100800 */
[----:B---3--:R-:W-:-:S13]  /*56da0*/  LOP3.LUT P3, RZ, R60, R63, RZ, 0xc0, !PT ;  /* 0x0000003f3cff7212 */ /* 0x008fda000786c0ff */
[----:B------:R-:W-:Y:S02]  /*56db0*/  @!P3 LOP3.LUT R60, R60, R63, RZ, 0xfc, !PT ;  /* 0x0000003f3c3cb212 */ /* 0x000fe400078efcff */
[----:B------:R-:W-:-:S03]  /*56dc0*/  @P3 LOP3.LUT R45, R24, R45, RZ, 0xfc, !PT ;  /* 0x0000002d182d3212 */ /* 0x000fc600078efcff */
[----:B------:R0:W-:Y:S04]  /*56dd0*/  @!P3 STL [R59], R60 ;  /* 0x0000003c3b00b387 */ /* 0x0001e80000100800 */
.L_x_2506:
[----:B------:R-:W-:Y:S05]  /*56de0*/  BSYNC.RECONVERGENT B1 ;  /* 0x0000000000017941 */ /* 0x000fea0003800200 */
.L_x_2505:
[----:B------:R-:W-:Y:S01]  /*56df0*/  ISETP.LT.OR P2, PT, R25, RZ, P2 ;  /* 0x000000ff1900720c */ /* 0x000fe20001741670 */
[----:B------:R-:W-:Y:S01]  /*56e00*/  BSSY.RECONVERGENT B1, `(.L_x_2507) ;  /* 0x0000010000017945 */ /* 0x000fe20003800200 */
[----:B----4-:R-:W-:Y:S02]  /*56e10*/  ISETP.NE.AND P3, PT, R33, 0x2, PT ;  /* 0x000000022100780c */ /* 0x010fe40003f65270 */
[----:B------:R-:W-:-:S09]  /*56e20*/  ISETP.LT.OR P1, PT, R26, RZ, P1 ;  /* 0x000000ff1a00720c */ /* 0x000fd20000f21670 */
[----:B------:R-:W-:Y:S05]  /*56e30*/  @P2 BRA `(.L_x_2508) ;  /* 0x0000000000302947 */ /* 0x000fea0003800000 */
[----:B-1----:R-:W1:Y:S01]  /*56e40*/  FLO.U32 R58, R25 ;  /* 0x00000019003a7300 */ /* 0x002e6200000e0000 */
[----:B0--3--:R-:W-:Y:S01]  /*56e50*/  IMAD.MOV.U32 R59, RZ, RZ, -0x80000000 ;  /* 0x80000000ff3b7424 */ /* 0x009fe200078e00ff */
[----:B-1----:R-:W-:-:S04]  /*56e60*/  IADD3 R58, PT, PT, -R58, 0x1f, RZ ;  /* 0x0000001f3a3a7810 */ /* 0x002fc80007ffe1ff */
[----:B------:R-:W-:-:S04]  /*56e70*/  SHF.R.U32.HI R60, RZ, R58, R59 ;  /* 0x0000003aff3c7219 */ /* 0x000fc8000001163b */
[----:B------:R-:W-:-:S04]  /*56e80*/  LOP3.LUT R58, R60, R25, RZ, 0x3c, !PT ;  /* 0x000000193c3a7212 */ /* 0x000fc800078e3cff */
[----:B------:R-:W0:Y:S02]  /*56e90*/  FLO.U32 R59, R58 ;  /* 0x0000003a003b7300 */ /* 0x000e2400000e0000 */
[----:B0-----:R-:W-:-:S05]  /*56ea0*/  IMAD R59, R59, 0x4, R2 ;  /* 0x000000043b3b7824 */ /* 0x001fca00078e0202 */
[----:B------:R-:W3:Y:S02]  /*56eb0*/  LDL R63, [R59] ;  /* 0x000000003b3f7983 */ /* 0x000ee40000100800 */
[----:B---3--:R-:W-:-:S13]  /*56ec0*/  LOP3.LUT P2, RZ, R63, R60, RZ, 0xc0, !PT ;  /* 0x0000003c3fff7212 */ /* 0x008fda000784c0ff */
[----:B------:R-:W-:Y:S02]  /*56ed0*/  @!P2 LOP3.LUT R60, R63, R60, RZ, 0xfc, !PT ;  /* 0x0000003c3f3ca212 */ /* 0x000fe400078efcff */
[----:B------:R-:W-:-:S03]  /*56ee0*/  @P2 LOP3.LUT R45, R25, R45, RZ, 0xfc, !PT ;  /* 0x0000002d192d2212 */ /* 0x000fc600078efcff */
[----:B------:R4:W-:Y:S04]  /*56ef0*/  @!P2 STL [R59], R60 ;  /* 0x0000003c3b00a387 */ /* 0x0009e80000100800 */
.L_x_2508:
[----:B------:R-:W-:Y:S05]  /*56f00*/  BSYNC.RECONVERGENT B1 ;  /* 0x0000000000017941 */ /* 0x000fea0003800200 */
.L_x_2507:
        /* <DEDUP_REMOVED lines=8> */
[----:B0--34-:R-:W0:Y:S02]  /*56f90*/  FLO.U32 R59, R58 ;  /* 0x0000003a003b7300 */ /* 0x019e2400000e0000 */
[----:B0-----:R-:W-:-:S05]  /*56fa0*/  IMAD R59, R59, 0x4, R2 ;  /* 0x000000043b3b7824 */ /* 0x001fca00078e0202 */
[----:B------:R-:W3:Y:S02]  /*56fb0*/  LDL R60, [R59] ;  /* 0x000000003b3c7983 */ /* 0x000ee40000100800 */
[----:B---3--:R-:W-:-:S13]  /*56fc0*/  LOP3.LUT P1, RZ, R60, R63, RZ, 0xc0, !PT ;  /* 0x0000003f3cff7212 */ /* 0x008fda000782c0ff */
[----:B------:R-:W-:Y:S02]  /*56fd0*/  @!P1 LOP3.LUT R60, R60, R63, RZ, 0xfc, !PT ;  /* 0x0000003f3c3c9212 */ /* 0x000fe400078efcff */
[----:B------:R-:W-:-:S03]  /*56fe0*/  @P1 LOP3.LUT R45, R26, R45, RZ, 0xfc, !PT ;  /* 0x0000002d1a2d1212 */ /* 0x000fc600078efcff */
[----:B------:R0:W-:Y:S04]  /*56ff0*/  @!P1 STL [R59], R60 ;  /* 0x0000003c3b009387 */ /* 0x0001e80000100800 */
.L_x_2510:
[----:B------:R-:W-:Y:S05]  /*57000*/  BSYNC.RECONVERGENT B1 ;  /* 0x0000000000017941 */ /* 0x000fea0003800200 */
.L_x_2509:
[----:B------:R-:W-:Y:S01]  /*57010*/  ISETP.LT.OR P0, PT, R27, RZ, P0 ;  /* 0x000000ff1b00720c */ /* 0x000fe20000701670 */
[----:B------:R-:W-:Y:S01]  /*57020*/  BSSY.RECONVERGENT B1, `(.L_x_2511) ;  /* 0x0000013000017945 */ /* 0x000fe20003800200 */
[----:B------:R-:W-:Y:S02]  /*57030*/  ISETP.NE.AND P1, PT, R43, 0x2, PT ;  /* 0x000000022b00780c */ /* 0x000fe40003f25270 */
[----:B------:R-:W-:Y:S02]  /*57040*/  ISETP.LT.OR P4, PT, R28, RZ, P4 ;  /* 0x000000ff1c00720c */ /* 0x000fe40002781670 */
[----:B------:R-:W-:Y:S02]  /*57050*/  ISETP.LT.OR P3, PT, R29, RZ, P3 ;  /* 0x000000ff1d00720c */ /* 0x000fe40001f61670 */
[----:B------:R-:W-:Y:S02]  /*57060*/  ISETP.LT.OR P2, PT, R30, RZ, P2 ;  /* 0x000000ff1e00720c */ /* 0x000fe40001741670 */
[----:B------:R-:W-:-:S03]  /*57070*/  ISETP.LT.OR P1, PT, R31, RZ, P1 ;  /* 0x000000ff1f00720c */ /* 0x000fc60000f21670 */
[----:B------:R-:W-:Y:S10]  /*57080*/  @P0 BRA `(.L_x_2512) ;  /* 0x0000000000300947 */ /* 0x000ff40003800000 */
[----:B-1----:R-:W1:Y:S01]  /*57090*/  FLO.U32 R58, R27 ;  /* 0x0000001b003a7300 */ /* 0x002e6200000e0000 */
[----:B0--34-:R-:W-:Y:S01]  /*570a0*/  IMAD.MOV.U32 R59, RZ, RZ, -0x80000000 ;  /* 0x80000000ff3b7424 */ /* 0x019fe200078e00ff */
        /* <DEDUP_REMOVED lines=10> */
.L_x_2512:
[----:B------:R-:W-:Y:S05]  /*57150*/  BSYNC.RECONVERGENT B1 ;  /* 0x0000000000017941 */ /* 0x000fea0003800200 */
.L_x_2511:
[----:B------:R-:W-:Y:S04]  /*57160*/  BSSY.RECONVERGENT B1, `(.L_x_2513) ;  /* 0x000000e000017945 */ /* 0x000fe80003800200 */
[----:B------:R-:W-:Y:S05]  /*57170*/  @P4 BRA `(.L_x_2514) ;  /* 0x0000000000304947 */ /* 0x000fea0003800000 */
        /* <DEDUP_REMOVED lines=12> */
.L_x_2514:
[----:B------:R-:W-:Y:S05]  /*57240*/  BSYNC.RECONVERGENT B1 ;  /* 0x0000000000017941 */ /* 0x000fea0003800200 */
.L_x_2513:
[----:B------:R-:W-:Y:S04]  /*57250*/  BSSY.RECONVERGENT B1, `(.L_x_2515) ;  /* 0x000000e000017945 */ /* 0x000fe80003800200 */
[----:B------:R-:W-:Y:S05]  /*57260*/  @P3 BRA `(.L_x_2516) ;  /* 0x0000000000303947 */ /* 0x000fea0003800000 */
        /* <DEDUP_REMOVED lines=12> */
.L_x_2516:
[----:B------:R-:W-:Y:S05]  /*57330*/  BSYNC.RECONVERGENT B1 ;  /* 0x0000000000017941 */ /* 0x000fea0003800200 */
.L_x_2515:
        /* <DEDUP_REMOVED lines=14> */
.L_x_2518:
[----:B------:R-:W-:Y:S05]  /*57420*/  BSYNC.RECONVERGENT B1 ;  /* 0x0000000000017941 */ /* 0x000fea0003800200 */
.L_x_2517:
[----:B------:R-:W-:Y:S04]  /*57430*/  BSSY.RECONVERGENT B1, `(.L_x_2519) ;  /* 0x000000d000017945 */ /* 0x000fe80003800200 */
[----:B------:R-:W-:Y:S05]  /*57440*/  @P1 BRA `(.L_x_2520) ;  /* 0x00000000002c1947 */ /* 0x000fea0003800000 */
[----:B-1----:R-:W1:Y:S01]  /*57450*/  FLO.U32 R58, R31 ;  /* 0x0000001f003a7300 */ /* 0x002e6200000e0000 */
[----:B0--34-:R-:W-:Y:S01]  /*57460*/  IMAD.MOV.U32 R59, RZ, RZ, -0x80000000 ;  /* 0x80000000ff3b7424 */ /* 0x019fe200078e00ff */
[----:B-1----:R-:W-:-:S04]  /*57470*/  IADD3 R58, PT, PT, -R58, 0x1f, RZ ;  /* 0x0000001f3a3a7810 */ /* 0x002fc80007ffe1ff */
[----:B------:R-:W-:-:S04]  /*57480*/  SHF.R.U32.HI R58, RZ, R58, R59 ;  /* 0x0000003aff3a7219 */ /* 0x000fc8000001163b */
[----:B------:R-:W-:-:S06]  /*57490*/  LOP3.LUT R59, R58, R31, RZ, 0x3c, !PT ;  /* 0x0000001f3a3b7212 */ /* 0x000fcc00078e3cff */
[----:B------:R-:W0:Y:S02]  /*574a0*/  FLO.U32 R59, R59 ;  /* 0x0000003b003b7300 */ /* 0x000e2400000e0000 */
[----:B0-----:R-:W-:-:S05]  /*574b0*/  IMAD R60, R59, 0x4, R2 ;  /* 0x000000043b3c7824 */ /* 0x001fca00078e0202 */
[----:B------:R-:W3:Y:S02]  /*574c0*/  LDL R63, [R60] ;  /* 0x000000003c3f7983 */ /* 0x000ee40000100800 */
[----:B---3--:R-:W-:-:S04]  /*574d0*/  LOP3.LUT P0, RZ, R63, R58, RZ, 0xc0, !PT ;  /* 0x0000003a3fff7212 */ /* 0x008fc8000780c0ff */
[----:B------:R-:W-:-:S04]  /*574e0*/  SEL R58, R31, RZ, P0 ;  /* 0x000000ff1f3a7207 */ /* 0x000fc80000000000 */
[----:B------:R-:W-:-:S07]  /*574f0*/  LOP3.LUT R45, R45, R58, RZ, 0xfc, !PT ;  /* 0x0000003a2d2d7212 */ /* 0x000fce00078efcff */
.L_x_2520:
[----:B------:R-:W-:Y:S05]  /*57500*/  BSYNC.RECONVERGENT B1 ;  /* 0x0000000000017941 */ /* 0x000fea0003800200 */
.L_x_2519:
[----:B------:R-:W-:Y:S01]  /*57510*/  ISETP.NE.AND P0, PT, R45, RZ, PT ;  /* 0x000000ff2d00720c */ /* 0x000fe20003f05270 */
[----:B------:R-:W-:Y:S01]  /*57520*/  BSSY.RECONVERGENT B1, `(.L_x_2521) ;  /* 0x00000e4000017945 */ /* 0x000fe20003800200 */
[----:B------:R-:W-:-:S11]  /*57530*/  VIADD R6, R6, 0x5 ;  /* 0x0000000506067836 */ /* 0x000fd60000000000 */
[----:B------:R-:W-:Y:S05]  /*57540*/  @!P0 BRA `(.L_x_2522) ;  /* 0x0000000c00848947 */ /* 0x000fea0003800000 */
[-C--:B01-34-:R-:W-:Y:S02]  /*57550*/  LOP3.LUT R59, R8, R45.reuse, RZ, 0xc0, !PT ;  /* 0x0000002d083b7212 */ /* 0x09bfe400078ec0ff */
[----:B------:R-:W-:Y:S02]  /*57560*/  LOP3.LUT R58, R9, R45, RZ, 0xc0, !PT ;  /* 0x0000002d093a7212 */ /* 0x000fe400078ec0ff */
[----:B------:R-:W-:Y:S02]  /*57570*/  ISETP.NE.AND P1, PT, R59, R8, PT ;  /* 0x000000083b00720c */ /* 0x000fe40003f25270 */
[----:B------:R-:W-:Y:S02]  /*57580*/  ISETP.NE.AND P3, PT, R58, R9, PT ;  /* 0x000000093a00720c */ /* 0x000fe40003f65270 */
[----:B------:R-:W-:Y:S02]  /*57590*/  ISETP.EQ.AND P1, PT, R57, 0x2, !P1 ;  /* 0x000000023900780c */ /* 0x000fe40004f22270 */
[----:B------:R-:W-:-:S02]  /*575a0*/  ISETP.EQ.AND P3, PT, R56, 0x2, !P3 ;  /* 0x000000023800780c */ /* 0x000fc40005f62270 */
[----:B------:R-:W-:Y:S02]  /*575b0*/  ISETP.GT.AND P1, PT, R8, -0x1, P1 ;  /* 0xffffffff0800780c */ /* 0x000fe40000f24270 */
[----:B------:R-:W-:Y:S02]  /*575c0*/  ISETP.GT.AND P3, PT, R9, -0x1, P3 ;  /* 0xffffffff0900780c */ /* 0x000fe40001f64270 */
[-C--:B------:R-:W-:Y:S02]  /*575d0*/  LOP3.LUT R57, R10, R45.reuse, RZ, 0xc0, !PT ;  /* 0x0000002d0a397212 */ /* 0x080fe400078ec0ff */
[----:B------:R-:W-:Y:S02]  /*575e0*/  LOP3.LUT R58, R11, R45, RZ, 0xc0, !PT ;  /* 0x0000002d0b3a7212 */ /* 0x000fe400078ec0ff */
[----:B------:R-:W-:Y:S02]  /*575f0*/  ISETP.NE.AND P2, PT, R57, R10, PT ;  /* 0x0000000a3900720c */ /* 0x000fe40003f45270 */
[----:B------:R-:W-:-:S02]  /*57600*/  ISETP.NE.AND P0, PT, R58, R11, PT ;  /* 0x0000000b3a00720c */ /* 0x000fc40003f05270 */
[----:B------:R-:W-:Y:S02]  /*57610*/  ISETP.EQ.AND P2, PT, R55, 0x2, !P2 ;  /* 0x000000023700780c */ /* 0x000fe40005742270 */
[-C--:B------:R-:W-:Y:S02]  /*57620*/  @!P1 LOP3.LUT R8, R8, R45.reuse, RZ, 0x30, !PT ;  /* 0x0000002d08089212 */ /* 0x080fe400078e30ff */
[----:B------:R-:W-:Y:S02]  /*57630*/  @!P3 LOP3.LUT R56, R9, R45, RZ, 0x30, !PT ;  /* 0x0000002d0938b212 */ /* 0x000fe400078e30ff */
[----:B------:R-:W0:Y:S01]  /*57640*/  @!P1 POPC R59, R8 ;  /* 0x00000008003b9309 */ /* 0x000e220000000000 */
[----:B------:R-:W-:Y:S02]  /*57650*/  ISETP.GT.AND P2, PT, R10, -0x1, P2 ;  /* 0xffffffff0a00780c */ /* 0x000fe40001744270 */
[----:B------:R-:W-:-:S04]  /*57660*/  ISETP.EQ.AND P0, PT, R54, 0x2, !P0 ;  /* 0x000000023600780c */ /* 0x000fc80004702270 */
[----:B------:R-:W-:Y:S01]  /*57670*/  ISETP.GT.AND P0, PT, R11, -0x1, P0 ;  /* 0xffffffff0b00780c */ /* 0x000fe20000704270 */
[----:B------:R-:W1:Y:S06]  /*57680*/  @!P3 POPC R9, R56 ;  /* 0x000000380009b309 */ /* 0x000e6c0000000000 */
[-C--:B------:R-:W-:Y:S02]  /*57690*/  @!P2 LOP3.LUT R10, R10, R45.reuse, RZ, 0x30, !PT ;  /* 0x0000002d0a0aa212 */ /* 0x080fe400078e30ff */
[----:B0-----:R-:W-:Y:S02]  /*576a0*/  ISETP.NE.OR P4, PT, R59, 0x1, P1 ;  /* 0x000000013b00780c */ /* 0x001fe40000f85670 */
[----:B------:R-:W0:Y:S02]  /*576b0*/  @!P2 POPC R54, R10 ;  /* 0x0000000a0036a309 */ /* 0x000e240000000000 */
[----:B------:R-:W-:-:S02]  /*576c0*/  @!P0 LOP3.LUT R58, R11, R45, RZ, 0x30, !PT ;  /* 0x0000002d0b3a8212 */ /* 0x000fc400078e30ff */
[----:B------:R-:W-:-:S07]  /*576d0*/  LOP3.LUT R11, R14, R45, RZ, 0xc0, !PT ;  /* 0x0000002d0e0b7212 */ /* 0x000fce00078ec0ff */
[----:B------:R-:W-:Y:S02]  /*576e0*/  @!P4 LOP3.LUT R8, R8, 0x80000000, RZ, 0xfc, !PT ;  /* 0x800000000808c812 */ /* 0x000fe400078efcff */
[----:B-1----:R-:W-:Y:S02]  /*576f0*/  ISETP.NE.OR P4, PT, R9, 0x1, P3 ;  /* 0x000000010900780c */ /* 0x002fe40001f85670 */
[----:B------:R-:W-:Y:S01]  /*57700*/  LOP3.LUT R9, R12, R45, RZ, 0xc0, !PT ;  /* 0x0000002d0c097212 */ /* 0x000fe200078ec0ff */
[----:B------:R1:W-:Y:S03]  /*57710*/  @!P1 STL [R5+-0x6c], R8 ;  /* 0xffff940805009387 */ /* 0x0003e60000100800 */
[----:B------:R-:W-:Y:S02]  /*57720*/  ISETP.NE.AND P1, PT, R9, R12, PT ;  /* 0x0000000c0900720c */ /* 0x000fe40003f25270 */
[----:B------:R-:W3:Y:S02]  /*57730*/  @!P0 POPC R9, R58 ;  /* 0x0000003a00098309 */ /* 0x000ee40000000000 */
[----:B------:R-:W-:-:S03]  /*57740*/  ISETP.EQ.AND P1, PT, R53, 0x2, !P1 ;  /* 0x000000023500780c */ /* 0x000fc60004f22270 */
[----:B------:R-:W-:Y:S02]  /*57750*/  @!P4 LOP3.LUT R56, R56, 0x80000000, RZ, 0xfc, !PT ;  /* 0x800000003838c812 */ /* 0x000fe400078efcff */
[----:B------:R-:W-:Y:S02]  /*57760*/  ISETP.GT.AND P1, PT, R12, -0x1, P1 ;  /* 0xffffffff0c00780c */ /* 0x000fe40000f24270 */
[----:B0-----:R-:W-:Y:S01]  /*57770*/  ISETP.NE.OR P4, PT, R54, 0x1, P2 ;  /* 0x000000013600780c */ /* 0x001fe20001785670 */
[----:B------:R-:W-:Y:S01]  /*57780*/  @!P3 STL [R5+-0x8], R56 ;  /* 0xfffff8380500b387 */ /* 0x000fe20000100800 */
[----:B------:R-:W-:-:S04]  /*57790*/  LOP3.LUT R54, R13, R45, RZ, 0xc0, !PT ;  /* 0x0000002d0d367212 */ /* 0x000fc800078ec0ff */
[----:B------:R-:W-:Y:S02]  /*577a0*/  ISETP.NE.AND P3, PT, R54, R13, PT ;  /* 0x0000000d3600720c */ /* 0x000fe40003f65270 */
[-C--:B------:R-:W-:Y:S02]  /*577b0*/  LOP3.LUT R54, R15, R45.reuse, RZ, 0xc0, !PT ;  /* 0x0000002d0f367212 */ /* 0x080fe400078ec0ff */
[----:B------:R-:W-:Y:S02]  /*577c0*/  ISETP.EQ.AND P3, PT, R52, 0x2, !P3 ;  /* 0x000000023400780c */ /* 0x000fe40005f62270 */
[----:B------:R-:W-:Y:S02]  /*577d0*/  @!P1 LOP3.LUT R12, R12, R45, RZ, 0x30, !PT ;  /* 0x0000002d0c0c9212 */ /* 0x000fe400078e30ff */
[----:B------:R-:W-:Y:S02]  /*577e0*/  @!P4 LOP3.LUT R10, R10, 0x80000000, RZ, 0xfc, !PT ;  /* 0x800000000a0ac812 */ /* 0x000fe400078efcff */
[----:B------:R-:W-:Y:S01]  /*577f0*/  ISETP.GT.AND P3, PT, R13, -0x1, P3 ;  /* 0xffffffff0d00780c */ /* 0x000fe20001f64270 */
[----:B-1----:R-:W0:Y:S01]  /*57800*/  @!P1 POPC R8, R12 ;  /* 0x0000000c00089309 */ /* 0x002e220000000000 */
[----:B---3--:R-:W-:Y:S01]  /*57810*/  ISETP.NE.OR P4, PT, R9, 0x1, P0 ;  /* 0x000000010900780c */ /* 0x008fe20000785670 */
[----:B------:R1:W-:Y:S01]  /*57820*/  @!P2 STL [R5+0x5c], R10 ;  /* 0x00005c0a0500a387 */ /* 0x0003e20000100800 */
[----:B------:R-:W-:-:S04]  /*57830*/  ISETP.NE.AND P2, PT, R11, R14, PT ;  /* 0x0000000e0b00720c */ /* 0x000fc80003f45270 */
[----:B------:R-:W-:-:S04]  /*57840*/  ISETP.EQ.AND P2, PT, R51, 0x2, !P2 ;  /* 0x000000023300780c */ /* 0x000fc80005742270 */
[----:B------:R-:W-:Y:S02]  /*57850*/  ISETP.GT.AND P2, PT, R14, -0x1, P2 ;  /* 0xffffffff0e00780c */ /* 0x000fe40001744270 */
[----:B------:R-:W-:Y:S02]  /*57860*/  @!P3 LOP3.LUT R52, R13, R45, RZ, 0x30, !PT ;  /* 0x0000002d0d34b212 */ /* 0x000fe400078e30ff */
[----:B------:R-:W-:Y:S02]  /*57870*/  @!P4 LOP3.LUT R58, R58, 0x80000000, RZ, 0xfc, !PT ;  /* 0x800000003a3ac812 */ /* 0x000fe400078efcff */
[----:B------:R-:W3:Y:S01]  /*57880*/  @!P3 POPC R9, R52 ;  /* 0x000000340009b309 */ /* 0x000ee20000000000 */
[----:B0-----:R-:W-:Y:S02]  /*57890*/  ISETP.NE.OR P4, PT, R8, 0x1, P1 ;  /* 0x000000010800780c */ /* 0x001fe40000f85670 */
[----:B------:R-:W-:Y:S01]  /*578a0*/  @!P0 STL [R5+0xc0], R58 ;  /* 0x0000c03a05008387 */ /* 0x000fe20000100800 */
[----:B------:R-:W-:-:S03]  /*578b0*/  ISETP.NE.AND P0, PT, R54, R15, PT ;  /* 0x0000000f3600720c */ /* 0x000fc60003f05270 */
[-C--:B------:R-:W-:Y:S02]  /*578c0*/  @!P2 LOP3.LUT R14, R14, R45.reuse, RZ, 0x30, !PT ;  /* 0x0000002d0e0ea212 */ /* 0x080fe400078e30ff */
[----:B------:R-:W-:Y:S02]  /*578d0*/  ISETP.EQ.AND P0, PT, R50, 0x2, !P0 ;  /* 0x000000023200780c */ /* 0x000fe40004702270 */
[----:B------:R-:W0:Y:S01]  /*578e0*/  @!P2 POPC R8, R14 ;  /* 0x0000000e0008a309 */ /* 0x000e220000000000 */
[----:B------:R-:W-:Y:S02]  /*578f0*/  LOP3.LUT R50, R17, R45, RZ, 0xc0, !PT ;  /* 0x0000002d11327212 */ /* 0x000fe400078ec0ff */
[----:B------:R-:W-:Y:S02]  /*57900*/  ISETP.GT.AND P0, PT, R15, -0x1, P0 ;  /* 0xffffffff0f00780c */ /* 0x000fe40000704270 */
[----:B------:R-:W-:Y:S02]  /*57910*/  @!P4 LOP3.LUT R12, R12, 0x80000000, RZ, 0xfc, !PT ;  /* 0x800000000c0cc812 */ /* 0x000fe400078efcff */
[----:B---3--:R-:W-:-:S02]  /*57920*/  ISETP.NE.OR P4, PT, R9, 0x1, P3 ;  /* 0x000000010900780c */ /* 0x008fc40001f85670 */
[-C--:B------:R-:W-:Y:S01]  /*57930*/  LOP3.LUT R9, R16, R45.reuse, RZ, 0xc0, !PT ;  /* 0x0000002d10097212 */ /* 0x080fe200078ec0ff */
[----:B------:R-:W-:Y:S03]  /*57940*/  @!P1 STL [R5+-0xcc], R12 ;  /* 0xffff340c05009387 */ /* 0x000fe60000100800 */
[----:B------:R-:W-:Y:S02]  /*57950*/  ISETP.NE.AND P1, PT, R9, R16, PT ;  /* 0x000000100900720c */ /* 0x000fe40003f25270 */
[-C--:B------:R-:W-:Y:S02]  /*57960*/  LOP3.LUT R9, R18, R45.reuse, RZ, 0xc0, !PT ;  /* 0x0000002d12097212 */ /* 0x080fe400078ec0ff */
[----:B------:R-:W-:Y:S02]  /*57970*/  ISETP.EQ.AND P1, PT, R49, 0x2, !P1 ;  /* 0x000000023100780c */ /* 0x000fe40004f22270 */
[----:B-1----:R-:W-:-:S02]  /*57980*/  @!P0 LOP3.LUT R10, R15, R45, RZ, 0x30, !PT ;  /* 0x0000002d0f0a8212 */ /* 0x002fc400078e30ff */
[----:B------:R-:W-:Y:S02]  /*57990*/  @!P4 LOP3.LUT R52, R52, 0x80000000, RZ, 0xfc, !PT ;  /* 0x800000003434c812 */ /* 0x000fe400078efcff */
[----:B0-----:R-:W-:Y:S02]  /*579a0*/  ISETP.NE.OR P4, PT, R8, 0x1, P2 ;  /* 0x000000010800780c */ /* 0x001fe40001785670 */
[----:B------:R-:W-:Y:S01]  /*579b0*/  ISETP.GT.AND P1, PT, R16, -0x1, P1 ;  /* 0xffffffff1000780c */ /* 0x000fe20000f24270 */
[----:B------:R-:W0:Y:S01]  /*579c0*/  @!P0 POPC R8, R10 ;  /* 0x0000000a00088309 */ /* 0x000e220000000000 */
[----:B------:R-:W-:Y:S01]  /*579d0*/  @!P3 STL [R5+-0x68], R52 ;  /* 0xffff98340500b387 */ /* 0x000fe20000100800 */
[----:B------:R-:W-:-:S04]  /*579e0*/  ISETP.NE.AND P3, PT, R50, R17, PT ;  /* 0x000000113200720c */ /* 0x000fc80003f65270 */
[----:B------:R-:W-:Y:S02]  /*579f0*/  ISETP.EQ.AND P3, PT, R48, 0x2, !P3 ;  /* 0x000000023000780c */ /* 0x000fe40005f62270 */
[-C--:B------:R-:W-:Y:S02]  /*57a00*/  LOP3.LUT R48, R19, R45.reuse, RZ, 0xc0, !PT ;  /* 0x0000002d13307212 */ /* 0x080fe400078ec0ff */
[----:B------:R-:W-:Y:S02]  /*57a10*/  @!P4 LOP3.LUT R14, R14, 0x80000000, RZ, 0xfc, !PT ;  /* 0x800000000e0ec812 */ /* 0x000fe400078efcff */
[----:B------:R-:W-:Y:S02]  /*57a20*/  @!P1 LOP3.LUT R16, R16, R45, RZ, 0x30, !PT ;  /* 0x0000002d10109212 */ /* 0x000fe400078e30ff */
[----:B------:R-:W-:Y:S01]  /*57a30*/  ISETP.GT.AND P3, PT, R17, -0x1, P3 ;  /* 0xffffffff1100780c */ /* 0x000fe20001f64270 */
[----:B------:R1:W-:Y:S01]  /*57a40*/  @!P2 STL [R5+-0x4], R14 ;  /* 0xfffffc0e0500a387 */ /* 0x0003e20000100800 */
[----:B0-----:R-:W-:-:S02]  /*57a50*/  ISETP.NE.OR P4, PT, R8, 0x1, P0 ;  /* 0x000000010800780c */ /* 0x001fc40000785670 */
[----:B------:R-:W0:Y:S01]  /*57a60*/  @!P1 POPC R8, R16 ;  /* 0x0000001000089309 */ /* 0x000e220000000000 */
[----:B------:R-:W-:-:S04]  /*57a70*/  ISETP.NE.AND P2, PT, R9, R18, PT ;  /* 0x000000120900720c */ /* 0x000fc80003f45270 */
[----:B------:R-:W-:Y:S02]  /*57a80*/  ISETP.EQ.AND P2, PT, R47, 0x2, !P2 ;  /* 0x000000022f00780c */ /* 0x000fe40005742270 */
[-C--:B-1----:R-:W-:Y:S02]  /*57a90*/  LOP3.LUT R14, R21, R45.reuse, RZ, 0xc0, !PT ;  /* 0x0000002d150e7212 */ /* 0x082fe400078ec0ff */
[----:B------:R-:W-:Y:S02]  /*57aa0*/  @!P3 LOP3.LUT R12, R17, R45, RZ, 0x30, !PT ;  /* 0x0000002d110cb212 */ /* 0x000fe400078e30ff */
[----:B------:R-:W-:Y:S02]  /*57ab0*/  ISETP.GT.AND P2, PT, R18, -0x1, P2 ;  /* 0xffffffff1200780c */ /* 0x000fe40001744270 */
[----:B------:R-:W-:Y:S01]  /*57ac0*/  @!P4 LOP3.LUT R10, R10, 0x80000000, RZ, 0xfc, !PT ;  /* 0x800000000a0ac812 */ /* 0x000fe200078efcff */
[----:B------:R-:W1:Y:S01]  /*57ad0*/  @!P3 POPC R9, R12 ;  /* 0x0000000c0009b309 */ /* 0x000e620000000000 */
[----:B0-----:R-:W-:-:S03]  /*57ae0*/  ISETP.NE.OR P4, PT, R8, 0x1, P1 ;  /* 0x000000010800780c */ /* 0x001fc60000f85670 */
[----:B------:R0:W-:Y:S01]  /*57af0*/  @!P0 STL [R5+0x60], R10 ;  /* 0x0000600a05008387 */ /* 0x0001e20000100800 */
[----:B------:R-:W-:-:S04]  /*57b00*/  ISETP.NE.AND P0, PT, R48, R19, PT ;  /* 0x000000133000720c */ /* 0x000fc80003f05270 */
[----:B------:R-:W-:Y:S02]  /*57b10*/  ISETP.EQ.AND P0, PT, R46, 0x2, !P0 ;  /* 0x000000022e00780c */ /* 0x000fe40004702270 */
[-C--:B------:R-:W-:Y:S02]  /*57b20*/  @!P2 LOP3.LUT R18, R18, R45.reuse, RZ, 0x30, !PT ;  /* 0x0000002d1212a212 */ /* 0x080fe400078e30ff */
[----:B------:R-:W-:Y:S02]  /*57b30*/  ISETP.GT.AND P0, PT, R19, -0x1, P0 ;  /* 0xffffffff1300780c */ /* 0x000fe40000704270 */
[----:B------:R-:W3:Y:S01]  /*57b40*/  @!P2 POPC R8, R18 ;  /* 0x000000120008a309 */ /* 0x000ee20000000000 */
[----:B------:R-:W-:Y:S02]  /*57b50*/  @!P4 LOP3.LUT R16, R16, 0x80000000, RZ, 0xfc, !PT ;  /* 0x800000001010c812 */ /* 0x000fe400078efcff */
[----:B-1----:R-:W-:Y:S02]  /*57b60*/  ISETP.NE.OR P4, PT, R9, 0x1, P3 ;  /* 0x000000010900780c */ /* 0x002fe40001f85670 */
[----:B------:R-:W-:Y:S01]  /*57b70*/  LOP3.LUT R9, R20, R45, RZ, 0xc0, !PT ;  /* 0x0000002d14097212 */ /* 0x000fe200078ec0ff */
[----:B------:R-:W-:Y:S03]  /*57b80*/  @!P1 STL [R5+0xc4], R16 ;  /* 0x0000c41005009387 */ /* 0x000fe60000100800 */
[----:B------:R-:W-:-:S02]  /*57b90*/  ISETP.NE.AND P1, PT, R9, R20, PT ;  /* 0x000000140900720c */ /* 0x000fc40003f25270 */
[-C--:B0-----:R-:W-:Y:S02]  /*57ba0*/  @!P0 LOP3.LUT R10, R19, R45.reuse, RZ, 0x30, !PT ;  /* 0x0000002d130a8212 */ /* 0x081fe400078e30ff */
[----:B------:R-:W-:Y:S02]  /*57bb0*/  ISETP.EQ.AND P1, PT, R44, 0x2, !P1 ;  /* 0x000000022c00780c */ /* 0x000fe40004f22270 */
[----:B------:R-:W-:Y:S02]  /*57bc0*/  LOP3.LUT R9, R22, R45, RZ, 0xc0, !PT ;  /* 0x0000002d16097212 */ /* 0x000fe400078ec0ff */
[----:B------:R-:W-:Y:S02]  /*57bd0*/  @!P4 LOP3.LUT R12, R12, 0x80000000, RZ, 0xfc, !PT ;  /* 0x800000000c0cc812 */ /* 0x000fe400078efcff */
[----:B---3--:R-:W-:Y:S02]  /*57be0*/  ISETP.NE.OR P4, PT, R8, 0x1, P2 ;  /* 0x000000010800780c */ /* 0x008fe40001785670 */
[----:B------:R-:W-:Y:S01]  /*57bf0*/  ISETP.GT.AND P1, PT, R20, -0x1, P1 ;  /* 0xffffffff1400780c */ /* 0x000fe20000f24270 */
[----:B------:R-:W0:Y:S01]  /*57c00*/  @!P0 POPC R8, R10 ;  /* 0x0000000a00088309 */ /* 0x000e220000000000 */
[----:B------:R1:W-:Y:S01]  /*57c10*/  @!P3 STL [R5+-0xc8], R12 ;  /* 0xffff380c0500b387 */ /* 0x0003e20000100800 */
[----:B------:R-:W-:-:S02]  /*57c20*/  ISETP.NE.AND P3, PT, R14, R21, PT ;  /* 0x000000150e00720c */ /* 0x000fc40003f65270 */
[----:B------:R-:W-:Y:S02]  /*57c30*/  LOP3.LUT R14, R23, R45, RZ, 0xc0, !PT ;  /* 0x0000002d170e7212 */ /* 0x000fe400078ec0ff */
[----:B------:R-:W-:-:S04]  /*57c40*/  ISETP.EQ.AND P3, PT, R41, 0x2, !P3 ;  /* 0x000000022900780c */ /* 0x000fc80005f62270 */
[----:B------:R-:W-:Y:S02]  /*57c50*/  @!P4 LOP3.LUT R18, R18, 0x80000000, RZ, 0xfc, !PT ;  /* 0x800000001212c812 */ /* 0x000fe400078efcff */
[----:B------:R-:W-:Y:S02]  /*57c60*/  @!P1 LOP3.LUT R20, R20, R45, RZ, 0x30, !PT ;  /* 0x0000002d14149212 */ /* 0x000fe400078e30ff */
[----:B------:R-:W-:Y:S01]  /*57c70*/  ISETP.GT.AND P3, PT, R21, -0x1, P3 ;  /* 0xffffffff1500780c */ /* 0x000fe20001f64270 */
[----:B------:R-:W-:Y:S01]  /*57c80*/  @!P2 STL [R5+-0x64], R18 ;  /* 0xffff9c120500a387 */ /* 0x000fe20000100800 */
[----:B0-----:R-:W-:Y:S02]  /*57c90*/  ISETP.NE.OR P4, PT, R8, 0x1, P0 ;  /* 0x000000010800780c */ /* 0x001fe40000785670 */
[----:B------:R-:W0:Y:S01]  /*57ca0*/  @!P1 POPC R8, R20 ;  /* 0x0000001400089309 */ /* 0x000e220000000000 */
[----:B------:R-:W-:-:S04]  /*57cb0*/  ISETP.NE.AND P2, PT, R9, R22, PT ;  /* 0x000000160900720c */ /* 0x000fc80003f45270 */
[----:B------:R-:W-:-:S04]  /*57cc0*/  ISETP.EQ.AND P2, PT, R40, 0x2, !P2 ;  /* 0x000000022800780c */ /* 0x000fc80005742270 */
[----:B-1----:R-:W-:Y:S02]  /*57cd0*/  @!P3 LOP3.LUT R12, R21, R45, RZ, 0x30, !PT ;  /* 0x0000002d150cb212 */ /* 0x002fe400078e30ff */
[----:B------:R-:W-:Y:S02]  /*57ce0*/  ISETP.GT.AND P2, PT, R22, -0x1, P2 ;  /* 0xffffffff1600780c */ /* 0x000fe40001744270 */
[----:B------:R-:W-:Y:S01]  /*57cf0*/  @!P4 LOP3.LUT R10, R10, 0x80000000, RZ, 0xfc, !PT ;  /* 0x800000000a0ac812 */ /* 0x000fe200078efcff */
[----:B------:R-:W1:Y:S01]  /*57d00*/  @!P3 POPC R9, R12 ;  /* 0x0000000c0009b309 */ /* 0x000e620000000000 */
[----:B0-----:R-:W-:-:S03]  /*57d10*/  ISETP.NE.OR P4, PT, R8, 0x1, P1 ;  /* 0x000000010800780c */ /* 0x001fc60000f85670 */
[----:B------:R0:W-:Y:S01]  /*57d20*/  @!P0 STL [R5], R10 ;  /* 0x0000000a05008387 */ /* 0x0001e20000100800 */
[----:B------:R-:W-:Y:S02]  /*57d30*/  ISETP.NE.AND P0, PT, R14, R23, PT ;  /* 0x000000170e00720c */ /* 0x000fe40003f05270 */
[-C--:B------:R-:W-:Y:S02]  /*57d40*/  LOP3.LUT R14, R25, R45.reuse, RZ, 0xc0, !PT ;  /* 0x0000002d190e7212 */ /* 0x080fe400078ec0ff */
[----:B------:R-:W-:Y:S02]  /*57d50*/  ISETP.EQ.AND P0, PT, R39, 0x2, !P0 ;  /* 0x000000022700780c */ /* 0x000fe40004702270 */
[----:B------:R-:W-:Y:S02]  /*57d60*/  @!P2 LOP3.LUT R22, R22, R45, RZ, 0x30, !PT ;  /* 0x0000002d1616a212 */ /* 0x000fe400078e30ff */
[----:B------:R-:W-:Y:S02]  /*57d70*/  ISETP.GT.AND P0, PT, R23, -0x1, P0 ;  /* 0xffffffff1700780c */ /* 0x000fe40000704270 */
[----:B------:R-:W3:Y:S01]  /*57d80*/  @!P2 POPC R8, R22 ;  /* 0x000000160008a309 */ /* 0x000ee20000000000 */
[----:B------:R-:W-:-:S02]  /*57d90*/  @!P4 LOP3.LUT R20, R20, 0x80000000, RZ, 0xfc, !PT ;  /* 0x800000001414c812 */ /* 0x000fc400078efcff */
[----:B-1----:R-:W-:Y:S02]  /*57da0*/  ISETP.NE.OR P4, PT, R9, 0x1, P3 ;  /* 0x000000010900780c */ /* 0x002fe40001f85670 */
[-C--:B------:R-:W-:Y:S01]  /*57db0*/  LOP3.LUT R9, R24, R45.reuse, RZ, 0xc0, !PT ;  /* 0x0000002d18097212 */ /* 0x080fe200078ec0ff */
[----:B------:R-:W-:Y:S03]  /*57dc0*/  @!P1 STL [R5+0x64], R20 ;  /* 0x0000641405009387 */ /* 0x000fe60000100800 */
[----:B------:R-:W-:Y:S02]  /*57dd0*/  ISETP.NE.AND P1, PT, R9, R24, PT ;  /* 0x000000180900720c */ /* 0x000fe40003f25270 */
[----:B0-----:R-:W-:Y:S02]  /*57de0*/  @!P0 LOP3.LUT R10, R23, R45, RZ, 0x30, !PT ;  /* 0x0000002d170a8212 */ /* 0x001fe400078e30ff */
[----:B------:R-:W-:-:S02]  /*57df0*/  ISETP.EQ.AND P1, PT, R38, 0x2, !P1 ;  /* 0x000000022600780c */ /* 0x000fc40004f22270 */
[----:B------:R-:W-:Y:S02]  /*57e00*/  LOP3.LUT R9, R26, R45, RZ, 0xc0, !PT ;  /* 0x0000002d1a097212 */ /* 0x000fe400078ec0ff */
[----:B------:R-:W-:Y:S02]  /*57e10*/  @!P4 LOP3.LUT R12, R12, 0x80000000, RZ, 0xfc, !PT ;  /* 0x800000000c0cc812 */ /* 0x000fe400078efcff */
[----:B---3--:R-:W-:Y:S02]  /*57e20*/  ISETP.NE.OR P4, PT, R8, 0x1, P2 ;  /* 0x000000010800780c */ /* 0x008fe40001785670 */
[----:B------:R-:W-:Y:S01]  /*57e30*/  ISETP.GT.AND P1, PT, R24, -0x1, P1 ;  /* 0xffffffff1800780c */ /* 0x000fe20000f24270 */
[----:B------:R-:W0:Y:S01]  /*57e40*/  @!P0 POPC R8, R10 ;  /* 0x0000000a00088309 */ /* 0x000e220000000000 */
[----:B------:R1:W-:Y:S01]  /*57e50*/  @!P3 STL [R5+0xc8], R12 ;  /* 0x0000c80c0500b387 */ /* 0x0003e20000100800 */
[----:B------:R-:W-:Y:S02]  /*57e60*/  ISETP.NE.AND P3, PT, R14, R25, PT ;  /* 0x000000190e00720c */ /* 0x000fe40003f65270 */
[----:B------:R-:W-:-:S02]  /*57e70*/  LOP3.LUT R14, R27, R45, RZ, 0xc0, !PT ;  /* 0x0000002d1b0e7212 */ /* 0x000fc400078ec0ff */
        /* <DEDUP_REMOVED lines=14> */
[----:B------:R0:W-:Y:S01]  /*57f60*/  @!P0 STL [R5+-0x60], R10 ;  /* 0xffffa00a05008387 */ /* 0x0001e20000100800 */
        /* <DEDUP_REMOVED lines=23> */
[-C--:B------:R-:W-:Y:S02]  /*580e0*/  @!P1 LOP3.LUT R28, R28, R45.reuse, RZ, 0x30, !PT ;  /* 0x0000002d1c1c9212 */ /* 0x080fe400078e30ff */
[----:B------:R-:W-:Y:S01]  /*580f0*/  ISETP.GT.AND P3, PT, R29, -0x1, P3 ;  /* 0xffffffff1d00780c */ /* 0x000fe20001f64270 */
[----:B------:R-:W-:Y:S01]  /*58100*/  @!P2 STL [R5+0xcc], R26 ;  /* 0x0000cc1a0500a387 */ /* 0x000fe20000100800 */
[----:B0-----:R-:W-:Y:S02]  /*58110*/  ISETP.NE.OR P4, PT, R8, 0x1, P0 ;  /* 0x000000010800780c */ /* 0x001fe40000785670 */
[----:B------:R-:W0:Y:S01]  /*58120*/  @!P1 POPC R8, R28 ;  /* 0x0000001c00089309 */ /* 0x000e220000000000 */
[----:B------:R-:W-:Y:S02]  /*58130*/  ISETP.NE.AND P2, PT, R9, R30, PT ;  /* 0x0000001e0900720c */ /* 0x000fe40003f45270 */
[----:B------:R-:W-:-:S02]  /*58140*/  LOP3.LUT R9, R0, R45, RZ, 0xc0, !PT ;  /* 0x0000002d00097212 */ /* 0x000fc400078ec0ff */
[----:B------:R-:W-:-:S04]  /*58150*/  ISETP.EQ.AND P2, PT, R42, 0x2, !P2 ;  /* 0x000000022a00780c */ /* 0x000fc80005742270 */
[----:B-1----:R-:W-:Y:S02]  /*58160*/  @!P3 LOP3.LUT R12, R29, R45, RZ, 0x30, !PT ;  /* 0x0000002d1d0cb212 */ /* 0x002fe400078e30ff */
[----:B------:R-:W-:Y:S02]  /*58170*/  @!P4 LOP3.LUT R10, R10, 0x80000000, RZ, 0xfc, !PT ;  /* 0x800000000a0ac812 */ /* 0x000fe400078efcff */
[----:B------:R-:W-:Y:S02]  /*58180*/  ISETP.GT.AND P2, PT, R30, -0x1, P2 ;  /* 0xffffffff1e00780c */ /* 0x000fe40001744270 */
[----:B0-----:R-:W-:Y:S01]  /*58190*/  ISETP.NE.OR P4, PT, R8, 0x1, P1 ;  /* 0x000000010800780c */ /* 0x001fe20000f85670 */
[----:B------:R0:W-:Y:S01]  /*581a0*/  @!P0 STL [R5+-0xc0], R10 ;  /* 0xffff400a05008387 */ /* 0x0001e20000100800 */
[----:B------:R-:W1:Y:S01]  /*581b0*/  @!P3 POPC R8, R12 ;  /* 0x0000000c0008b309 */ /* 0x000e620000000000 */
[----:B------:R-:W-:-:S04]  /*581c0*/  ISETP.NE.AND P0, PT, R14, R31, PT ;  /* 0x0000001f0e00720c */ /* 0x000fc80003f05270 */
[----:B------:R-:W-:-:S04]  /*581d0*/  ISETP.EQ.AND P0, PT, R43, 0x2, !P0 ;  /* 0x000000022b00780c */ /* 0x000fc80004702270 */
[----:B------:R-:W-:Y:S02]  /*581e0*/  @!P2 LOP3.LUT R30, R30, R45, RZ, 0x30, !PT ;  /* 0x0000002d1e1ea212 */ /* 0x000fe400078e30ff */
[----:B------:R-:W-:Y:S02]  /*581f0*/  ISETP.GT.AND P0, PT, R31, -0x1, P0 ;  /* 0xffffffff1f00780c */ /* 0x000fe40000704270 */
[----:B------:R-:W-:Y:S02]  /*58200*/  @!P4 LOP3.LUT R28, R28, 0x80000000, RZ, 0xfc, !PT ;  /* 0x800000001c1cc812 */ /* 0x000fe400078efcff */
[----:B-1----:R-:W-:Y:S02]  /*58210*/  ISETP.NE.OR P4, PT, R8, 0x1, P3 ;  /* 0x000000010800780c */ /* 0x002fe40001f85670 */
[----:B------:R-:W1:Y:S01]  /*58220*/  @!P2 POPC R8, R30 ;  /* 0x0000001e0008a309 */ /* 0x000e620000000000 */
[----:B------:R3:W-:Y:S01]  /*58230*/  @!P1 STL [R5+-0x5c], R28 ;  /* 0xffffa41c05009387 */ /* 0x0007e20000100800 */
[----:B------:R-:W-:-:S04]  /*58240*/  ISETP.NE.AND P1, PT, R9, R0, PT ;  /* 0x000000000900720c */ /* 0x000fc80003f25270 */
[----:B------:R-:W-:Y:S02]  /*58250*/  ISETP.EQ.AND P1, PT, R32, 0x2, !P1 ;  /* 0x000000022000780c */ /* 0x000fe40004f22270 */
[----:B0-----:R-:W-:Y:S02]  /*58260*/  @!P0 LOP3.LUT R10, R31, R45, RZ, 0x30, !PT ;  /* 0x0000002d1f0a8212 */ /* 0x001fe400078e30ff */
[----:B------:R-:W-:Y:S02]  /*58270*/  ISETP.GT.AND P1, PT, R0, -0x1, P1 ;  /* 0xffffffff0000780c */ /* 0x000fe40000f24270 */
[----:B------:R-:W0:Y:S01]  /*58280*/  @!P0 POPC R9, R10 ;  /* 0x0000000a00098309 */ /* 0x000e220000000000 */
[----:B------:R-:W-:Y:S02]  /*58290*/  @!P4 LOP3.LUT R12, R12, 0x80000000, RZ, 0xfc, !PT ;  /* 0x800000000c0cc812 */ /* 0x000fe400078efcff */
[----:B-1----:R-:W-:-:S03]  /*582a0*/  ISETP.NE.OR P4, PT, R8, 0x1, P2 ;  /* 0x000000010800780c */ /* 0x002fc60001785670 */
[----:B------:R3:W-:Y:S05]  /*582b0*/  @!P3 STL [R5+0x8], R12 ;  /* 0x0000080c0500b387 */ /* 0x0007ea0000100800 */
[----:B------:R-:W-:-:S04]  /*582c0*/  @!P1 LOP3.LUT R0, R0, R45, RZ, 0x30, !PT ;  /* 0x0000002d00009212 */ /* 0x000fc800078e30ff */
[----:B------:R-:W1:Y:S01]  /*582d0*/  @!P1 POPC R8, R0 ;  /* 0x0000000000089309 */ /* 0x000e620000000000 */
[----:B------:R-:W-:Y:S02]  /*582e0*/  @!P4 LOP3.LUT R30, R30, 0x80000000, RZ, 0xfc, !PT ;  /* 0x800000001e1ec812 */ /* 0x000fe400078efcff */
[----:B0-----:R-:W-:-:S03]  /*582f0*/  ISETP.NE.OR P4, PT, R9, 0x1, P0 ;  /* 0x000000010900780c */ /* 0x001fc60000785670 */
[----:B------:R3:W-:Y:S10]  /*58300*/  @!P2 STL [R5+0x6c], R30 ;  /* 0x00006c1e0500a387 */ /* 0x0007f40000100800 */
[----:B------:R-:W-:-:S02]  /*58310*/  @!P4 LOP3.LUT R10, R10, 0x80000000, RZ, 0xfc, !PT ;  /* 0x800000000a0ac812 */ /* 0x000fc400078efcff */
[----:B-1----:R-:W-:-:S03]  /*58320*/  ISETP.NE.OR P4, PT, R8, 0x1, P1 ;  /* 0x000000010800780c */ /* 0x002fc60000f85670 */
[----:B------:R3:W-:Y:S10]  /*58330*/  @!P0 STL [R5+0xd0], R10 ;  /* 0x0000d00a05008387 */ /* 0x0007f40000100800 */
[----:B------:R-:W-:-:S05]  /*58340*/  @!P4 LOP3.LUT R0, R0, 0x80000000, RZ, 0xfc, !PT ;  /* 0x800000000000c812 */ /* 0x000fca00078efcff */
[----:B------:R3:W-:Y:S02]  /*58350*/  @!P1 STL [R5+-0xd0], R0 ;  /* 0xffff300005009387 */ /* 0x0007e40000100800 */
.L_x_2522:
[----:B------:R-:W-:Y:S05]  /*58360*/  BSYNC.RECONVERGENT B1 ;  /* 0x0000000000017941 */ /* 0x000fea0003800200 */
.L_x_2521:
[----:B-123--:R-:W-:Y:S01]  /*58370*/  VIADD R5, R5, 0x14 ;  /* 0x0000001405057836 */ /* 0x00efe20000000000 */
[----:B------:R-:W-:Y:S06]  /*58380*/  @!P5 BRA `(.L_x_2523) ;  /* 0xffffffc00010d947 */ /* 0x000fec000383ffff */
[----:B------:R-:W-:-:S13]  /*58390*/  ISETP.NE.AND P0, PT, R61, RZ, PT ;  /* 0x000000ff3d00720c */ /* 0x000fda0003f05270 */
[----:B------:R-:W-:Y:S05]  /*583a0*/  @!P0 BRA `(.L_x_2524) ;  /* 0xffffffbc00f48947 */ /* 0x000fea000383ffff */
.L_x_517:
[----:B------:R-:W-:Y:S05]  /*583b0*/  BSYNC.RECONVERGENT B0 ;  /* 0x0000000000007941 */ /* 0x000fea0003800200 */
.L_x_516:
[----:B------:R-:W-:Y:S01]  /*583c0*/  VIADD R5, R1, 0x3 ;  /* 0x0000000301057836 */ /* 0x000fe20000000000 */
[----:B------:R-:W-:-:S06]  /*583d0*/  UMOV UR4, URZ ;  /* 0x000000ff00047c82 */ /* 0x000fcc0008000000 */
.L_x_2538:
[----:B-1234-:R-:W2:Y:S01]  /*583e0*/  LDL R0, [R3+-0x8] ;  /* 0xfffff80003007983 */ /* 0x01eea20000100800 */
[----:B------:R-:W-:Y:S01]  /*583f0*/  BSSY.RECONVERGENT B0, `(.L_x_2525) ;  /* 0x000000c000007945 */ /* 0x000fe20003800200 */
[----:B--2---:R-:W-:-:S13]  /*58400*/  ISETP.GT.AND P0, PT, R0, -0x1, PT ;  /* 0xffffffff0000780c */ /* 0x004fda0003f04270 */
[----:B------:R-:W-:Y:S05]  /*58410*/  @P0 BRA `(.L_x_2526) ;  /* 0x0000000000200947 */ /* 0x000fea0003800000 */
[----:B------:R-:W-:-:S06]  /*58420*/  LOP3.LUT R0, R0, 0x7fffffff, RZ, 0xc0, !PT ;  /* 0x7fffffff00007812 */ /* 0x000fcc00078ec0ff */
[----:B------:R-:W1:Y:S02]  /*58430*/  FLO.U32 R0, R0 ;  /* 0x0000000000007300 */ /* 0x000e6400000e0000 */
[----:B-1----:R-:W-:-:S05]  /*58440*/  IADD3 R2, PT, PT, -R0, 0x1f, RZ ;  /* 0x0000001f00027810 */ /* 0x002fca0007ffe1ff */
[----:B------:R-:W-:-:S05]  /*58450*/  IMAD.MOV R2, RZ, RZ, -R2 ;  /* 0x000000ffff027224 */ /* 0x000fca00078e0a02 */
[----:B------:R-:W-:-:S05]  /*58460*/  PRMT R2, R2, 0x7710, RZ ;  /* 0x0000771002027816 */ /* 0x000fca00000000ff */
[----:B------:R-:W-:-:S05]  /*58470*/  VIADD R2, R2, 0x20 ;  /* 0x0000002002027836 */ /* 0x000fca0000000000 */
[----:B------:R1:W-:Y:S01]  /*58480*/  STL.U8 [R5+-0x3], R2 ;  /* 0xfffffd0205007387 */ /* 0x0003e20000100000 */
[----:B------:R-:W-:Y:S05]  /*58490*/  BRA `(.L_x_2527) ;  /* 0x0000000000047947 */ /* 0x000fea0003800000 */
.L_x_2526:
[----:B------:R2:W-:Y:S02]  /*584a0*/  STL.U8 [R5+-0x3], RZ ;  /* 0xfffffdff05007387 */ /* 0x0005e40000100000 */
.L_x_2527:
[----:B------:R-:W-:Y:S05]  /*584b0*/  BSYNC.RECONVERGENT B0 ;  /* 0x0000000000007941 */ /* 0x000fea0003800200 */
.L_x_2525:
[----:B------:R-:W-:-:S09]  /*584c0*/  UISETP.NE.AND UP0, UPT, UR4, 0x9c0, UPT ;  /* 0x000009c00400788c */ /* 0x000fd2000bf05270 */
[----:B------:R-:W-:Y:S05]  /*584d0*/  BRA.U !UP0, `(.L_x_2528) ;  /* 0x0000000108b87547 */ /* 0x000fea000b800000 */
[----:B------:R-:W3:Y:S01]  /*584e0*/  LDL R0, [R3+-0x4] ;  /* 0xfffffc0003007983 */ /* 0x000ee20000100800 */
[----:B------:R-:W-:Y:S01]  /*584f0*/  BSSY.RECONVERGENT B0, `(.L_x_2529) ;  /* 0x000000c000007945 */ /* 0x000fe20003800200 */
[----:B---3--:R-:W-:-:S13]  /*58500*/  ISETP.GT.AND P0, PT, R0, -0x1, PT ;  /* 0xffffffff0000780c */ /* 0x008fda0003f04270 */
        /* <DEDUP_REMOVED lines=9> */
.L_x_2530:
[----:B------:R3:W-:Y:S02]  /*585a0*/  STL.U8 [R5+-0x2], RZ ;  /* 0xfffffeff05007387 */ /* 0x0007e40000100000 */
.L_x_2531:
[----:B------:R-:W-:Y:S05]  /*585b0*/  BSYNC.RECONVERGENT B0 ;  /* 0x0000000000007941 */ /* 0x000fea0003800200 */
.L_x_2529:
[----:B------:R-:W4:Y:S01]  /*585c0*/  LDL R0, [R3] ;  /* 0x0000000003007983 */ /* 0x000f220000100800 */
[----:B------:R-:W-:Y:S01]  /*585d0*/  BSSY.RECONVERGENT B0, `(.L_x_2532) ;  /* 0x000000c000007945 */ /* 0x000fe20003800200 */
[----:B----4-:R-:W-:-:S13]  /*585e0*/  ISETP.GT.AND P0, PT, R0, -0x1, PT ;  /* 0xffffffff0000780c */ /* 0x010fda0003f04270 */
        /* <DEDUP_REMOVED lines=9> */
.L_x_2533:
[----:B------:R4:W-:Y:S02]  /*58680*/  STL.U8 [R5+-0x1], RZ ;  /* 0xffffffff05007387 */ /* 0x0009e40000100000 */
.L_x_2534:
[----:B------:R-:W-:Y:S05]  /*58690*/  BSYNC.RECONVERGENT B0 ;  /* 0x0000000000007941 */ /* 0x000fea0003800200 */
.L_x_2532:
[----:B------:R-:W5:Y:S01]  /*586a0*/  LDL R0, [R3+0x4] ;  /* 0x0000040003007983 */ /* 0x000f620000100800 */
[----:B------:R-:W-:Y:S01]  /*586b0*/  BSSY.RECONVERGENT B0, `(.L_x_2535) ;  /* 0x000000c000007945 */ /* 0x000fe20003800200 */
[----:B-----5:R-:W-:-:S13]  /*586c0*/  ISETP.GT.AND P0, PT, R0, -0x1, PT ;  /* 0xffffffff0000780c */ /* 0x020fda0003f04270 */
[----:B------:R-:W-:Y:S05]  /*586d0*/  @P0 BRA `(.L_x_2536) ;  /* 0x0000000000200947 */ /* 0x000fea0003800000 */
[----:B------:R-:W-:-:S06]  /*586e0*/  LOP3.LUT R0, R0, 0x7fffffff, RZ, 0xc0, !PT ;  /* 0x7fffffff00007812 */ /* 0x000fcc00078ec0ff */
[----:B------:R-:W1:Y:S02]  /*586f0*/  FLO.U32 R0, R0 ;  /* 0x0000000000007300 */ /* 0x000e6400000e0000 */
[----:B-1----:R-:W-:-:S05]  /*58700*/  IADD3 R2, PT, PT, -R0, 0x1f, RZ ;  /* 0x0000001f00027810 */ /* 0x002fca0007ffe1ff */
[----:B------:R-:W-:-:S05]  /*58710*/  IMAD.MOV R2, RZ, RZ, -R2 ;  /* 0x000000ffff027224 */ /* 0x000fca00078e0a02 */
[----:B------:R-:W-:-:S05]  /*58720*/  PRMT R2, R2, 0x7710, RZ ;  /* 0x0000771002027816 */ /* 0x000fca00000000ff */
[----:B------:R-:W-:-:S05]  /*58730*/  VIADD R2, R2, 0x20 ;  /* 0x0000002002027836 */ /* 0x000fca0000000000 */
[----:B------:R1:W-:Y:S01]  /*58740*/  STL.U8 [R5], R2 ;  /* 0x0000000205007387 */ /* 0x0003e20000100000 */
[----:B------:R-:W-:Y:S05]  /*58750*/  BRA `(.L_x_2537) ;  /* 0x0000000000047947 */ /* 0x000fea0003800000 */
.L_x_2536:
[----:B------:R0:W-:Y:S02]  /*58760*/  STL.U8 [R5], RZ ;  /* 0x000000ff05007387 */ /* 0x0001e40000100000 */
.L_x_2537:
[----:B------:R-:W-:Y:S05]  /*58770*/  BSYNC.RECONVERGENT B0 ;  /* 0x0000000000007941 */ /* 0x000fea0003800200 */
.L_x_2535:
[----:B------:R-:W-:Y:S01]  /*58780*/  VIADD R3, R3, 0x10 ;  /* 0x0000001003037836 */ /* 0x000fe20000000000 */
[----:B------:R-:W-:Y:S01]  /*58790*/  UIADD3 UR4, UPT, UPT, UR4, 0x10, URZ ;  /* 0x0000001004047890 */ /* 0x000fe2000fffe0ff */
[----:B01234-:R-:W-:Y:S01]  /*587a0*/  VIADD R5, R5, 0x4 ;  /* 0x0000000405057836 */ /* 0x01ffe20000000000 */
[----:B------:R-:W-:Y:S10]  /*587b0*/  BRA `(.L_x_2538) ;  /* 0xfffffffc00087947 */ /* 0x000ff4000383ffff */
.L_x_2528:
[----:B------:R-:W3:Y:S04]  /*587c0*/  LDL.U8 R32, [R1+0x20] ;  /* 0x0000200001207983 */ /* 0x000ee80000100000 */
[----:B------:R-:W4:Y:S04]  /*587d0*/  LDL.U8 R62, [R1+0x21] ;  /* 0x00002100013e7983 */ /* 0x000f280000100000 */
[----:B------:R-:W5:Y:S04]  /*587e0*/  LDL.U8 R61, [R1+0x22] ;  /* 0x00002200013d7983 */ /* 0x000f680000100000 */
[----:B0-----:R-:W5:Y:S04]  /*587f0*/  LDL.U8 R60, [R1+0x23] ;  /* 0x00002300013c7983 */ /* 0x001f680000100000 */
[----:B------:R-:W5:Y:S04]  /*58800*/  LDL.U8 R59, [R1+0x24] ;  /* 0x00002400013b7983 */ /* 0x000f680000100000 */
        /* <DEDUP_REMOVED lines=27> */
[----:B-1----:R-:W5:Y:S04]  /*589c0*/  LDL.U8 R2, [R1+0x2] ;  /* 0x0000020001027983 */ /* 0x002f680000100000 */
[----:B------:R-:W5:Y:S04]  /*589d0*/  LDL.U8 R3, [R1+0x3] ;  /* 0x0000030001037983 */ /* 0x000f680000100000 */
[----:B------:R-:W5:Y:S04]  /*589e0*/  LDL.U8 R4, [R1+0x4] ;  /* 0x0000040001047983 */ /* 0x000f680000100000 */
[----:B--2---:R-:W2:Y:S04]  /*589f0*/  LDL.U8 R5, [R1+0x5] ;  /* 0x0000050001057983 */ /* 0x004ea80000100000 */
[----:B------:R-:W2:Y:S04]  /*58a00*/  LDL.U8 R6, [R1+0x6] ;  /* 0x0000060001067983 */ /* 0x000ea80000100000 */
        /* <DEDUP_REMOVED lines=38> */
[----:B---3--:R0:W-:Y:S04]  /*58c70*/  STL [R1+0x1b74], R32 ;  /* 0x001b742001007387 */ /* 0x0081e80000100800 */
[----:B------:R-:W3:Y:S04]  /*58c80*/  LDL.U8 R233, [R1+0x18a] ;  /* 0x00018a0001e97983 */ /* 0x000ee80000100000 */
[----:B------:R-:W3:Y:S04]  /*58c90*/  LDL.U8 R232, [R1+0x18b] ;  /* 0x00018b0001e87983 */ /* 0x000ee80000100000 */
[----:B0-----:R-:W2:Y:S04]  /*58ca0*/  LDL.U8 R32, [R1+0x3f] ;  /* 0x00003f0001207983 */ /* 0x001ea80000100000 */
        /* <DEDUP_REMOVED lines=13> */
[----:B0-----:R-:W3:Y:S04]  /*58d80*/  LDL.U8 R62, [R1+0x40] ;  /* 0x00004000013e7983 */ /* 0x001ee80000100000 */
[----:B-1----:R-:W3:Y:S04]  /*58d90*/  LDL.U8 R61, [R1+0x41] ;  /* 0x00004100013d7983 */ /* 0x002ee80000100000 */
[----:B----4-:R-:W4:Y:S04]  /*58da0*/  LDL.U8 R60, [R1+0x42] ;  /* 0x00004200013c7983 */ /* 0x010f280000100000 */
[----:B-----5:R-:W5:Y:S04]  /*58db0*/  LDL.U8 R59, [R1+0x43] ;  /* 0x00004300013b7983 */ /* 0x020f680000100000 */
        /* <DEDUP_REMOVED lines=9> */
[----:B------:R0:W-:Y:S04]  /*58e50*/  STL [R1+0x1b3c], R49 ;  /* 0x001b3c3101007387 */ /* 0x0001e80000100800 */
[----:B------:R1:W-:Y:S04]  /*58e60*/  STL [R1+0x1b38], R48 ;  /* 0x001b383001007387 */ /* 0x0003e80000100800 */
[----:B------:R1:W-:Y:S04]  /*58e70*/  STL [R1+0x1b34], R47 ;  /* 0x001b342f01007387 */ /* 0x0003e80000100800 */
[----:B0-----:R-:W5:Y:S04]  /*58e80*/  LDL.U8 R49, [R1+0x4d] ;  /* 0x00004d0001317983 */ /* 0x001f680000100000 */
        /* <DEDUP_REMOVED lines=14> */
[----:B-1----:R-:W5:Y:S04]  /*58f70*/  LDL.U8 R48, [R1+0x4e] ;  /* 0x00004e0001307983 */ /* 0x002f680000100000 */
        /* <DEDUP_REMOVED lines=29> */
[----:B--2---:R0:W-:Y:S04]  /*59150*/  STL [R1+0x1af8], R32 ;  /* 0x001af82001007387 */ /* 0x0041e80000100800 */
[----:B------:R-:W2:Y:S04]  /*59160*/  LDL.U8 R220, [R1+0x197] ;  /* 0x0001970001dc7983 */ /* 0x000ea80000100000 */
[----:B------:R-:W2:Y:S04]  /*59170*/  LDL.U8 R219, [R1+0x198] ;  /* 0x0001980001db7983 */ /* 0x000ea80000100000 */
[----:B0-----:R-:W2:Y:S04]  /*59180*/  LDL.U8 R32, [R1+0x5e] ;  /* 0x00005e0001207983 */ /* 0x001ea80000100000 */
[----:B------:R-:W2:Y:S04]  /*59190*/  LDL.U8 R246, [R1] ;  /* 0x0000000001f67983 */ /* 0x000ea80000100000 */
        /* <DEDUP_REMOVED lines=10> */
[----:B------:R1:W-:Y:S04]  /*59240*/  STL [R1+0x1af0], R61 ;  /* 0x001af03d01007387 */ /* 0x0003e80000100800 */
        /* <DEDUP_REMOVED lines=11> */
[----:B0-----:R-:W2:Y:S04]  /*59300*/  LDL.U8 R62, [R1+0x5f] ;  /* 0x00005f00013e7983 */ /* 0x001ea80000100000 */
[----:B-1----:R-:W2:Y:S04]  /*59310*/  LDL.U8 R61, [R1+0x60] ;  /* 0x00006000013d7983 */ /* 0x002ea80000100000 */
[----:B---3--:R-:W3:Y:S04]  /*59320*/  LDL.U8 R60, [R1+0x61] ;  /* 0x00006100013c7983 */ /* 0x008ee80000100000 */
        /* <DEDUP_REMOVED lines=11> */
[----:B------:R-:W5:Y:S04]  /*593e0*/  LDL.U8 R213, [R1+0x19e] ;  /* 0x00019e0001d57983 */ /* 0x000f680000100000 */
[----:B------:R-:W5:Y:S04]  /*593f0*/  LDL.U8 R212, [R1+0x19f] ;  /* 0x00019f0001d47983 */ /* 0x000f680000100000 */
[----:B0-----:R-:W5:Y:S04]  /*59400*/  LDL.U8 R49, [R1+0x6c] ;  /* 0x00006c0001317983 */ /* 0x001f680000100000 */
[----:B------:R-:W5:Y:S04]  /*59410*/  LDL.U8 R211, [R1+0x1a0] ;  /* 0x0001a00001d37983 */ /* 0x000f680000100000 */
        /* <DEDUP_REMOVED lines=16> */
[----:B0-----:R-:W5:Y:S04]  /*59520*/  LDL.U8 R48, [R1+0x6d] ;  /* 0x00006d0001307983 */ /* 0x001f680000100000 */
[----:B-1----:R-:W5:Y:S04]  /*59530*/  LDL.U8 R47, [R1+0x6e] ;  /* 0x00006e00012f7983 */ /* 0x002f680000100000 */
        /* <DEDUP_REMOVED lines=70> */
[----:B------:R-:W5:Y:S04]  /*599a0*/  LDL.U8 R184, [R1+0x1bb] ;  /* 0x0001bb0001b87983 */ /* 0x000f680000100000 */
[----:B------:R-:W5:Y:S04]  /*599b0*/  LDL.U8 R183, [R1+0x1bc] ;  /* 0x0001bc0001b77983 */ /* 0x000f680000100000 */
        /* <DEDUP_REMOVED lines=21> */
[----:B--2---:R0:W-:Y:S04]  /*59b10*/  STL [R1+0x1a00], R32 ;  /* 0x001a002001007387 */ /* 0x0041e80000100800 */
        /* <DEDUP_REMOVED lines=74> */
[----:B0-----:R-:W5:Y:S04]  /*59fc0*/  LDL.U8 R48, [R1+0xab] ;  /* 0x0000ab0001307983 */ /* 0x001f680000100000 */
[----:B--2---:R0:W-:Y:S04]  /*59fd0*/  STL [R1+0x19b4], R44 ;  /* 0x0019b42c01007387 */ /* 0x0041e80000100800 */
        /* <DEDUP_REMOVED lines=14> */
[----:B------:R-:W5:Y:S04]  /*5a0c0*/  LDL.U8 R45, [R1+0xae] ;  /* 0x0000ae00012d7983 */ /* 0x000f680000100000 */
[----:B0-----:R-:W5:Y:S04]  /*5a0d0*/  LDL.U8 R44, [R1+0xaf] ;  /* 0x0000af00012c7983 */ /* 0x001f680000100000 */
        /* <DEDUP_REMOVED lines=57> */
[----:B------:R1:W-:Y:S04]  /*5a470*/  STL [R1+0x1948], R48 ;  /* 0x0019483001007387 */ /* 0x0003e80000100800 */
[----:B0-----:R-:W5:Y:S04]  /*5a480*/  LDL.U8 R49, [R1+0xc9] ;  /* 0x0000c90001317983 */ /* 0x001f680000100000 */
[----:B------:R-:W5:Y:S04]  /*5a490*/  LDL.U8 R134, [R1+0x1ed] ;  /* 0x0001ed0001867983 */ /* 0x000f680000100000 */
        /* <DEDUP_REMOVED lines=118> */
[----:B------:R-:W5:Y:S04]  /*5ac00*/  LDL.U8 R49, [R1+0xe8] ;  /* 0x0000e80001317983 */ /* 0x000f680000100000 */
[----:B------:R-:W5:Y:S04]  /*5ac10*/  LDL.U8 R48, [R1+0xe9] ;  /* 0x0000e90001307983 */ /* 0x000f680000100000 */
        /* <DEDUP_REMOVED lines=361> */
[----:B------:R5:W-:Y:S04]  /*5c2b0*/  STL [R1+0x1c54], R248 ;  /* 0x001c54f801007387 */ /* 0x000be80000100800 */
[----:B------:R5:W-:Y:S01]  /*5c2c0*/  STL [R1+0x1c58], R221 ;  /* 0x001c58dd01007387 */ /* 0x000be20000100800 */
[----:B0-----:R-:W-:-:S02]  /*5c2d0*/  IMAD.MOV.U32 R245, RZ, RZ, R31 ;  /* 0x000000fffff57224 */ /* 0x001fc400078e001f */
[----:B-1----:R-:W-:Y:S01]  /*5c2e0*/  IMAD.MOV.U32 R244, RZ, RZ, R30 ;  /* 0x000000fffff47224 */ /* 0x002fe200078e001e */
[----:B------:R-:W2:Y:S01]  /*5c2f0*/  LDL.U8 R62, [R1+0x233] ;  /* 0x00023300013e7983 */ /* 0x000ea20000100000 */
[----:B------:R-:W-:Y:S02]  /*5c300*/  IMAD.MOV.U32 R243, RZ, RZ, R29 ;  /* 0x000000fffff37224 */ /* 0x000fe400078e001d */
[----:B------:R-:W-:Y:S01]  /*5c310*/  IMAD.MOV.U32 R242, RZ, RZ, R28 ;  /* 0x000000fffff27224 */ /* 0x000fe200078e001c */
[----:B------:R-:W2:Y:S01]  /*5c320*/  LDL.U8 R61, [R1+0x234] ;  /* 0x00023400013d7983 */ /* 0x000ea20000100000 */
[----:B------:R-:W-:Y:S02]  /*5c330*/  IMAD.MOV.U32 R241, RZ, RZ, R27 ;  /* 0x000000fffff17224 */ /* 0x000fe400078e001b */
[----:B------:R-:W-:Y:S01]  /*5c340*/  IMAD.MOV.U32 R240, RZ, RZ, R26 ;  /* 0x000000fffff07224 */ /* 0x000fe200078e001a */
[----:B---3--:R-:W3:Y:S01]  /*5c350*/  LDL.U8 R60, [R1+0x235] ;  /* 0x00023500013c7983 */ /* 0x008ee20000100000 */
[----:B------:R-:W-:-:S02]  /*5c360*/  IMAD.MOV.U32 R239, RZ, RZ, R25 ;  /* 0x000000ffffef7224 */ /* 0x000fc400078e0019 */
[----:B------:R-:W-:Y:S01]  /*5c370*/  IMAD.MOV.U32 R238, RZ, RZ, R24 ;  /* 0x000000ffffee7224 */ /* 0x000fe200078e0018 */
[----:B----4-:R-:W4:Y:S01]  /*5c380*/  LDL.U8 R59, [R1+0x236] ;  /* 0x00023600013b7983 */ /* 0x010f220000100000 */
[----:B-----5:R-:W-:Y:S02]  /*5c390*/  IMAD.MOV.U32 R237, RZ, RZ, R23 ;  /* 0x000000ffffed7224 */ /* 0x020fe400078e0017 */
[----:B------:R-:W-:Y:S01]  /*5c3a0*/  IMAD.MOV.U32 R236, RZ, RZ, R22 ;  /* 0x000000ffffec7224 */ /* 0x000fe200078e0016 */
[----:B------:R-:W5:Y:S01]  /*5c3b0*/  LDL.U8 R58, [R1+0x237] ;  /* 0x00023700013a7983 */ /* 0x000f620000100000 */
[----:B------:R-:W-:Y:S02]  /*5c3c0*/  IMAD.MOV.U32 R235, RZ, RZ, R21 ;  /* 0x000000ffffeb7224 */ /* 0x000fe400078e0015 */
[----:B------:R-:W-:Y:S01]  /*5c3d0*/  IMAD.MOV.U32 R234, RZ, RZ, R20 ;  /* 0x000000ffffea7224 */ /* 0x000fe200078e0014 */
[----:B------:R-:W5:Y:S01]  /*5c3e0*/  LDL.U8 R57, [R1+0x238] ;  /* 0x0002380001397983 */ /* 0x000f620000100000 */
[----:B------:R-:W-:-:S02]  /*5c3f0*/  IMAD.MOV.U32 R233, RZ, RZ, R19 ;  /* 0x000000ffffe97224 */ /* 0x000fc400078e0013 */
[----:B------:R-:W-:Y:S01]  /*5c400*/  IMAD.MOV.U32 R232, RZ, RZ, R18 ;  /* 0x000000ffffe87224 */ /* 0x000fe200078e0012 */
[----:B------:R-:W5:Y:S01]  /*5c410*/  LDL.U8 R56, [R1+0x239] ;  /* 0x0002390001387983 */ /* 0x000f620000100000 */
[----:B------:R-:W-:Y:S02]  /*5c420*/  IMAD.MOV.U32 R231, RZ, RZ, R17 ;  /* 0x000000ffffe77224 */ /* 0x000fe400078e0011 */
        /* <DEDUP_REMOVED lines=16> */
[----:B------:R-:W5:Y:S04]  /*5c530*/  LDL.U8 R50, [R1+0x23f] ;  /* 0x00023f0001327983 */ /* 0x000f680000100000 */
[----:B------:R-:W5:Y:S04]  /*5c540*/  LDL.U8 R31, [R1+0x252] ;  /* 0x00025200011f7983 */ /* 0x000f680000100000 */
[----:B------:R-:W5:Y:S04]  /*5c550*/  LDL.U8 R30, [R1+0x253] ;  /* 0x00025300011e7983 */ /* 0x000f680000100000 */
[----:B------:R-:W5:Y:S04]  /*5c560*/  LDL.U8 R29, [R1+0x254] ;  /* 0x00025400011d7983 */ /* 0x000f680000100000 */
[----:B------:R-:W5:Y:S04]  /*5c570*/  LDL.U8 R28, [R1+0x255] ;  /* 0x00025500011c7983 */ /* 0x000f680000100000 */
        /* <DEDUP_REMOVED lines=22> */
[----:B------:R2:W-:Y:S01]  /*5c6e0*/  STL [R1+0x1c60], R220 ;  /* 0x001c60dc01007387 */ /* 0x0005e20000100800 */
[----:B0-----:R-:W-:-:S03]  /*5c6f0*/  IMAD.MOV.U32 R250, RZ, RZ, R0 ;  /* 0x000000fffffa7224 */ /* 0x001fc600078e0000 */
[----:B------:R-:W-:Y:S01]  /*5c700*/  STL [R1+0x1614], R251 ;  /* 0x001614fb01007387 */ /* 0x000fe20000100800 */
[----:B-1----:R-:W-:-:S03]  /*5c710*/  IMAD.MOV.U32 R252, RZ, RZ, R5 ;  /* 0x000000fffffc7224 */ /* 0x002fc600078e0005 */
[----:B------:R0:W-:Y:S01]  /*5c720*/  STL [R1+0x1c64], R251 ;  /* 0x001c64fb01007387 */ /* 0x0001e20000100800 */
[----:B--2---:R-:W-:-:S03]  /*5c730*/  IMAD.MOV.U32 R220, RZ, RZ, R4 ;  /* 0x000000ffffdc7224 */ /* 0x004fc600078e0004 */
[----:B------:R1:W-:Y:S04]  /*5c740*/  STL [R1+0x1c68], R219 ;  /* 0x001c68db01007387 */ /* 0x0003e80000100800 */
[----:B------:R-:W2:Y:S01]  /*5c750*/  LDL.U8 R49, [R1+0x240] ;  /* 0x0002400001317983 */ /* 0x000ea20000100000 */
[----:B0-----:R-:W-:-:S03]  /*5c760*/  IMAD.MOV.U32 R251, RZ, RZ, R3 ;  /* 0x000000fffffb7224 */ /* 0x001fc600078e0003 */
[----:B------:R-:W2:Y:S01]  /*5c770*/  LDL.U8 R48, [R1+0x241] ;  /* 0x0002410001307983 */ /* 0x000ea20000100000 */
[----:B-1----:R-:W-:-:S03]  /*5c780*/  IMAD.MOV.U32 R219, RZ, RZ, R2 ;  /* 0x000000ffffdb7224 */ /* 0x002fc600078e0002 */
        /* <DEDUP_REMOVED lines=43> */
[----:B------:R-:W-:Y:S04]  /*5ca40*/  STL.U8 [R1+0x9c4], R246 ;  /* 0x0009c4f601007387 */ /* 0x000fe80000100000 */
[----:B------:R0:W-:Y:S02]  /*5ca50*/  STL.U8 [R1+0x9c5], R250 ;  /* 0x0009c5fa01007387 */ /* 0x0001e40000100000 */
[----:B0-----:R-:W-:-:S02]  /*5ca60*/  IMAD.MOV.U32 R250, RZ, RZ, R219 ;  /* 0x000000fffffa7224 */ /* 0x001fc400078e00db */
        /* <DEDUP_REMOVED lines=29> */
[----:B------:R-:W3:Y:S04]  /*5cc40*/  LDL R245, [R1+0x1b74] ;  /* 0x001b740001f57983 */ /* 0x000ee80000100800 */
[----:B------:R0:W-:Y:S04]  /*5cc50*/  STL.U8 [R1+0x9c6], R250 ;  /* 0x0009c6fa01007387 */ /* 0x0001e80000100000 */
[----:B------:R1:W-:Y:S04]  /*5cc60*/  STL.U8 [R1+0x9c7], R219 ;  /* 0x0009c7db01007387 */ /* 0x0003e80000100000 */
[----:B------:R4:W-:Y:S04]  /*5cc70*/  STL.U8 [R1+0x9c8], R251 ;  /* 0x0009c8fb01007387 */ /* 0x0009e80000100000 */
[----:B0-----:R-:W5:Y:S04]  /*5cc80*/  LDL R250, [R1+0x1b70] ;  /* 0x001b700001fa7983 */ /* 0x001f680000100800 */
[----:B-1----:R-:W2:Y:S04]  /*5cc90*/  LDL R219, [R1+0x1b6c] ;  /* 0x001b6c0001db7983 */ /* 0x002ea80000100800 */
[----:B------:R0:W-:Y:S04]  /*5cca0*/  STL.U8 [R1+0x9c9], R220 ;  /* 0x0009c9dc01007387 */ /* 0x0001e80000100000 */
[----:B----4-:R-:W4:Y:S04]  /*5ccb0*/  LDL R251, [R1+0x1b68] ;  /* 0x001b680001fb7983 */ /* 0x010f280000100800 */
[----:B------:R1:W-:Y:S04]  /*5ccc0*/  STL.U8 [R1+0x9ca], R252 ;  /* 0x0009cafc01007387 */ /* 0x0003e80000100000 */
[----:B0-----:R-:W4:Y:S04]  /*5ccd0*/  LDL R220, [R1+0x1b64] ;  /* 0x001b640001dc7983 */ /* 0x001f280000100800 */
[----:B------:R0:W-:Y:S04]  /*5cce0*/  STL.U8 [R1+0x9cb], R221 ;  /* 0x0009cbdd01007387 */ /* 0x0001e80000100000 */
[----:B-1----:R-:W4:Y:S04]  /*5ccf0*/  LDL R252, [R1+0x1b60] ;  /* 0x001b600001fc7983 */ /* 0x002f280000100800 */
        /* <DEDUP_REMOVED lines=48> */
[----:B0-----:R-:W4:Y:S04]  /*5d000*/  LDL R244, [R1+0x1afc] ;  /* 0x001afc0001f47983 */ /* 0x001f280000100800 */
[----:B---3--:R0:W-:Y:S04]  /*5d010*/  STL.U8 [R1+0x9e4], R245 ;  /* 0x0009e4f501007387 */ /* 0x0081e80000100000 */
[----:B0-----:R-:W3:Y:S04]  /*5d020*/  LDL R245, [R1+0x1af8] ;  /* 0x001af80001f57983 */ /* 0x001ee80000100800 */
[----:B-----5:R0:W-:Y:S04]  /*5d030*/  STL.U8 [R1+0x9e5], R250 ;  /* 0x0009e5fa01007387 */ /* 0x0201e80000100000 */
[----:B--2---:R1:W-:Y:S04]  /*5d040*/  STL.U8 [R1+0x9e6], R219 ;  /* 0x0009e6db01007387 */ /* 0x0043e80000100000 */
[----:B0-----:R-:W2:Y:S04]  /*5d050*/  LDL R250, [R1+0x1af4] ;  /* 0x001af40001fa7983 */ /* 0x001ea80000100800 */
[----:B----4-:R0:W-:Y:S04]  /*5d060*/  STL.U8 [R1+0x9e7], R251 ;  /* 0x0009e7fb01007387 */ /* 0x0101e80000100000 */
[----:B-1----:R-:W4:Y:S04]  /*5d070*/  LDL R219, [R1+0x1af0] ;  /* 0x001af00001db7983 */ /* 0x002f280000100800 */
[----:B------:R1:W-:Y:S04]  /*5d080*/  STL.U8 [R1+0x9e8], R220 ;  /* 0x0009e8dc01007387 */ /* 0x0003e80000100000 */
[----:B0-----:R-:W5:Y:S04]  /*5d090*/  LDL R251, [R1+0x1aec] ;  /* 0x001aec0001fb7983 */ /* 0x001f680000100800 */
[----:B------:R0:W-:Y:S04]  /*5d0a0*/  STL.U8 [R1+0x9e9], R252 ;  /* 0x0009e9fc01007387 */ /* 0x0001e80000100000 */
[----:B-1----:R-:W5:Y:S04]  /*5d0b0*/  LDL R220, [R1+0x1ae8] ;  /* 0x001ae80001dc7983 */ /* 0x002f680000100800 */
        /* <DEDUP_REMOVED lines=50> */
[----:B-1----:R-:W5:Y:S04]  /*5d3e0*/  LDL R244, [R1+0x1a80] ;  /* 0x001a800001f47983 */ /* 0x002f680000100800 */
[----:B---3--:R0:W-:Y:S04]  /*5d3f0*/  STL.U8 [R1+0xa03], R245 ;  /* 0x000a03f501007387 */ /* 0x0081e80000100000 */
[----:B0-----:R-:W3:Y:S04]  /*5d400*/  LDL R245, [R1+0x1a7c] ;  /* 0x001a7c0001f57983 */ /* 0x001ee80000100800 */
[----:B--2---:R0:W-:Y:S04]  /*5d410*/  STL.U8 [R1+0xa04], R250 ;  /* 0x000a04fa01007387 */ /* 0x0041e80000100000 */
[----:B----4-:R1:W-:Y:S04]  /*5d420*/  STL.U8 [R1+0xa05], R219 ;  /* 0x000a05db01007387 */ /* 0x0103e80000100000 */
[----:B0-----:R-:W2:Y:S04]  /*5d430*/  LDL R250, [R1+0x1a78] ;  /* 0x001a780001fa7983 */ /* 0x001ea80000100800 */
[----:B-----5:R0:W-:Y:S04]  /*5d440*/  STL.U8 [R1+0xa06], R251 ;  /* 0x000a06fb01007387 */ /* 0x0201e80000100000 */
        /* <DEDUP_REMOVED lines=554> */
[----:B------:R-:W-:Y:S04]  /*5f6f0*/  STL [R1+0x160c], R249 ;  /* 0x00160cf901007387 */ /* 0x000fe80000100800 */
[----:B------:R-:W-:Y:S04]  /*5f700*/  STL [R1+0x1608], R247 ;  /* 0x001608f701007387 */ /* 0x000fe80000100800 */
[----:B------:R-:W-:Y:S04]  /*5f710*/  STL [R1+0x1604], R127 ;  /* 0x0016047f01007387 */ /* 0x000fe80000100800 */
[----:B------:R-:W-:Y:S04]  /*5f720*/  STL [R1+0x1600], R126 ;  /* 0x0016007e01007387 */ /* 0x000fe80000100800 */
[----:B--2---:R0:W-:Y:S04]  /*5f730*/  STL.U8 [R1+0xb1b], R250 ;  /* 0x000b1bfa01007387 */ /* 0x0041e80000100000 */
[----:B----4-:R1:W-:Y:S04]  /*5f740*/  STL.U8 [R1+0xb1c], R219 ;  /* 0x000b1cdb01007387 */ /* 0x0103e80000100000 */
[----:B0-----:R-:W2:Y:S04]  /*5f750*/  LDL.LU R250, [R1+0x1c6c] ;  /* 0x001c6c0001fa7983 */ /* 0x001ea80000300800 */
[----:B-----5:R0:W-:Y:S04]  /*5f760*/  STL.U8 [R1+0xb1d], R251 ;  /* 0x000b1dfb01007387 */ /* 0x0201e80000100000 */
[----:B-1----:R-:W4:Y:S04]  /*5f770*/  LDL.LU R219, [R1+0x1c68] ;  /* 0x001c680001db7983 */ /* 0x002f280000300800 */
[----:B------:R1:W-:Y:S04]  /*5f780*/  STL.U8 [R1+0xb1e], R220 ;  /* 0x000b1edc01007387 */ /* 0x0003e80000100000 */
[----:B0-----:R-:W5:Y:S04]  /*5f790*/  LDL.LU R251, [R1+0x1c64] ;  /* 0x001c640001fb7983 */ /* 0x001f680000300800 */
[----:B------:R0:W-:Y:S04]  /*5f7a0*/  STL.U8 [R1+0xb1f], R252 ;  /* 0x000b1ffc01007387 */ /* 0x0001e80000100000 */
[----:B-1----:R-:W5:Y:S04]  /*5f7b0*/  LDL.LU R220, [R1+0x1c60] ;  /* 0x001c600001dc7983 */ /* 0x002f680000300800 */
        /* <DEDUP_REMOVED lines=50> */
[----:B-1----:R-:W5:Y:S04]  /*5fae0*/  LDL.LU R244, [R1+0x1bf8] ;  /* 0x001bf80001f47983 */ /* 0x002f680000300800 */
[----:B---3--:R0:W-:Y:S04]  /*5faf0*/  STL.U8 [R1+0xb39], R245 ;  /* 0x000b39f501007387 */ /* 0x0081e80000100000 */
[----:B0-----:R-:W3:Y:S04]  /*5fb00*/  LDL.LU R245, [R1+0x1bf4] ;  /* 0x001bf40001f57983 */ /* 0x001ee80000300800 */
[----:B------:R-:W-:Y:S04]  /*5fb10*/  STL.U8 [R1+0xb3e], R249 ;  /* 0x000b3ef901007387 */ /* 0x000fe80000100000 */
[----:B------:R-:W-:Y:S04]  /*5fb20*/  STL.U8 [R1+0xb3f], R247 ;  /* 0x000b3ff701007387 */ /* 0x000fe80000100000 */
[----:B------:R-:W-:Y:S04]  /*5fb30*/  STL.U8 [R1+0xb40], R127 ;  /* 0x000b407f01007387 */ /* 0x000fe80000100000 */
[----:B------:R0:W-:Y:S04]  /*5fb40*/  STL.U8 [R1+0xb41], R126 ;  /* 0x000b417e01007387 */ /* 0x0001e80000100000 */
[----:B------:R-:W-:Y:S04]  /*5fb50*/  STL.U8 [R1+0xb5d], R218 ;  /* 0x000b5dda01007387 */ /* 0x000fe80000100000 */
[----:B------:R-:W-:Y:S04]  /*5fb60*/  STL.U8 [R1+0xb5e], R217 ;  /* 0x000b5ed901007387 */ /* 0x000fe80000100000 */
[----:B--2---:R-:W-:Y:S04]  /*5fb70*/  STL.U8 [R1+0xb3d], R250 ;  /* 0x000b3dfa01007387 */ /* 0x004fe80000100000 */
[----:B------:R-:W-:Y:S04]  /*5fb80*/  STL.U8 [R1+0xb5f], R216 ;  /* 0x000b5fd801007387 */ /* 0x000fe80000100000 */
[----:B----4-:R-:W-:Y:S04]  /*5fb90*/  STL.U8 [R1+0xb5c], R219 ;  /* 0x000b5cdb01007387 */ /* 0x010fe80000100000 */
[----:B------:R-:W-:Y:S04]  /*5fba0*/  STL.U8 [R1+0xb60], R215 ;  /* 0x000b60d701007387 */ /* 0x000fe80000100000 */
        /* <DEDUP_REMOVED lines=64> */
[----:B---3--:R2:W-:Y:S04]  /*5ffb0*/  STL.U8 [R1+0xb42], R245 ;  /* 0x000b42f501007387 */ /* 0x0085e80000100000 */
        /* <DEDUP_REMOVED lines=96> */
[----:B0-----:R-:W3:Y:S04]  /*605c0*/  LDL R126, [R1+0xc38] ;  /* 0x000c3800017e7983 */ /* 0x001ee80000100800 */
        /* <DEDUP_REMOVED lines=79> */
[----:B------:R2:W-:Y:S01]  /*60ac0*/  STL.U8 [R1+0xc34], R0 ;  /* 0x000c340001007387 */ /* 0x0005e20000100000 */
[----:B---3--:R-:W-:Y:S01]  /*60ad0*/  ISETP.NE.AND P0, PT, R126, RZ, PT ;  /* 0x000000ff7e00720c */ /* 0x008fe20003f05270 */
[----:B------:R-:W-:Y:S01]  /*60ae0*/  BSSY.RECONVERGENT B0, `(.L_x_2539) ;  /* 0x0000035000007945 */ /* 0x000fe20003800200 */
[----:B-1----:R-:W-:-:S02]  /*60af0*/  VIADD R248, R1, 0xc38 ;  /* 0x00000c3801f87836 */ /* 0x002fc40000000000 */
[----:B------:R-:W-:-:S09]  /*60b00*/  IMAD.MOV.U32 R247, RZ, RZ, -0x1 ;  /* 0xfffffffffff77424 */ /* 0x000fd200078e00ff */
[----:B--2---:R-:W-:Y:S05]  /*60b10*/  @!P0 BRA `(.L_x_2540) ;  /* 0x0000000000c48947 */ /* 0x004fea0003800000 */
[----:B------:R-:W-:Y:S02]  /*60b20*/  IMAD.MOV.U32 R247, RZ, RZ, R126 ;  /* 0x000000fffff77224 */ /* 0x000fe400078e007e */
[----:B------:R-:W-:Y:S02]  /*60b30*/  IMAD.MOV.U32 R126, RZ, RZ, 0x20 ;  /* 0x00000020ff7e7424 */ /* 0x000fe400078e00ff */
[----:B------:R-:W-:Y:S02]  /*60b40*/  IMAD.MOV.U32 R250, RZ, RZ, -0x1 ;  /* 0xfffffffffffa7424 */ /* 0x000fe400078e00ff */
[----:B------:R-:W-:-:S07]  /*60b50*/  IMAD.MOV.U32 R249, RZ, RZ, RZ ;  /* 0x000000fffff97224 */ /* 0x000fce00078e00ff */
.L_x_2541:
[----:B------:R-:W-:Y:S02]  /*60b60*/  LOP3.LUT R247, R247, 0x7fffffff, RZ, 0xc0, !PT ;  /* 0x7ffffffff7f77812 */ /* 0x000fe400078ec0ff */
[----:B------:R-:W-:Y:S02]  /*60b70*/  ISETP.NE.AND P1, PT, R249, 0x270, PT ;  /* 0x00000270f900780c */ /* 0x000fe40003f25270 */
[----:B------:R-:W0:Y:S02]  /*60b80*/  POPC R251, R247 ;  /* 0x000000f700fb7309 */ /* 0x000e240000000000 */
[----:B0-----:R-:W-:-:S04]  /*60b90*/  ISETP.GE.U32.AND P0, PT, R251, R126, PT ;  /* 0x0000007efb00720c */ /* 0x001fc80003f06070 */
[----:B------:R-:W-:-:S04]  /*60ba0*/  ISETP.GT.U32.AND P0, PT, R251, 0x1, !P0 ;  /* 0x00000001fb00780c */ /* 0x000fc80004704070 */
[----:B------:R-:W-:Y:S02]  /*60bb0*/  SEL R250, R249, R250, P0 ;  /* 0x000000faf9fa7207 */ /* 0x000fe40000000000 */
[----:B------:R-:W-:-:S03]  /*60bc0*/  SEL R251, R251, R126, P0 ;  /* 0x0000007efbfb7207 */ /* 0x000fc60000000000 */
[----:B------:R-:W-:Y:S01]  /*60bd0*/  IMAD.MOV.U32 R247, RZ, RZ, R250 ;  /* 0x000000fffff77224 */ /* 0x000fe200078e00fa */
[----:B------:R-:W-:Y:S06]  /*60be0*/  @!P1 BRA `(.L_x_2540) ;  /* 0x0000000000909947 */ /* 0x000fec0003800000 */
[----:B------:R-:W-:-:S05]  /*60bf0*/  IMAD R126, R249, 0x4, R248 ;  /* 0x00000004f97e7824 */ /* 0x000fca00078e02f8 */
[----:B------:R-:W2:Y:S01]  /*60c00*/  LDL R252, [R126+0x4] ;  /* 0x000004007efc7983 */ /* 0x000ea20000100800 */
[----:B------:R-:W-:Y:S01]  /*60c10*/  IMAD.MOV.U32 R247, RZ, RZ, -0x1 ;  /* 0xfffffffffff77424 */ /* 0x000fe200078e00ff */
[----:B--2---:R-:W-:-:S13]  /*60c20*/  ISETP.NE.AND P0, PT, R252, RZ, PT ;  /* 0x000000fffc00720c */ /* 0x004fda0003f05270 */
[----:B------:R-:W-:Y:S05]  /*60c30*/  @!P0 BRA `(.L_x_2540) ;  /* 0x00000000007c8947 */ /* 0x000fea0003800000 */
[----:B------:R-:W2:Y:S01]  /*60c40*/  LDL.64 R126, [R126+0x8] ;  /* 0x000008007e7e7983 */ /* 0x000ea20000100a00 */
[----:B------:R-:W-:Y:S01]  /*60c50*/  LOP3.LUT R252, R252, 0x7fffffff, RZ, 0xc0, !PT ;  /* 0x7ffffffffcfc7812 */ /* 0x000fe200078ec0ff */
[----:B------:R-:W-:-:S05]  /*60c60*/  IMAD.MOV.U32 R247, RZ, RZ, -0x1 ;  /* 0xfffffffffff77424 */ /* 0x000fca00078e00ff */
[----:B------:R-:W0:Y:S02]  /*60c70*/  POPC R252, R252 ;  /* 0x000000fc00fc7309 */ /* 0x000e240000000000 */
[----:B0-----:R-:W-:-:S04]  /*60c80*/  ISETP.GE.U32.AND P0, PT, R252, R251, PT ;  /* 0x000000fbfc00720c */ /* 0x001fc80003f06070 */
[----:B------:R-:W-:-:S04]  /*60c90*/  ISETP.GT.U32.AND P0, PT, R252, 0x1, !P0 ;  /* 0x00000001fc00780c */ /* 0x000fc80004704070 */
[----:B------:R-:W-:-:S09]  /*60ca0*/  SEL R251, R252, R251, P0 ;  /* 0x000000fbfcfb7207 */ /* 0x000fd20000000000 */
[----:B------:R-:W-:Y:S01]  /*60cb0*/  @P0 VIADD R250, R249, 0x1 ;  /* 0x00000001f9fa0836 */ /* 0x000fe20000000000 */
[----:B--2---:R-:W-:-:S13]  /*60cc0*/  ISETP.NE.AND P1, PT, R126, RZ, PT ;  /* 0x000000ff7e00720c */ /* 0x004fda0003f25270 */
[----:B------:R-:W-:Y:S05]  /*60cd0*/  @!P1 BRA `(.L_x_2540) ;  /* 0x0000000000549947 */ /* 0x000fea0003800000 */
[----:B------:R-:W-:Y:S01]  /*60ce0*/  LOP3.LUT R126, R126, 0x7fffffff, RZ, 0xc0, !PT ;  /* 0x7fffffff7e7e7812 */ /* 0x000fe200078ec0ff */
[----:B------:R-:W-:Y:S01]  /*60cf0*/  IMAD.MOV.U32 R247, RZ, RZ, -0x1 ;  /* 0xfffffffffff77424 */ /* 0x000fe200078e00ff */
[----:B------:R-:W-:-:S04]  /*60d00*/  ISETP.NE.AND P1, PT, R127, RZ, PT ;  /* 0x000000ff7f00720c */ /* 0x000fc80003f25270 */
[----:B------:R-:W0:Y:S02]  /*60d10*/  POPC R126, R126 ;  /* 0x0000007e007e7309 */ /* 0x000e240000000000 */
[----:B0-----:R-:W-:-:S04]  /*60d20*/  ISETP.GE.U32.AND P0, PT, R126, R251, PT ;  /* 0x000000fb7e00720c */ /* 0x001fc80003f06070 */
[----:B------:R-:W-:-:S04]  /*60d30*/  ISETP.GT.U32.AND P0, PT, R126, 0x1, !P0 ;  /* 0x000000017e00780c */ /* 0x000fc80004704070 */
[----:B------:R-:W-:-:S09]  /*60d40*/  SEL R126, R126, R251, P0 ;  /* 0x000000fb7e7e7207 */ /* 0x000fd20000000000 */
[----:B------:R-:W-:Y:S01]  /*60d50*/  @P0 VIADD R250, R249, 0x2 ;  /* 0x00000002f9fa0836 */ /* 0x000fe20000000000 */
[----:B------:R-:W-:Y:S06]  /*60d60*/  @!P1 BRA `(.L_x_2540) ;  /* 0x0000000000309947 */ /* 0x000fec0003800000 */
[----:B------:R-:W-:-:S06]  /*60d70*/  LOP3.LUT R127, R127, 0x7fffffff, RZ, 0xc0, !PT ;  /* 0x7fffffff7f7f7812 */ /* 0x000fcc00078ec0ff */
[----:B------:R-:W0:Y:S02]  /*60d80*/  POPC R127, R127 ;  /* 0x0000007f007f7309 */ /* 0x000e240000000000 */
[----:B0-----:R-:W-:-:S04]  /*60d90*/  ISETP.GE.U32.AND P0, PT, R127, R126, PT ;  /* 0x0000007e7f00720c */ /* 0x001fc80003f06070 */
[----:B------:R-:W-:-:S13]  /*60da0*/  ISETP.GT.U32.AND P0, PT, R127, 0x1, !P0 ;  /* 0x000000017f00780c */ /* 0x000fda0004704070 */
[C---:B------:R-:W-:Y:S02]  /*60db0*/  @P0 VIADD R250, R249.reuse, 0x3 ;  /* 0x00000003f9fa0836 */ /* 0x040fe40000000000 */
[----:B------:R-:W-:-:S04]  /*60dc0*/  VIADD R249, R249, 0x4 ;  /* 0x00000004f9f97836 */ /* 0x000fc80000000000 */
[----:B------:R-:W-:-:S06]  /*60dd0*/  IMAD R247, R249, 0x4, R248 ;  /* 0x00000004f9f77824 */ /* 0x000fcc00078e02f8 */
[----:B------:R-:W2:Y:S01]  /*60de0*/  LDL R247, [R247] ;  /* 0x00000000f7f77983 */ /* 0x000ea20000100800 */
[----:B------:R-:W-:Y:S02]  /*60df0*/  SEL R126, R127, R126, P0 ;  /* 0x0000007e7f7e7207 */ /* 0x000fe40000000000 */
[----:B--2---:R-:W-:-:S13]  /*60e00*/  ISETP.NE.AND P1, PT, R247, RZ, PT ;  /* 0x000000fff700720c */ /* 0x004fda0003f25270 */
[----:B------:R-:W-:Y:S05]  /*60e10*/  @P1 BRA `(.L_x_2541) ;  /* 0xfffffffc00501947 */ /* 0x000fea000383ffff */
[----:B------:R-:W-:-:S07]  /*60e20*/  IMAD.MOV.U32 R247, RZ, RZ, -0x1 ;  /* 0xfffffffffff77424 */ /* 0x000fce00078e00ff */
.L_x_2540:
[----:B------:R-:W-:Y:S05]  /*60e30*/  BSYNC.RECONVERGENT B0 ;  /* 0x0000000000007941 */ /* 0x000fea0003800200 */
.L_x_2539:
[----:B------:R-:W0:Y:S01]  /*60e40*/  S2R R127, SR_TID.X ;  /* 0x00000000007f7919 */ /* 0x000e220000002100 */
[----:B------:R-:W0:Y:S01]  /*60e50*/  S2UR UR4, SR_CTAID.X ;  /* 0x00000000000479c3 */ /* 0x000e220000002500 */
[----:B------:R-:W-:-:S07]  /*60e60*/  ISETP.NE.AND P0, PT, R247, -0x1, PT ;  /* 0xfffffffff700780c */ /* 0x000fce0003f05270 */
[----:B------:R-:W0:Y:S08]  /*60e70*/  LDC R126, c[0x0][0x360] ;  /* 0x0000d800ff7e7b82 */ /* 0x000e300000000800 */
[----:B------:R-:W1:Y:S01]  /*60e80*/  LDC.64 R250, c[0x0][0x390] ;  /* 0x0000e400fffa7b82 */ /* 0x000e620000000a00 */
[----:B0-----:R-:W-:-:S04]  /*60e90*/  IMAD R126, R126, UR4, R127 ;  /* 0x000000047e7e7c24 */ /* 0x001fc8000f8e027f */
[----:B------:R-:W-:-:S04]  /*60ea0*/  IMAD R126, R126, 0x19, RZ ;  /* 0x000000197e7e7824 */ /* 0x000fc800078e02ff */
[----:B-1----:R-:W-:-:S05]  /*60eb0*/  IMAD.WIDE R126, R126, 0x4, R250 ;  /* 0x000000047e7e7825 */ /* 0x002fca00078e02fa */
[----:B------:R0:W-:Y:S04]  /*60ec0*/  STG.E desc[UR6][R126.64], RZ ;  /* 0x000000ff7e007986 */ /* 0x0001e8000c101906 */
        /* <DEDUP_REMOVED lines=23> */
[----:B------:R0:W-:Y:S01]  /*61040*/  STG.E desc[UR6][R126.64+0x60], RZ ;  /* 0x000060ff7e007986 */ /* 0x0001e2000c101906 */
[----:B------:R-:W-:Y:S05]  /*61050*/  @P0 BRA `(.L_x_2542) ;  /* 0x0000004000a40947 */ /* 0x000fea0003800000 */
[----:B------:R-:W-:-:S13]  /*61060*/  ISETP.NE.AND P0, PT, R246, RZ, PT ;  /* 0x000000fff600720c */ /* 0x000fda0003f05270 */
[----:B------:R-:W-:Y:S05]  /*61070*/  @!P0 EXIT ;  /* 0x000000000000894d */ /* 0x000fea0003800000 */
[----:B------:R-:W-:Y:S01]  /*61080*/  BSSY.RECONVERGENT B0, `(.L_x_2543) ;  /* 0x0000013000007945 */ /* 0x000fe20003800200 */
[----:B0-----:R-:W-:-:S07]  /*61090*/  IMAD.MOV.U32 R126, RZ, RZ, RZ ;  /* 0x000000ffff7e7224 */ /* 0x001fce00078e00ff */
.L_x_2545:
[----:B------:R-:W-:-:S13]  /*610a0*/  ISETP.NE.AND P0, PT, R126, 0x270, PT ;  /* 0x000002707e00780c */ /* 0x000fda0003f05270 */
[----:B------:R-:W-:Y:S05]  /*610b0*/  @!P0 BRA `(.L_x_2544) ;  /* 0x00000000003c8947 */ /* 0x000fea0003800000 */
[----:B------:R-:W-:-:S05]  /*610c0*/  IMAD.IADD R127, R1, 0x1, R126 ;  /* 0x00000001017f7824 */ /* 0x000fca00078e027e */
[----:B------:R-:W2:Y:S02]  /*610d0*/  LDL.U8 R247, [R127+0x9c5] ;  /* 0x0009c5007ff77983 */ /* 0x000ea40000100000 */
[----:B--2---:R-:W-:-:S13]  /*610e0*/  ISETP.NE.AND P0, PT, R247, RZ, PT ;  /* 0x000000fff700720c */ /* 0x004fda0003f05270 */
[----:B------:R-:W-:Y:S05]  /*610f0*/  @!P0 EXIT ;  /* 0x000000000000894d */ /* 0x000fea0003800000 */
[----:B------:R-:W2:Y:S02]  /*61100*/  LDL.U8 R247, [R127+0x9c6] ;  /* 0x0009c6007ff77983 */ /* 0x000ea40000100000 */
[----:B--2---:R-:W-:-:S13]  /*61110*/  ISETP.NE.AND P0, PT, R247, RZ, PT ;  /* 0x000000fff700720c */ /* 0x004fda0003f05270 */
[----:B------:R-:W-:Y:S05]  /*61120*/  @!P0 EXIT ;  /* 0x000000000000894d */ /* 0x000fea0003800000 */
[----:B------:R-:W2:Y:S02]  /*61130*/  LDL.U8 R247, [R127+0x9c7] ;  /* 0x0009c7007ff77983 */ /* 0x000ea40000100000 */
[----:B--2---:R-:W-:-:S13]  /*61140*/  ISETP.NE.AND P0, PT, R247, RZ, PT ;  /* 0x000000fff700720c */ /* 0x004fda0003f05270 */
[----:B------:R-:W-:Y:S05]  /*61150*/  @!P0 EXIT ;  /* 0x000000000000894d */ /* 0x000fea0003800000 */
[----:B------:R-:W2:Y:S01]  /*61160*/  LDL.U8 R127, [R127+0x9c8] ;  /* 0x0009c8007f7f7983 */ /* 0x000ea20000100000 */
[----:B------:R-:W-:Y:S01]  /*61170*/  VIADD R126, R126, 0x4 ;  /* 0x000000047e7e7836 */ /* 0x000fe20000000000 */
[----:B--2---:R-:W-:-:S13]  /*61180*/  ISETP.NE.AND P0, PT, R127, RZ, PT ;  /* 0x000000ff7f00720c */ /* 0x004fda0003f05270 */
[----:B------:R-:W-:Y:S05]  /*61190*/  @P0 BRA `(.L_x_2545) ;  /* 0xfffffffc00c00947 */ /* 0x000fea000383ffff */
[----:B------:R-:W-:Y:S05]  /*611a0*/  EXIT ;  /* 0x000000000000794d */ /* 0x000fea0003800000 */
.L_x_2544:
[----:B------:R-:W-:Y:S05]  /*611b0*/  BSYNC.RECONVERGENT B0 ;  /* 0x0000000000007941 */ /* 0x000fea0003800200 */
.L_x_2543:
[----:B------:R0:W-:Y:S04]  /*611c0*/  STL [R1+0x1c1c], R11 ;  /* 0x001c1c0b01007387 */ /* 0x0001e80000100800 */
[----:B------:R1:W-:Y:S04]  /*611d0*/  STL [R1+0x1c18], R10 ;  /* 0x001c180a01007387 */ /* 0x0003e80000100800 */
[----:B------:R2:W-:Y:S04]  /*611e0*/  STL [R1+0x1c14], R9 ;  /* 0x001c140901007387 */ /* 0x0005e80000100800 */
[----:B------:R3:W-:Y:S04]  /*611f0*/  STL [R1+0x1c10], R8 ;  /* 0x001c100801007387 */ /* 0x0007e80000100800 */
[----:B------:R-:W4:Y:S04]  /*61200*/  LDL.LU R252, [R1+0x1be0] ;  /* 0x001be00001fc7983 */ /* 0x000f280000300800 */
[----:B------:R-:W5:Y:S04]  /*61210*/  LDL.LU R251, [R1+0x1bdc] ;  /* 0x001bdc0001fb7983 */ /* 0x000f680000300800 */
[----:B------:R-:W5:Y:S01]  /*61220*/  LDL.LU R250, [R1+0x1bd8] ;  /* 0x001bd80001fa7983 */ /* 0x000f620000300800 */
[----:B------:R-:W3:Y:S01]  /*61230*/  S2R R127, SR_TID.X ;  /* 0x00000000007f7919 */ /* 0x000ee20000002100 */
[----:B------:R-:W3:Y:S02]  /*61240*/  S2UR UR4, SR_CTAID.X ;  /* 0x00000000000479c3 */ /* 0x000ee40000002500 */
[----:B0-----:R-:W5:Y:S04]  /*61250*/  LDL.LU R11, [R1+0x1be4] ;  /* 0x001be400010b7983 */ /* 0x001f680000300800 */
[----:B-1----:R-:W5:Y:S02]  /*61260*/  LDL.LU R10, [R1+0x1be8] ;  /* 0x001be800010a7983 */ /* 0x002f640000300800 */
[----:B------:R-:W0:Y:S02]  /*61270*/  LDC R126, c[0x0][0x360] ;  /* 0x0000d800ff7e7b82 */ /* 0x000e240000000800 */
[----:B--2---:R-:W2:Y:S04]  /*61280*/  LDL.LU R9, [R1+0x1bec] ;  /* 0x001bec0001097983 */ /* 0x004ea80000300800 */
[----:B---3--:R-:W3:Y:S02]  /*61290*/  LDL.LU R8, [R1+0x1bf0] ;  /* 0x001bf00001087983 */ /* 0x008ee40000300800 */
[----:B------:R-:W1:Y:S02]  /*612a0*/  LDC.64 R248, c[0x0][0x388] ;  /* 0x0000e200fff87b82 */ /* 0x000e640000000a00 */
[----:B------:R0:W-:Y:S04]  /*612b0*/  STL [R1+0x1c0c], R7 ;  /* 0x001c0c0701007387 */ /* 0x0001e80000100800 */
[----:B------:R0:W-:Y:S04]  /*612c0*/  STL [R1+0x1c08], R6 ;  /* 0x001c080601007387 */ /* 0x0001e80000100800 */
[----:B------:R1:W-:Y:S04]  /*612d0*/  STL [R1+0x1c04], R5 ;  /* 0x001c040501007387 */ /* 0x0003e80000100800 */
[----:B0-----:R-:W3:Y:S01]  /*612e0*/  LDL.LU R7, [R1+0x1bac] ;  /* 0x001bac0001077983 */ /* 0x001ee20000300800 */
[----:B------:R-:W-:-:S03]  /*612f0*/  IMAD R126, R126, UR4, R127 ;  /* 0x000000047e7e7c24 */ /* 0x000fc6000f8e027f */
[----:B------:R-:W3:Y:S01]  /*61300*/  LDL.LU R6, [R1+0x1ba8] ;  /* 0x001ba80001067983 */ /* 0x000ee20000300800 */
[----:B------:R-:W-:-:S03]  /*61310*/  IMAD R247, R126, 0x19, RZ ;  /* 0x000000197ef77824 */ /* 0x000fc600078e02ff */
[----:B------:R-:W-:Y:S01]  /*61320*/  STL [R1+0x1c00], R4 ;  /* 0x001c000401007387 */ /* 0x000fe20000100800 */
[----:B-1----:R-:W-:-:S03]  /*61330*/  IMAD.WIDE R126, R247, 0x271, R248 ;  /* 0x00000271f77e7825 */ /* 0x002fc600078e02f8 */
[----:B------:R-:W3:Y:S04]  /*61340*/  LDL.LU R249, [R1+0x1bc8] ;  /* 0x001bc80001f97983 */ /* 0x000ee80000300800 */
[----:B------:R0:W-:Y:S04]  /*61350*/  STG.E.U8 desc[UR6][R126.64+0x271], R246 ;  /* 0x000271f67e007986 */ /* 0x0001e8000c101106 */
[----:B------:R-:W3:Y:S04]  /*61360*/  LDL.LU R248, [R1+0x1bc4] ;  /* 0x001bc40001f87983 */ /* 0x000ee80000300800 */
[----:B------:R-:W3:Y:S04]  /*61370*/  LDL.LU R5, [R1+0x1ba4] ;  /* 0x001ba40001057983 */ /* 0x000ee80000300800 */
[----:B0-----:R-:W3:Y:S04]  /*61380*/  LDL.LU R246, [R1+0x1bc0] ;  /* 0x001bc00001f67983 */ /* 0x001ee80000300800 */
[----:B------:R0:W-:Y:S04]  /*61390*/  STL [R1+0x1bfc], R3 ;  /* 0x001bfc0301007387 */ /* 0x0001e80000100800 */
[----:B------:R-:W3:Y:S04]  /*613a0*/  LDL.LU R4, [R1+0x1ba0] ;  /* 0x001ba00001047983 */ /* 0x000ee80000300800 */
[----:B------:R1:W-:Y:S04]  /*613b0*/  STL [R1+0x1bf8], R2 ;  /* 0x001bf80201007387 */ /* 0x0003e80000100800 */
[----:B------:R1:W-:Y:S04]  /*613c0*/  STL [R1+0x1bf4], R0 ;  /* 0x001bf40001007387 */ /* 0x0003e80000100800 */
[----:B0-----:R-:W3:Y:S04]  /*613d0*/  LDL.LU R3, [R1+0x1b9c] ;  /* 0x001b9c0001037983 */ /* 0x001ee80000300800 */
[----:B-1----:R-:W3:Y:S04]  /*613e0*/  LDL.LU R2, [R1+0x1b98] ;  /* 0x001b980001027983 */ /* 0x002ee80000300800 */
[----:B------:R-:W3:Y:S04]  /*613f0*/  LDL.LU R0, [R1+0x1b94] ;  /* 0x001b940001007983 */ /* 0x000ee80000300800 */
[----:B----4-:R0:W-:Y:S04]  /*61400*/  STG.E.U8 desc[UR6][R126.64+0x276], R252 ;  /* 0x000276fc7e007986 */ /* 0x0101e8000c101106 */
[----:B-----5:R1:W-:Y:S04]  /*61410*/  STG.E.U8 desc[UR6][R126.64+0x277], R251 ;  /* 0x000277fb7e007986 */ /* 0x0203e8000c101106 */
[----:B------:R4:W-:Y:S04]  /*61420*/  STG.E.U8 desc[UR6][R126.64+0x278], R250 ;  /* 0x000278fa7e007986 */ /* 0x0009e8000c101106 */
[----:B0-----:R-:W5:Y:S04]  /*61430*/  LDL.LU R252, [R1+0x1bd4] ;  /* 0x001bd40001fc7983 */ /* 0x001f680000300800 */
[----:B------:R0:W-:Y:S04]  /*61440*/  STG.E.U8 desc[UR6][R126.64+0x275], R11 ;  /* 0x0002750b7e007986 */ /* 0x0001e8000c101106 */
[----:B------:R0:W-:Y:S04]  /*61450*/  STG.E.U8 desc[UR6][R126.64+0x274], R10 ;  /* 0x0002740a7e007986 */ /* 0x0001e8000c101106 */
[----:B--2---:R2:W-:Y:S04]  /*61460*/  STG.E.U8 desc[UR6][R126.64+0x273], R9 ;  /* 0x000273097e007986 */ /* 0x0045e8000c101106 */
[----:B---3--:R3:W-:Y:S04]  /*61470*/  STG.E.U8 desc[UR6][R126.64+0x272], R8 ;  /* 0x000272087e007986 */ /* 0x0087e8000c101106 */
[----:B-1----:R-:W5:Y:S04]  /*61480*/  LDL.LU R251, [R1+0x1bd0] ;  /* 0x001bd00001fb7983 */ /* 0x002f680000300800 */
[----:B----4-:R-:W4:Y:S04]  /*61490*/  LDL.LU R250, [R1+0x1bcc] ;  /* 0x001bcc0001fa7983 */ /* 0x010f280000300800 */
[----:B0-----:R-:W4:Y:S04]  /*614a0*/  LDL.LU R11, [R1+0x1bbc] ;  /* 0x001bbc00010b7983 */ /* 0x001f280000300800 */
[----:B------:R-:W4:Y:S04]  /*614b0*/  LDL.LU R10, [R1+0x1bb8] ;  /* 0x001bb800010a7983 */ /* 0x000f280000300800 */
[----:B--2---:R-:W2:Y:S04]  /*614c0*/  LDL.LU R9, [R1+0x1bb4] ;  /* 0x001bb40001097983 */ /* 0x004ea80000300800 */
[----:B---3--:R-:W3:Y:S04]  /*614d0*/  LDL.LU R8, [R1+0x1bb0] ;  /* 0x001bb00001087983 */ /* 0x008ee80000300800 */
[----:B------:R0:W-:Y:S04]  /*614e0*/  STG.E.U8 desc[UR6][R126.64+0x27c], R249 ;  /* 0x00027cf97e007986 */ /* 0x0001e8000c101106 */
[----:B------:R-:W-:Y:S04]  /*614f0*/  STG.E.U8 desc[UR6][R126.64+0x283], R7 ;  /* 0x000283077e007986 */ /* 0x000fe8000c101106 */
[----:B------:R1:W-:Y:S04]  /*61500*/  STG.E.U8 desc[UR6][R126.64+0x27d], R248 ;  /* 0x00027df87e007986 */ /* 0x0003e8000c101106 */
[----:B------:R-:W-:Y:S04]  /*61510*/  STG.E.U8 desc[UR6][R126.64+0x284], R6 ;  /* 0x000284067e007986 */ /* 0x000fe8000c101106 */
[----:B------:R1:W-:Y:S04]  /*61520*/  STG.E.U8 desc[UR6][R126.64+0x27e], R246 ;  /* 0x00027ef67e007986 */ /* 0x0003e8000c101106 */
[----:B------:R1:W-:Y:S04]  /*61530*/  STG.E.U8 desc[UR6][R126.64+0x285], R5 ;  /* 0x000285057e007986 */ /* 0x0003e8000c101106 */
[----:B0-----:R-:W3:Y:S04]  /*61540*/  LDL.LU R249, [R1+0x1b84] ;  /* 0x001b840001f97983 */ /* 0x001ee80000300800 */
[----:B-1----:R-:W3:Y:S04]  /*61550*/  LDL.LU R248, [R1+0x1b80] ;  /* 0x001b800001f87983 */ /* 0x002ee80000300800 */
[----:B------:R-:W3:Y:S04]  /*61560*/  LDL.LU R246, [R1+0x1b7c] ;  /* 0x001b7c0001f67983 */ /* 0x000ee80000300800 */
[----:B------:R-:W3:Y:S04]  /*61570*/  LDL.LU R7, [R1+0x1b68] ;  /* 0x001b680001077983 */ /* 0x000ee80000300800 */
[----:B------:R-:W3:Y:S04]  /*61580*/  LDL.LU R6, [R1+0x1b64] ;  /* 0x001b640001067983 */ /* 0x000ee80000300800 */
[----:B------:R0:W-:Y:S04]  /*61590*/  STG.E.U8 desc[UR6][R126.64+0x286], R4 ;  /* 0x000286047e007986 */ /* 0x0001e8000c101106 */
[----:B------:R-:W3:Y:S04]  /*615a0*/  LDL.LU R5, [R1+0x1b60] ;  /* 0x001b600001057983 */ /* 0x000ee80000300800 */
[----:B------:R1:W-:Y:S04]  /*615b0*/  STG.E.U8 desc[UR6][R126.64+0x287], R3 ;  /* 0x000287037e007986 */ /* 0x0003e8000c101106 */
[----:B0-----:R-:W3:Y:S04]  /*615c0*/  LDL.LU R4, [R1+0x1b5c] ;  /* 0x001b5c0001047983 */ /* 0x001ee80000300800 */
[----:B------:R0:W-:Y:S04]  /*615d0*/  STG.E.U8 desc[UR6][R126.64+0x288], R2 ;  /* 0x000288027e007986 */ /* 0x0001e8000c101106 */
[----:B------:R0:W-:Y:S04]  /*615e0*/  STG.E.U8 desc[UR6][R126.64+0x289], R0 ;  /* 0x000289007e007986 */ /* 0x0001e8000c101106 */
[----:B-1----:R-:W3:Y:S04]  /*615f0*/  LDL.LU R3, [R1+0x1b58] ;  /* 0x001b580001037983 */ /* 0x002ee80000300800 */
[----:B0-----:R-:W3:Y:S04]  /*61600*/  LDL.LU R2, [R1+0x1b54] ;  /* 0x001b540001027983 */ /* 0x001ee80000300800 */
[----:B------:R-:W3:Y:S04]  /*61610*/  LDL.LU R0, [R1+0x1b50] ;  /* 0x001b500001007983 */ /* 0x000ee80000300800 */
[----:B-----5:R0:W-:Y:S04]  /*61620*/  STG.E.U8 desc[UR6][R126.64+0x279], R252 ;  /* 0x000279fc7e007986 */ /* 0x0201e8000c101106 */
[----:B0-----:R-:W5:Y:S04]  /*61630*/  LDL.LU R252, [R1+0x1b90] ;  /* 0x001b900001fc7983 */ /* 0x001f680000300800 */
[----:B------:R0:W-:Y:S04]  /*61640*/  STG.E.U8 desc[UR6][R126.64+0x27a], R251 ;  /* 0x00027afb7e007986 */ /* 0x0001e8000c101106 */
[----:B----4-:R1:W-:Y:S04]  /*61650*/  STG.E.U8 desc[UR6][R126.64+0x27b], R250 ;  /* 0x00027bfa7e007986 */ /* 0x0103e8000c101106 */
[----:B------:R4:W-:Y:S04]  /*61660*/  STG.E.U8 desc[UR6][R126.64+0x27f], R11 ;  /* 0x00027f0b7e007986 */ /* 0x0009e8000c101106 */
[----:B------:R4:W-:Y:S04]  /*61670*/  STG.E.U8 desc[UR6][R126.64+0x280], R10 ;  /* 0x0002800a7e007986 */ /* 0x0009e8000c101106 */
[----:B--2---:R2:W-:Y:S04]  /*61680*/  STG.E.U8 desc[UR6][R126.64+0x281], R9 ;  /* 0x000281097e007986 */ /* 0x0045e8000c101106 */
[----:B---3--:R3:W-:Y:S04]  /*61690*/  STG.E.U8 desc[UR6][R126.64+0x282], R8 ;  /* 0x000282087e007986 */ /* 0x0087e8000c101106 */
[----:B0-----:R-:W5:Y:S04]  /*616a0*/  LDL.LU R251, [R1+0x1b8c] ;  /* 0x001b8c0001fb7983 */ /* 0x001f680000300800 */
[----:B-1----:R-:W5:Y:S04]  /*616b0*/  LDL.LU R250, [R1+0x1b88] ;  /* 0x001b880001fa7983 */ /* 0x002f680000300800 */
[----:B----4-:R-:W4:Y:S04]  /*616c0*/  LDL.LU R11, [R1+0x1b78] ;  /* 0x001b7800010b7983 */ /* 0x010f280000300800 */
[----:B------:R-:W4:Y:S04]  /*616d0*/  LDL.LU R10, [R1+0x1b74] ;  /* 0x001b7400010a7983 */ /* 0x000f280000300800 */
[----:B--2---:R-:W2:Y:S04]  /*616e0*/  LDL.LU R9, [R1+0x1b70] ;  /* 0x001b700001097983 */ /* 0x004ea80000300800 */
[----:B---3--:R-:W3:Y:S04]  /*616f0*/  LDL.LU R8, [R1+0x1b6c] ;  /* 0x001b6c0001087983 */ /* 0x008ee80000300800 */
[----:B------:R0:W-:Y:S04]  /*61700*/  STG.E.U8 desc[UR6][R126.64+0x28d], R249 ;  /* 0x00028df97e007986 */ /* 0x0001e8000c101106 */
[----:B------:R1:W-:Y:S04]  /*61710*/  STG.E.U8 desc[UR6][R126.64+0x28e], R248 ;  /* 0x00028ef87e007986 */ /* 0x0003e8000c101106 */
[----:B------:R1:W-:Y:S04]  /*61720*/  STG.E.U8 desc[UR6][R126.64+0x28f], R246 ;  /* 0x00028ff67e007986 */ /* 0x0003e8000c101106 */
[----:B------:R1:W-:Y:S04]  /*61730*/  STG.E.U8 desc[UR6][R126.64+0x294], R7 ;  /* 0x000294077e007986 */ /* 0x0003e8000c101106 */
[----:B------:R1:W-:Y:S04]  /*61740*/  STG.E.U8 desc[UR6][R126.64+0x295], R6 ;  /* 0x000295067e007986 */ /* 0x0003e8000c101106 */
[----:B0-----:R-:W3:Y:S04]  /*61750*/  LDL.LU R249, [R1+0x1b40] ;  /* 0x001b400001f97983 */ /* 0x001ee80000300800 */
[----:B------:R0:W-:Y:S04]  /*61760*/  STG.E.U8 desc[UR6][R126.64+0x296], R5 ;  /* 0x000296057e007986 */ /* 0x0001e8000c101106 */
[----:B-1----:R-:W3:Y:S04]  /*61770*/  LDL.LU R248, [R1+0x1b3c] ;  /* 0x001b3c0001f87983 */ /* 0x002ee80000300800 */
[----:B------:R-:W3:Y:S04]  /*61780*/  LDL.LU R246, [R1+0x1b38] ;  /* 0x001b380001f67983 */ /* 0x000ee80000300800 */
[----:B------:R-:W3:Y:S04]  /*61790*/  LDL.LU R7, [R1+0x1b24] ;  /* 0x001b240001077983 */ /* 0x000ee80000300800 */
[----:B------:R-:W3:Y:S04]  /*617a0*/  LDL.LU R6, [R1+0x1b20] ;  /* 0x001b200001067983 */ /* 0x000ee80000300800 */
[----:B------:R1:W-:Y:S04]  /*617b0*/  STG.E.U8 desc[UR6][R126.64+0x297], R4 ;  /* 0x000297047e007986 */ /* 0x0003e8000c101106 */
[----:B0-----:R-:W3:Y:S04]  /*617c0*/  LDL.LU R5, [R1+0x1b1c] ;  /* 0x001b1c0001057983 */ /* 0x001ee80000300800 */
[----:B------:R0:W-:Y:S04]  /*617d0*/  STG.E.U8 desc[UR6][R126.64+0x298], R3 ;  /* 0x000298037e007986 */ /* 0x0001e8000c101106 */
[----:B-1----:R-:W3:Y:S04]  /*617e0*/  LDL.LU R4, [R1+0x1b18] ;  /* 0x001b180001047983 */ /* 0x002ee80000300800 */
[----:B------:R1:W-:Y:S04]  /*617f0*/  STG.E.U8 desc[UR6][R126.64+0x299], R2 ;  /* 0x000299027e007986 */ /* 0x0003e8000c101106 */
[----:B------:R1:W-:Y:S04]  /*61800*/  STG.E.U8 desc[UR6][R126.64+0x29a], R0 ;  /* 0x00029a007e007986 */ /* 0x0003e8000c101106 */
[----:B0-----:R-:W3:Y:S04]  /*61810*/  LDL.LU R3, [R1+0x1b14] ;  /* 0x001b140001037983 */ /* 0x001ee80000300800 */
[----:B-1----:R-:W3:Y:S04]  /*61820*/  LDL.LU R2, [R1+0x1b10] ;  /* 0x001b100001027983 */ /* 0x002ee80000300800 */
[----:B------:R-:W3:Y:S04]  /*61830*/  LDL.LU R0, [R1+0x1b0c] ;  /* 0x001b0c0001007983 */ /* 0x000ee80000300800 */
[----:B-----5:R0:W-:Y:S04]  /*61840*/  STG.E.U8 desc[UR6][R126.64+0x28a], R252 ;  /* 0x00028afc7e007986 */ /* 0x0201e8000c101106 */
[----:B0-----:R-:W5:Y:S04]  /*61850*/  LDL.LU R252, [R1+0x1b4c] ;  /* 0x001b4c0001fc7983 */ /* 0x001f680000300800 */
[----:B------:R0:W-:Y:S04]  /*61860*/  STG.E.U8 desc[UR6][R126.64+0x28b], R251 ;  /* 0x00028bfb7e007986 */ /* 0x0001e8000c101106 */
[----:B------:R1:W-:Y:S04]  /*61870*/  STG.E.U8 desc[UR6][R126.64+0x28c], R250 ;  /* 0x00028cfa7e007986 */ /* 0x0003e8000c101106 */
[----:B----4-:R4:W-:Y:S04]  /*61880*/  STG.E.U8 desc[UR6][R126.64+0x290], R11 ;  /* 0x0002900b7e007986 */ /* 0x0109e8000c101106 */
        /* <DEDUP_REMOVED lines=253> */
[----:B------:R-:W-:Y:S04]  /*62860*/  STG.E.U8 desc[UR6][R126.64+0x31e], R5 ;  /* 0x00031e057e007986 */ /* 0x000fe8000c101106 */
[----:B-1----:R-:W3:Y:S04]  /*62870*/  LDL.LU R248, [R1+0x191c] ;  /* 0x00191c0001f87983 */ /* 0x002ee80000300800 */
[----:B------:R-:W3:Y:S04]  /*62880*/  LDL.LU R246, [R1+0x1918] ;  /* 0x0019180001f67983 */ /* 0x000ee80000300800 */
[----:B------:R-:W3:Y:S04]  /*62890*/  LDL.LU R7, [R1+0x1904] ;  /* 0x0019040001077983 */ /* 0x000ee80000300800 */
[----:B------:R-:W3:Y:S04]  /*628a0*/  LDL.LU R6, [R1+0x1900] ;  /* 0x0019000001067983 */ /* 0x000ee80000300800 */
[----:B------:R-:W-:Y:S04]  /*628b0*/  STG.E.U8 desc[UR6][R126.64+0x31f], R4 ;  /* 0x00031f047e007986 */ /* 0x000fe8000c101106 */
[----:B------:R-:W-:Y:S04]  /*628c0*/  STG.E.U8 desc[UR6][R126.64+0x320], R3 ;  /* 0x000320037e007986 */ /* 0x000fe8000c101106 */
[----:B------:R-:W-:Y:S04]  /*628d0*/  STG.E.U8 desc[UR6][R126.64+0x321], R2 ;  /* 0x000321027e007986 */ /* 0x000fe8000c101106 */
[----:B------:R-:W-:Y:S04]  /*628e0*/  STG.E.U8 desc[UR6][R126.64+0x322], R0 ;  /* 0x000322007e007986 */ /* 0x000fe8000c101106 */
        /* <DEDUP_REMOVED lines=14> */
[----:B------:R-:W3:Y:S04]  /*629d0*/  LDL.LU R5, [R1+0x18fc] ;  /* 0x0018fc0001057983 */ /* 0x000ee80000300800 */
[----:B------:R-:W3:Y:S04]  /*629e0*/  LDL.LU R4, [R1+0x18f8] ;  /* 0x0018f80001047983 */ /* 0x000ee80000300800 */
[----:B------:R-:W3:Y:S04]  /*629f0*/  LDL.LU R3, [R1+0x18f4] ;  /* 0x0018f40001037983 */ /* 0x000ee80000300800 */
[----:B------:R-:W3:Y:S04]  /*62a00*/  LDL.LU R2, [R1+0x18f0] ;  /* 0x0018f00001027983 */ /* 0x000ee80000300800 */
[----:B------:R-:W3:Y:S04]  /*62a10*/  LDL.LU R0, [R1+0x18ec] ;  /* 0x0018ec0001007983 */ /* 0x000ee80000300800 */
[----:B------:R0:W-:Y:S04]  /*62a20*/  STG.E.U8 desc[UR6][R126.64+0x326], R249 ;  /* 0x000326f97e007986 */ /* 0x0001e8000c101106 */
[----:B------:R1:W-:Y:S04]  /*62a30*/  STG.E.U8 desc[UR6][R126.64+0x327], R248 ;  /* 0x000327f87e007986 */ /* 0x0003e8000c101106 */
[----:B------:R1:W-:Y:S04]  /*62a40*/  STG.E.U8 desc[UR6][R126.64+0x328], R246 ;  /* 0x000328f67e007986 */ /* 0x0003e8000c101106 */
[----:B0-----:R-:W3:Y:S04]  /*62a50*/  LDL.LU R249, [R1+0x18dc] ;  /* 0x0018dc0001f97983 */ /* 0x001ee80000300800 */
[----:B-1----:R-:W3:Y:S04]  /*62a60*/  LDL.LU R248, [R1+0x18d8] ;  /* 0x0018d80001f87983 */ /* 0x002ee80000300800 */
[----:B------:R0:W-:Y:S04]  /*62a70*/  STG.E.U8 desc[UR6][R126.64+0x32d], R7 ;  /* 0x00032d077e007986 */ /* 0x0001e8000c101106 */
[----:B------:R1:W-:Y:S04]  /*62a80*/  STG.E.U8 desc[UR6][R126.64+0x32e], R6 ;  /* 0x00032e067e007986 */ /* 0x0003e8000c101106 */
[----:B------:R-:W3:Y:S04]  /*62a90*/  LDL.LU R246, [R1+0x18d4] ;  /* 0x0018d40001f67983 */ /* 0x000ee80000300800 */
[----:B0-----:R-:W3:Y:S04]  /*62aa0*/  LDL.LU R7, [R1+0x18c0] ;  /* 0x0018c00001077983 */ /* 0x001ee80000300800 */
[----:B-1----:R-:W3:Y:S04]  /*62ab0*/  LDL.LU R6, [R1+0x18bc] ;  /* 0x0018bc0001067983 */ /* 0x002ee80000300800 */
[----:B-----5:R0:W-:Y:S04]  /*62ac0*/  STG.E.U8 desc[UR6][R126.64+0x323], R252 ;  /* 0x000323fc7e007986 */ /* 0x0201e8000c101106 */
[----:B0-----:R-:W5:Y:S04]  /*62ad0*/  LDL.LU R252, [R1+0x18e8] ;  /* 0x0018e80001fc7983 */ /* 0x001f680000300800 */
[----:B------:R0:W-:Y:S04]  /*62ae0*/  STG.E.U8 desc[UR6][R126.64+0x324], R251 ;  /* 0x000324fb7e007986 */ /* 0x0001e8000c101106 */
[----:B------:R1:W-:Y:S04]  /*62af0*/  STG.E.U8 desc[UR6][R126.64+0x325], R250 ;  /* 0x000325fa7e007986 */ /* 0x0003e8000c101106 */
[----:B----4-:R4:W-:Y:S04]  /*62b00*/  STG.E.U8 desc[UR6][R126.64+0x329], R11 ;  /* 0x0003290b7e007986 */ /* 0x0109e8000c101106 */
[----:B0-----:R-:W5:Y:S04]  /*62b10*/  LDL.LU R251, [R1+0x18e4] ;  /* 0x0018e40001fb7983 */ /* 0x001f680000300800 */
[----:B-1----:R-:W5:Y:S04]  /*62b20*/  LDL.LU R250, [R1+0x18e0] ;  /* 0x0018e00001fa7983 */ /* 0x002f680000300800 */
[----:B------:R0:W-:Y:S04]  /*62b30*/  STG.E.U8 desc[UR6][R126.64+0x32a], R10 ;  /* 0x00032a0a7e007986 */ /* 0x0001e8000c101106 */
[----:B--2---:R1:W-:Y:S04]  /*62b40*/  STG.E.U8 desc[UR6][R126.64+0x32b], R9 ;  /* 0x00032b097e007986 */ /* 0x0043e8000c101106 */
[----:B---3--:R2:W-:Y:S04]  /*62b50*/  STG.E.U8 desc[UR6][R126.64+0x32c], R8 ;  /* 0x00032c087e007986 */ /* 0x0085e8000c101106 */
[----:B------:R3:W-:Y:S04]  /*62b60*/  STG.E.U8 desc[UR6][R126.64+0x32f], R5 ;  /* 0x00032f057e007986 */ /* 0x0007e8000c101106 */
[----:B------:R3:W-:Y:S04]  /*62b70*/  STG.E.U8 desc[UR6][R126.64+0x330], R4 ;  /* 0x000330047e007986 */ /* 0x0007e8000c101106 */
[----:B------:R3:W-:Y:S04]  /*62b80*/  STG.E.U8 desc[UR6][R126.64+0x331], R3 ;  /* 0x000331037e007986 */ /* 0x0007e8000c101106 */
[----:B----4-:R-:W4:Y:S04]  /*62b90*/  LDL.LU R11, [R1+0x18d0] ;  /* 0x0018d000010b7983 */ /* 0x010f280000300800 */
[----:B0-----:R-:W4:Y:S04]  /*62ba0*/  LDL.LU R10, [R1+0x18cc] ;  /* 0x0018cc00010a7983 */ /* 0x001f280000300800 */
[----:B-1----:R-:W4:Y:S04]  /*62bb0*/  LDL.LU R9, [R1+0x18c8] ;  /* 0x0018c80001097983 */ /* 0x002f280000300800 */
[----:B--2---:R-:W2:Y:S04]  /*62bc0*/  LDL.LU R8, [R1+0x18c4] ;  /* 0x0018c40001087983 */ /* 0x004ea80000300800 */
[----:B---3--:R-:W3:Y:S04]  /*62bd0*/  LDL.LU R5, [R1+0x18b8] ;  /* 0x0018b80001057983 */ /* 0x008ee80000300800 */
[----:B------:R-:W3:Y:S04]  /*62be0*/  LDL.LU R4, [R1+0x18b4] ;  /* 0x0018b40001047983 */ /* 0x000ee80000300800 */
[----:B------:R0:W-:Y:S04]  /*62bf0*/  STG.E.U8 desc[UR6][R126.64+0x332], R2 ;  /* 0x000332027e007986 */ /* 0x0001e8000c101106 */
[----:B------:R1:W-:Y:S04]  /*62c00*/  STG.E.U8 desc[UR6][R126.64+0x333], R0 ;  /* 0x000333007e007986 */ /* 0x0003e8000c101106 */
[----:B------:R-:W3:Y:S04]  /*62c10*/  LDL.LU R3, [R1+0x18b0] ;  /* 0x0018b00001037983 */ /* 0x000ee80000300800 */
[----:B0-----:R-:W3:Y:S04]  /*62c20*/  LDL.LU R2, [R1+0x18ac] ;  /* 0x0018ac0001027983 */ /* 0x001ee80000300800 */
[----:B-1----:R-:W3:Y:S04]  /*62c30*/  LDL.LU R0, [R1+0x18a8] ;  /* 0x0018a80001007983 */ /* 0x002ee80000300800 */
[----:B------:R0:W-:Y:S04]  /*62c40*/  STG.E.U8 desc[UR6][R126.64+0x337], R249 ;  /* 0x000337f97e007986 */ /* 0x0001e8000c101106 */
[----:B------:R1:W-:Y:S04]  /*62c50*/  STG.E.U8 desc[UR6][R126.64+0x338], R248 ;  /* 0x000338f87e007986 */ /* 0x0003e8000c101106 */
[----:B0-----:R-:W3:Y:S04]  /*62c60*/  LDL.LU R249, [R1+0x1898] ;  /* 0x0018980001f97983 */ /* 0x001ee80000300800 */
[----:B-1----:R-:W3:Y:S04]  /*62c70*/  LDL.LU R248, [R1+0x1894] ;  /* 0x0018940001f87983 */ /* 0x002ee80000300800 */
[----:B-----5:R0:W-:Y:S04]  /*62c80*/  STG.E.U8 desc[UR6][R126.64+0x334], R252 ;  /* 0x000334fc7e007986 */ /* 0x0201e8000c101106 */
[----:B0-----:R-:W5:Y:S04]  /*62c90*/  LDL.LU R252, [R1+0x18a4] ;  /* 0x0018a40001fc7983 */ /* 0x001f680000300800 */
[----:B------:R0:W-:Y:S04]  /*62ca0*/  STG.E.U8 desc[UR6][R126.64+0x335], R251 ;  /* 0x000335fb7e007986 */ /* 0x0001e8000c101106 */
[----:B------:R-:W-:Y:S04]  /*62cb0*/  STG.E.U8 desc[UR6][R126.64+0x336], R250 ;  /* 0x000336fa7e007986 */ /* 0x000fe8000c101106 */
[----:B------:R-:W-:Y:S04]  /*62cc0*/  STG.E.U8 desc[UR6][R126.64+0x339], R246 ;  /* 0x000339f67e007986 */ /* 0x000fe8000c101106 */
[----:B------:R1:W-:Y:S04]  /*62cd0*/  STG.E.U8 desc[UR6][R126.64+0x33e], R7 ;  /* 0x00033e077e007986 */ /* 0x0003e8000c101106 */
[----:B------:R1:W-:Y:S04]  /*62ce0*/  STG.E.U8 desc[UR6][R126.64+0x33f], R6 ;  /* 0x00033f067e007986 */ /* 0x0003e8000c101106 */
[----:B0-----:R-:W5:Y:S04]  /*62cf0*/  LDL.LU R251, [R1+0x18a0] ;  /* 0x0018a00001fb7983 */ /* 0x001f680000300800 */
[----:B-1----:R-:W5:Y:S04]  /*62d00*/  LDL.LU R7, [R1+0x187c] ;  /* 0x00187c0001077983 */ /* 0x002f680000300800 */
[----:B------:R-:W5:Y:S04]  /*62d10*/  LDL.LU R6, [R1+0x1878] ;  /* 0x0018780001067983 */ /* 0x000f680000300800 */
[----:B----4-:R0:W-:Y:S04]  /*62d20*/  STG.E.U8 desc[UR6][R126.64+0x33a], R11 ;  /* 0x00033a0b7e007986 */ /* 0x0101e8000c101106 */
[----:B------:R1:W-:Y:S04]  /*62d30*/  STG.E.U8 desc[UR6][R126.64+0x33b], R10 ;  /* 0x00033b0a7e007986 */ /* 0x0003e8000c101106 */
[----:B------:R4:W-:Y:S04]  /*62d40*/  STG.E.U8 desc[UR6][R126.64+0x33c], R9 ;  /* 0x00033c097e007986 */ /* 0x0009e8000c101106 */
[----:B--2---:R2:W-:Y:S04]  /*62d50*/  STG.E.U8 desc[UR6][R126.64+0x33d], R8 ;  /* 0x00033d087e007986 */ /* 0x0045e8000c101106 */
[----:B---3--:R3:W-:Y:S04]  /*62d60*/  STG.E.U8 desc[UR6][R126.64+0x340], R5 ;  /* 0x000340057e007986 */ /* 0x0087e8000c101106 */
[----:B------:R3:W-:Y:S04]  /*62d70*/  STG.E.U8 desc[UR6][R126.64+0x341], R4 ;  /* 0x000341047e007986 */ /* 0x0007e8000c101106 */
[----:B0-----:R-:W5:Y:S04]  /*62d80*/  LDL.LU R11, [R1+0x188c] ;  /* 0x00188c00010b7983 */ /* 0x001f680000300800 */
[----:B-1----:R-:W5:Y:S04]  /*62d90*/  LDL.LU R10, [R1+0x1888] ;  /* 0x00188800010a7983 */ /* 0x002f680000300800 */
[----:B------:R0:W-:Y:S04]  /*62da0*/  STG.E.U8 desc[UR6][R126.64+0x342], R3 ;  /* 0x000342037e007986 */ /* 0x0001e8000c101106 */
[----:B----4-:R-:W4:Y:S04]  /*62db0*/  LDL.LU R9, [R1+0x1884] ;  /* 0x0018840001097983 */ /* 0x010f280000300800 */
[----:B--2---:R-:W2:Y:S04]  /*62dc0*/  LDL.LU R8, [R1+0x1880] ;  /* 0x0018800001087983 */ /* 0x004ea80000300800 */
[----:B---3--:R-:W3:Y:S04]  /*62dd0*/  LDL.LU R5, [R1+0x1874] ;  /* 0x0018740001057983 */ /* 0x008ee80000300800 */
[----:B------:R-:W3:Y:S04]  /*62de0*/  LDL.LU R4, [R1+0x1870] ;  /* 0x0018700001047983 */ /* 0x000ee80000300800 */
[----:B------:R1:W-:Y:S04]  /*62df0*/  STG.E.U8 desc[UR6][R126.64+0x343], R2 ;  /* 0x000343027e007986 */ /* 0x0003e8000c101106 */
[----:B------:R1:W-:Y:S04]  /*62e00*/  STG.E.U8 desc[UR6][R126.64+0x344], R0 ;  /* 0x000344007e007986 */ /* 0x0003e8000c101106 */
[----:B0-----:R-:W3:Y:S04]  /*62e10*/  LDL.LU R3, [R1+0x186c] ;  /* 0x00186c0001037983 */ /* 0x001ee80000300800 */
[----:B-1----:R-:W3:Y:S04]  /*62e20*/  LDL.LU R2, [R1+0x1868] ;  /* 0x0018680001027983 */ /* 0x002ee80000300800 */
[----:B------:R-:W3:Y:S04]  /*62e30*/  LDL.LU R0, [R1+0x1864] ;  /* 0x0018640001007983 */ /* 0x000ee80000300800 */
[----:B------:R-:W3:Y:S04]  /*62e40*/  LDL.LU R250, [R1+0x189c] ;  /* 0x00189c0001fa7983 */ /* 0x000ee80000300800 */
[----:B------:R-:W3:Y:S04]  /*62e50*/  LDL.LU R246, [R1+0x1890] ;  /* 0x0018900001f67983 */ /* 0x000ee80000300800 */
[----:B-----5:R0:W-:Y:S04]  /*62e60*/  STG.E.U8 desc[UR6][R126.64+0x34f], R7 ;  /* 0x00034f077e007986 */ /* 0x0201e8000c101106 */
[----:B------:R1:W-:Y:S04]  /*62e70*/  STG.E.U8 desc[UR6][R126.64+0x350], R6 ;  /* 0x000350067e007986 */ /* 0x0003e8000c101106 */
[----:B0-----:R-:W5:Y:S04]  /*62e80*/  LDL.LU R7, [R1+0x1838] ;  /* 0x0018380001077983 */ /* 0x001f680000300800 */
[----:B-1----:R-:W5:Y:S04]  /*62e90*/  LDL.LU R6, [R1+0x1834] ;  /* 0x0018340001067983 */ /* 0x002f680000300800 */
[----:B------:R0:W-:Y:S04]  /*62ea0*/  STG.E.U8 desc[UR6][R126.64+0x34b], R11 ;  /* 0x00034b0b7e007986 */ /* 0x0001e8000c101106 */
[----:B------:R1:W-:Y:S04]  /*62eb0*/  STG.E.U8 desc[UR6][R126.64+0x34c], R10 ;  /* 0x00034c0a7e007986 */ /* 0x0003e8000c101106 */
[----:B----4-:R4:W-:Y:S04]  /*62ec0*/  STG.E.U8 desc[UR6][R126.64+0x34d], R9 ;  /* 0x00034d097e007986 */ /* 0x0109e8000c101106 */
        /* <DEDUP_REMOVED lines=15> */
[----:B------:R0:W-:Y:S04]  /*62fc0*/  STG.E.U8 desc[UR6][R126.64+0x345], R252 ;  /* 0x000345fc7e007986 */ /* 0x0001e8000c101106 */
[----:B------:R1:W-:Y:S04]  /*62fd0*/  STG.E.U8 desc[UR6][R126.64+0x346], R251 ;  /* 0x000346fb7e007986 */ /* 0x0003e8000c101106 */
[----:B------:R1:W-:Y:S04]  /*62fe0*/  STG.E.U8 desc[UR6][R126.64+0x347], R250 ;  /* 0x000347fa7e007986 */ /* 0x0003e8000c101106 */
[----:B------:R1:W-:Y:S04]  /*62ff0*/  STG.E.U8 desc[UR6][R126.64+0x348], R249 ;  /* 0x000348f97e007986 */ /* 0x0003e8000c101106 */
[----:B------:R1:W-:Y:S04]  /*63000*/  STG.E.U8 desc[UR6][R126.64+0x349], R248 ;  /* 0x000349f87e007986 */ /* 0x0003e8000c101106 */
[----:B------:R1:W-:Y:S04]  /*63010*/  STG.E.U8 desc[UR6][R126.64+0x34a], R246 ;  /* 0x00034af67e007986 */ /* 0x0003e8000c101106 */
[----:B0-----:R-:W3:Y:S04]  /*63020*/  LDL.LU R252, [R1+0x1860] ;  /* 0x0018600001fc7983 */ /* 0x001ee80000300800 */
[----:B-1----:R-:W3:Y:S04]  /*63030*/  LDL.LU R251, [R1+0x185c] ;  /* 0x00185c0001fb7983 */ /* 0x002ee80000300800 */
[----:B------:R-:W3:Y:S04]  /*63040*/  LDL.LU R250, [R1+0x1858] ;  /* 0x0018580001fa7983 */ /* 0x000ee80000300800 */
        /* <DEDUP_REMOVED lines=287> */
[----:B----4-:R-:W4:Y:S04]  /*64240*/  LDL.LU R9, [R1+0x1c14] ;  /* 0x001c140001097983 */ /* 0x010f280000300800 */
[----:B--2---:R-:W2:Y:S04]  /*64250*/  LDL.LU R8, [R1+0x1c10] ;  /* 0x001c100001087983 */ /* 0x004ea80000300800 */
[----:B---3--:R-:W3:Y:S04]  /*64260*/  LDL.LU R5, [R1+0x1c04] ;  /* 0x001c040001057983 */ /* 0x008ee80000300800 */
[----:B------:R-:W3:Y:S04]  /*64270*/  LDL.LU R4, [R1+0x1c00] ;  /* 0x001c000001047983 */ /* 0x000ee80000300800 */
[----:B------:R0:W-:Y:S04]  /*64280*/  STG.E.U8 desc[UR6][R126.64+0x3e6], R3 ;  /* 0x0003e6037e007986 */ /* 0x0001e8000c101106 */
[----:B------:R1:W-:Y:S04]  /*64290*/  STG.E.U8 desc[UR6][R126.64+0x3e7], R2 ;  /* 0x0003e7027e007986 */ /* 0x0003e8000c101106 */
[----:B------:R1:W-:Y:S04]  /*642a0*/  STG.E.U8 desc[UR6][R126.64+0x3e8], R0 ;  /* 0x0003e8007e007986 */ /* 0x0003e8000c101106 */
[----:B0-----:R-:W3:Y:S04]  /*642b0*/  LDL.LU R3, [R1+0x1bfc] ;  /* 0x001bfc0001037983 */ /* 0x001ee80000300800 */
[----:B-1----:R-:W3:Y:S04]  /*642c0*/  LDL.LU R2, [R1+0x1bf8] ;  /* 0x001bf80001027983 */ /* 0x002ee80000300800 */
[----:B------:R-:W3:Y:S04]  /*642d0*/  LDL.LU R0, [R1+0x1bf4] ;  /* 0x001bf40001007983 */ /* 0x000ee80000300800 */
[----:B------:R-:W-:Y:S04]  /*642e0*/  STG.E.U8 desc[UR6][R126.64+0x3e9], R252 ;  /* 0x0003e9fc7e007986 */ /* 0x000fe8000c101106 */
        /* <DEDUP_REMOVED lines=26> */
[----:B------:R0:W-:Y:S04]  /*64490*/  STG.E.U8 desc[UR6][R126.64+0x4be], R36 ;  /* 0x0004be247e007986 */ /* 0x0001e8000c101106 */
[----:B------:R-:W-:Y:S01]  /*644a0*/  STG.E.U8 desc[UR6][R126.64+0x4c3], R31 ;  /* 0x0004c31f7e007986 */ /* 0x000fe2000c101106 */
[----:B0-----:R-:W0:Y:S03]  /*644b0*/  LDC.64 R36, c[0x0][0x390] ;  /* 0x0000e400ff247b82 */ /* 0x001e260000000a00 */
[----:B------:R1:W-:Y:S05]  /*644c0*/  STG.E.U8 desc[UR6][R126.64+0x4c4], R30 ;  /* 0x0004c41e7e007986 */ /* 0x0003ea000c101106 */
[----:B-1----:R-:W1:Y:S01]  /*644d0*/  LDC.64 R30, c[0x0][0x3a8] ;  /* 0x0000ea00ff1e7b82 */ /* 0x002e620000000a00 */
        /* <DEDUP_REMOVED lines=198> */
[----:B------:R-:W-:Y:S04]  /*65140*/  STG.E.U8 desc[UR6][R126.64+0x4d3], R15 ;  /* 0x0004d30f7e007986 */ /* 0x000fe8000c101106 */
[----:B------:R1:W-:Y:S01]  /*65150*/  STG.E.U8 desc[UR6][R126.64+0x4d4], R14 ;  /* 0x0004d40e7e007986 */ /* 0x0003e2000c101106 */
[----:B0-----:R-:W-:-:S03]  /*65160*/  IMAD.MOV.U32 R17, RZ, RZ, 0x1 ;  /* 0x00000001ff117424 */ /* 0x001fc600078e00ff */
[----:B------:R-:W-:Y:S01]  /*65170*/  STG.E.U8 desc[UR6][R126.64+0x4cc], R22 ;  /* 0x0004cc167e007986 */ /* 0x000fe2000c101106 */
[----:B-1----:R-:W-:-:S03]  /*65180*/  IMAD.WIDE R14, R247, 0x4, R36 ;  /* 0x00000004f70e7825 */ /* 0x002fc600078e0224 */
[----:B------:R-:W-:Y:S01]  /*65190*/  STG.E.U8 desc[UR6][R126.64+0x4cd], R21 ;  /* 0x0004cd157e007986 */ /* 0x000fe2000c101106 */
[----:B------:R-:W-:-:S03]  /*651a0*/  VIADD R247, R247, 0x1 ;  /* 0x00000001f7f77836 */ /* 0x000fc60000000000 */
[----:B------:R-:W-:Y:S04]  /*651b0*/  STG.E.U8 desc[UR6][R126.64+0x4ce], R20 ;  /* 0x0004ce147e007986 */ /* 0x000fe8000c101106 */
[----:B------:R-:W-:Y:S04]  /*651c0*/  STG.E.U8 desc[UR6][R126.64+0x4cf], R19 ;  /* 0x0004cf137e007986 */ /* 0x000fe8000c101106 */
[----:B------:R-:W-:Y:S04]  /*651d0*/  STG.E.U8 desc[UR6][R126.64+0x4d0], R18 ;  /* 0x0004d0127e007986 */ /* 0x000fe8000c101106 */
[----:B------:R-:W-:Y:S04]  /*651e0*/  STG.E.U8 desc[UR6][R126.64+0x4d2], R16 ;  /* 0x0004d2107e007986 */ /* 0x000fe8000c101106 */
[----:B------:R-:W-:Y:S04]  /*651f0*/  STG.E.U8 desc[UR6][R126.64+0x4d5], R13 ;  /* 0x0004d50d7e007986 */ /* 0x000fe8000c101106 */
[----:B------:R-:W-:Y:S04]  /*65200*/  STG.E.U8 desc[UR6][R126.64+0x4d6], R12 ;  /* 0x0004d60c7e007986 */ /* 0x000fe8000c101106 */
[----:B-----5:R-:W-:Y:S04]  /*65210*/  STG.E.U8 desc[UR6][R126.64+0x4d7], R11 ;  /* 0x0004d70b7e007986 */ /* 0x020fe8000c101106 */
[----:B------:R-:W-:Y:S04]  /*65220*/  STG.E.U8 desc[UR6][R126.64+0x4d8], R10 ;  /* 0x0004d80a7e007986 */ /* 0x000fe8000c101106 */
[----:B----4-:R-:W-:Y:S04]  /*65230*/  STG.E.U8 desc[UR6][R126.64+0x4d9], R9 ;  /* 0x0004d9097e007986 */ /* 0x010fe8000c101106 */
[----:B--2---:R-:W-:Y:S04]  /*65240*/  STG.E.U8 desc[UR6][R126.64+0x4da], R8 ;  /* 0x0004da087e007986 */ /* 0x004fe8000c101106 */
[----:B------:R-:W-:Y:S04]  /*65250*/  STG.E.U8 desc[UR6][R126.64+0x4db], R7 ;  /* 0x0004db077e007986 */ /* 0x000fe8000c101106 */
[----:B------:R-:W-:Y:S04]  /*65260*/  STG.E.U8 desc[UR6][R126.64+0x4dc], R6 ;  /* 0x0004dc067e007986 */ /* 0x000fe8000c101106 */
[----:B---3--:R-:W-:Y:S04]  /*65270*/  STG.E.U8 desc[UR6][R126.64+0x4dd], R5 ;  /* 0x0004dd057e007986 */ /* 0x008fe8000c101106 */
[----:B------:R-:W-:Y:S04]  /*65280*/  STG.E.U8 desc[UR6][R126.64+0x4de], R4 ;  /* 0x0004de047e007986 */ /* 0x000fe8000c101106 */
[----:B------:R-:W-:Y:S04]  /*65290*/  STG.E.U8 desc[UR6][R126.64+0x4df], R3 ;  /* 0x0004df037e007986 */ /* 0x000fe8000c101106 */
[----:B------:R-:W-:Y:S04]  /*652a0*/  STG.E.U8 desc[UR6][R126.64+0x4e0], R2 ;  /* 0x0004e0027e007986 */ /* 0x000fe8000c101106 */
[----:B------:R-:W-:Y:S04]  /*652b0*/  STG.E.U8 desc[UR6][R126.64+0x4e1], R0 ;  /* 0x0004e1007e007986 */ /* 0x000fe8000c101106 */
[----:B------:R-:W-:Y:S04]  /*652c0*/  STG.E desc[UR6][R14.64+0x4], R17 ;  /* 0x000004110e007986 */ /* 0x000fe8000c101906 */
[----:B------:R-:W-:Y:S01]  /*652d0*/  STG.E desc[UR6][R30.64], R247 ;  /* 0x000000f71e007986 */ /* 0x000fe2000c101906 */
[----:B------:R-:W-:Y:S05]  /*652e0*/  EXIT ;  /* 0x000000000000794d */ /* 0x000fea0003800000 */
.L_x_2542:
[----:B------:R-:W-:-:S05]  /*652f0*/  IMAD R248, R247, 0x4, R248 ;  /* 0x00000004f7f87824 */ /* 0x000fca00078e02f8 */
[----:B------:R-:W2:Y:S01]  /*65300*/  LDL R2, [R248] ;  /* 0x00000000f8027983 */ /* 0x000ea20000100800 */
[----:B------:R-:W-:Y:S02]  /*65310*/  IMAD.IADD R0, R1, 0x1, R247 ;  /* 0x0000000101007824 */ /* 0x000fe400078e02f7 */
[----:B------:R-:W-:Y:S02]  /*65320*/  IMAD.MOV.U32 R252, RZ, RZ, RZ ;  /* 0x000000fffffc7224 */ /* 0x000fe400078e00ff */
[----:B------:R-:W-:Y:S01]  /*65330*/  IMAD.MOV.U32 R251, RZ, RZ, -0x19 ;  /* 0xffffffe7fffb7424 */ /* 0x000fe200078e00ff */
[----:B------:R1:W-:Y:S04]  /*65340*/  STL [R1+0x1be4], R0 ;  /* 0x001be40001007387 */ /* 0x0003e80000100800 */
[----:B--2---:R1:W-:Y:S02]  /*65350*/  STL [R1+0x1be8], R2 ;  /* 0x001be80201007387 */ /* 0x0043e40000100800 */
.L_x_2548:
[----:B-1----:R-:W2:Y:S01]  /*65360*/  LDL R2, [R1+0x1be8] ;  /* 0x001be80001027983 */ /* 0x002ea20000100800 */
[----:B------:R-:W-:Y:S01]  /*65370*/  VIADD R0, R251, 0x19 ;  /* 0x00000019fb007836 */ /* 0x000fe20000000000 */
[----:B------:R-:W-:Y:S04]  /*65380*/  BSSY.RECONVERGENT B0, `(.L_x_2546) ;  /* 0x0000825000007945 */ /* 0x000fe80003800200 */
[----:B--2---:R-:W-:-:S04]  /*65390*/  SHF.R.U32.HI R0, RZ, R0, R2 ;  /* 0x00000000ff007219 */ /* 0x004fc80000011602 */
[----:B------:R-:W-:-:S04]  /*653a0*/  LOP3.LUT R0, R0, 0x1, RZ, 0xc0, !PT ;  /* 0x0000000100007812 */ /* 0x000fc800078ec0ff */
[----:B------:R-:W-:-:S13]  /*653b0*/  ISETP.NE.U32.AND P0, PT, R0, 0x1, PT ;  /* 0x000000010000780c */ /* 0x000fda0003f05070 */
[----:B------:R-:W-:Y:S05]  /*653c0*/  @P0 BRA `(.L_x_2547) ;  /* 0x0000008000800947 */ /* 0x000fea0003800000 */
[----:B------:R-:W2:Y:S01]  /*653d0*/  LDL R4, [R1+0x1be4] ;  /* 0x001be40001047983 */ /* 0x000ea20000100800 */
[----:B------:R-:W1:Y:S01]  /*653e0*/  S2UR UR4, SR_CTAID.X ;  /* 0x00000000000479c3 */ /* 0x000e620000002500 */
[----:B------:R-:W-:Y:S01]  /*653f0*/  IMAD.MOV.U32 R7, RZ, RZ, 0x1 ;  /* 0x00000001ff077424 */ /* 0x000fe200078e00ff */
[----:B------:R-:W1:Y:S01]  /*65400*/  S2R R5, SR_TID.X ;  /* 0x0000000000057919 */ /* 0x000e620000002100 */
[----:B------:R-:W-:Y:S05]  /*65410*/  STL [R1+0x1bf4], R251 ;  /* 0x001bf4fb01007387 */ /* 0x000fea0000100800 */
[----:B------:R-:W1:Y:S01]  /*65420*/  LDC R0, c[0x0][0x360] ;  /* 0x0000d800ff007b82 */ /* 0x000e620000000800 */
[----:B------:R-:W-:Y:S07]  /*65430*/  STL [R1+0x1bf8], R252 ;  /* 0x001bf8fc01007387 */ /* 0x000fee0000100800 */
[----:B------:R-:W3:Y:S08]  /*65440*/  LDC.64 R2, c[0x0][0x390] ;  /* 0x0000e400ff027b82 */ /* 0x000ef00000000a00 */
[----:B0-----:R-:W0:Y:S01]  /*65450*/  LDC.64 R126, c[0x0][0x388] ;  /* 0x0000e200ff7e7b82 */ /* 0x001e220000000a00 */
[----:B-1----:R-:W-:-:S04]  /*65460*/  IMAD R0, R0, UR4, R5 ;  /* 0x0000000400007c24 */ /* 0x002fc8000f8e0205 */
[----:B------:R-:W-:Y:S02]  /*65470*/  IMAD R5, R0, 0x19, RZ ;  /* 0x0000001900057824 */ /* 0x000fe400078e02ff */
[----:B------:R-:W-:Y:S02]  /*65480*/  VIADD R0, R251, 0x1a ;  /* 0x0000001afb007836 */ /* 0x000fe40000000000 */
[----:B---3--:R-:W-:-:S04]  /*65490*/  IMAD.WIDE R2, R5, 0x4, R2 ;  /* 0x0000000405027825 */ /* 0x008fc800078e0202 */
[C---:B------:R-:W-:Y:S02]  /*654a0*/  IMAD.IADD R5, R252.reuse, 0x1, R5 ;  /* 0x00000001fc057824 */ /* 0x040fe400078e0205 */
[----:B------:R-:W-:-:S04]  /*654b0*/  IMAD.WIDE R2, R252, 0x4, R2 ;  /* 0x00000004fc027825 */ /* 0x000fc800078e0202 */
[----:B0-----:R-:W-:Y:S01]  /*654c0*/  IMAD.WIDE R126, R5, 0x271, R126 ;  /* 0x00000271057e7825 */ /* 0x001fe200078e027e */
[----:B------:R-:W-:Y:S04]  /*654d0*/  STG.E desc[UR6][R2.64], R7 ;  /* 0x0000000702007986 */ /* 0x000fe8000c101906 */
[----:B--2---:R0:W-:Y:S04]  /*654e0*/  STL.U8 [R4+0x9c4], R0 ;  /* 0x0009c40004007387 */ /* 0x0041e80000100000 */
[----:B------:R-:W2:Y:S04]  /*654f0*/  LDL.U8 R39, [R1+0x9e3] ;  /* 0x0009e30001277983 */ /* 0x000ea80000100000 */
[----:B------:R-:W3:Y:S04]  /*65500*/  LDL.U8 R38, [R1+0x9e4] ;  /* 0x0009e40001267983 */ /* 0x000ee80000100000 */
[----:B------:R-:W4:Y:S04]  /*65510*/  LDL.U8 R37, [R1+0x9e5] ;  /* 0x0009e50001257983 */ /* 0x000f280000100000 */
[----:B------:R-:W4:Y:S04]  /*65520*/  LDL.U8 R62, [R1+0x9e6] ;  /* 0x0009e600013e7983 */ /* 0x000f280000100000 */
[----:B------:R-:W4:Y:S04]  /*65530*/  LDL.U8 R61, [R1+0x9e7] ;  /* 0x0009e700013d7983 */ /* 0x000f280000100000 */
[----:B------:R-:W4:Y:S04]  /*65540*/  LDL.U8 R60, [R1+0x9e8] ;  /* 0x0009e800013c7983 */ /* 0x000f280000100000 */
[----:B------:R-:W4:Y:S04]  /*65550*/  LDL.U8 R59, [R1+0x9e9] ;  /* 0x0009e900013b7983 */ /* 0x000f280000100000 */
[----:B------:R-:W4:Y:S04]  /*65560*/  LDL.U8 R58, [R1+0x9ea] ;  /* 0x0009ea00013a7983 */ /* 0x000f280000100000 */
[----:B------:R-:W4:Y:S04]  /*65570*/  LDL.U8 R57, [R1+0x9eb] ;  /* 0x0009eb0001397983 */ /* 0x000f280000100000 */
[----:B0-----:R-:W4:Y:S04]  /*65580*/  LDL.U8 R0, [R1+0x9ec] ;  /* 0x0009ec0001007983 */ /* 0x001f280000100000 */
[----:B------:R-:W4:Y:S04]  /*65590*/  LDL.U8 R56, [R1+0x9ed] ;  /* 0x0009ed0001387983 */ /* 0x000f280000100000 */
        /* <DEDUP_REMOVED lines=64> */
[----:B--2---:R0:W-:Y:S04]  /*659a0*/  STL [R1+0x1b64], R39 ;  /* 0x001b642701007387 */ /* 0x0041e80000100800 */
[----:B---3--:R1:W-:Y:S04]  /*659b0*/  STL [R1+0x1b60], R38 ;  /* 0x001b602601007387 */ /* 0x0083e80000100800 */
[----:B----4-:R2:W-:Y:S04]  /*659c0*/  STL [R1+0x1b5c], R37 ;  /* 0x001b5c2501007387 */ /* 0x0105e80000100800 */
        /* <DEDUP_REMOVED lines=9> */
[----:B0-----:R-:W4:Y:S04]  /*65a60*/  LDL.U8 R39, [R1+0xa02] ;  /* 0x000a020001277983 */ /* 0x001f280000100000 */
[----:B-1----:R-:W4:Y:S04]  /*65a70*/  LDL.U8 R38, [R1+0xa03] ;  /* 0x000a030001267983 */ /* 0x002f280000100000 */
[----:B--2---:R-:W2:Y:S04]  /*65a80*/  LDL.U8 R37, [R1+0xa04] ;  /* 0x000a040001257983 */ /* 0x004ea80000100000 */
[----:B---3--:R-:W3:Y:S04]  /*65a90*/  LDL.U8 R62, [R1+0xa05] ;  /* 0x000a0500013e7983 */ /* 0x008ee80000100000 */
[----:B----4-:R-:W4:Y:S04]  /*65aa0*/  LDL.U8 R61, [R1+0xa06] ;  /* 0x000a0600013d7983 */ /* 0x010f280000100000 */
[----:B------:R-:W4:Y:S04]  /*65ab0*/  LDL.U8 R60, [R1+0xa07] ;  /* 0x000a0700013c7983 */ /* 0x000f280000100000 */
[----:B------:R-:W4:Y:S04]  /*65ac0*/  LDL.U8 R59, [R1+0xa08] ;  /* 0x000a0800013b7983 */ /* 0x000f280000100000 */
[----:B------:R-:W4:Y:S04]  /*65ad0*/  LDL.U8 R58, [R1+0xa09] ;  /* 0x000a0900013a7983 */ /* 0x000f280000100000 */
[----:B------:R-:W4:Y:S04]  /*65ae0*/  LDL.U8 R57, [R1+0xa0a] ;  /* 0x000a0a0001397983 */ /* 0x000f280000100000 */
[----:B------:R-:W4:Y:S04]  /*65af0*/  LDL.U8 R0, [R1+0xa0b] ;  /* 0x000a0b0001007983 */ /* 0x000f280000100000 */
[----:B------:R-:W4:Y:S04]  /*65b00*/  LDL.U8 R56, [R1+0xa0c] ;  /* 0x000a0c0001387983 */ /* 0x000f280000100000 */
[----:B------:R-:W4:Y:S04]  /*65b10*/  LDL.U8 R55, [R1+0xa0d] ;  /* 0x000a0d0001377983 */ /* 0x000f280000100000 */
[----:B------:R0:W-:Y:S04]  /*65b20*/  STL [R1+0x1b34], R2 ;  /* 0x001b340201007387 */ /* 0x0001e80000100800 */
[----:B------:R1:W-:Y:S04]  /*65b30*/  STL [R1+0x1af8], R7 ;  /* 0x001af80701007387 */ /* 0x0003e80000100800 */
[----:B------:R-:W4:Y:S04]  /*65b40*/  LDL.U8 R74, [R1+0xb86] ;  /* 0x000b8600014a7983 */ /* 0x000f280000100000 */
[----:B0-----:R-:W4:Y:S04]  /*65b50*/  LDL.U8 R2, [R1+0xa0e] ;  /* 0x000a0e0001027983 */ /* 0x001f280000100000 */
[----:B-1----:R-:W4:Y:S04]  /*65b60*/  LDL.U8 R7, [R1+0xa1d] ;  /* 0x000a1d0001077983 */ /* 0x002f280000100000 */
        /* <DEDUP_REMOVED lines=87> */
[----:B------:R-:W4:Y:S04]  /*660e0*/  LDL.U8 R100, [R1+0xba0] ;  /* 0x000ba00001647983 */ /* 0x000f280000100000 */
[----:B------:R-:W4:Y:S04]  /*660f0*/  LDL.U8 R101, [R1+0xba1] ;  /* 0x000ba10001657983 */ /* 0x000f280000100000 */
[----:B------:R-:W4:Y:S04]  /*66100*/  LDL.U8 R102, [R1+0xba2] ;  /* 0x000ba20001667983 */ /* 0x000f280000100000 */
[----:B------:R-:W4:Y:S04]  /*66110*/  LDL.U8 R103, [R1+0xba3] ;  /* 0x000ba30001677983 */ /* 0x000f280000100000 */
[----:B------:R-:W4:Y:S04]  /*66120*/  LDL.U8 R104, [R1+0xba4] ;  /* 0x000ba40001687983 */ /* 0x000f280000100000 */
        /* <DEDUP_REMOVED lines=368> */
[----:B------:R-:W-:Y:S04]  /*67830*/  STL [R1+0x18c4], R54 ;  /* 0x0018c43601007387 */ /* 0x000fe80000100800 */
[----:B------:R-:W-:Y:S04]  /*67840*/  STL [R1+0x18c0], R53 ;  /* 0x0018c03501007387 */ /* 0x000fe80000100800 */
[----:B------:R0:W-:Y:S04]  /*67850*/  STL [R1+0x18bc], R3 ;  /* 0x0018bc0301007387 */ /* 0x0001e80000100800 */
        /* <DEDUP_REMOVED lines=32> */
[----:B--2---:R-:W-:Y:S04]  /*67a60*/  STL [R1+0x1874], R37 ;  /* 0x0018742501007387 */ /* 0x004fe80000100800 */
[----:B---3--:R-:W-:Y:S04]  /*67a70*/  STL [R1+0x1870], R62 ;  /* 0x0018703e01007387 */ /* 0x008fe80000100800 */
[----:B----4-:R-:W-:Y:S04]  /*67a80*/  STL [R1+0x186c], R61 ;  /* 0x00186c3d01007387 */ /* 0x010fe80000100800 */
[----:B------:R-:W-:Y:S04]  /*67a90*/  STL [R1+0x1868], R60 ;  /* 0x0018683c01007387 */ /* 0x000fe80000100800 */
[----:B------:R-:W-:Y:S04]  /*67aa0*/  STL [R1+0x1864], R59 ;  /* 0x0018643b01007387 */ /* 0x000fe80000100800 */
[----:B------:R-:W-:Y:S04]  /*67ab0*/  STL [R1+0x1860], R58 ;  /* 0x0018603a01007387 */ /* 0x000fe80000100800 */
[----:B------:R-:W-:Y:S04]  /*67ac0*/  STL [R1+0x185c], R57 ;  /* 0x00185c3901007387 */ /* 0x000fe80000100800 */
[----:B------:R0:W-:Y:S04]  /*67ad0*/  STL [R1+0x1858], R0 ;  /* 0x0018580001007387 */ /* 0x0001e80000100800 */
[----:B------:R-:W-:Y:S04]  /*67ae0*/  STL [R1+0x1854], R56 ;  /* 0x0018543801007387 */ /* 0x000fe80000100800 */
[----:B------:R-:W-:Y:S04]  /*67af0*/  STL [R1+0x1850], R55 ;  /* 0x0018503701007387 */ /* 0x000fe80000100800 */
[----:B0-----:R-:W2:Y:S04]  /*67b00*/  LDL.U8 R0, [R1+0xac5] ;  /* 0x000ac50001007983 */ /* 0x001ea80000100000 */
[----:B------:R-:W3:Y:S04]  /*67b10*/  LDL.U8 R40, [R1+0xabb] ;  /* 0x000abb0001287983 */ /* 0x000ee80000100000 */
[----:B------:R-:W4:Y:S04]  /*67b20*/  LDL.U8 R39, [R1+0xabc] ;  /* 0x000abc0001277983 */ /* 0x000f280000100000 */
[----:B------:R0:W-:Y:S04]  /*67b30*/  STL [R1+0x184c], R2 ;  /* 0x00184c0201007387 */ /* 0x0001e80000100800 */
[----:B------:R1:W-:Y:S04]  /*67b40*/  STL [R1+0x1810], R7 ;  /* 0x0018100701007387 */ /* 0x0003e80000100800 */
[----:B------:R-:W4:Y:S04]  /*67b50*/  LDL.U8 R38, [R1+0xabd] ;  /* 0x000abd0001267983 */ /* 0x000f280000100000 */
[----:B0-----:R-:W3:Y:S04]  /*67b60*/  LDL.U8 R2, [R1+0xac8] ;  /* 0x000ac80001027983 */ /* 0x001ee80000100000 */
[----:B-1----:R-:W2:Y:S04]  /*67b70*/  LDL.U8 R7, [R1+0xad7] ;  /* 0x000ad70001077983 */ /* 0x002ea80000100000 */
        /* <DEDUP_REMOVED lines=34> */
[----:B0-----:R-:W2:Y:S04]  /*67da0*/  LDL.U8 R7, [R1+0xaf6] ;  /* 0x000af60001077983 */ /* 0x001ea80000100000 */
[----:B--2---:R0:W-:Y:S04]  /*67db0*/  STL [R1+0x1718], R7 ;  /* 0x0017180701007387 */ /* 0x0041e80000100800 */
[----:B0-----:R-:W2:Y:S04]  /*67dc0*/  LDL.U8 R7, [R1+0xb15] ;  /* 0x000b150001077983 */ /* 0x001ea80000100000 */
[----:B--2---:R0:W-:Y:S04]  /*67dd0*/  STL [R1+0x169c], R7 ;  /* 0x00169c0701007387 */ /* 0x0041e80000100800 */
[----:B0-----:R-:W2:Y:S04]  /*67de0*/  LDL.U8 R7, [R1+0xb34] ;  /* 0x000b340001077983 */ /* 0x001ea80000100000 */
[----:B--2---:R0:W-:Y:S04]  /*67df0*/  STL [R1+0x1620], R7 ;  /* 0x0016200701007387 */ /* 0x0041e80000100800 */
[----:B0-----:R-:W2:Y:S04]  /*67e00*/  LDL.U8 R7, [R1+0xb43] ;  /* 0x000b430001077983 */ /* 0x001ea80000100000 */
[----:B--2---:R0:W-:Y:S02]  /*67e10*/  STL [R1+0x1c1c], R7 ;  /* 0x001c1c0701007387 */ /* 0x0041e40000100800 */
[----:B0-----:R-:W-:-:S02]  /*67e20*/  IMAD.MOV.U32 R7, RZ, RZ, R8 ;  /* 0x000000ffff077224 */ /* 0x001fc400078e0008 */
[----:B------:R-:W2:Y:S04]  /*67e30*/  LDL.U8 R8, [R1+0xb44] ;  /* 0x000b440001087983 */ /* 0x000ea80000100000 */
[----:B--2---:R0:W-:Y:S02]  /*67e40*/  STL [R1+0x1c20], R8 ;  /* 0x001c200801007387 */ /* 0x0041e40000100800 */
[----:B0-----:R-:W-:Y:S02]  /*67e50*/  IMAD.MOV.U32 R8, RZ, RZ, R9 ;  /* 0x000000ffff087224 */ /* 0x001fe400078e0009 */
[----:B------:R-:W2:Y:S04]  /*67e60*/  LDL.U8 R9, [R1+0xb45] ;  /* 0x000b450001097983 */ /* 0x000ea80000100000 */
        /* <DEDUP_REMOVED lines=42> */
[----:B------:R0:W-:Y:S04]  /*68110*/  STL [R1+0x1840], R3 ;  /* 0x0018400301007387 */ /* 0x0001e80000100800 */
[----:B------:R1:W-:Y:S04]  /*68120*/  STL [R1+0x1828], R5 ;  /* 0x0018280501007387 */ /* 0x0003e80000100800 */
[----:B0-----:R-:W3:Y:S04]  /*68130*/  LDL.U8 R3, [R1+0xacb] ;  /* 0x000acb0001037983 */ /* 0x001ee80000100000 */
[----:B-1----:R-:W4:Y:S04]  /*68140*/  LDL.U8 R5, [R1+0xad1] ;  /* 0x000ad10001057983 */ /* 0x002f280000100000 */
[----:B--2---:R0:W-:Y:S02]  /*68150*/  STL [R1+0x1c5c], R23 ;  /* 0x001c5c1701007387 */ /* 0x0041e40000100800 */
[----:B0-----:R-:W-:-:S02]  /*68160*/  IMAD.MOV.U32 R23, RZ, RZ, R24 ;  /* 0x000000ffff177224 */ /* 0x001fc400078e0018 */
[----:B------:R-:W2:Y:S04]  /*68170*/  LDL.U8 R24, [R1+0xb54] ;  /* 0x000b540001187983 */ /* 0x000ea80000100000 */
[----:B---3--:R0:W-:Y:S04]  /*68180*/  STL [R1+0x17c4], R3 ;  /* 0x0017c40301007387 */ /* 0x0081e80000100800 */
[----:B----4-:R1:W-:Y:S04]  /*68190*/  STL [R1+0x17ac], R5 ;  /* 0x0017ac0501007387 */ /* 0x0103e80000100800 */
[----:B0-----:R-:W3:Y:S04]  /*681a0*/  LDL.U8 R3, [R1+0xaea] ;  /* 0x000aea0001037983 */ /* 0x001ee80000100000 */
[----:B-1----:R-:W4:Y:S04]  /*681b0*/  LDL.U8 R5, [R1+0xaf0] ;  /* 0x000af00001057983 */ /* 0x002f280000100000 */
[----:B--2---:R0:W-:Y:S02]  /*681c0*/  STL [R1+0x1c60], R24 ;  /* 0x001c601801007387 */ /* 0x0041e40000100800 */
[----:B0-----:R-:W-:-:S02]  /*681d0*/  IMAD.MOV.U32 R24, RZ, RZ, R25 ;  /* 0x000000ffff187224 */ /* 0x001fc400078e0019 */
[----:B------:R-:W2:Y:S04]  /*681e0*/  LDL.U8 R25, [R1+0xb55] ;  /* 0x000b550001197983 */ /* 0x000ea80000100000 */
[----:B---3--:R0:W-:Y:S04]  /*681f0*/  STL [R1+0x1748], R3 ;  /* 0x0017480301007387 */ /* 0x0081e80000100800 */
[----:B----4-:R1:W-:Y:S04]  /*68200*/  STL [R1+0x1730], R5 ;  /* 0x0017300501007387 */ /* 0x0103e80000100800 */
[----:B------:R3:W-:Y:S04]  /*68210*/  STL [R1+0x17dc], R0 ;  /* 0x0017dc0001007387 */ /* 0x0007e80000100800 */
[----:B------:R4:W-:Y:S04]  /*68220*/  STL [R1+0x17d0], R2 ;  /* 0x0017d00201007387 */ /* 0x0009e80000100800 */
[----:B0-----:R-:W2:Y:S04]  /*68230*/  LDL.U8 R3, [R1+0xb09] ;  /* 0x000b090001037983 */ /* 0x001ea80000100000 */
[----:B-1----:R-:W2:Y:S04]  /*68240*/  LDL.U8 R5, [R1+0xb0f] ;  /* 0x000b0f0001057983 */ /* 0x002ea80000100000 */
        /* <DEDUP_REMOVED lines=18> */
[----:B---3--:R-:W3:Y:S04]  /*68370*/  LDL.U8 R0, [R1+0xae4] ;  /* 0x000ae40001007983 */ /* 0x008ee80000100000 */
[----:B----4-:R-:W4:Y:S04]  /*68380*/  LDL.U8 R2, [R1+0xae7] ;  /* 0x000ae70001027983 */ /* 0x010f280000100000 */
        /* <DEDUP_REMOVED lines=18> */
[----:B--2---:R0:W-:Y:S02]  /*684b0*/  STL [R1+0x1c64], R25 ;  /* 0x001c641901007387 */ /* 0x0041e40000100800 */
[----:B0-----:R-:W-:-:S02]  /*684c0*/  IMAD.MOV.U32 R25, RZ, RZ, R26 ;  /* 0x000000ffff197224 */ /* 0x001fc400078e001a */
[----:B------:R-:W2:Y:S04]  /*684d0*/  LDL.U8 R26, [R1+0xb56] ;  /* 0x000b5600011a7983 */ /* 0x000ea80000100000 */
[----:B------:R-:W-:Y:S04]  /*684e0*/  STL [R1+0x17f4], R62 ;  /* 0x0017f43e01007387 */ /* 0x000fe80000100800 */
[----:B------:R0:W-:Y:S04]  /*684f0*/  STL [R1+0x16cc], R3 ;  /* 0x0016cc0301007387 */ /* 0x0001e80000100800 */
        /* <DEDUP_REMOVED lines=10> */
[----:B------:R-:W2:Y:S04]  /*685a0*/  LDL.U8 R62, [R1+0xade] ;  /* 0x000ade00013e7983 */ /* 0x000ea80000100000 */
[----:B------:R-:W2:Y:S04]  /*685b0*/  LDL.U8 R61, [R1+0xadf] ;  /* 0x000adf00013d7983 */ /* 0x000ea80000100000 */
[----:B0-----:R-:W2:Y:S04]  /*685c0*/  LDL.U8 R60, [R1+0xae0] ;  /* 0x000ae000013c7983 */ /* 0x001ea80000100000 */
[----:B-1----:R-:W2:Y:S04]  /*685d0*/  LDL.U8 R59, [R1+0xae1] ;  /* 0x000ae100013b7983 */ /* 0x002ea80000100000 */
[----:B------:R-:W2:Y:S04]  /*685e0*/  LDL.U8 R58, [R1+0xae2] ;  /* 0x000ae200013a7983 */ /* 0x000ea80000100000 */
[----:B------:R-:W2:Y:S04]  /*685f0*/  LDL.U8 R57, [R1+0xae3] ;  /* 0x000ae30001397983 */ /* 0x000ea80000100000 */
[----:B------:R-:W2:Y:S04]  /*68600*/  LDL.U8 R56, [R1+0xae5] ;  /* 0x000ae50001387983 */ /* 0x000ea80000100000 */
[----:B------:R-:W2:Y:S04]  /*68610*/  LDL.U8 R55, [R1+0xae6] ;  /* 0x000ae60001377983 */ /* 0x000ea80000100000 */
        /* <DEDUP_REMOVED lines=100> */
[----:B------:R-:W2:Y:S04]  /*68c60*/  LDL.U8 R40, [R1+0xb18] ;  /* 0x000b180001287983 */ /* 0x000ea80000100000 */
[----:B------:R-:W2:Y:S01]  /*68c70*/  LDL.U8 R39, [R1+0xb19] ;  /* 0x000b190001277983 */ /* 0x000ea20000100000 */
[----:B0-----:R-:W-:-:S03]  /*68c80*/  IMAD.MOV.U32 R27, RZ, RZ, R28 ;  /* 0x000000ffff1b7224 */ /* 0x001fc600078e001c */
[----:B------:R-:W2:Y:S04]  /*68c90*/  LDL.U8 R28, [R1+0xb58] ;  /* 0x000b5800011c7983 */ /* 0x000ea80000100000 */
[----:B------:R-:W2:Y:S04]  /*68ca0*/  LDL.U8 R38, [R1+0xb1a] ;  /* 0x000b1a0001267983 */ /* 0x000ea80000100000 */
[----:B------:R-:W2:Y:S04]  /*68cb0*/  LDL.U8 R37, [R1+0xb1b] ;  /* 0x000b1b0001257983 */ /* 0x000ea80000100000 */
[----:B------:R0:W-:Y:S04]  /*68cc0*/  STL [R1+0x1c0c], R3 ;  /* 0x001c0c0301007387 */ /* 0x0001e80000100800 */
[----:B------:R1:W-:Y:S01]  /*68cd0*/  STL [R1+0x1c14], R5 ;  /* 0x001c140501007387 */ /* 0x0003e20000100800 */
[----:B0-----:R-:W-:-:S03]  /*68ce0*/  IMAD.MOV.U32 R3, RZ, RZ, R4 ;  /* 0x000000ffff037224 */ /* 0x001fc600078e0004 */
[----:B------:R-:W2:Y:S01]  /*68cf0*/  LDL.U8 R4, [R1+0xb40] ;  /* 0x000b400001047983 */ /* 0x000ea20000100000 */
[----:B-1----:R-:W-:-:S03]  /*68d00*/  IMAD.MOV.U32 R5, RZ, RZ, R6 ;  /* 0x000000ffff057224 */ /* 0x002fc600078e0006 */
[----:B------:R-:W2:Y:S04]  /*68d10*/  LDL.U8 R6, [R1+0xb42] ;  /* 0x000b420001067983 */ /* 0x000ea80000100000 */
        /* <DEDUP_REMOVED lines=17> */
[----:B------:R-:W-:Y:S04]  /*68e30*/  STL [R1+0x165c], R2 ;  /* 0x00165c0201007387 */ /* 0x000fe80000100800 */
[----:B---3--:R-:W-:Y:S04]  /*68e40*/  STL [R1+0x16d4], R54 ;  /* 0x0016d43601007387 */ /* 0x008fe80000100800 */
[----:B----4-:R-:W-:Y:S04]  /*68e50*/  STL [R1+0x16d0], R53 ;  /* 0x0016d03501007387 */ /* 0x010fe80000100800 */
        /* <DEDUP_REMOVED lines=12> */
[----:B0-----:R-:W3:Y:S04]  /*68f20*/  LDL.U8 R0, [R1+0xb3d] ;  /* 0x000b3d0001007983 */ /* 0x001ee80000100000 */
[----:B--2---:R-:W-:Y:S04]  /*68f30*/  STL [R1+0x1690], R40 ;  /* 0x0016902801007387 */ /* 0x004fe80000100800 */
[----:B------:R-:W-:Y:S04]  /*68f40*/  STL [R1+0x168c], R39 ;  /* 0x00168c2701007387 */ /* 0x000fe80000100800 */
[----:B------:R0:W-:Y:S04]  /*68f50*/  STL [R1+0x1c70], R28 ;  /* 0x001c701c01007387 */ /* 0x0001e80000100800 */
[----:B------:R1:W-:Y:S04]  /*68f60*/  STL [R1+0x1688], R38 ;  /* 0x0016882601007387 */ /* 0x0003e80000100800 */
[----:B------:R2:W-:Y:S01]  /*68f70*/  STL [R1+0x1684], R37 ;  /* 0x0016842501007387 */ /* 0x0005e20000100800 */
[----:B0-----:R-:W-:-:S03]  /*68f80*/  IMAD.MOV.U32 R28, RZ, RZ, R29 ;  /* 0x000000ffff1c7224 */ /* 0x001fc600078e001d */
        /* <DEDUP_REMOVED lines=18> */
[----:B-1----:R-:W4:Y:S04]  /*690b0*/  LDL.U8 R38, [R1+0xb39] ;  /* 0x000b390001267983 */ /* 0x002f280000100000 */
[----:B--2---:R-:W2:Y:S04]  /*690c0*/  LDL.U8 R37, [R1+0xb3a] ;  /* 0x000b3a0001257983 */ /* 0x004ea80000100000 */
[----:B------:R0:W-:Y:S04]  /*690d0*/  STL [R1+0x1bfc], R252 ;  /* 0x001bfcfc01007387 */ /* 0x0001e80000100800 */
[----:B------:R1:W-:Y:S04]  /*690e0*/  STL [R1+0x1c00], R251 ;  /* 0x001c00fb01007387 */ /* 0x0003e80000100800 */
[----:B------:R1:W-:Y:S01]  /*690f0*/  STL [R1+0x1c10], R4 ;  /* 0x001c100401007387 */ /* 0x0003e20000100800 */
[----:B0-----:R-:W-:-:S03]  /*69100*/  IMAD.MOV.U32 R252, RZ, RZ, R36 ;  /* 0x000000fffffc7224 */ /* 0x001fc600078e0024 */
[----:B------:R0:W-:Y:S01]  /*69110*/  STL [R1+0x1c18], R6 ;  /* 0x001c180601007387 */ /* 0x0001e20000100800 */
[----:B-1----:R-:W-:-:S03]  /*69120*/  IMAD.MOV.U32 R251, RZ, RZ, R35 ;  /* 0x000000fffffb7224 */ /* 0x002fc600078e0023 */
[----:B------:R-:W-:Y:S01]  /*69130*/  STL [R1+0x1680], R62 ;  /* 0x0016803e01007387 */ /* 0x000fe20000100800 */
[----:B------:R-:W-:-:S03]  /*69140*/  IMAD.MOV.U32 R4, RZ, RZ, R32 ;  /* 0x000000ffff047224 */ /* 0x000fc600078e0020 */
[----:B------:R-:W-:Y:S01]  /*69150*/  STL [R1+0x167c], R61 ;  /* 0x00167c3d01007387 */ /* 0x000fe20000100800 */
[----:B0-----:R-:W-:-:S03]  /*69160*/  IMAD.MOV.U32 R6, RZ, RZ, R31 ;  /* 0x000000ffff067224 */ /* 0x001fc600078e001f */
[----:B------:R-:W-:Y:S04]  /*69170*/  STL [R1+0x1678], R60 ;  /* 0x0016783c01007387 */ /* 0x000fe80000100800 */
[----:B------:R-:W-:Y:S04]  /*69180*/  STL [R1+0x1674], R59 ;  /* 0x0016743b01007387 */ /* 0x000fe80000100800 */
[----:B------:R-:W-:Y:S04]  /*69190*/  STL [R1+0x1670], R58 ;  /* 0x0016703a01007387 */ /* 0x000fe80000100800 */
[----:B------:R-:W-:Y:S04]  /*691a0*/  STL [R1+0x166c], R57 ;  /* 0x00166c3901007387 */ /* 0x000fe80000100800 */
[----:B------:R-:W-:Y:S04]  /*691b0*/  STL [R1+0x1664], R56 ;  /* 0x0016643801007387 */ /* 0x000fe80000100800 */
[----:B------:R0:W-:Y:S04]  /*691c0*/  STL [R1+0x1660], R55 ;  /* 0x0016603701007387 */ /* 0x0001e80000100800 */
        /* <DEDUP_REMOVED lines=12> */
[----:B---3--:R0:W-:Y:S02]  /*69290*/  STL [R1+0x1c04], R0 ;  /* 0x001c040001007387 */ /* 0x0081e40000100800 */
[----:B0-----:R-:W-:-:S02]  /*692a0*/  IMAD.MOV.U32 R0, RZ, RZ, R34 ;  /* 0x000000ffff007224 */ /* 0x001fc400078e0022 */
[----:B------:R-:W3:Y:S04]  /*692b0*/  LDL.U8 R34, [R1+0xb5e] ;  /* 0x000b5e0001227983 */ /* 0x000ee80000100000 */
[----:B----4-:R0:W-:Y:S04]  /*692c0*/  STL [R1+0x1c74], R29 ;  /* 0x001c741d01007387 */ /* 0x0101e80000100800 */
[----:B------:R1:W-:Y:S01]  /*692d0*/  STL [R1+0x1c08], R2 ;  /* 0x001c080201007387 */ /* 0x0003e20000100800 */
[----:B0-----:R-:W-:-:S03]  /*692e0*/  IMAD.MOV.U32 R29, RZ, RZ, R30 ;  /* 0x000000ffff1d7224 */ /* 0x001fc600078e001e */
[----:B------:R-:W-:Y:S01]  /*692f0*/  STL [R1+0x1658], R54 ;  /* 0x0016583601007387 */ /* 0x000fe20000100800 */
[----:B-1----:R-:W-:-:S03]  /*69300*/  IMAD.MOV.U32 R2, RZ, RZ, R33 ;  /* 0x000000ffff027224 */ /* 0x002fc600078e0021 */
        /* <DEDUP_REMOVED lines=16> */
[----:B--2---:R0:W-:Y:S04]  /*69410*/  STL [R1+0x1608], R37 ;  /* 0x0016082501007387 */ /* 0x0041e80000100800 */
[----:B------:R-:W2:Y:S04]  /*69420*/  LDL.U8 R30, [R1+0xb5a] ;  /* 0x000b5a00011e7983 */ /* 0x000ea80000100000 */
[----:B------:R-:W4:Y:S04]  /*69430*/  LDL.U8 R33, [R1+0xb5d] ;  /* 0x000b5d0001217983 */ /* 0x000f280000100000 */
[----:B0-----:R-:W3:Y:S04]  /*69440*/  LDL.U8 R37, [R1+0xb61] ;  /* 0x000b610001257983 */ /* 0x001ee80000100000 */
[----:B------:R-:W3:Y:S04]  /*69450*/  LDL.U8 R38, [R1+0xb62] ;  /* 0x000b620001267983 */ /* 0x000ee80000100000 */
        /* <DEDUP_REMOVED lines=16> */
[----:B------:R0:W-:Y:S04]  /*69560*/  STG.E.U8 desc[UR6][R126.64], R29 ;  /* 0x0000001d7e007986 */ /* 0x0001e8000c101106 */
[----:B------:R1:W-:Y:S01]  /*69570*/  STG.E.U8 desc[UR6][R126.64+0x2], R27 ;  /* 0x0000021b7e007986 */ /* 0x0003e2000c101106 */
[----:B0-----:R-:W-:-:S02]  /*69580*/  IMAD.MOV.U32 R29, RZ, RZ, R26 ;  /* 0x000000ffff1d7224 */ /* 0x001fc400078e001a */
[----:B------:R-:W-:Y:S02]  /*69590*/  IMAD.MOV.U32 R26, RZ, RZ, R23 ;  /* 0x000000ffff1a7224 */ /* 0x000fe400078e0017 */
[----:B------:R-:W-:Y:S02]  /*695a0*/  IMAD.MOV.U32 R23, RZ, RZ, R20 ;  /* 0x000000ffff177224 */ /* 0x000fe400078e0014 */
[----:B------:R-:W-:Y:S02]  /*695b0*/  IMAD.MOV.U32 R20, RZ, RZ, R17 ;  /* 0x000000ffff147224 */ /* 0x000fe400078e0011 */
[----:B------:R-:W-:Y:S02]  /*695c0*/  IMAD.MOV.U32 R17, RZ, RZ, R14 ;  /* 0x000000ffff117224 */ /* 0x000fe400078e000e */
[----:B-1----:R-:W-:Y:S02]  /*695d0*/  IMAD.MOV.U32 R27, RZ, RZ, R24 ;  /* 0x000000ffff1b7224 */ /* 0x002fe400078e0018 */
        /* <DEDUP_REMOVED lines=10> */
[----:B------:R-:W2:Y:S01]  /*69680*/  LDL.LU R252, [R1+0x1b5c] ;  /* 0x001b5c0001fc7983 */ /* 0x000ea20000300800 */
[----:B------:R-:W-:Y:S02]  /*69690*/  IMAD.MOV.U32 R9, RZ, RZ, R6 ;  /* 0x000000ffff097224 */ /* 0x000fe400078e0006 */
[----:B------:R-:W-:Y:S02]  /*696a0*/  IMAD.MOV.U32 R6, RZ, RZ, R3 ;  /* 0x000000ffff067224 */ /* 0x000fe400078e0003 */
[----:B------:R-:W-:-:S02]  /*696b0*/  IMAD.MOV.U32 R3, RZ, RZ, R251 ;  /* 0x000000ffff037224 */ /* 0x000fc400078e00fb */
[----:B------:R-:W4:Y:S04]  /*696c0*/  LDL.LU R251, [R1+0x1b60] ;  /* 0x001b600001fb7983 */ /* 0x000f280000300800 */
[----:B------:R0:W-:Y:S02]  /*696d0*/  STG.E.U8 desc[UR6][R126.64+0x1], R28 ;  /* 0x0000011c7e007986 */ /* 0x0001e4000c101106 */
[----:B0-----:R-:W-:Y:S02]  /*696e0*/  IMAD.MOV.U32 R28, RZ, RZ, R25 ;  /* 0x000000ffff1c7224 */ /* 0x001fe400078e0019 */
        /* <DEDUP_REMOVED lines=8> */
[----:B------:R-:W3:Y:S04]  /*69770*/  LDL.LU R0, [R1+0x1b64] ;  /* 0x001b640001007983 */ /* 0x000ee80000300800 */
        /* <DEDUP_REMOVED lines=42> */
[----:B--2---:R0:W-:Y:S04]  /*69a20*/  STG.E.U8 desc[UR6][R126.64+0x21], R252 ;  /* 0x000021fc7e007986 */ /* 0x0041e8000c101106 */
[----:B----4-:R1:W-:Y:S04]  /*69a30*/  STG.E.U8 desc[UR6][R126.64+0x20], R251 ;  /* 0x000020fb7e007986 */ /* 0x0103e8000c101106 */
[----:B0-----:R-:W2:Y:S04]  /*69a40*/  LDL.LU R252, [R1+0x1ae0] ;  /* 0x001ae00001fc7983 */ /* 0x001ea80000300800 */
[----:B-1----:R-:W4:Y:S04]  /*69a50*/  LDL.LU R251, [R1+0x1ae4] ;  /* 0x001ae40001fb7983 */ /* 0x002f280000300800 */
[----:B------:R0:W-:Y:S04]  /*69a60*/  STG.E.U8 desc[UR6][R126.64+0x18], R8 ;  /* 0x000018087e007986 */ /* 0x0001e8000c101106 */
[----:B------:R1:W-:Y:S04]  /*69a70*/  STG.E.U8 desc[UR6][R126.64+0x19], R7 ;  /* 0x000019077e007986 */ /* 0x0003e8000c101106 */
[----:B------:R1:W-:Y:S04]  /*69a80*/  STG.E.U8 desc[UR6][R126.64+0x1a], R6 ;  /* 0x00001a067e007986 */ /* 0x0003e8000c101106 */
[----:B------:R1:W-:Y:S04]  /*69a90*/  STG.E.U8 desc[UR6][R126.64+0x1b], R5 ;  /* 0x00001b057e007986 */ /* 0x0003e8000c101106 */
[----:B------:R1:W-:Y:S04]  /*69aa0*/  STG.E.U8 desc[UR6][R126.64+0x1c], R4 ;  /* 0x00001c047e007986 */ /* 0x0003e8000c101106 */
[----:B------:R1:W-:Y:S04]  /*69ab0*/  STG.E.U8 desc[UR6][R126.64+0x1d], R3 ;  /* 0x00001d037e007986 */ /* 0x0003e8000c101106 */
[----:B------:R1:W-:Y:S04]  /*69ac0*/  STG.E.U8 desc[UR6][R126.64+0x1e], R2 ;  /* 0x00001e027e007986 */ /* 0x0003e8000c101106 */
[----:B---3--:R3:W-:Y:S04]  /*69ad0*/  STG.E.U8 desc[UR6][R126.64+0x1f], R0 ;  /* 0x00001f007e007986 */ /* 0x0087e8000c101106 */
[----:B0-----:R-:W4:Y:S04]  /*69ae0*/  LDL.LU R8, [R1+0x1b04] ;  /* 0x001b040001087983 */ /* 0x001f280000300800 */
[----:B-1----:R-:W4:Y:S04]  /*69af0*/  LDL.LU R7, [R1+0x1b00] ;  /* 0x001b000001077983 */ /* 0x002f280000300800 */
[----:B------:R-:W4:Y:S04]  /*69b00*/  LDL.LU R6, [R1+0x1afc] ;  /* 0x001afc0001067983 */ /* 0x000f280000300800 */
[----:B------:R-:W4:Y:S04]  /*69b10*/  LDL.LU R5, [R1+0x1af8] ;  /* 0x001af80001057983 */ /* 0x000f280000300800 */
[----:B------:R-:W4:Y:S04]  /*69b20*/  LDL.LU R4, [R1+0x1af4] ;  /* 0x001af40001047983 */ /* 0x000f280000300800 */
[----:B------:R-:W4:Y:S04]  /*69b30*/  LDL.LU R3, [R1+0x1af0] ;  /* 0x001af00001037983 */ /* 0x000f280000300800 */
[----:B------:R-:W4:Y:S04]  /*69b40*/  LDL.LU R2, [R1+0x1aec] ;  /* 0x001aec0001027983 */ /* 0x000f280000300800 */
[----:B---3--:R-:W3:Y:S04]  /*69b50*/  LDL.LU R0, [R1+0x1ae8] ;  /* 0x001ae80001007983 */ /* 0x008ee80000300800 */
        /* <DEDUP_REMOVED lines=149> */
[----:B--2---:R-:W2:Y:S04]  /*6a4b0*/  LDL.LU R17, [R1+0x19b4] ;  /* 0x0019b40001117983 */ /* 0x004ea80000300800 */
[----:B------:R0:W-:Y:S04]  /*6a4c0*/  STG.E.U8 desc[UR6][R126.64+0x7e], R252 ;  /* 0x00007efc7e007986 */ /* 0x0001e8000c101106 */
[----:B----4-:R1:W-:Y:S04]  /*6a4d0*/  STG.E.U8 desc[UR6][R126.64+0x7d], R251 ;  /* 0x00007dfb7e007986 */ /* 0x0103e8000c101106 */
[----:B0-----:R-:W4:Y:S04]  /*6a4e0*/  LDL.LU R252, [R1+0x196c] ;  /* 0x00196c0001fc7983 */ /* 0x001f280000300800 */
        /* <DEDUP_REMOVED lines=45> */
[----:B--2---:R2:W-:Y:S04]  /*6a7c0*/  STG.E.U8 desc[UR6][R126.64+0x8b], R17 ;  /* 0x00008b117e007986 */ /* 0x0045e8000c101106 */
        /* <DEDUP_REMOVED lines=12> */
[----:B----4-:R0:W-:Y:S04]  /*6a890*/  STG.E.U8 desc[UR6][R126.64+0x9d], R252 ;  /* 0x00009dfc7e007986 */ /* 0x0101e8000c101106 */
[----:B--2---:R-:W2:Y:S04]  /*6a8a0*/  LDL.LU R17, [R1+0x1938] ;  /* 0x0019380001117983 */ /* 0x004ea80000300800 */
[----:B------:R1:W-:Y:S04]  /*6a8b0*/  STG.E.U8 desc[UR6][R126.64+0x9c], R251 ;  /* 0x00009cfb7e007986 */ /* 0x0003e8000c101106 */
        /* <DEDUP_REMOVED lines=108> */
[----:B--2---:R-:W-:Y:S04]  /*6af80*/  STG.E.U8 desc[UR6][R126.64+0xc9], R17 ;  /* 0x0000c9117e007986 */ /* 0x004fe8000c101106 */
[----:B0-----:R-:W2:Y:S04]  /*6af90*/  LDL.LU R29, [R1+0x1870] ;  /* 0x00187000011d7983 */ /* 0x001ea80000300800 */
[----:B-1----:R-:W2:Y:S04]  /*6afa0*/  LDL.LU R28, [R1+0x186c] ;  /* 0x00186c00011c7983 */ /* 0x002ea80000300800 */
[----:B------:R-:W2:Y:S04]  /*6afb0*/  LDL.LU R27, [R1+0x1868] ;  /* 0x00186800011b7983 */ /* 0x000ea80000300800 */
[----:B----4-:R0:W-:Y:S04]  /*6afc0*/  STG.E.U8 desc[UR6][R126.64+0xdb], R252 ;  /* 0x0000dbfc7e007986 */ /* 0x0101e8000c101106 */
[----:B------:R-:W4:Y:S04]  /*6afd0*/  LDL.LU R26, [R1+0x1864] ;  /* 0x00186400011a7983 */ /* 0x000f280000300800 */
[----:B------:R1:W-:Y:S04]  /*6afe0*/  STG.E.U8 desc[UR6][R126.64+0xda], R251 ;  /* 0x0000dafb7e007986 */ /* 0x0003e8000c101106 */
[----:B0-----:R-:W4:Y:S04]  /*6aff0*/  LDL.LU R252, [R1+0x17f8] ;  /* 0x0017f80001fc7983 */ /* 0x001f280000300800 */
[----:B------:R-:W4:Y:S04]  /*6b000*/  LDL.LU R25, [R1+0x1860] ;  /* 0x0018600001197983 */ /* 0x000f280000300800 */
        /* <DEDUP_REMOVED lines=41> */
[----:B--2---:R0:W-:Y:S04]  /*6b2a0*/  STG.E.U8 desc[UR6][R126.64+0xdc], R29 ;  /* 0x0000dc1d7e007986 */ /* 0x0041e8000c101106 */
[----:B------:R1:W-:Y:S04]  /*6b2b0*/  STG.E.U8 desc[UR6][R126.64+0xdd], R28 ;  /* 0x0000dd1c7e007986 */ /* 0x0003e8000c101106 */
[----:B------:R2:W-:Y:S04]  /*6b2c0*/  STG.E.U8 desc[UR6][R126.64+0xde], R27 ;  /* 0x0000de1b7e007986 */ /* 0x0005e8000c101106 */
[----:B----4-:R4:W-:Y:S04]  /*6b2d0*/  STG.E.U8 desc[UR6][R126.64+0xdf], R26 ;  /* 0x0000df1a7e007986 */ /* 0x0109e8000c101106 */
[----:B0-----:R-:W3:Y:S04]  /*6b2e0*/  LDL.LU R29, [R1+0x17f4] ;  /* 0x0017f400011d7983 */ /* 0x001ee80000300800 */
[----:B-1----:R-:W3:Y:S04]  /*6b2f0*/  LDL.LU R28, [R1+0x17f0] ;  /* 0x0017f000011c7983 */ /* 0x002ee80000300800 */
[----:B--2---:R-:W2:Y:S04]  /*6b300*/  LDL.LU R27, [R1+0x17ec] ;  /* 0x0017ec00011b7983 */ /* 0x004ea80000300800 */
[----:B------:R0:W-:Y:S04]  /*6b310*/  STG.E.U8 desc[UR6][R126.64+0xfa], R252 ;  /* 0x0000fafc7e007986 */ /* 0x0001e8000c101106 */
[----:B----4-:R-:W4:Y:S04]  /*6b320*/  LDL.LU R26, [R1+0x17e8] ;  /* 0x0017e800011a7983 */ /* 0x010f280000300800 */
[----:B------:R1:W-:Y:S04]  /*6b330*/  STG.E.U8 desc[UR6][R126.64+0xf9], R251 ;  /* 0x0000f9fb7e007986 */ /* 0x0003e8000c101106 */
        /* <DEDUP_REMOVED lines=49> */
[----:B--2---:R-:W2:Y:S04]  /*6b650*/  LDL.LU R3, [R1+0x178c] ;  /* 0x00178c0001037983 */ /* 0x004ea80000300800 */
[----:B------:R-:W2:Y:S04]  /*6b660*/  LDL.LU R2, [R1+0x1788] ;  /* 0x0017880001027983 */ /* 0x000ea80000300800 */
[----:B---3--:R-:W3:Y:S04]  /*6b670*/  LDL.LU R0, [R1+0x1784] ;  /* 0x0017840001007983 */ /* 0x008ee80000300800 */
[----:B------:R0:W-:Y:S04]  /*6b680*/  STG.E.U8 desc[UR6][R126.64+0x119], R252 ;  /* 0x000119fc7e007986 */ /* 0x0001e8000c101106 */
[----:B----4-:R1:W-:Y:S04]  /*6b690*/  STG.E.U8 desc[UR6][R126.64+0x118], R251 ;  /* 0x000118fb7e007986 */ /* 0x0103e8000c101106 */
[----:B0-----:R-:W4:Y:S04]  /*6b6a0*/  LDL.LU R252, [R1+0x1700] ;  /* 0x0017000001fc7983 */ /* 0x001f280000300800 */
[----:B-1----:R-:W4:Y:S04]  /*6b6b0*/  LDL.LU R251, [R1+0x1704] ;  /* 0x0017040001fb7983 */ /* 0x002f280000300800 */
[----:B------:R-:W-:Y:S04]  /*6b6c0*/  STG.E.U8 desc[UR6][R126.64+0xfe], R26 ;  /* 0x0000fe1a7e007986 */ /* 0x000fe8000c101106 */
        /* <DEDUP_REMOVED lines=21> */
[----:B------:R-:W4:Y:S04]  /*6b820*/  LDL.LU R26, [R1+0x176c] ;  /* 0x00176c00011a7983 */ /* 0x000f280000300800 */
[----:B0-----:R-:W4:Y:S04]  /*6b830*/  LDL.LU R29, [R1+0x1778] ;  /* 0x00177800011d7983 */ /* 0x001f280000300800 */
[----:B-1----:R-:W4:Y:S04]  /*6b840*/  LDL.LU R28, [R1+0x1774] ;  /* 0x00177400011c7983 */ /* 0x002f280000300800 */
        /* <DEDUP_REMOVED lines=33> */
[----:B----4-:R0:W-:Y:S04]  /*6ba60*/  STG.E.U8 desc[UR6][R126.64+0x138], R252 ;  /* 0x000138fc7e007986 */ /* 0x0101e8000c101106 */
        /* <DEDUP_REMOVED lines=188> */
[----:B-1----:R1:W5:Y:S04]  /*6c630*/  LDL.LU R251, [R1+0x1bf4] ;  /* 0x001bf40001fb7983 */ /* 0x0023680000300800 */
        /* <DEDUP_REMOVED lines=248> */
[----:B----4-:R-:W-:-:S07]  /*6d5c0*/  VIADD R252, R252, 0x1 ;  /* 0x00000001fcfc7836 */ /* 0x010fce0000000000 */
.L_x_2547:
[----:B------:R-:W-:Y:S05]  /*6d5d0*/  BSYNC.RECONVERGENT B0 ;  /* 0x0000000000007941 */ /* 0x000fea0003800200 */
.L_x_2546:
[----:B-----5:R-:W-:-:S05]  /*6d5e0*/  VIADD R251, R251, 0x1 ;  /* 0x00000001fbfb7836 */ /* 0x020fca0000000000 */
[----:B------:R-:W-:-:S13]  /*6d5f0*/  ISETP.NE.AND P0, PT, R251, RZ, PT ;  /* 0x000000fffb00720c */ /* 0x000fda0003f05270 */
[----:B------:R-:W-:Y:S05]  /*6d600*/  @P0 BRA `(.L_x_2548) ;  /* 0xffffff7c00540947 */ /* 0x000fea000383ffff */
[----:B------:R-:W-:Y:S05]  /*6d610*/  EXIT ;  /* 0x000000000000794d */ /* 0x000fea0003800000 */
.L_x_2549:
        /* <DEDUP_REMOVED lines=14> */
.L_x_4388:


//--------------------- .text._Z19compactifyProposalsILi16EEvPK14SudokuProposalIXT_EEPS1_PKiS6_i --------------------------
	.section	.text._Z19compactifyProposalsILi16EEvPK14SudokuProposalIXT_EEPS1_PKiS6_i,"ax",@progbits
	.align	128
        .global         _Z19compactifyProposalsILi16EEvPK14SudokuProposalIXT_EEPS1_PKiS6_i
        .type           _Z19compactifyProposalsILi16EEvPK14SudokuProposalIXT_EEPS1_PKiS6_i,@function
        .size           _Z19compactifyProposalsILi16EEvPK14SudokuProposalIXT_EEPS1_PKiS6_i,(.L_x_4389 - _Z19compactifyProposalsILi16EEvPK14SudokuProposalIXT_EEPS1_PKiS6_i)
        .other          _Z19compactifyProposalsILi16EEvPK14SudokuProposalIXT_EEPS1_PKiS6_i,@"STO_CUDA_ENTRY STV_DEFAULT"
_Z19compactifyProposalsILi16EEvPK14SudokuProposalIXT_EEPS1_PKiS6_i:
.text._Z19compactifyProposalsILi16EEvPK14SudokuProposalIXT_EEPS1_PKiS6_i:
        /* <DEDUP_REMOVED lines=23> */
.L_x_2550:
        /* <DEDUP_REMOVED lines=15> */
.L_x_2551:
        /* <DEDUP_REMOVED lines=10> */
.L_x_4389:


//--------------------- .text._Z22generateProposalsLocalILi4ELi16EEvP14SudokuProposalIXmlT_T_EES2_PiS3_iS3_ --------------------------
	.section	.text._Z22generateProposalsLocalILi4ELi16EEvP14SudokuProposalIXmlT_T_EES2_PiS3_iS3_,"ax",@progbits
	.align	128
        .global         _Z22generateProposalsLocalILi4ELi16EEvP14SudokuProposalIXmlT_T_EES2_PiS3_iS3_
        .type           _Z22generateProposalsLocalILi4ELi16EEvP14SudokuProposalIXmlT_T_EES2_PiS3_iS3_,@function
        .size           _Z22generateProposalsLocalILi4ELi16EEvP14SudokuProposalIXmlT_T_EES2_PiS3_iS3_,(.L_x_4390 - _Z22generateProposalsLocalILi4ELi16EEvP14SudokuProposalIXmlT_T_EES2_PiS3_iS3_)
        .other          _Z22generateProposalsLocalILi4ELi16EEvP14SudokuProposalIXmlT_T_EES2_PiS3_iS3_,@"STO_CUDA_ENTRY STV_DEFAULT"
_Z22generateProposalsLocalILi4ELi16EEvP14SudokuProposalIXmlT_T_EES2_PiS3_iS3_:
.text._Z22generateProposalsLocalILi4ELi16EEvP14SudokuProposalIXmlT_T_EES2_PiS3_iS3_:
        /* <DEDUP_REMOVED lines=13> */
[----:B------:R-:W0:Y:S07]  /*00d0*/  S2R R3, SR_CTAID.X ;  /* 0x0000000000037919 */ /* 0x000e2e0000002500 */
[----:B------:R-:W0:Y:S02]  /*00e0*/  LDC R0, c[0x0][0x374] ;  /* 0x0000dd00ff007b82 */ /* 0x000e240000000800 */
[----:B0-----:R-:W-:Y:S01]  /*00f0*/  IMAD R0, R0, R3, UR4 ;  /* 0x0000000400007e24 */ /* 0x001fe2000f8e0203 */
[----:B------:R-:W-:-:S05]  /*0100*/  SHF.R.U32.HI R3, RZ, 0x4, R6 ;  /* 0x00000004ff037819 */ /* 0x000fca0000011606 */
[----:B------:R-:W-:-:S05]  /*0110*/  IMAD R3, R0, 0x10, R3 ;  /* 0x0000001000037824 */ /* 0x000fca00078e0203 */
[----:B--2---:R-:W-:-:S13]  /*0120*/  ISETP.GE.AND P0, PT, R3, R4, PT ;  /* 0x000000040300720c */ /* 0x004fda0003f06270 */
[----:B------:R-:W-:Y:S05]  /*0130*/  @P0 EXIT ;  /* 0x000000000000094d */ /* 0x000fea0003800000 */
[----:B------:R-:W0:Y:S01]  /*0140*/  LDC.64 R4, c[0x0][0x380] ;  /* 0x0000e000ff047b82 */ /* 0x000e220000000a00 */
[----:B------:R-:W-:Y:S01]  /*0150*/  LOP3.LUT R0, R6, 0xf, RZ, 0xc0, !PT ;  /* 0x0000000f06007812 */ /* 0x000fe200078ec0ff */
[----:B0-----:R-:W-:-:S03]  /*0160*/  IMAD.WIDE R4, R3, 0x100, R4 ;  /* 0x0000010003047825 */ /* 0x001fc600078e0204 */
[----:B------:R-:W-:-:S05]  /*0170*/  LEA R4, P0, R0, R4, 0x4 ;  /* 0x0000000400047211 */ /* 0x000fca00078020ff */
        /* <DEDUP_REMOVED lines=17> */
[----:B------:R-:W1:Y:S01]  /*0290*/  S2UR UR5, SR_CgaCtaId ;  /* 0x00000000000579c3 */ /* 0x000e620000008800 */
[----:B------:R-:W-:Y:S01]  /*02a0*/  IMAD.SHL.U32 R6, R6, 0x40, RZ ;  /* 0x0000004006067824 */ /* 0x000fe200078e00ff */
[----:B------:R-:W-:Y:S01]  /*02b0*/  UMOV UR4, 0x400 ;  /* 0x0000040000047882 */ /* 0x000fe20000000000 */
[----:B------:R-:W-:-:S02]  /*02c0*/  IMAD.MOV.U32 R13, RZ, RZ, 0x1 ;  /* 0x00000001ff0d7424 */ /* 0x000fc400078e00ff */
[----:B------:R-:W-:Y:S01]  /*02d0*/  IMAD.SHL.U32 R3, R3, 0x10, RZ ;  /* 0x0000001003037824 */ /* 0x000fe200078e00ff */
[----:B------:R-:W-:Y:S01]  /*02e0*/  LOP3.LUT R6, R6, 0x3c00, RZ, 0xc0, !PT ;  /* 0x00003c0006067812 */ /* 0x000fe200078ec0ff */
[----:B-1----:R-:W-:-:S06]  /*02f0*/  ULEA UR4, UR5, UR4, 0x18 ;  /* 0x0000000405047291 */ /* 0x002fcc000f8ec0ff */
[----:B------:R-:W-:Y:S01]  /*0300*/  VIADD R15, R6, UR4 ;  /* 0x00000004060f7c36 */ /* 0x000fe20008000000 */
[----:B------:R-:W-:Y:S01]  /*0310*/  UMOV UR4, URZ ;  /* 0x000000ff00047c82 */ /* 0x000fe20008000000 */
[C---:B--2---:R-:W-:Y:S01]  /*0320*/  ISETP.NE.AND P2, PT, R14.reuse, RZ, PT ;  /* 0x000000ff0e00720c */ /* 0x044fe20003f45270 */
[----:B------:R-:W-:Y:S01]  /*0330*/  VIADD R14, R14, 0xffffffff ;  /* 0xffffffff0e0e7836 */ /* 0x000fe20000000000 */
[C---:B---3--:R-:W-:Y:S01]  /*0340*/  ISETP.NE.AND P1, PT, R16.reuse, RZ, PT ;  /* 0x000000ff1000720c */ /* 0x048fe20003f25270 */
[----:B------:R-:W-:-:S03]  /*0350*/  VIADD R16, R16, 0xffffffff ;  /* 0xffffffff10107836 */ /* 0x000fc60000000000 */
[----:B------:R-:W-:Y:S01]  /*0360*/  SHF.L.U32 R14, R13, R14, RZ ;  /* 0x0000000e0d0e7219 */ /* 0x000fe200000006ff */
[C---:B----4-:R-:W-:Y:S01]  /*0370*/  VIADD R6, R17.reuse, 0xffffffff ;  /* 0xffffffff11067836 */ /* 0x050fe20000000000 */
[----:B------:R-:W-:Y:S02]  /*0380*/  ISETP.NE.AND P0, PT, R17, RZ, PT ;  /* 0x000000ff1100720c */ /* 0x000fe40003f05270 */
[----:B0-----:R-:W-:Y:S02]  /*0390*/  LOP3.LUT R4, R14, 0x80000000, RZ, 0xfc, !PT ;  /* 0x800000000e047812 */ /* 0x001fe400078efcff */
[C---:B-----5:R-:W-:Y:S01]  /*03a0*/  ISETP.NE.AND P4, PT, R18.reuse, RZ, PT ;  /* 0x000000ff1200720c */ /* 0x060fe20003f85270 */
[----:B------:R-:W-:Y:S01]  /*03b0*/  VIADD R18, R18, 0xffffffff ;  /* 0xffffffff12127836 */ /* 0x000fe20000000000 */
[----:B------:R-:W-:Y:S01]  /*03c0*/  SHF.L.U32 R16, R13, R16, RZ ;  /* 0x000000100d107219 */ /* 0x000fe200000006ff */
[----:B------:R-:W-:Y:S01]  /*03d0*/  VIADD R20, R19, 0xffffffff ;  /* 0xffffffff13147836 */ /* 0x000fe20000000000 */
[----:B------:R-:W-:-:S02]  /*03e0*/  SHF.L.U32 R6, R13, R6, RZ ;  /* 0x000000060d067219 */ /* 0x000fc400000006ff */
[----:B------:R-:W-:Y:S01]  /*03f0*/  SHF.L.U32 R18, R13, R18, RZ ;  /* 0x000000120d127219 */ /* 0x000fe200000006ff */
[----:B------:R-:W-:Y:S01]  /*0400*/  VIADD R22, R21, 0xffffffff ;  /* 0xffffffff15167836 */ /* 0x000fe20000000000 */
[----:B------:R-:W-:Y:S02]  /*0410*/  SEL R4, R4, 0xffff, P2 ;  /* 0x0000ffff04047807 */ /* 0x000fe40001000000 */
[----:B------:R-:W-:Y:S01]  /*0420*/  LOP3.LUT R5, R16, 0x80000000, RZ, 0xfc, !PT ;  /* 0x8000000010057812 */ /* 0x000fe200078efcff */
[----:B------:R-:W-:Y:S01]  /*0430*/  VIADD R14, R23, 0xffffffff ;  /* 0xffffffff170e7836 */ /* 0x000fe20000000000 */
[----:B------:R-:W-:Y:S02]  /*0440*/  LOP3.LUT R6, R6, 0x80000000, RZ, 0xfc, !PT ;  /* 0x8000000006067812 */ /* 0x000fe400078efcff */
[----:B------:R-:W-:Y:S02]  /*0450*/  SHF.L.U32 R20, R13, R20, RZ ;  /* 0x000000140d147219 */ /* 0x000fe400000006ff */
[C---:B------:R-:W-:Y:S01]  /*0460*/  ISETP.NE.AND P2, PT, R24.reuse, RZ, PT ;  /* 0x000000ff1800720c */ /* 0x040fe20003f45270 */
[----:B------:R-:W-:Y:S01]  /*0470*/  VIADD R24, R24, 0xffffffff ;  /* 0xffffffff18187836 */ /* 0x000fe20000000000 */
[----:B------:R-:W-:Y:S01]  /*0480*/  LOP3.LUT R18, R18, 0x80000000, RZ, 0xfc, !PT ;  /* 0x8000000012127812 */ /* 0x000fe200078efcff */
[----:B------:R-:W-:Y:S01]  /*0490*/  VIADD R16, R25, 0xffffffff ;  /* 0xffffffff19107836 */ /* 0x000fe20000000000 */
[----:B------:R-:W-:-:S02]  /*04a0*/  SHF.L.U32 R22, R13, R22, RZ ;  /* 0x000000160d167219 */ /* 0x000fc400000006ff */
[----:B------:R-:W-:Y:S01]  /*04b0*/  ISETP.NE.AND P6, PT, R19, RZ, PT ;  /* 0x000000ff1300720c */ /* 0x000fe20003fc5270 */
[----:B------:R-:W-:Y:S01]  /*04c0*/  VIADD R26, R7, 0xffffffff ;  /* 0xffffffff071a7836 */ /* 0x000fe20000000000 */
[----:B------:R-:W-:Y:S02]  /*04d0*/  SEL R6, R6, 0xffff, P0 ;  /* 0x0000ffff06067807 */ /* 0x000fe40000000000 */
[----:B------:R-:W-:Y:S02]  /*04e0*/  LOP3.LUT R20, R20, 0x80000000, RZ, 0xfc, !PT ;  /* 0x8000000014147812 */ /* 0x000fe400078efcff */
[----:B------:R-:W-:Y:S02]  /*04f0*/  SHF.L.U32 R14, R13, R14, RZ ;  /* 0x0000000e0d0e7219 */ /* 0x000fe400000006ff */
[----:B------:R-:W-:Y:S02]  /*0500*/  ISETP.NE.AND P0, PT, R7, RZ, PT ;  /* 0x000000ff0700720c */ /* 0x000fe40003f05270 */
[----:B------:R-:W-:-:S02]  /*0510*/  ISETP.NE.AND P5, PT, R21, RZ, PT ;  /* 0x000000ff1500720c */ /* 0x000fc40003fa5270 */
[----:B------:R-:W-:Y:S01]  /*0520*/  SEL R7, R18, 0xffff, P4 ;  /* 0x0000ffff12077807 */ /* 0x000fe20002000000 */
[----:B------:R-:W-:Y:S01]  /*0530*/  VIADD R18, R8, 0xffffffff ;  /* 0xffffffff08127836 */ /* 0x000fe20000000000 */
[----:B------:R-:W-:Y:S02]  /*0540*/  LOP3.LUT R22, R22, 0x80000000, RZ, 0xfc, !PT ;  /* 0x8000000016167812 */ /* 0x000fe400078efcff */
[C---:B------:R-:W-:Y:S02]  /*0550*/  SHF.L.U32 R24, R13.reuse, R24, RZ ;  /* 0x000000180d187219 */ /* 0x040fe400000006ff */
[----:B------:R-:W-:Y:S02]  /*0560*/  SHF.L.U32 R16, R13, R16, RZ ;  /* 0x000000100d107219 */ /* 0x000fe400000006ff */
[----:B------:R-:W-:Y:S02]  /*0570*/  ISETP.NE.AND P4, PT, R8, RZ, PT ;  /* 0x000000ff0800720c */ /* 0x000fe40003f85270 */
[----:B------:R-:W-:-:S02]  /*0580*/  ISETP.NE.AND P3, PT, R23, RZ, PT ;  /* 0x000000ff1700720c */ /* 0x000fc40003f65270 */
[----:B------:R-:W-:Y:S01]  /*0590*/  SEL R8, R20, 0xffff, P6 ;  /* 0x0000ffff14087807 */ /* 0x000fe20003000000 */
[----:B------:R-:W-:Y:S01]  /*05a0*/  VIADD R20, R9, 0xffffffff ;  /* 0xffffffff09147836 */ /* 0x000fe20000000000 */
[----:B------:R-:W-:Y:S02]  /*05b0*/  LOP3.LUT R14, R14, 0x80000000, RZ, 0xfc, !PT ;  /* 0x800000000e0e7812 */ /* 0x000fe400078efcff */
[----:B------:R-:W-:Y:S02]  /*05c0*/  SEL R5, R5, 0xffff, P1 ;  /* 0x0000ffff05057807 */ /* 0x000fe40000800000 */
[----:B------:R-:W-:Y:S02]  /*05d0*/  ISETP.NE.AND P6, PT, R9, RZ, PT ;  /* 0x000000ff0900720c */ /* 0x000fe40003fc5270 */
[----:B------:R-:W-:Y:S02]  /*05e0*/  ISETP.NE.AND P1, PT, R25, RZ, PT ;  /* 0x000000ff1900720c */ /* 0x000fe40003f25270 */
[----:B------:R-:W-:Y:S01]  /*05f0*/  SEL R9, R22, 0xffff, P5 ;  /* 0x0000ffff16097807 */ /* 0x000fe20002800000 */
[----:B------:R-:W-:Y:S01]  /*0600*/  VIADD R22, R10, 0xffffffff ;  /* 0xffffffff0a167836 */ /* 0x000fe20000000000 */
[----:B------:R-:W-:-:S02]  /*0610*/  LOP3.LUT R24, R24, 0x80000000, RZ, 0xfc, !PT ;  /* 0x8000000018187812 */ /* 0x000fc400078efcff */
[----:B------:R-:W-:Y:S02]  /*0620*/  LOP3.LUT R16, R16, 0x80000000, RZ, 0xfc, !PT ;  /* 0x8000000010107812 */ /* 0x000fe400078efcff */
[----:B------:R-:W-:Y:S02]  /*0630*/  ISETP.NE.AND P5, PT, R10, RZ, PT ;  /* 0x000000ff0a00720c */ /* 0x000fe40003fa5270 */
[----:B------:R-:W-:Y:S01]  /*0640*/  SEL R10, R14, 0xffff, P3 ;  /* 0x0000ffff0e0a7807 */ /* 0x000fe20001800000 */
[C---:B------:R-:W-:Y:S01]  /*0650*/  VIADD R14, R11.reuse, 0xffffffff ;  /* 0xffffffff0b0e7836 */ /* 0x040fe20000000000 */
[----:B------:R-:W-:Y:S02]  /*0660*/  ISETP.NE.AND P3, PT, R11, RZ, PT ;  /* 0x000000ff0b00720c */ /* 0x000fe40003f65270 */
[----:B------:R-:W-:Y:S02]  /*0670*/  SEL R11, R24, 0xffff, P2 ;  /* 0x0000ffff180b7807 */ /* 0x000fe40001000000 */
[----:B------:R-:W-:-:S02]  /*0680*/  SEL R16, R16, 0xffff, P1 ;  /* 0x0000ffff10107807 */ /* 0x000fc40000800000 */
[C---:B------:R-:W-:Y:S01]  /*0690*/  ISETP.NE.AND P2, PT, R2.reuse, RZ, PT ;  /* 0x000000ff0200720c */ /* 0x040fe20003f45270 */
[----:B------:R-:W-:Y:S01]  /*06a0*/  VIADD R2, R2, 0xffffffff ;  /* 0xffffffff02027836 */ /* 0x000fe20000000000 */
[C---:B------:R-:W-:Y:S01]  /*06b0*/  ISETP.NE.AND P1, PT, R12.reuse, RZ, PT ;  /* 0x000000ff0c00720c */ /* 0x040fe20003f25270 */
[----:B------:R-:W-:Y:S01]  /*06c0*/  VIADD R12, R12, 0xffffffff ;  /* 0xffffffff0c0c7836 */ /* 0x000fe20000000000 */
[C---:B------:R-:W-:Y:S02]  /*06d0*/  SHF.L.U32 R22, R13.reuse, R22, RZ ;  /* 0x000000160d167219 */ /* 0x040fe400000006ff */
[C---:B------:R-:W-:Y:S02]  /*06e0*/  SHF.L.U32 R26, R13.reuse, R26, RZ ;  /* 0x0000001a0d1a7219 */ /* 0x040fe400000006ff */
[C---:B------:R-:W-:Y:S02]  /*06f0*/  SHF.L.U32 R18, R13.reuse, R18, RZ ;  /* 0x000000120d127219 */ /* 0x040fe400000006ff */
[----:B------:R-:W-:-:S02]  /*0700*/  SHF.L.U32 R20, R13, R20, RZ ;  /* 0x000000140d147219 */ /* 0x000fc400000006ff */
[C---:B------:R-:W-:Y:S02]  /*0710*/  SHF.L.U32 R14, R13.reuse, R14, RZ ;  /* 0x0000000e0d0e7219 */ /* 0x040fe400000006ff */
[C---:B------:R-:W-:Y:S02]  /*0720*/  SHF.L.U32 R2, R13.reuse, R2, RZ ;  /* 0x000000020d027219 */ /* 0x040fe400000006ff */
[----:B------:R-:W-:Y:S01]  /*0730*/  SHF.L.U32 R12, R13, R12, RZ ;  /* 0x0000000c0d0c7219 */ /* 0x000fe200000006ff */
[----:B------:R-:W-:Y:S01]  /*0740*/  IMAD R13, R0, 0x40, R15 ;  /* 0x00000040000d7824 */ /* 0x000fe200078e020f */
[----:B------:R-:W-:Y:S02]  /*0750*/  LOP3.LUT R22, R22, 0x80000000, RZ, 0xfc, !PT ;  /* 0x8000000016167812 */ /* 0x000fe400078efcff */
[----:B------:R-:W-:Y:S02]  /*0760*/  LOP3.LUT R17, R26, 0x80000000, RZ, 0xfc, !PT ;  /* 0x800000001a117812 */ /* 0x000fe400078efcff */
[----:B------:R-:W-:Y:S01]  /*0770*/  LOP3.LUT R18, R18, 0x80000000, RZ, 0xfc, !PT ;  /* 0x8000000012127812 */ /* 0x000fe200078efcff */
[----:B------:R0:W-:Y:S01]  /*0780*/  STS.128 [R13], R4 ;  /* 0x000000040d007388 */ /* 0x0001e20000000c00 */
[----:B------:R-:W-:-:S02]  /*0790*/  LOP3.LUT R19, R20, 0x80000000, RZ, 0xfc, !PT ;  /* 0x8000000014137812 */ /* 0x000fc400078efcff */
[----:B------:R-:W-:Y:S01]  /*07a0*/  LOP3.LUT R14, R14, 0x80000000, RZ, 0xfc, !PT ;  /* 0x800000000e0e7812 */ /* 0x000fe200078efcff */
[----:B------:R0:W-:Y:S01]  /*07b0*/  STS.128 [R13+0x10], R8 ;  /* 0x000010080d007388 */ /* 0x0001e20000000c00 */
[----:B------:R-:W-:Y:S02]  /*07c0*/  LOP3.LUT R2, R2, 0x80000000, RZ, 0xfc, !PT ;  /* 0x8000000002027812 */ /* 0x000fe400078efcff */
[----:B------:R-:W-:Y:S02]  /*07d0*/  LOP3.LUT R12, R12, 0x80000000, RZ, 0xfc, !PT ;  /* 0x800000000c0c7812 */ /* 0x000fe400078efcff */
[----:B------:R-:W-:Y:S02]  /*07e0*/  SEL R20, R22, 0xffff, P5 ;  /* 0x0000ffff16147807 */ /* 0x000fe40002800000 */
[----:B------:R-:W-:Y:S02]  /*07f0*/  SEL R17, R17, 0xffff, P0 ;  /* 0x0000ffff11117807 */ /* 0x000fe40000000000 */
[----:B------:R-:W-:-:S02]  /*0800*/  SEL R18, R18, 0xffff, P4 ;  /* 0x0000ffff12127807 */ /* 0x000fc40002000000 */
[----:B------:R-:W-:Y:S02]  /*0810*/  SEL R19, R19, 0xffff, P6 ;  /* 0x0000ffff13137807 */ /* 0x000fe40003000000 */
[----:B------:R-:W-:Y:S02]  /*0820*/  SEL R21, R14, 0xffff, P3 ;  /* 0x0000ffff0e157807 */ /* 0x000fe40001800000 */
[----:B------:R-:W-:Y:S01]  /*0830*/  SEL R22, R2, 0xffff, P2 ;  /* 0x0000ffff02167807 */ /* 0x000fe20001000000 */
[----:B------:R0:W-:Y:S01]  /*0840*/  STS.128 [R13+0x20], R16 ;  /* 0x000020100d007388 */ /* 0x0001e20000000c00 */
[----:B------:R-:W-:-:S05]  /*0850*/  SEL R23, R12, 0xffff, P1 ;  /* 0x0000ffff0c177807 */ /* 0x000fca0000800000 */
[----:B------:R0:W-:Y:S01]  /*0860*/  STS.128 [R13+0x30], R20 ;  /* 0x000030140d007388 */ /* 0x0001e20000000c00 */
[----:B------:R-:W-:Y:S06]  /*0870*/  BAR.SYNC.DEFER_BLOCKING 0x0 ;  /* 0x0000000000007b1d */ /* 0x000fec0000010000 */
.L_x_2660:
[----:B01----:R-:W0:Y:S01]  /*0880*/  LDS.128 R4, [R13+0x10] ;  /* 0x000010000d047984 */ /* 0x003e220000000c00 */
[----:B------:R-:W-:Y:S03]  /*0890*/  BSSY.RECONVERGENT B0, `(.L_x_2552) ;  /* 0x00000b5000007945 */ /* 0x000fe60003800200 */
[----:B------:R-:W1:Y:S04]  /*08a0*/  LDS.128 R8, [R13] ;  /* 0x000000000d087984 */ /* 0x000e680000000c00 */
[----:B--2---:R-:W2:Y:S04]  /*08b0*/  LDS.128 R16, [R13+0x20] ;  /* 0x000020000d107984 */ /* 0x004ea80000000c00 */
[----:B------:R-:W3:Y:S01]  /*08c0*/  LDS.128 R20, [R13+0x30] ;  /* 0x000030000d147984 */ /* 0x000ee20000000c00 */
        /* <DEDUP_REMOVED lines=80> */
[----:B------:R-:W-:Y:S02]  /*0dd0*/  ISETP.GE.AND P2, PT, R8, RZ, PT ;  /* 0x000000ff0800720c */ /* 0x000fe40003f46270 */
[----:B------:R-:W-:Y:S02]  /*0de0*/  ISETP.GE.AND P1, PT, R4, RZ, PT ;  /* 0x000000ff0400720c */ /* 0x000fe40003f26270 */
[----:B------:R-:W-:Y:S02]  /*0df0*/  ISETP.GE.AND P0, PT, R16, RZ, PT ;  /* 0x000000ff1000720c */ /* 0x000fe40003f06270 */
[----:B------:R-:W-:Y:S02]  /*0e00*/  ISETP.GE.AND P4, PT, R20, RZ, PT ;  /* 0x000000ff1400720c */ /* 0x000fe40003f86270 */
[----:B------:R-:W-:-:S05]  /*0e10*/  ISETP.GE.AND P6, PT, R9, RZ, PT ;  /* 0x000000ff0900720c */ /* 0x000fca0003fc6270 */
[-C--:B------:R-:W-:Y:S02]  /*0e20*/  @P2 LOP3.LUT R12, R8, R2.reuse, RZ, 0x30, !PT ;  /* 0x00000002080c2212 */ /* 0x080fe400078e30ff */
[-C--:B------:R-:W-:Y:S02]  /*0e30*/  @P1 LOP3.LUT R14, R4, R2.reuse, RZ, 0x30, !PT ;  /* 0x00000002040e1212 */ /* 0x080fe400078e30ff */
[----:B------:R-:W0:Y:S02]  /*0e40*/  @P2 POPC R24, R12 ;  /* 0x0000000c00182309 */ /* 0x000e240000000000 */
[----:B------:R-:W-:-:S06]  /*0e50*/  @P4 LOP3.LUT R26, R20, R2, RZ, 0x30, !PT ;  /* 0x00000002141a4212 */ /* 0x000fcc00078e30ff */
[----:B------:R-:W1:Y:S01]  /*0e60*/  @P1 POPC R15, R14 ;  /* 0x0000000e000f1309 */ /* 0x000e620000000000 */
[----:B0-----:R-:W-:Y:S02]  /*0e70*/  ISETP.NE.OR P3, PT, R24, 0x1, !P2 ;  /* 0x000000011800780c */ /* 0x001fe40005765670 */
[----:B------:R-:W-:-:S05]  /*0e80*/  @P0 LOP3.LUT R24, R16, R2, RZ, 0x30, !PT ;  /* 0x0000000210180212 */ /* 0x000fca00078e30ff */
[----:B------:R-:W0:Y:S01]  /*0e90*/  @P0 POPC R25, R24 ;  /* 0x0000001800190309 */ /* 0x000e220000000000 */
[----:B-1----:R-:W-:Y:S01]  /*0ea0*/  ISETP.NE.OR P5, PT, R15, 0x1, !P1 ;  /* 0x000000010f00780c */ /* 0x002fe20004fa5670 */
[----:B------:R-:W-:-:S04]  /*0eb0*/  IMAD.MOV.U32 R15, RZ, RZ, R8 ;  /* 0x000000ffff0f7224 */ /* 0x000fc800078e0008 */
[----:B------:R-:W-:Y:S02]  /*0ec0*/  @!P3 LOP3.LUT R12, R12, 0x80000000, RZ, 0xfc, !PT ;  /* 0x800000000c0cb812 */ /* 0x000fe400078efcff */
[----:B------:R-:W1:Y:S01]  /*0ed0*/  @P4 POPC R8, R26 ;  /* 0x0000001a00084309 */ /* 0x000e620000000000 */
[----:B------:R-:W-:Y:S02]  /*0ee0*/  ISETP.GE.AND P3, PT, R5, RZ, PT ;  /* 0x000000ff0500720c */ /* 0x000fe40003f66270 */
[----:B------:R-:W-:Y:S01]  /*0ef0*/  @P2 IMAD.MOV.U32 R15, RZ, RZ, R12 ;  /* 0x000000ffff0f2224 */ /* 0x000fe200078e000c */
[----:B------:R-:W-:Y:S02]  /*0f00*/  @P6 LOP3.LUT R12, R9, R2, RZ, 0x30, !PT ;  /* 0x00000002090c6212 */ /* 0x000fe400078e30ff */
[----:B0-----:R-:W-:Y:S02]  /*0f10*/  ISETP.NE.OR P2, PT, R25, 0x1, !P0 ;  /* 0x000000011900780c */ /* 0x001fe40004745670 */
[----:B------:R-:W0:Y:S01]  /*0f20*/  @P6 POPC R25, R12 ;  /* 0x0000000c00196309 */ /* 0x000e220000000000 */
[----:B------:R-:W-:-:S02]  /*0f30*/  @!P5 LOP3.LUT R14, R14, 0x80000000, RZ, 0xfc, !PT ;  /* 0x800000000e0ed812 */ /* 0x000fc400078efcff */
[----:B------:R-:W-:-:S03]  /*0f40*/  ISETP.GE.AND P5, PT, R17, RZ, PT ;  /* 0x000000ff1100720c */ /* 0x000fc60003fa6270 */
[----:B------:R-:W-:Y:S01]  /*0f50*/  @P1 IMAD.MOV.U32 R4, RZ, RZ, R14 ;  /* 0x000000ffff041224 */ /* 0x000fe200078e000e */
[----:B-1----:R-:W-:Y:S02]  /*0f60*/  ISETP.NE.OR P1, PT, R8, 0x1, !P4 ;  /* 0x000000010800780c */ /* 0x002fe40006725670 */
[----:B------:R-:W-:Y:S02]  /*0f70*/  @P3 LOP3.LUT R8, R5, R2, RZ, 0x30, !PT ;  /* 0x0000000205083212 */ /* 0x000fe400078e30ff */
[----:B------:R-:W-:Y:S02]  /*0f80*/  @!P2 LOP3.LUT R24, R24, 0x80000000, RZ, 0xfc, !PT ;  /* 0x800000001818a812 */ /* 0x000fe400078efcff */
[----:B------:R-:W-:Y:S01]  /*0f90*/  ISETP.GE.AND P2, PT, R21, RZ, PT ;  /* 0x000000ff1500720c */ /* 0x000fe20003f46270 */
[----:B------:R-:W1:Y:S02]  /*0fa0*/  @P3 POPC R14, R8 ;  /* 0x00000008000e3309 */ /* 0x000e640000000000 */
[----:B------:R-:W-:Y:S01]  /*0fb0*/  @P0 IMAD.MOV.U32 R16, RZ, RZ, R24 ;  /* 0x000000ffff100224 */ /* 0x000fe200078e0018 */
[----:B0-----:R-:W-:-:S02]  /*0fc0*/  ISETP.NE.OR P0, PT, R25, 0x1, !P6 ;  /* 0x000000011900780c */ /* 0x001fc40007705670 */
[-C--:B------:R-:W-:Y:S02]  /*0fd0*/  @P5 LOP3.LUT R24, R17, R2.reuse, RZ, 0x30, !PT ;  /* 0x0000000211185212 */ /* 0x080fe400078e30ff */
[----:B------:R-:W-:Y:S02]  /*0fe0*/  @!P1 LOP3.LUT R26, R26, 0x80000000, RZ, 0xfc, !PT ;  /* 0x800000001a1a9812 */ /* 0x000fe400078efcff */
[----:B------:R-:W0:Y:S01]  /*0ff0*/  @P5 POPC R25, R24 ;  /* 0x0000001800195309 */ /* 0x000e220000000000 */
[----:B------:R-:W-:Y:S02]  /*1000*/  ISETP.GE.AND P1, PT, R10, RZ, PT ;  /* 0x000000ff0a00720c */ /* 0x000fe40003f26270 */
[----:B------:R-:W-:Y:S01]  /*1010*/  @P2 LOP3.LUT R27, R21, R2, RZ, 0x30, !PT ;  /* 0x00000002151b2212 */ /* 0x000fe200078e30ff */
[----:B------:R-:W-:Y:S01]  /*1020*/  @P4 IMAD.MOV.U32 R20, RZ, RZ, R26 ;  /* 0x000000ffff144224 */ /* 0x000fe200078e001a */
[----:B-1----:R-:W-:-:S03]  /*1030*/  ISETP.NE.OR P4, PT, R14, 0x1, !P3 ;  /* 0x000000010e00780c */ /* 0x002fc60005f85670 */
[----:B------:R-:W1:Y:S01]  /*1040*/  @P2 POPC R14, R27 ;  /* 0x0000001b000e2309 */ /* 0x000e620000000000 */
[----:B------:R-:W-:Y:S02]  /*1050*/  @!P0 LOP3.LUT R12, R12, 0x80000000, RZ, 0xfc, !PT ;  /* 0x800000000c0c8812 */ /* 0x000fe400078efcff */
[----:B------:R-:W-:-:S03]  /*1060*/  ISETP.GE.AND P0, PT, R6, RZ, PT ;  /* 0x000000ff0600720c */ /* 0x000fc60003f06270 */
[----:B------:R-:W-:Y:S01]  /*1070*/  @P6 IMAD.MOV.U32 R9, RZ, RZ, R12 ;  /* 0x000000ffff096224 */ /* 0x000fe200078e000c */
[----:B0-----:R-:W-:Y:S02]  /*1080*/  ISETP.NE.OR P6, PT, R25, 0x1, !P5 ;  /* 0x000000011900780c */ /* 0x001fe40006fc5670 */
[-C--:B------:R-:W-:Y:S02]  /*1090*/  @P1 LOP3.LUT R12, R10, R2.reuse, RZ, 0x30, !PT ;  /* 0x000000020a0c1212 */ /* 0x080fe400078e30ff */
[----:B------:R-:W-:Y:S02]  /*10a0*/  @!P4 LOP3.LUT R8, R8, 0x80000000, RZ, 0xfc, !PT ;  /* 0x800000000808c812 */ /* 0x000fe400078efcff */
[----:B------:R-:W0:Y:S01]  /*10b0*/  @P1 POPC R25, R12 ;  /* 0x0000000c00191309 */ /* 0x000e220000000000 */
[----:B-1----:R-:W-:Y:S02]  /*10c0*/  ISETP.NE.OR P4, PT, R14, 0x1, !P2 ;  /* 0x000000010e00780c */ /* 0x002fe40005785670 */
[----:B------:R-:W-:Y:S01]  /*10d0*/  @P3 IMAD.MOV.U32 R5, RZ, RZ, R8 ;  /* 0x000000ffff053224 */ /* 0x000fe200078e0008 */
[----:B------:R-:W-:-:S02]  /*10e0*/  @P0 LOP3.LUT R26, R6, R2, RZ, 0x30, !PT ;  /* 0x00000002061a0212 */ /* 0x000fc400078e30ff */
[----:B------:R-:W-:Y:S02]  /*10f0*/  ISETP.GE.AND P3, PT, R18, RZ, PT ;  /* 0x000000ff1200720c */ /* 0x000fe40003f66270 */
[----:B------:R-:W1:Y:S01]  /*1100*/  @P0 POPC R8, R26 ;  /* 0x0000001a00080309 */ /* 0x000e620000000000 */
[----:B------:R-:W-:Y:S02]  /*1110*/  @!P6 LOP3.LUT R24, R24, 0x80000000, RZ, 0xfc, !PT ;  /* 0x800000001818e812 */ /* 0x000fe400078efcff */
[----:B------:R-:W-:-:S03]  /*1120*/  ISETP.GE.AND P6, PT, R22, RZ, PT ;  /* 0x000000ff1600720c */ /* 0x000fc60003fc6270 */
[----:B------:R-:W-:Y:S01]  /*1130*/  @P5 IMAD.MOV.U32 R17, RZ, RZ, R24 ;  /* 0x000000ffff115224 */ /* 0x000fe200078e0018 */
[----:B------:R-:W-:Y:S02]  /*1140*/  @!P4 LOP3.LUT R27, R27, 0x80000000, RZ, 0xfc, !PT ;  /* 0x800000001b1bc812 */ /* 0x000fe400078efcff */
[----:B0-----:R-:W-:Y:S02]  /*1150*/  ISETP.NE.OR P5, PT, R25, 0x1, !P1 ;  /* 0x000000011900780c */ /* 0x001fe40004fa5670 */
[-C--:B------:R-:W-:Y:S01]  /*1160*/  @P3 LOP3.LUT R14, R18, R2.reuse, RZ, 0x30, !PT ;  /* 0x00000002120e3212 */ /* 0x080fe200078e30ff */
[----:B------:R-:W-:Y:S01]  /*1170*/  @P2 IMAD.MOV.U32 R21, RZ, RZ, R27 ;  /* 0x000000ffff152224 */ /* 0x000fe200078e001b */
[----:B------:R-:W-:Y:S02]  /*1180*/  ISETP.GE.AND P4, PT, R11, RZ, PT ;  /* 0x000000ff0b00720c */ /* 0x000fe40003f86270 */
[----:B-1----:R-:W-:Y:S02]  /*1190*/  ISETP.NE.OR P2, PT, R8, 0x1, !P0 ;  /* 0x000000010800780c */ /* 0x002fe40004745670 */
[----:B------:R-:W0:Y:S01]  /*11a0*/  @P3 POPC R8, R14 ;  /* 0x0000000e00083309 */ /* 0x000e220000000000 */
[----:B------:R-:W-:-:S04]  /*11b0*/  @P6 LOP3.LUT R24, R22, R2, RZ, 0x30, !PT ;  /* 0x0000000216186212 */ /* 0x000fc800078e30ff */
[----:B------:R-:W-:Y:S02]  /*11c0*/  @!P5 LOP3.LUT R12, R12, 0x80000000, RZ, 0xfc, !PT ;  /* 0x800000000c0cd812 */ /* 0x000fe400078efcff */
[----:B------:R-:W-:Y:S01]  /*11d0*/  ISETP.GE.AND P5, PT, R7, RZ, PT ;  /* 0x000000ff0700720c */ /* 0x000fe20003fa6270 */
[----:B------:R-:W1:Y:S02]  /*11e0*/  @P6 POPC R25, R24 ;  /* 0x0000001800196309 */ /* 0x000e640000000000 */
[----:B------:R-:W-:Y:S01]  /*11f0*/  @P1 IMAD.MOV.U32 R10, RZ, RZ, R12 ;  /* 0x000000ffff0a1224 */ /* 0x000fe200078e000c */
[----:B------:R-:W-:Y:S02]  /*1200*/  @!P2 LOP3.LUT R26, R26, 0x80000000, RZ, 0xfc, !PT ;  /* 0x800000001a1aa812 */ /* 0x000fe400078efcff */
        /* <DEDUP_REMOVED lines=29> */
.L_x_2553:
[----:B------:R-:W-:Y:S05]  /*13e0*/  BSYNC.RECONVERGENT B0 ;  /* 0x0000000000007941 */ /* 0x000fea0003800200 */
.L_x_2552:
        /* <DEDUP_REMOVED lines=27> */
.L_x_2555:
[----:B------:R-:W-:Y:S05]  /*15a0*/  BSYNC.RECONVERGENT B0 ;  /* 0x0000000000007941 */ /* 0x000fea0003800200 */
.L_x_2554:
        /* <DEDUP_REMOVED lines=17> */
.L_x_2557:
[----:B------:R-:W-:Y:S05]  /*16c0*/  BSYNC.RECONVERGENT B0 ;  /* 0x0000000000007941 */ /* 0x000fea0003800200 */
.L_x_2556:
        /* <DEDUP_REMOVED lines=17> */
.L_x_2559:
[----:B------:R-:W-:Y:S05]  /*17e0*/  BSYNC.RECONVERGENT B0 ;  /* 0x0000000000007941 */ /* 0x000fea0003800200 */
.L_x_2558:
        /* <DEDUP_REMOVED lines=17> */
.L_x_2561:
[----:B------:R-:W-:Y:S05]  /*1900*/  BSYNC.RECONVERGENT B0 ;  /* 0x0000000000007941 */ /* 0x000fea0003800200 */
.L_x_2560:
        /* <DEDUP_REMOVED lines=17> */
.L_x_2563:
[----:B------:R-:W-:Y:S05]  /*1a20*/  BSYNC.RECONVERGENT B0 ;  /* 0x0000000000007941 */ /* 0x000fea0003800200 */
.L_x_2562:
        /* <DEDUP_REMOVED lines=17> */
.L_x_2565:
[----:B------:R-:W-:Y:S05]  /*1b40*/  BSYNC.RECONVERGENT B0 ;  /* 0x0000000000007941 */ /* 0x000fea0003800200 */
.L_x_2564:
        /* <DEDUP_REMOVED lines=17> */
.L_x_2567:
[----:B------:R-:W-:Y:S05]  /*1c60*/  BSYNC.RECONVERGENT B0 ;  /* 0x0000000000007941 */ /* 0x000fea0003800200 */
.L_x_2566:
        /* <DEDUP_REMOVED lines=17> */
.L_x_2569:
[----:B------:R-:W-:Y:S05]  /*1d80*/  BSYNC.RECONVERGENT B0 ;  /* 0x0000000000007941 */ /* 0x000fea0003800200 */
.L_x_2568:
        /* <DEDUP_REMOVED lines=17> */
.L_x_2571:
[----:B------:R-:W-:Y:S05]  /*1ea0*/  BSYNC.RECONVERGENT B0 ;  /* 0x0000000000007941 */ /* 0x000fea0003800200 */
.L_x_2570:
        /* <DEDUP_REMOVED lines=17> */
.L_x_2573:
[----:B------:R-:W-:Y:S05]  /*1fc0*/  BSYNC.RECONVERGENT B0 ;  /* 0x0000000000007941 */ /* 0x000fea0003800200 */
.L_x_2572:
        /* <DEDUP_REMOVED lines=17> */
.L_x_2575:
[----:B------:R-:W-:Y:S05]  /*20e0*/  BSYNC.RECONVERGENT B0 ;  /* 0x0000000000007941 */ /* 0x000fea0003800200 */
.L_x_2574:
        /* <DEDUP_REMOVED lines=17> */
.L_x_2577:
[----:B------:R-:W-:Y:S05]  /*2200*/  BSYNC.RECONVERGENT B0 ;  /* 0x0000000000007941 */ /* 0x000fea0003800200 */
.L_x_2576:
        /* <DEDUP_REMOVED lines=17> */
.L_x_2579:
[----:B------:R-:W-:Y:S05]  /*2320*/  BSYNC.RECONVERGENT B0 ;  /* 0x0000000000007941 */ /* 0x000fea0003800200 */
.L_x_2578:
        /* <DEDUP_REMOVED lines=17> */
.L_x_2581:
[----:B------:R-:W-:Y:S05]  /*2440*/  BSYNC.RECONVERGENT B0 ;  /* 0x0000000000007941 */ /* 0x000fea0003800200 */
.L_x_2580:
        /* <DEDUP_REMOVED lines=17> */
.L_x_2583:
[----:B------:R-:W-:Y:S05]  /*2560*/  BSYNC.RECONVERGENT B0 ;  /* 0x0000000000007941 */ /* 0x000fea0003800200 */
.L_x_2582:
        /* <DEDUP_REMOVED lines=16> */
.L_x_2585:
[----:B------:R-:W-:Y:S05]  /*2670*/  BSYNC.RECONVERGENT B0 ;  /* 0x0000000000007941 */ /* 0x000fea0003800200 */
.L_x_2584:
[----:B------:R-:W-:Y:S01]  /*2680*/  ISETP.NE.AND P0, PT, R2, RZ, PT ;  /* 0x000000ff0200720c */ /* 0x000fe20003f05270 */
[----:B------:R-:W-:-:S12]  /*2690*/  BSSY.RECONVERGENT B0, `(.L_x_2586) ;  /* 0x0000092000007945 */ /* 0x000fd80003800200 */
[----:B------:R-:W-:Y:S05]  /*26a0*/  @!P0 BRA `(.L_x_2587) ;  /* 0x0000000800408947 */ /* 0x000fea0003800000 */
[-C--:B------:R-:W-:Y:S02]  /*26b0*/  LOP3.LUT R8, R15, R2.reuse, RZ, 0xc0, !PT ;  /* 0x000000020f087212 */ /* 0x080fe400078ec0ff */
[----:B0-234-:R-:W-:Y:S02]  /*26c0*/  LOP3.LUT R25, R4, R2, RZ, 0xc0, !PT ;  /* 0x0000000204197212 */ /* 0x01dfe400078ec0ff */
[----:B------:R-:W-:Y:S02]  /*26d0*/  ISETP.NE.AND P0, PT, R8, R15, PT ;  /* 0x0000000f0800720c */ /* 0x000fe40003f05270 */
[----:B------:R-:W-:Y:S02]  /*26e0*/  ISETP.NE.AND P5, PT, R25, R4, PT ;  /* 0x000000041900720c */ /* 0x000fe40003fa5270 */
[----:B------:R-:W-:Y:S02]  /*26f0*/  ISETP.EQ.AND P0, PT, R14, 0x2, !P0 ;  /* 0x000000020e00780c */ /* 0x000fe40004702270 */
[----:B------:R-:W-:-:S02]  /*2700*/  ISETP.EQ.AND P5, PT, R24, 0x2, !P5 ;  /* 0x000000021800780c */ /* 0x000fc40006fa2270 */
[----:B------:R-:W-:Y:S02]  /*2710*/  ISETP.GT.AND P0, PT, R15, -0x1, P0 ;  /* 0xffffffff0f00780c */ /* 0x000fe40000704270 */
[----:B------:R-:W-:Y:S02]  /*2720*/  ISETP.GT.AND P5, PT, R4, -0x1, P5 ;  /* 0xffffffff0400780c */ /* 0x000fe40002fa4270 */
[----:B------:R-:W-:-:S04]  /*2730*/  LOP3.LUT R25, R16, R2, RZ, 0xc0, !PT ;  /* 0x0000000210197212 */ /* 0x000fc800078ec0ff */
[----:B------:R-:W-:Y:S02]  /*2740*/  ISETP.NE.AND P1, PT, R25, R16, PT ;  /* 0x000000101900720c */ /* 0x000fe40003f25270 */
[-C--:B------:R-:W-:Y:S02]  /*2750*/  LOP3.LUT R25, R20, R2.reuse, RZ, 0xc0, !PT ;  /* 0x0000000214197212 */ /* 0x080fe400078ec0ff */
[----:B------:R-:W-:Y:S02]  /*2760*/  ISETP.EQ.AND P1, PT, R26, 0x2, !P1 ;  /* 0x000000021a00780c */ /* 0x000fe40004f22270 */
[----:B------:R-:W-:Y:S02]  /*2770*/  @!P0 LOP3.LUT R14, R15, R2, RZ, 0x30, !PT ;  /* 0x000000020f0e8212 */ /* 0x000fe400078e30ff */
[----:B------:R-:W-:Y:S02]  /*2780*/  ISETP.NE.AND P4, PT, R25, R20, PT ;  /* 0x000000141900720c */ /* 0x000fe40003f85270 */
[----:B------:R-:W0:Y:S01]  /*2790*/  @!P0 POPC R40, R14 ;  /* 0x0000000e00288309 */ /* 0x000e220000000000 */
[----:B------:R-:W-:-:S02]  /*27a0*/  ISETP.GT.AND P1, PT, R16, -0x1, P1 ;  /* 0xffffffff1000780c */ /* 0x000fc40000f24270 */
[-C--:B------:R-:W-:Y:S02]  /*27b0*/  @!P5 LOP3.LUT R24, R4, R2.reuse, RZ, 0x30, !PT ;  /* 0x000000020418d212 */ /* 0x080fe400078e30ff */
[----:B------:R-:W-:Y:S02]  /*27c0*/  ISETP.EQ.AND P4, PT, R27, 0x2, !P4 ;  /* 0x000000021b00780c */ /* 0x000fe40006782270 */
[-C--:B------:R-:W-:Y:S01]  /*27d0*/  LOP3.LUT R26, R9, R2.reuse, RZ, 0xc0, !PT ;  /* 0x00000002091a7212 */ /* 0x080fe200078ec0ff */
[----:B------:R-:W2:Y:S01]  /*27e0*/  @!P5 POPC R12, R24 ;  /* 0x00000018000cd309 */ /* 0x000ea20000000000 */
[----:B------:R-:W-:Y:S02]  /*27f0*/  ISETP.GT.AND P4, PT, R20, -0x1, P4 ;  /* 0xffffffff1400780c */ /* 0x000fe40002784270 */
[----:B------:R-:W-:Y:S02]  /*2800*/  ISETP.NE.AND P6, PT, R26, R9, PT ;  /* 0x000000091a00720c */ /* 0x000fe40003fc5270 */
[----:B------:R-:W-:-:S02]  /*2810*/  LOP3.LUT R26, R5, R2, RZ, 0xc0, !PT ;  /* 0x00000002051a7212 */ /* 0x000fc400078ec0ff */
[----:B0-----:R-:W-:Y:S02]  /*2820*/  ISETP.NE.OR P2, PT, R40, 0x1, P0 ;  /* 0x000000012800780c */ /* 0x001fe40000745670 */
[-C--:B------:R-:W-:Y:S02]  /*2830*/  @!P1 LOP3.LUT R8, R16, R2.reuse, RZ, 0x30, !PT ;  /* 0x0000000210089212 */ /* 0x080fe400078e30ff */
[----:B------:R-:W-:Y:S02]  /*2840*/  ISETP.EQ.AND P6, PT, R28, 0x2, !P6 ;  /* 0x000000021c00780c */ /* 0x000fe400077c2270 */
[----:B------:R-:W0:Y:S01]  /*2850*/  @!P1 POPC R25, R8 ;  /* 0x0000000800199309 */ /* 0x000e220000000000 */
[----:B--2---:R-:W-:Y:S02]  /*2860*/  ISETP.NE.OR P3, PT, R12, 0x1, P5 ;  /* 0x000000010c00780c */ /* 0x004fe40002f65670 */
[----:B------:R-:W-:Y:S02]  /*2870*/  @!P4 LOP3.LUT R12, R20, R2, RZ, 0x30, !PT ;  /* 0x00000002140cc212 */ /* 0x000fe400078e30ff */
[----:B------:R-:W-:-:S02]  /*2880*/  ISETP.GT.AND P6, PT, R9, -0x1, P6 ;  /* 0xffffffff0900780c */ /* 0x000fc400037c4270 */
[----:B------:R-:W-:Y:S02]  /*2890*/  @!P2 LOP3.LUT R14, R14, 0x80000000, RZ, 0xfc, !PT ;  /* 0x800000000e0ea812 */ /* 0x000fe400078efcff */
[----:B------:R-:W-:Y:S02]  /*28a0*/  ISETP.NE.AND P2, PT, R26, R5, PT ;  /* 0x000000051a00720c */ /* 0x000fe40003f45270 */
[----:B------:R-:W2:Y:S01]  /*28b0*/  @!P4 POPC R26, R12 ;  /* 0x0000000c001ac309 */ /* 0x000ea20000000000 */
[----:B------:R-:W-:Y:S01]  /*28c0*/  @!P0 IMAD.MOV.U32 R15, RZ, RZ, R14 ;  /* 0x000000ffff0f8224 */ /* 0x000fe200078e000e */
[----:B------:R-:W-:Y:S02]  /*28d0*/  LOP3.LUT R14, R17, R2, RZ, 0xc0, !PT ;  /* 0x00000002110e7212 */ /* 0x000fe400078ec0ff */
[----:B------:R-:W-:Y:S02]  /*28e0*/  ISETP.EQ.AND P2, PT, R29, 0x2, !P2 ;  /* 0x000000021d00780c */ /* 0x000fe40005742270 */
[----:B0-----:R-:W-:-:S02]  /*28f0*/  ISETP.NE.OR P0, PT, R25, 0x1, P1 ;  /* 0x000000011900780c */ /* 0x001fc40000f05670 */
[----:B------:R-:W-:Y:S02]  /*2900*/  @!P3 LOP3.LUT R24, R24, 0x80000000, RZ, 0xfc, !PT ;  /* 0x800000001818b812 */ /* 0x000fe400078efcff */
[----:B------:R-:W-:Y:S02]  /*2910*/  ISETP.NE.AND P3, PT, R14, R17, PT ;  /* 0x000000110e00720c */ /* 0x000fe40003f65270 */
[----:B------:R-:W-:Y:S01]  /*2920*/  @!P6 LOP3.LUT R14, R9, R2, RZ, 0x30, !PT ;  /* 0x00000002090ee212 */ /* 0x000fe200078e30ff */
[----:B------:R-:W-:Y:S01]  /*2930*/  @!P5 IMAD.MOV.U32 R4, RZ, RZ, R24 ;  /* 0x000000ffff04d224 */ /* 0x000fe200078e0018 */
[----:B------:R-:W-:Y:S02]  /*2940*/  ISETP.GT.AND P2, PT, R5, -0x1, P2 ;  /* 0xffffffff0500780c */ /* 0x000fe40001744270 */
[----:B------:R-:W0:Y:S01]  /*2950*/  @!P6 POPC R27, R14 ;  /* 0x0000000e001be309 */ /* 0x000e220000000000 */
[----:B--2---:R-:W-:Y:S02]  /*2960*/  ISETP.NE.OR P5, PT, R26, 0x1, P4 ;  /* 0x000000011a00780c */ /* 0x004fe400027a5670 */
        /* <DEDUP_REMOVED lines=9> */
[----:B------:R-:W2:Y:S01]  /*2a00*/  @!P2 POPC R26, R24 ;  /* 0x00000018001aa309 */ /* 0x000ea20000000000 */
[----:B------:R-:W-:Y:S02]  /*2a10*/  @!P5 LOP3.LUT R12, R12, 0x80000000, RZ, 0xfc, !PT ;  /* 0x800000000c0cd812 */ /* 0x000fe400078efcff */
[----:B------:R-:W-:Y:S02]  /*2a20*/  ISETP.EQ.AND P0, PT, R31, 0x2, !P0 ;  /* 0x000000021f00780c */ /* 0x000fe40004702270 */
[----:B0-----:R-:W-:Y:S01]  /*2a30*/  ISETP.NE.OR P5, PT, R27, 0x1, P6 ;  /* 0x000000011b00780c */ /* 0x001fe200037a5670 */
[----:B------:R-:W-:Y:S01]  /*2a40*/  @!P4 IMAD.MOV.U32 R20, RZ, RZ, R12 ;  /* 0x000000ffff14c224 */ /* 0x000fe200078e000c */
[----:B------:R-:W-:Y:S02]  /*2a50*/  ISETP.EQ.AND P1, PT, R32, 0x2, !P1 ;  /* 0x000000022000780c */ /* 0x000fe40004f22270 */
[----:B------:R-:W-:-:S02]  /*2a60*/  ISETP.GT.AND P0, PT, R21, -0x1, P0 ;  /* 0xffffffff1500780c */ /* 0x000fc40000704270 */
[-C--:B------:R-:W-:Y:S02]  /*2a70*/  @!P3 LOP3.LUT R8, R17, R2.reuse, RZ, 0x30, !PT ;  /* 0x000000021108b212 */ /* 0x080fe400078e30ff */
[----:B------:R-:W-:Y:S02]  /*2a80*/  ISETP.GT.AND P1, PT, R10, -0x1, P1 ;  /* 0xffffffff0a00780c */ /* 0x000fe40000f24270 */
[----:B------:R-:W-:Y:S01]  /*2a90*/  LOP3.LUT R27, R6, R2, RZ, 0xc0, !PT ;  /* 0x00000002061b7212 */ /* 0x000fe200078ec0ff */
[----:B------:R-:W0:Y:S02]  /*2aa0*/  @!P3 POPC R25, R8 ;  /* 0x000000080019b309 */ /* 0x000e240000000000 */
[----:B------:R-:W-:Y:S02]  /*2ab0*/  @!P5 LOP3.LUT R14, R14, 0x80000000, RZ, 0xfc, !PT ;  /* 0x800000000e0ed812 */ /* 0x000fe400078efcff */
[----:B------:R-:W-:Y:S02]  /*2ac0*/  ISETP.NE.AND P4, PT, R27, R6, PT ;  /* 0x000000061b00720c */ /* 0x000fe40003f85270 */
[----:B--2---:R-:W-:Y:S01]  /*2ad0*/  ISETP.NE.OR P5, PT, R26, 0x1, P2 ;  /* 0x000000011a00780c */ /* 0x004fe200017a5670 */
[----:B------:R-:W-:Y:S01]  /*2ae0*/  @!P6 IMAD.MOV.U32 R9, RZ, RZ, R14 ;  /* 0x000000ffff09e224 */ /* 0x000fe200078e000e */
[----:B------:R-:W-:-:S02]  /*2af0*/  ISETP.EQ.AND P4, PT, R33, 0x2, !P4 ;  /* 0x000000022100780c */ /* 0x000fc40006782270 */
[-C--:B------:R-:W-:Y:S02]  /*2b00*/  @!P0 LOP3.LUT R12, R21, R2.reuse, RZ, 0x30, !PT ;  /* 0x00000002150c8212 */ /* 0x080fe400078e30ff */
[-C--:B------:R-:W-:Y:S02]  /*2b10*/  @!P1 LOP3.LUT R27, R10, R2.reuse, RZ, 0x30, !PT ;  /* 0x000000020a1b9212 */ /* 0x080fe400078e30ff */
[----:B------:R-:W-:Y:S01]  /*2b20*/  ISETP.GT.AND P4, PT, R6, -0x1, P4 ;  /* 0xffffffff0600780c */ /* 0x000fe20002784270 */
[----:B------:R-:W2:Y:S01]  /*2b30*/  @!P0 POPC R26, R12 ;  /* 0x0000000c001a8309 */ /* 0x000ea20000000000 */
[----:B0-----:R-:W-:Y:S02]  /*2b40*/  ISETP.NE.OR P6, PT, R25, 0x1, P3 ;  /* 0x000000011900780c */ /* 0x001fe40001fc5670 */
[----:B------:R-:W-:Y:S02]  /*2b50*/  LOP3.LUT R25, R18, R2, RZ, 0xc0, !PT ;  /* 0x0000000212197212 */ /* 0x000fe400078ec0ff */
[----:B------:R-:W-:-:S02]  /*2b60*/  @!P5 LOP3.LUT R24, R24, 0x80000000, RZ, 0xfc, !PT ;  /* 0x800000001818d812 */ /* 0x000fc400078efcff */
[----:B------:R-:W-:Y:S01]  /*2b70*/  ISETP.NE.AND P5, PT, R25, R18, PT ;  /* 0x000000121900720c */ /* 0x000fe20003fa5270 */
[----:B------:R-:W0:Y:S01]  /*2b80*/  @!P1 POPC R14, R27 ;  /* 0x0000001b000e9309 */ /* 0x000e220000000000 */
[-C--:B------:R-:W-:Y:S01]  /*2b90*/  LOP3.LUT R25, R22, R2.reuse, RZ, 0xc0, !PT ;  /* 0x0000000216197212 */ /* 0x080fe200078ec0ff */
[----:B------:R-:W-:Y:S01]  /*2ba0*/  @!P2 IMAD.MOV.U32 R5, RZ, RZ, R24 ;  /* 0x000000ffff05a224 */ /* 0x000fe200078e0018 */
[----:B------:R-:W-:Y:S02]  /*2bb0*/  ISETP.EQ.AND P5, PT, R34, 0x2, !P5 ;  /* 0x000000022200780c */ /* 0x000fe40006fa2270 */
[----:B------:R-:W-:Y:S02]  /*2bc0*/  @!P4 LOP3.LUT R24, R6, R2, RZ, 0x30, !PT ;  /* 0x000000020618c212 */ /* 0x000fe400078e30ff */
[----:B--2---:R-:W-:Y:S02]  /*2bd0*/  ISETP.NE.OR P2, PT, R26, 0x1, P0 ;  /* 0x000000011a00780c */ /* 0x004fe40000745670 */
[----:B------:R-:W-:Y:S01]  /*2be0*/  @!P6 LOP3.LUT R8, R8, 0x80000000, RZ, 0xfc, !PT ;  /* 0x800000000808e812 */ /* 0x000fe200078efcff */
[----:B------:R-:W2:Y:S01]  /*2bf0*/  @!P4 POPC R26, R24 ;  /* 0x00000018001ac309 */ /* 0x000ea20000000000 */
[----:B------:R-:W-:-:S03]  /*2c00*/  ISETP.GT.AND P5, PT, R18, -0x1, P5 ;  /* 0xffffffff1200780c */ /* 0x000fc60002fa4270 */
[----:B------:R-:W-:Y:S01]  /*2c10*/  @!P3 IMAD.MOV.U32 R17, RZ, RZ, R8 ;  /* 0x000000ffff11b224 */ /* 0x000fe200078e0008 */
[----:B0-----:R-:W-:Y:S02]  /*2c20*/  ISETP.NE.OR P6, PT, R14, 0x1, P1 ;  /* 0x000000010e00780c */ /* 0x001fe40000fc5670 */
        /* <DEDUP_REMOVED lines=8> */
[----:B--2---:R-:W-:Y:S02]  /*2cb0*/  ISETP.NE.OR P6, PT, R26, 0x1, P4 ;  /* 0x000000011a00780c */ /* 0x004fe400027c5670 */
[----:B------:R-:W-:Y:S01]  /*2cc0*/  ISETP.GT.AND P3, PT, R22, -0x1, P3 ;  /* 0xffffffff1600780c */ /* 0x000fe20001f64270 */
[----:B------:R-:W-:Y:S01]  /*2cd0*/  @!P1 IMAD.MOV.U32 R10, RZ, RZ, R27 ;  /* 0x000000ffff0a9224 */ /* 0x000fe200078e001b */
[----:B------:R-:W-:Y:S01]  /*2ce0*/  ISETP.EQ.AND P2, PT, R36, 0x2, !P2 ;  /* 0x000000022400780c */ /* 0x000fe20005742270 */
[----:B------:R-:W0:Y:S01]  /*2cf0*/  @!P5 POPC R27, R8 ;  /* 0x00000008001bd309 */ /* 0x000e220000000000 */
[----:B------:R-:W-:Y:S02]  /*2d00*/  LOP3.LUT R14, R7, R2, RZ, 0xc0, !PT ;  /* 0x00000002070e7212 */ /* 0x000fe400078ec0ff */
[----:B------:R-:W-:-:S02]  /*2d10*/  ISETP.GT.AND P2, PT, R11, -0x1, P2 ;  /* 0xffffffff0b00780c */ /* 0x000fc40001744270 */
[-C--:B------:R-:W-:Y:S02]  /*2d20*/  LOP3.LUT R12, R19, R2.reuse, RZ, 0xc0, !PT ;  /* 0x00000002130c7212 */ /* 0x080fe400078ec0ff */
[----:B------:R-:W-:Y:S02]  /*2d30*/  LOP3.LUT R26, R23, R2, RZ, 0xc0, !PT ;  /* 0x00000002171a7212 */ /* 0x000fe400078ec0ff */
[----:B------:R-:W-:Y:S02]  /*2d40*/  ISETP.NE.AND P0, PT, R14, R7, PT ;  /* 0x000000070e00720c */ /* 0x000fe40003f05270 */
        /* <DEDUP_REMOVED lines=38> */
.L_x_2587:
[----:B------:R-:W-:Y:S05]  /*2fb0*/  BSYNC.RECONVERGENT B0 ;  /* 0x0000000000007941 */ /* 0x000fea0003800200 */
.L_x_2586:
[----:B------:R-:W-:Y:S06]  /*2fc0*/  BAR.SYNC.DEFER_BLOCKING 0x0 ;  /* 0x0000000000007b1d */ /* 0x000fec0000010000 */
[----:B------:R-:W-:Y:S01]  /*2fd0*/  BSSY.RECONVERGENT B0, `(.L_x_2588) ;  /* 0x00000d4000007945 */ /* 0x000fe20003800200 */
[----:B------:R-:W-:Y:S04]  /*2fe0*/  STS [R13], R15 ;  /* 0x0000000f0d007388 */ /* 0x000fe80000000800 */
[----:B------:R-:W-:Y:S04]  /*2ff0*/  STS [R13+0x10], R4 ;  /* 0x000010040d007388 */ /* 0x000fe80000000800 */
[----:B------:R5:W-:Y:S04]  /*3000*/  STS [R13+0x20], R16 ;  /* 0x000020100d007388 */ /* 0x000be80000000800 */
[----:B------:R-:W-:Y:S04]  /*3010*/  STS [R13+0x30], R20 ;  /* 0x000030140d007388 */ /* 0x000fe80000000800 */
[----:B------:R-:W-:Y:S01]  /*3020*/  STS [R13+0x4], R9 ;  /* 0x000004090d007388 */ /* 0x000fe20000000800 */
[----:B-----5:R-:W-:-:S03]  /*3030*/  IMAD R16, R0, -0x3c, R13 ;  /* 0xffffffc400107824 */ /* 0x020fc600078e020d */
        /* <DEDUP_REMOVED lines=18> */
[----:B------:R-:W-:Y:S04]  /*3160*/  LDS R20, [R16+0x380] ;  /* 0x0003800010147984 */ /* 0x000fe80000000800 */
[----:B------:R-:W-:Y:S04]  /*3170*/  LDS R22, [R16+0xc0] ;  /* 0x0000c00010167984 */ /* 0x000fe80000000800 */
[----:B------:R-:W-:Y:S04]  /*3180*/  LDS R28, [R16+0x1c0] ;  /* 0x0001c000101c7984 */ /* 0x000fe80000000800 */
[----:B------:R-:W-:Y:S01]  /*3190*/  LDS R30, [R16+0x2c0] ;  /* 0x0002c000101e7984 */ /* 0x000fe20000000800 */
[----:B-----5:R-:W-:-:S03]  /*31a0*/  ISETP.GT.AND P0, PT, R2, -0x1, PT ;  /* 0xffffffff0200780c */ /* 0x020fc60003f04270 */
[----:B------:R-:W-:Y:S01]  /*31b0*/  LDS R32, [R16+0x3c0] ;  /* 0x0003c00010207984 */ /* 0x000fe20000000800 */
[----:B0-----:R-:W-:-:S04]  /*31c0*/  VIMNMX R15, PT, PT, RZ, R12, PT ;  /* 0x0000000cff0f7248 */ /* 0x001fc80003fe0100 */
[----:B------:R-:W-:Y:S02]  /*31d0*/  LOP3.LUT R15, R15, 0x7fffffff, RZ, 0xc0, !PT ;  /* 0x7fffffff0f0f7812 */ /* 0x000fe400078ec0ff */
[----:B--2---:R-:W-:-:S03]  /*31e0*/  ISETP.GT.AND P2, PT, R4, -0x1, PT ;  /* 0xffffffff0400780c */ /* 0x004fc60003f44270 */
[C---:B------:R-:W-:Y:S02]  /*31f0*/  @!P0 LOP3.LUT R8, R2.reuse, 0x7fffffff, RZ, 0xc0, !PT ;  /* 0x7fffffff02088812 */ /* 0x040fe400078ec0ff */
[----:B------:R-:W-:-:S04]  /*3200*/  @!P0 LOP3.LUT P1, RZ, R2, R15, RZ, 0xc0, !PT ;  /* 0x0000000f02ff8212 */ /* 0x000fc8000782c0ff */
[----:B------:R-:W-:Y:S02]  /*3210*/  @!P0 SEL R10, R8, 0x80000000, !P1 ;  /* 0x80000000080a8807 */ /* 0x000fe40004800000 */
[----:B------:R-:W0:Y:S01]  /*3220*/  LDS R8, [R16+0x240] ;  /* 0x0002400010087984 */ /* 0x000e220000000800 */
[----:B---3--:R-:W-:Y:S02]  /*3230*/  ISETP.GT.AND P1, PT, R5, -0x1, PT ;  /* 0xffffffff0500780c */ /* 0x008fe40003f24270 */
[----:B------:R-:W-:Y:S02]  /*3240*/  @!P0 LOP3.LUT R15, R10, R15, RZ, 0xfc, !PT ;  /* 0x0000000f0a0f8212 */ /* 0x000fe400078efcff */
[----:B------:R-:W-:Y:S02]  /*3250*/  @!P2 LOP3.LUT R9, R4, 0x7fffffff, RZ, 0xc0, !PT ;  /* 0x7fffffff0409a812 */ /* 0x000fe400078ec0ff */
[----:B------:R-:W-:-:S04]  /*3260*/  @!P2 LOP3.LUT P0, RZ, R15, 0x7fffffff, R4, 0x80, !PT ;  /* 0x7fffffff0fffa812 */ /* 0x000fc80007808004 */
[----:B------:R-:W-:Y:S02]  /*3270*/  @!P2 SEL R10, R9, 0x80000000, !P0 ;  /* 0x80000000090aa807 */ /* 0x000fe40004000000 */
[----:B------:R-:W2:Y:S02]  /*3280*/  LDS R9, [R16+0x340] ;  /* 0x0003400010097984 */ /* 0x000ea40000000800 */
[----:B------:R-:W-:Y:S02]  /*3290*/  @!P2 LOP3.LUT R15, R10, R15, RZ, 0xfc, !PT ;  /* 0x0000000f0a0fa212 */ /* 0x000fe400078efcff */
[----:B----4-:R-:W-:Y:S02]  /*32a0*/  ISETP.GT.AND P2, PT, R6, -0x1, PT ;  /* 0xffffffff0600780c */ /* 0x010fe40003f44270 */
[----:B------:R-:W-:Y:S02]  /*32b0*/  @!P1 LOP3.LUT R10, R5, 0x7fffffff, RZ, 0xc0, !PT ;  /* 0x7fffffff050a9812 */ /* 0x000fe400078ec0ff */
[----:B------:R-:W-:-:S04]  /*32c0*/  @!P1 LOP3.LUT P0, RZ, R15, 0x7fffffff, R5, 0x80, !PT ;  /* 0x7fffffff0fff9812 */ /* 0x000fc80007808005 */
[----:B------:R-:W-:Y:S02]  /*32d0*/  @!P1 SEL R14, R10, 0x80000000, !P0 ;  /* 0x800000000a0e9807 */ /* 0x000fe40004000000 */
[----:B------:R-:W3:Y:S02]  /*32e0*/  LDS R10, [R16+0x80] ;  /* 0x00008000100a7984 */ /* 0x000ee40000000800 */
[----:B------:R-:W-:Y:S02]  /*32f0*/  @!P1 LOP3.LUT R15, R14, R15, RZ, 0xfc, !PT ;  /* 0x0000000f0e0f9212 */ /* 0x000fe400078efcff */
[----:B-1----:R-:W-:Y:S02]  /*3300*/  ISETP.GT.AND P1, PT, R7, -0x1, PT ;  /* 0xffffffff0700780c */ /* 0x002fe40003f24270 */
[----:B------:R-:W-:Y:S02]  /*3310*/  @!P2 LOP3.LUT R11, R6, 0x7fffffff, RZ, 0xc0, !PT ;  /* 0x7fffffff060ba812 */ /* 0x000fe400078ec0ff */
[----:B------:R-:W-:-:S04]  /*3320*/  @!P2 LOP3.LUT P0, RZ, R15, 0x7fffffff, R6, 0x80, !PT ;  /* 0x7fffffff0fffa812 */ /* 0x000fc80007808006 */
[----:B------:R-:W-:Y:S02]  /*3330*/  @!P2 SEL R14, R11, 0x80000000, !P0 ;  /* 0x800000000b0ea807 */ /* 0x000fe40004000000 */
[----:B------:R-:W1:Y:S02]  /*3340*/  LDS R11, [R16+0x180] ;  /* 0x00018000100b7984 */ /* 0x000e640000000800 */
[----:B------:R-:W-:Y:S02]  /*3350*/  @!P2 LOP3.LUT R15, R14, R15, RZ, 0xfc, !PT ;  /* 0x0000000f0e0fa212 */ /* 0x000fe400078efcff */
[----:B0-----:R-:W-:Y:S02]  /*3360*/  ISETP.GT.AND P2, PT, R8, -0x1, PT ;  /* 0xffffffff0800780c */ /* 0x001fe40003f44270 */
[----:B------:R-:W-:Y:S02]  /*3370*/  @!P1 LOP3.LUT R14, R7, 0x7fffffff, RZ, 0xc0, !PT ;  /* 0x7fffffff070e9812 */ /* 0x000fe400078ec0ff */
[----:B------:R-:W-:-:S04]  /*3380*/  @!P1 LOP3.LUT P0, RZ, R15, 0x7fffffff, R7, 0x80, !PT ;  /* 0x7fffffff0fff9812 */ /* 0x000fc80007808007 */
[----:B------:R-:W-:Y:S02]  /*3390*/  @!P1 SEL R18, R14, 0x80000000, !P0 ;  /* 0x800000000e129807 */ /* 0x000fe40004000000 */
[----:B------:R-:W0:Y:S02]  /*33a0*/  LDS R14, [R16+0x280] ;  /* 0x00028000100e7984 */ /* 0x000e240000000800 */
        /* <DEDUP_REMOVED lines=150> */
.L_x_2589:
[----:B------:R-:W-:Y:S05]  /*3d10*/  BSYNC.RECONVERGENT B0 ;  /* 0x0000000000007941 */ /* 0x000fea0003800200 */
.L_x_2588:
        /* <DEDUP_REMOVED lines=27> */
.L_x_2591:
[----:B------:R-:W-:Y:S05]  /*3ed0*/  BSYNC.RECONVERGENT B0 ;  /* 0x0000000000007941 */ /* 0x000fea0003800200 */
.L_x_2590:
        /* <DEDUP_REMOVED lines=17> */
.L_x_2593:
[----:B------:R-:W-:Y:S05]  /*3ff0*/  BSYNC.RECONVERGENT B0 ;  /* 0x0000000000007941 */ /* 0x000fea0003800200 */
.L_x_2592:
        /* <DEDUP_REMOVED lines=17> */
.L_x_2595:
[----:B------:R-:W-:Y:S05]  /*4110*/  BSYNC.RECONVERGENT B0 ;  /* 0x0000000000007941 */ /* 0x000fea0003800200 */
.L_x_2594:
        /* <DEDUP_REMOVED lines=17> */
.L_x_2597:
[----:B------:R-:W-:Y:S05]  /*4230*/  BSYNC.RECONVERGENT B0 ;  /* 0x0000000000007941 */ /* 0x000fea0003800200 */
.L_x_2596:
        /* <DEDUP_REMOVED lines=17> */
.L_x_2599:
[----:B------:R-:W-:Y:S05]  /*4350*/  BSYNC.RECONVERGENT B0 ;  /* 0x0000000000007941 */ /* 0x000fea0003800200 */
.L_x_2598:
        /* <DEDUP_REMOVED lines=17> */
.L_x_2601:
[----:B------:R-:W-:Y:S05]  /*4470*/  BSYNC.RECONVERGENT B0 ;  /* 0x0000000000007941 */ /* 0x000fea0003800200 */
.L_x_2600:
        /* <DEDUP_REMOVED lines=17> */
.L_x_2603:
[----:B------:R-:W-:Y:S05]  /*4590*/  BSYNC.RECONVERGENT B0 ;  /* 0x0000000000007941 */ /* 0x000fea0003800200 */
.L_x_2602:
        /* <DEDUP_REMOVED lines=17> */
.L_x_2605:
[----:B------:R-:W-:Y:S05]  /*46b0*/  BSYNC.RECONVERGENT B0 ;  /* 0x0000000000007941 */ /* 0x000fea0003800200 */
.L_x_2604:
        /* <DEDUP_REMOVED lines=17> */
.L_x_2607:
[----:B------:R-:W-:Y:S05]  /*47d0*/  BSYNC.RECONVERGENT B0 ;  /* 0x0000000000007941 */ /* 0x000fea0003800200 */
.L_x_2606:
        /* <DEDUP_REMOVED lines=17> */
.L_x_2609:
[----:B------:R-:W-:Y:S05]  /*48f0*/  BSYNC.RECONVERGENT B0 ;  /* 0x0000000000007941 */ /* 0x000fea0003800200 */
.L_x_2608:
        /* <DEDUP_REMOVED lines=17> */
.L_x_2611:
[----:B------:R-:W-:Y:S05]  /*4a10*/  BSYNC.RECONVERGENT B0 ;  /* 0x0000000000007941 */ /* 0x000fea0003800200 */
.L_x_2610:
        /* <DEDUP_REMOVED lines=17> */
.L_x_2613:
[----:B------:R-:W-:Y:S05]  /*4b30*/  BSYNC.RECONVERGENT B0 ;  /* 0x0000000000007941 */ /* 0x000fea0003800200 */
.L_x_2612:
        /* <DEDUP_REMOVED lines=17> */
.L_x_2615:
[----:B------:R-:W-:Y:S05]  /*4c50*/  BSYNC.RECONVERGENT B0 ;  /* 0x0000000000007941 */ /* 0x000fea0003800200 */
.L_x_2614:
        /* <DEDUP_REMOVED lines=17> */
.L_x_2617:
[----:B------:R-:W-:Y:S05]  /*4d70*/  BSYNC.RECONVERGENT B0 ;  /* 0x0000000000007941 */ /* 0x000fea0003800200 */
.L_x_2616:
[----:B------:R-:W5:Y:S01]  /*4d80*/  POPC R38, R30 ;  /* 0x0000001e00267309 */ /* 0x000f620000000000 */
[----:B------:R-:W0:Y:S01]  /*4d90*/  S2R R12, SR_TID.Y ;  /* 0x00000000000c7919 */ /* 0x000e220000002200 */
[----:B------:R-:W-:Y:S01]  /*4da0*/  BSSY.RECONVERGENT B0, `(.L_x_2618) ;  /* 0x0000010000007945 */ /* 0x000fe20003800200 */
[----:B-----5:R-:W-:-:S04]  /*4db0*/  ISETP.NE.AND P0, PT, R38, 0x2, PT ;  /* 0x000000022600780c */ /* 0x020fc80003f05270 */
[----:B------:R-:W-:-:S13]  /*4dc0*/  ISETP.LT.OR P0, PT, R30, RZ, P0 ;  /* 0x000000ff1e00720c */ /* 0x000fda0000701670 */
[----:B------:R-:W-:Y:S05]  /*4dd0*/  @P0 BRA `(.L_x_2619) ;  /* 0x0000000000300947 */ /* 0x000fea0003800000 */
[----:B0-234-:R-:W0:Y:S01]  /*4de0*/  FLO.U32 R17, R30 ;  /* 0x0000001e00117300 */ /* 0x01de2200000e0000 */
        /* <DEDUP_REMOVED lines=11> */
.L_x_2619:
[----:B------:R-:W-:Y:S05]  /*4ea0*/  BSYNC.RECONVERGENT B0 ;  /* 0x0000000000007941 */ /* 0x000fea0003800200 */
.L_x_2618:
[----:B0-----:R-:W0:Y:S01]  /*4eb0*/  POPC R39, R32 ;  /* 0x0000002000277309 */ /* 0x001e220000000000 */
[----:B--234-:R-:W2:Y:S01]  /*4ec0*/  S2R R17, SR_TID.X ;  /* 0x0000000000117919 */ /* 0x01cea20000002100 */
        /* <DEDUP_REMOVED lines=10> */
[----:B0-----:R-:W-:-:S06]  /*4f70*/  LEA R40, R18, UR10, 0x2 ;  /* 0x0000000a12287c11 */ /* 0x001fcc000f8e10ff */
[----:B------:R-:W3:Y:S02]  /*4f80*/  LDL R40, [R40] ;  /* 0x0000000028287983 */ /* 0x000ee40000100800 */
[----:B---3--:R-:W-:-:S04]  /*4f90*/  LOP3.LUT P0, RZ, R41, R40, RZ, 0xc0, !PT ;  /* 0x0000002829ff7212 */ /* 0x008fc8000780c0ff */
[----:B------:R-:W-:-:S04]  /*4fa0*/  SEL R42, R32, RZ, P0 ;  /* 0x000000ff202a7207 */ /* 0x000fc80000000000 */
[----:B------:R-:W-:-:S07]  /*4fb0*/  LOP3.LUT R15, R15, R42, RZ, 0xfc, !PT ;  /* 0x0000002a0f0f7212 */ /* 0x000fce00078efcff */
.L_x_2621:
[----:B------:R-:W-:Y:S05]  /*4fc0*/  BSYNC.RECONVERGENT B0 ;  /* 0x0000000000007941 */ /* 0x000fea0003800200 */
.L_x_2620:
[----:B------:R-:W-:Y:S01]  /*4fd0*/  ISETP.NE.AND P0, PT, R15, RZ, PT ;  /* 0x000000ff0f00720c */ /* 0x000fe20003f05270 */
[----:B------:R-:W-:-:S12]  /*4fe0*/  BSSY.RECONVERGENT B0, `(.L_x_2622) ;  /* 0x0000092000007945 */ /* 0x000fd80003800200 */
[----:B------:R-:W-:Y:S05]  /*4ff0*/  @!P0 BRA `(.L_x_2623) ;  /* 0x0000000800408947 */ /* 0x000fea0003800000 */
[-C--:B------:R-:W-:Y:S02]  /*5000*/  LOP3.LUT R41, R16, R15.reuse, RZ, 0xc0, !PT ;  /* 0x0000000f10297212 */ /* 0x080fe400078ec0ff */
[----:B------:R-:W-:Y:S02]  /*5010*/  LOP3.LUT R40, R5, R15, RZ, 0xc0, !PT ;  /* 0x0000000f05287212 */ /* 0x000fe400078ec0ff */
[----:B------:R-:W-:Y:S02]  /*5020*/  ISETP.NE.AND P0, PT, R41, R16, PT ;  /* 0x000000102900720c */ /* 0x000fe40003f05270 */
[----:B------:R-:W-:Y:S02]  /*5030*/  ISETP.NE.AND P4, PT, R40, R5, PT ;  /* 0x000000052800720c */ /* 0x000fe40003f85270 */
[----:B------:R-:W-:Y:S02]  /*5040*/  ISETP.EQ.AND P0, PT, R19, 0x2, !P0 ;  /* 0x000000021300780c */ /* 0x000fe40004702270 */
[----:B------:R-:W-:-:S02]  /*5050*/  LOP3.LUT R19, R2, R15, RZ, 0xc0, !PT ;  /* 0x0000000f02137212 */ /* 0x000fc400078ec0ff */
[----:B------:R-:W-:Y:S02]  /*5060*/  ISETP.GT.AND P0, PT, R16, -0x1, P0 ;  /* 0xffffffff1000780c */ /* 0x000fe40000704270 */
[----:B------:R-:W-:Y:S02]  /*5070*/  ISETP.NE.AND P5, PT, R19, R2, PT ;  /* 0x000000021300720c */ /* 0x000fe40003fa5270 */
[----:B------:R-:W-:Y:S02]  /*5080*/  LOP3.LUT R19, R4, R15, RZ, 0xc0, !PT ;  /* 0x0000000f04137212 */ /* 0x000fe400078ec0ff */
[----:B------:R-:W-:Y:S02]  /*5090*/  ISETP.EQ.AND P5, PT, R21, 0x2, !P5 ;  /* 0x000000021500780c */ /* 0x000fe40006fa2270 */
[----:B------:R-:W-:Y:S02]  /*50a0*/  ISETP.NE.AND P1, PT, R19, R4, PT ;  /* 0x000000041300720c */ /* 0x000fe40003f25270 */
[----:B------:R-:W-:-:S02]  /*50b0*/  ISETP.GT.AND P5, PT, R2, -0x1, P5 ;  /* 0xffffffff0200780c */ /* 0x000fc40002fa4270 */
[----:B------:R-:W-:Y:S02]  /*50c0*/  ISETP.EQ.AND P1, PT, R23, 0x2, !P1 ;  /* 0x000000021700780c */ /* 0x000fe40004f22270 */
[-C--:B------:R-:W-:Y:S02]  /*50d0*/  @!P0 LOP3.LUT R18, R16, R15.reuse, RZ, 0x30, !PT ;  /* 0x0000000f10128212 */ /* 0x080fe400078e30ff */
[----:B------:R-:W-:Y:S02]  /*50e0*/  ISETP.GT.AND P1, PT, R4, -0x1, P1 ;  /* 0xffffffff0400780c */ /* 0x000fe40000f24270 */
[----:B------:R-:W0:Y:S01]  /*50f0*/  @!P0 POPC R42, R18 ;  /* 0x00000012002a8309 */ /* 0x000e220000000000 */
[----:B------:R-:W-:Y:S02]  /*5100*/  ISETP.EQ.AND P4, PT, R24, 0x2, !P4 ;  /* 0x000000021800780c */ /* 0x000fe40006782270 */
[-C--:B------:R-:W-:Y:S02]  /*5110*/  LOP3.LUT R41, R6, R15.reuse, RZ, 0xc0, !PT ;  /* 0x0000000f06297212 */ /* 0x080fe400078ec0ff */
[----:B------:R-:W-:-:S02]  /*5120*/  @!P5 LOP3.LUT R19, R2, R15, RZ, 0x30, !PT ;  /* 0x0000000f0213d212 */ /* 0x000fc400078e30ff */
[----:B------:R-:W-:Y:S02]  /*5130*/  ISETP.GT.AND P4, PT, R5, -0x1, P4 ;  /* 0xffffffff0500780c */ /* 0x000fe40002784270 */
[----:B------:R-:W3:Y:S01]  /*5140*/  @!P5 POPC R23, R19 ;  /* 0x000000130017d309 */ /* 0x000ee20000000000 */
[----:B------:R-:W-:Y:S02]  /*5150*/  ISETP.NE.AND P6, PT, R41, R6, PT ;  /* 0x000000062900720c */ /* 0x000fe40003fc5270 */
[----:B------:R-:W-:Y:S02]  /*5160*/  @!P1 LOP3.LUT R21, R4, R15, RZ, 0x30, !PT ;  /* 0x0000000f04159212 */ /* 0x000fe400078e30ff */
[----:B------:R-:W-:Y:S02]  /*5170*/  ISETP.EQ.AND P6, PT, R25, 0x2, !P6 ;  /* 0x000000021900780c */ /* 0x000fe400077c2270 */
[----:B0-----:R-:W-:Y:S01]  /*5180*/  ISETP.NE.OR P2, PT, R42, 0x1, P0 ;  /* 0x000000012a00780c */ /* 0x001fe20000745670 */
[----:B------:R-:W0:Y:S01]  /*5190*/  @!P1 POPC R24, R21 ;  /* 0x0000001500189309 */ /* 0x000e220000000000 */
[----:B------:R-:W-:-:S02]  /*51a0*/  ISETP.GT.AND P6, PT, R6, -0x1, P6 ;  /* 0xffffffff0600780c */ /* 0x000fc400037c4270 */
[-C--:B------:R-:W-:Y:S02]  /*51b0*/  LOP3.LUT R40, R7, R15.reuse, RZ, 0xc0, !PT ;  /* 0x0000000f07287212 */ /* 0x080fe400078ec0ff */
[-C--:B------:R-:W-:Y:S02]  /*51c0*/  LOP3.LUT R41, R8, R15.reuse, RZ, 0xc0, !PT ;  /* 0x0000000f08297212 */ /* 0x080fe400078ec0ff */
[----:B---3--:R-:W-:Y:S02]  /*51d0*/  ISETP.NE.OR P3, PT, R23, 0x1, P5 ;  /* 0x000000011700780c */ /* 0x008fe40002f65670 */
[----:B------:R-:W-:-:S03]  /*51e0*/  @!P4 LOP3.LUT R23, R5, R15, RZ, 0x30, !PT ;  /* 0x0000000f0517c212 */ /* 0x000fc600078e30ff */
[----:B------:R-:W-:Y:S01]  /*51f0*/  @!P2 LOP3.LUT R18, R18, 0x80000000, RZ, 0xfc, !PT ;  /* 0x800000001212a812 */ /* 0x000fe200078efcff */
[----:B------:R-:W3:Y:S01]  /*5200*/  @!P4 POPC R25, R23 ;  /* 0x000000170019c309 */ /* 0x000ee20000000000 */
[----:B------:R-:W-:-:S03]  /*5210*/  ISETP.NE.AND P2, PT, R40, R7, PT ;  /* 0x000000072800720c */ /* 0x000fc60003f45270 */
[----:B------:R-:W-:Y:S01]  /*5220*/  @!P0 IMAD.MOV.U32 R16, RZ, RZ, R18 ;  /* 0x000000ffff108224 */ /* 0x000fe200078e0012 */
[----:B0-----:R-:W-:Y:S02]  /*5230*/  ISETP.NE.OR P0, PT, R24, 0x1, P1 ;  /* 0x000000011800780c */ /* 0x001fe40000f05670 */
[----:B------:R-:W-:Y:S02]  /*5240*/  ISETP.EQ.AND P2, PT, R26, 0x2, !P2 ;  /* 0x000000021a00780c */ /* 0x000fe40005742270 */
[----:B------:R-:W-:Y:S02]  /*5250*/  @!P3 LOP3.LUT R19, R19, 0x80000000, RZ, 0xfc, !PT ;  /* 0x800000001313b812 */ /* 0x000fe400078efcff */
[----:B------:R-:W-:Y:S02]  /*5260*/  @!P6 LOP3.LUT R18, R6, R15, RZ, 0x30, !PT ;  /* 0x0000000f0612e212 */ /* 0x000fe400078e30ff */
[----:B------:R-:W-:Y:S01]  /*5270*/  ISETP.NE.AND P3, PT, R41, R8, PT ;  /* 0x000000082900720c */ /* 0x000fe20003f65270 */
[----:B------:R-:W-:Y:S01]  /*5280*/  @!P5 IMAD.MOV.U32 R2, RZ, RZ, R19 ;  /* 0x000000ffff02d224 */ /* 0x000fe200078e0013 */
[----:B------:R-:W-:Y:S01]  /*5290*/  ISETP.GT.AND P2, PT, R7, -0x1, P2 ;  /* 0xffffffff0700780c */ /* 0x000fe20001744270 */
[----:B------:R-:W0:Y:S01]  /*52a0*/  @!P6 POPC R26, R18 ;  /* 0x00000012001ae309 */ /* 0x000e220000000000 */
[----:B------:R-:W-:-:S02]  /*52b0*/  ISETP.EQ.AND P3, PT, R27, 0x2, !P3 ;  /* 0x000000021b00780c */ /* 0x000fc40005f62270 */
[----:B---3--:R-:W-:Y:S02]  /*52c0*/  ISETP.NE.OR P5, PT, R25, 0x1, P4 ;  /* 0x000000011900780c */ /* 0x008fe400027a5670 */
[----:B------:R-:W-:Y:S02]  /*52d0*/  @!P0 LOP3.LUT R21, R21, 0x80000000, RZ, 0xfc, !PT ;  /* 0x8000000015158812 */ /* 0x000fe400078efcff */
[----:B------:R-:W-:Y:S02]  /*52e0*/  ISETP.GT.AND P3, PT, R8, -0x1, P3 ;  /* 0xffffffff0800780c */ /* 0x000fe40001f64270 */
[-C--:B------:R-:W-:Y:S01]  /*52f0*/  LOP3.LUT R25, R10, R15.reuse, RZ, 0xc0, !PT ;  /* 0x0000000f0a197212 */ /* 0x080fe200078ec0ff */
[----:B------:R-:W-:Y:S01]  /*5300*/  @!P1 IMAD.MOV.U32 R4, RZ, RZ, R21 ;  /* 0x000000ffff049224 */ /* 0x000fe200078e0015 */
[-C--:B------:R-:W-:Y:S02]  /*5310*/  LOP3.LUT R24, R9, R15.reuse, RZ, 0xc0, !PT ;  /* 0x0000000f09187212 */ /* 0x080fe400078ec0ff */
[----:B------:R-:W-:-:S02]  /*5320*/  @!P2 LOP3.LUT R19, R7, R15, RZ, 0x30, !PT ;  /* 0x0000000f0713a212 */ /* 0x000fc400078e30ff */
[----:B------:R-:W-:Y:S02]  /*5330*/  ISETP.NE.AND P1, PT, R25, R10, PT ;  /* 0x0000000a1900720c */ /* 0x000fe40003f25270 */
[----:B------:R-:W-:Y:S01]  /*5340*/  ISETP.NE.AND P0, PT, R24, R9, PT ;  /* 0x000000091800720c */ /* 0x000fe20003f05270 */
[----:B------:R-:W3:Y:S01]  /*5350*/  @!P2 POPC R25, R19 ;  /* 0x000000130019a309 */ /* 0x000ee20000000000 */
[----:B------:R-:W-:Y:S02]  /*5360*/  @!P5 LOP3.LUT R23, R23, 0x80000000, RZ, 0xfc, !PT ;  /* 0x800000001717d812 */ /* 0x000fe400078efcff */
[----:B0-----:R-:W-:Y:S02]  /*5370*/  ISETP.NE.OR P5, PT, R26, 0x1, P6 ;  /* 0x000000011a00780c */ /* 0x001fe400037a5670 */
[----:B------:R-:W-:Y:S01]  /*5380*/  ISETP.EQ.AND P1, PT, R31, 0x2, !P1 ;  /* 0x000000021f00780c */ /* 0x000fe20004f22270 */
[----:B------:R-:W-:Y:S01]  /*5390*/  @!P4 IMAD.MOV.U32 R5, RZ, RZ, R23 ;  /* 0x000000ffff05c224 */ /* 0x000fe200078e0017 */
[----:B------:R-:W-:-:S02]  /*53a0*/  ISETP.EQ.AND P0, PT, R29, 0x2, !P0 ;  /* 0x000000021d00780c */ /* 0x000fc40004702270 */
[-C--:B------:R-:W-:Y:S02]  /*53b0*/  @!P3 LOP3.LUT R21, R8, R15.reuse, RZ, 0x30, !PT ;  /* 0x0000000f0815b212 */ /* 0x080fe400078e30ff */
[----:B------:R-:W-:Y:S02]  /*53c0*/  ISETP.GT.AND P1, PT, R10, -0x1, P1 ;  /* 0xffffffff0a00780c */ /* 0x000fe40000f24270 */
[----:B------:R-:W-:Y:S01]  /*53d0*/  ISETP.GT.AND P0, PT, R9, -0x1, P0 ;  /* 0xffffffff0900780c */ /* 0x000fe20000704270 */
[----:B------:R-:W0:Y:S01]  /*53e0*/  @!P3 POPC R24, R21 ;  /* 0x000000150018b309 */ /* 0x000e220000000000 */
[----:B------:R-:W-:Y:S02]  /*53f0*/  LOP3.LUT R26, R11, R15, RZ, 0xc0, !PT ;  /* 0x0000000f0b1a7212 */ /* 0x000fe400078ec0ff */
[----:B------:R-:W-:Y:S02]  /*5400*/  @!P5 LOP3.LUT R18, R18, 0x80000000, RZ, 0xfc, !PT ;  /* 0x800000001212d812 */ /* 0x000fe400078efcff */
[----:B------:R-:W-:-:S02]  /*5410*/  ISETP.NE.AND P4, PT, R26, R11, PT ;  /* 0x0000000b1a00720c */ /* 0x000fc40003f85270 */
[----:B---3--:R-:W-:Y:S01]  /*5420*/  ISETP.NE.OR P5, PT, R25, 0x1, P2 ;  /* 0x000000011900780c */ /* 0x008fe200017a5670 */
[----:B------:R-:W-:Y:S01]  /*5430*/  @!P6 IMAD.MOV.U32 R6, RZ, RZ, R18 ;  /* 0x000000ffff06e224 */ /* 0x000fe200078e0012 */
[----:B------:R-:W-:Y:S02]  /*5440*/  ISETP.EQ.AND P4, PT, R33, 0x2, !P4 ;  /* 0x000000022100780c */ /* 0x000fe40006782270 */
[-C--:B------:R-:W-:Y:S02]  /*5450*/  @!P1 LOP3.LUT R26, R10, R15.reuse, RZ, 0x30, !PT ;  /* 0x0000000f0a1a9212 */ /* 0x080fe400078e30ff */
[----:B------:R-:W-:Y:S02]  /*5460*/  @!P0 LOP3.LUT R23, R9, R15, RZ, 0x30, !PT ;  /* 0x0000000f09178212 */ /* 0x000fe400078e30ff */
[----:B------:R-:W-:Y:S01]  /*5470*/  ISETP.GT.AND P4, PT, R11, -0x1, P4 ;  /* 0xffffffff0b00780c */ /* 0x000fe20002784270 */
[----:B------:R-:W3:Y:S01]  /*5480*/  @!P1 POPC R18, R26 ;  /* 0x0000001a00129309 */ /* 0x000ee20000000000 */
[----:B0-----:R-:W-:-:S02]  /*5490*/  ISETP.NE.OR P6, PT, R24, 0x1, P3 ;  /* 0x000000011800780c */ /* 0x001fc40001fc5670 */
[-C--:B------:R-:W-:Y:S02]  /*54a0*/  LOP3.LUT R27, R14, R15.reuse, RZ, 0xc0, !PT ;  /* 0x0000000f0e1b7212 */ /* 0x080fe400078ec0ff */
[----:B------:R-:W-:Y:S02]  /*54b0*/  @!P5 LOP3.LUT R19, R19, 0x80000000, RZ, 0xfc, !PT ;  /* 0x800000001313d812 */ /* 0x000fe400078efcff */
[----:B------:R-:W-:Y:S01]  /*54c0*/  ISETP.NE.AND P5, PT, R27, R14, PT ;  /* 0x0000000e1b00720c */ /* 0x000fe20003fa5270 */
[----:B------:R-:W0:Y:S02]  /*54d0*/  @!P0 POPC R25, R23 ;  /* 0x0000001700198309 */ /* 0x000e240000000000 */
[----:B------:R-:W-:Y:S01]  /*54e0*/  @!P2 IMAD.MOV.U32 R7, RZ, RZ, R19 ;  /* 0x000000ffff07a224 */ /* 0x000fe200078e0013 */
[----:B------:R-:W-:Y:S02]  /*54f0*/  ISETP.EQ.AND P5, PT, R34, 0x2, !P5 ;  /* 0x000000022200780c */ /* 0x000fe40006fa2270 */
[----:B------:R-:W-:-:S02]  /*5500*/  @!P4 LOP3.LUT R19, R11, R15, RZ, 0x30, !PT ;  /* 0x0000000f0b13c212 */ /* 0x000fc400078e30ff */
[----:B------:R-:W-:Y:S02]  /*5510*/  @!P6 LOP3.LUT R21, R21, 0x80000000, RZ, 0xfc, !PT ;  /* 0x800000001515e812 */ /* 0x000fe400078efcff */
[----:B---3--:R-:W-:Y:S02]  /*5520*/  ISETP.NE.OR P6, PT, R18, 0x1, P1 ;  /* 0x000000011200780c */ /* 0x008fe40000fc5670 */
[----:B------:R-:W3:Y:S01]  /*5530*/  @!P4 POPC R18, R19 ;  /* 0x000000130012c309 */ /* 0x000ee20000000000 */
[----:B------:R-:W-:Y:S01]  /*5540*/  ISETP.GT.AND P5, PT, R14, -0x1, P5 ;  /* 0xffffffff0e00780c */ /* 0x000fe20002fa4270 */
[----:B------:R-:W-:Y:S01]  /*5550*/  @!P3 IMAD.MOV.U32 R8, RZ, RZ, R21 ;  /* 0x000000ffff08b224 */ /* 0x000fe200078e0015 */
[-C--:B------:R-:W-:Y:S02]  /*5560*/  LOP3.LUT R21, R22, R15.reuse, RZ, 0xc0, !PT ;  /* 0x0000000f16157212 */ /* 0x080fe400078ec0ff */
[----:B0-----:R-:W-:Y:S02]  /*5570*/  ISETP.NE.OR P2, PT, R25, 0x1, P0 ;  /* 0x000000011900780c */ /* 0x001fe40000745670 */
[----:B------:R-:W-:-:S04]  /*5580*/  LOP3.LUT R25, R20, R15, RZ, 0xc0, !PT ;  /* 0x0000000f14197212 */ /* 0x000fc800078ec0ff */
[----:B------:R-:W-:Y:S02]  /*5590*/  ISETP.NE.AND P3, PT, R25, R20, PT ;  /* 0x000000141900720c */ /* 0x000fe40003f65270 */
[----:B------:R-:W-:Y:S02]  /*55a0*/  @!P6 LOP3.LUT R26, R26, 0x80000000, RZ, 0xfc, !PT ;  /* 0x800000001a1ae812 */ /* 0x000fe400078efcff */
[----:B------:R-:W-:Y:S02]  /*55b0*/  ISETP.EQ.AND P3, PT, R35, 0x2, !P3 ;  /* 0x000000022300780c */ /* 0x000fe40005f62270 */
[----:B---3--:R-:W-:Y:S01]  /*55c0*/  ISETP.NE.OR P6, PT, R18, 0x1, P4 ;  /* 0x000000011200780c */ /* 0x008fe200027c5670 */
[----:B------:R-:W-:Y:S01]  /*55d0*/  @!P1 IMAD.MOV.U32 R10, RZ, RZ, R26 ;  /* 0x000000ffff0a9224 */ /* 0x000fe200078e001a */
[----:B------:R-:W-:Y:S02]  /*55e0*/  @!P2 LOP3.LUT R23, R23, 0x80000000, RZ, 0xfc, !PT ;  /* 0x800000001717a812 */ /* 0x000fe400078efcff */
[----:B------:R-:W-:-:S02]  /*55f0*/  ISETP.NE.AND P2, PT, R21, R22, PT ;  /* 0x000000161500720c */ /* 0x000fc40003f45270 */
[-C--:B------:R-:W-:Y:S01]  /*5600*/  @!P5 LOP3.LUT R18, R14, R15.reuse, RZ, 0x30, !PT ;  /* 0x0000000f0e12d212 */ /* 0x080fe200078e30ff */
[----:B------:R-:W-:Y:S01]  /*5610*/  @!P0 IMAD.MOV.U32 R9, RZ, RZ, R23 ;  /* 0x000000ffff098224 */ /* 0x000fe200078e0017 */
[----:B------:R-:W-:Y:S02]  /*5620*/  ISETP.GT.AND P3, PT, R20, -0x1, P3 ;  /* 0xffffffff1400780c */ /* 0x000fe40001f64270 */
[----:B------:R-:W-:Y:S01]  /*5630*/  ISETP.EQ.AND P2, PT, R36, 0x2, !P2 ;  /* 0x000000022400780c */ /* 0x000fe20005742270 */
[----:B------:R-:W0:Y:S01]  /*5640*/  @!P5 POPC R26, R18 ;  /* 0x00000012001ad309 */ /* 0x000e220000000000 */
[----:B------:R-:W-:Y:S02]  /*5650*/  LOP3.LUT R25, R28, R15, RZ, 0xc0, !PT ;  /* 0x0000000f1c197212 */ /* 0x000fe400078ec0ff */
[----:B------:R-:W-:Y:S02]  /*5660*/  ISETP.GT.AND P2, PT, R22, -0x1, P2 ;  /* 0xffffffff1600780c */ /* 0x000fe40001744270 */
[----:B------:R-:W-:-:S02]  /*5670*/  ISETP.NE.AND P0, PT, R25, R28, PT ;  /* 0x0000001c1900720c */ /* 0x000fc40003f05270 */
        /* <DEDUP_REMOVED lines=9> */
[----:B------:R-:W3:Y:S01]  /*5710*/  @!P3 POPC R23, R21 ;  /* 0x000000150017b309 */ /* 0x000ee20000000000 */
        /* <DEDUP_REMOVED lines=11> */
[----:B---3--:R-:W-:Y:S01]  /*57d0*/  ISETP.NE.OR P4, PT, R23, 0x1, P3 ;  /* 0x000000011700780c */ /* 0x008fe20001f85670 */
[----:B------:R-:W3:Y:S01]  /*57e0*/  @!P0 POPC R26, R25 ;  /* 0x00000019001a8309 */ /* 0x000ee20000000000 */
[----:B------:R-:W-:-:S02]  /*57f0*/  @!P6 LOP3.LUT R15, R32, R15, RZ, 0x30, !PT ;  /* 0x0000000f200fe212 */ /* 0x000fc400078e30ff */
[----:B0-----:R-:W-:-:S05]  /*5800*/  ISETP.NE.OR P5, PT, R19, 0x1, P2 ;  /* 0x000000011300780c */ /* 0x001fca00017a5670 */
[----:B------:R-:W0:Y:S04]  /*5810*/  @!P1 POPC R29, R27 ;  /* 0x0000001b001d9309 */ /* 0x000e280000000000 */
[----:B------:R-:W-:Y:S02]  /*5820*/  @!P4 LOP3.LUT R21, R21, 0x80000000, RZ, 0xfc, !PT ;  /* 0x800000001515c812 */ /* 0x000fe400078efcff */
[----:B---3--:R-:W-:Y:S02]  /*5830*/  ISETP.NE.OR P4, PT, R26, 0x1, P0 ;  /* 0x000000011a00780c */ /* 0x008fe40000785670 */
[----:B------:R-:W3:Y:S01]  /*5840*/  @!P6 POPC R18, R15 ;  /* 0x0000000f0012e309 */ /* 0x000ee20000000000 */
[----:B------:R-:W-:Y:S01]  /*5850*/  @!P3 IMAD.MOV.U32 R20, RZ, RZ, R21 ;  /* 0x000000ffff14b224 */ /* 0x000fe200078e0015 */
[----:B------:R-:W-:-:S02]  /*5860*/  @!P5 LOP3.LUT R24, R24, 0x80000000, RZ, 0xfc, !PT ;  /* 0x800000001818d812 */ /* 0x000fc400078efcff */
[----:B0-----:R-:W-:-:S03]  /*5870*/  ISETP.NE.OR P3, PT, R29, 0x1, P1 ;  /* 0x000000011d00780c */ /* 0x001fc60000f65670 */
        /* <DEDUP_REMOVED lines=8> */
.L_x_2623:
[----:B------:R-:W-:Y:S05]  /*5900*/  BSYNC.RECONVERGENT B0 ;  /* 0x0000000000007941 */ /* 0x000fea0003800200 */
.L_x_2622:
[----:B------:R-:W-:Y:S01]  /*5910*/  BAR.SYNC.DEFER_BLOCKING 0x0 ;  /* 0x0000000000007b1d */ /* 0x000fe20000010000 */
[----:B------:R-:W-:-:S05]  /*5920*/  IMAD R21, R0, -0x3c, R13 ;  /* 0xffffffc400157824 */ /* 0x000fca00078e020d */
[----:B------:R-:W2:Y:S02]  /*5930*/  LDCU UR5, c[0x0][0x360] ;  /* 0x00006c00ff0577ac */ /* 0x000ea40008000800 */
[----:B------:R-:W0:Y:S01]  /*5940*/  S2UR UR6, SR_CgaCtaId ;  /* 0x00000000000679c3 */ /* 0x000e220000008800 */
[----:B------:R-:W-:Y:S01]  /*5950*/  BSSY.RECONVERGENT B0, `(.L_x_2624) ;  /* 0x00000d2000007945 */ /* 0x000fe20003800200 */
[----:B------:R3:W-:Y:S01]  /*5960*/  STS [R21], R16 ;  /* 0x0000001015007388 */ /* 0x0007e20000000800 */
[----:B--2---:R-:W-:Y:S01]  /*5970*/  IMAD R12, R12, UR5, R17 ;  /* 0x000000050c0c7c24 */ /* 0x004fe2000f8e0211 */
[----:B------:R-:W-:Y:S02]  /*5980*/  UMOV UR5, 0x400 ;  /* 0x0000040000057882 */ /* 0x000fe40000000000 */
[----:B------:R-:W-:Y:S01]  /*5990*/  STS [R21+0x100], R2 ;  /* 0x0001000215007388 */ /* 0x000fe20000000800 */
[----:B------:R-:W-:Y:S01]  /*59a0*/  IMAD.SHL.U32 R15, R12, 0x10, RZ ;  /* 0x000000100c0f7824 */ /* 0x000fe200078e00ff */
[----:B0-----:R-:W-:-:S02]  /*59b0*/  ULEA UR5, UR6, UR5, 0x18 ;  /* 0x0000000506057291 */ /* 0x001fc4000f8ec0ff */
[----:B------:R-:W-:Y:S01]  /*59c0*/  STS [R21+0x200], R4 ;  /* 0x0002000415007388 */ /* 0x000fe20000000800 */
[C---:B---3--:R-:W-:Y:S01]  /*59d0*/  IMAD.SHL.U32 R16, R12.reuse, 0x40, RZ ;  /* 0x000000400c107824 */ /* 0x048fe200078e00ff */
[----:B------:R-:W-:Y:S02]  /*59e0*/  LOP3.LUT R15, R15, 0xc0, RZ, 0xc0, !PT ;  /* 0x000000c00f0f7812 */ /* 0x000fe400078ec0ff */
[----:B------:R-:W-:Y:S01]  /*59f0*/  STS [R21+0x300], R5 ;  /* 0x0003000515007388 */ /* 0x000fe20000000800 */
[----:B------:R-:W-:Y:S01]  /*5a00*/  IMAD.SHL.U32 R12, R12, 0x4, RZ ;  /* 0x000000040c0c7824 */ /* 0x000fe200078e00ff */
[----:B------:R-:W-:Y:S02]  /*5a10*/  LOP3.LUT R16, R16, 0x3c00, RZ, 0xc0, !PT ;  /* 0x00003c0010107812 */ /* 0x000fe400078ec0ff */
[----:B------:R-:W-:Y:S02]  /*5a20*/  STS [R21+0x40], R6 ;  /* 0x0000400615007388 */ /* 0x000fe40000000800 */
[----:B------:R-:W-:-:S02]  /*5a30*/  LOP3.LUT R15, R15, 0xc, R12, 0xf8, !PT ;  /* 0x0000000c0f0f7812 */ /* 0x000fc400078ef80c */
[----:B------:R-:W-:Y:S01]  /*5a40*/  STS [R21+0x140], R7 ;  /* 0x0001400715007388 */ /* 0x000fe20000000800 */
[----:B------:R-:W-:-:S03]  /*5a50*/  VIADD R16, R16, UR5 ;  /* 0x0000000510107c36 */ /* 0x000fc60008000000 */
[----:B------:R-:W-:Y:S01]  /*5a60*/  STS [R21+0x240], R8 ;  /* 0x0002400815007388 */ /* 0x000fe20000000800 */
[----:B------:R-:W-:-:S03]  /*5a70*/  IMAD R15, R15, 0x4, R16 ;  /* 0x000000040f0f7824 */ /* 0x000fc600078e0210 */
        /* <DEDUP_REMOVED lines=10> */
[----:B------:R-:W0:Y:S04]  /*5b20*/  LDS.128 R24, [R15+0x40] ;  /* 0x000040000f187984 */ /* 0x000e280000000c00 */
[----:B------:R-:W2:Y:S04]  /*5b30*/  LDS.128 R16, [R15] ;  /* 0x000000000f107984 */ /* 0x000ea80000000c00 */
[----:B------:R-:W3:Y:S04]  /*5b40*/  LDS.128 R8, [R15+0x80] ;  /* 0x000080000f087984 */ /* 0x000ee80000000c00 */
[----:B------:R-:W4:Y:S01]  /*5b50*/  LDS.128 R4, [R15+0xc0] ;  /* 0x0000c0000f047984 */ /* 0x000f220000000c00 */
[----:B0-----:R-:W-:-:S02]  /*5b60*/  ISETP.GT.AND P0, PT, R24, -0x1, PT ;  /* 0xffffffff1800780c */ /* 0x001fc40003f04270 */
[----:B--2---:R-:W-:-:S04]  /*5b70*/  VIMNMX R2, PT, PT, RZ, R16, PT ;  /* 0x00000010ff027248 */ /* 0x004fc80003fe0100 */
[----:B------:R-:W-:Y:S02]  /*5b80*/  LOP3.LUT R2, R2, 0x7fffffff, RZ, 0xc0, !PT ;  /* 0x7fffffff02027812 */ /* 0x000fe400078ec0ff */
[----:B---3--:R-:W-:-:S05]  /*5b90*/  ISETP.GT.AND P2, PT, R8, -0x1, PT ;  /* 0xffffffff0800780c */ /* 0x008fca0003f44270 */
[C---:B------:R-:W-:Y:S02]  /*5ba0*/  @!P0 LOP3.LUT R12, R24.reuse, 0x7fffffff, RZ, 0xc0, !PT ;  /* 0x7fffffff180c8812 */ /* 0x040fe400078ec0ff */
[----:B------:R-:W-:-:S04]  /*5bb0*/  @!P0 LOP3.LUT P1, RZ, R24, R2, RZ, 0xc0, !PT ;  /* 0x0000000218ff8212 */ /* 0x000fc8000782c0ff */
[----:B------:R-:W-:Y:S02]  /*5bc0*/  @!P0 SEL R21, R12, 0x80000000, !P1 ;  /* 0x800000000c158807 */ /* 0x000fe40004800000 */
[----:B----4-:R-:W-:Y:S02]  /*5bd0*/  ISETP.GT.AND P1, PT, R4, -0x1, PT ;  /* 0xffffffff0400780c */ /* 0x010fe40003f24270 */
        /* <DEDUP_REMOVED lines=68> */
[----:B------:R-:W-:-:S03]  /*6020*/  IMAD.MOV.U32 R12, RZ, RZ, RZ ;  /* 0x000000ffff0c7224 */ /* 0x000fc600078e00ff */
[----:B------:R-:W-:-:S04]  /*6030*/  @!P1 LOP3.LUT R2, R15, R2, RZ, 0xfc, !PT ;  /* 0x000000020f029212 */ /* 0x000fc800078efcff */
        /* <DEDUP_REMOVED lines=11> */
[----:B------:R-:W2:Y:S01]  /*60f0*/  @P1 POPC R12, R15 ;  /* 0x0000000f000c1309 */ /* 0x000ea20000000000 */
[----:B0-----:R-:W-:Y:S02]  /*6100*/  ISETP.NE.OR P3, PT, R20, 0x1, !P2 ;  /* 0x000000011400780c */ /* 0x001fe40005765670 */
[----:B------:R-:W-:-:S05]  /*6110*/  @P0 LOP3.LUT R20, R8, R2, RZ, 0x30, !PT ;  /* 0x0000000208140212 */ /* 0x000fca00078e30ff */
[----:B------:R-:W0:Y:S01]  /*6120*/  @P0 POPC R21, R20 ;  /* 0x0000001400150309 */ /* 0x000e220000000000 */
[----:B--2---:R-:W-:Y:S01]  /*6130*/  ISETP.NE.OR P5, PT, R12, 0x1, !P1 ;  /* 0x000000010c00780c */ /* 0x004fe20004fa5670 */
[----:B------:R-:W-:-:S04]  /*6140*/  IMAD.MOV.U32 R12, RZ, RZ, R16 ;  /* 0x000000ffff0c7224 */ /* 0x000fc800078e0010 */
[----:B------:R-:W-:Y:S02]  /*6150*/  @!P3 LOP3.LUT R14, R14, 0x80000000, RZ, 0xfc, !PT ;  /* 0x800000000e0eb812 */ /* 0x000fe400078efcff */
[----:B------:R-:W2:Y:S01]  /*6160*/  @P4 POPC R16, R22 ;  /* 0x0000001600104309 */ /* 0x000ea20000000000 */
        /* <DEDUP_REMOVED lines=8> */
[----:B--2---:R-:W-:Y:S02]  /*61f0*/  ISETP.NE.OR P1, PT, R16, 0x1, !P4 ;  /* 0x000000011000780c */ /* 0x004fe40006725670 */
[----:B------:R-:W-:Y:S02]  /*6200*/  @P3 LOP3.LUT R15, R25, R2, RZ, 0x30, !PT ;  /* 0x00000002190f3212 */ /* 0x000fe400078e30ff */
[----:B------:R-:W-:Y:S02]  /*6210*/  @!P2 LOP3.LUT R20, R20, 0x80000000, RZ, 0xfc, !PT ;  /* 0x800000001414a812 */ /* 0x000fe400078efcff */
[----:B------:R-:W-:Y:S01]  /*6220*/  ISETP.GE.AND P2, PT, R5, RZ, PT ;  /* 0x000000ff0500720c */ /* 0x000fe20003f46270 */
[----:B------:R-:W2:Y:S02]  /*6230*/  @P3 POPC R16, R15 ;  /* 0x0000000f00103309 */ /* 0x000ea40000000000 */
        /* <DEDUP_REMOVED lines=8> */
[----:B--2---:R-:W-:-:S03]  /*62c0*/  ISETP.NE.OR P4, PT, R16, 0x1, !P3 ;  /* 0x000000011000780c */ /* 0x004fc60005f85670 */
[----:B------:R-:W2:Y:S01]  /*62d0*/  @P2 POPC R16, R23 ;  /* 0x0000001700102309 */ /* 0x000ea20000000000 */
[----:B------:R-:W-:Y:S02]  /*62e0*/  @!P0 LOP3.LUT R14, R14, 0x80000000, RZ, 0xfc, !PT ;  /* 0x800000000e0e8812 */ /* 0x000fe400078efcff */
[----:B------:R-:W-:-:S03]  /*62f0*/  ISETP.GE.AND P0, PT, R26, RZ, PT ;  /* 0x000000ff1a00720c */ /* 0x000fc60003f06270 */
[----:B------:R-:W-:Y:S01]  /*6300*/  @P6 IMAD.MOV.U32 R17, RZ, RZ, R14 ;  /* 0x000000ffff116224 */ /* 0x000fe200078e000e */
[----:B0-----:R-:W-:Y:S02]  /*6310*/  ISETP.NE.OR P6, PT, R21, 0x1, !P5 ;  /* 0x000000011500780c */ /* 0x001fe40006fc5670 */
[-C--:B------:R-:W-:Y:S02]  /*6320*/  @P1 LOP3.LUT R14, R18, R2.reuse, RZ, 0x30, !PT ;  /* 0x00000002120e1212 */ /* 0x080fe400078e30ff */
[----:B------:R-:W-:Y:S02]  /*6330*/  @!P4 LOP3.LUT R15, R15, 0x80000000, RZ, 0xfc, !PT ;  /* 0x800000000f0fc812 */ /* 0x000fe400078efcff */
[----:B------:R-:W0:Y:S01]  /*6340*/  @P1 POPC R21, R14 ;  /* 0x0000000e00151309 */ /* 0x000e220000000000 */
[----:B--2---:R-:W-:Y:S02]  /*6350*/  ISETP.NE.OR P4, PT, R16, 0x1, !P2 ;  /* 0x000000011000780c */ /* 0x004fe40005785670 */
[----:B------:R-:W-:Y:S01]  /*6360*/  @P3 IMAD.MOV.U32 R25, RZ, RZ, R15 ;  /* 0x000000ffff193224 */ /* 0x000fe200078e000f */
[----:B------:R-:W-:-:S02]  /*6370*/  @P0 LOP3.LUT R22, R26, R2, RZ, 0x30, !PT ;  /* 0x000000021a160212 */ /* 0x000fc400078e30ff */
[----:B------:R-:W-:Y:S02]  /*6380*/  ISETP.GE.AND P3, PT, R10, RZ, PT ;  /* 0x000000ff0a00720c */ /* 0x000fe40003f66270 */
[----:B------:R-:W2:Y:S01]  /*6390*/  @P0 POPC R15, R22 ;  /* 0x00000016000f0309 */ /* 0x000ea20000000000 */
        /* <DEDUP_REMOVED lines=8> */
[----:B--2---:R-:W-:Y:S02]  /*6420*/  ISETP.NE.OR P2, PT, R15, 0x1, !P0 ;  /* 0x000000010f00780c */ /* 0x004fe40004745670 */
[----:B------:R-:W0:Y:S01]  /*6430*/  @P3 POPC R15, R16 ;  /* 0x00000010000f3309 */ /* 0x000e220000000000 */
[----:B------:R-:W-:-:S04]  /*6440*/  @P6 LOP3.LUT R20, R6, R2, RZ, 0x30, !PT ;  /* 0x0000000206146212 */ /* 0x000fc800078e30ff */
[----:B------:R-:W-:Y:S02]  /*6450*/  @!P5 LOP3.LUT R14, R14, 0x80000000, RZ, 0xfc, !PT ;  /* 0x800000000e0ed812 */ /* 0x000fe400078efcff */
[----:B------:R-:W-:Y:S01]  /*6460*/  ISETP.GE.AND P5, PT, R27, RZ, PT ;  /* 0x000000ff1b00720c */ /* 0x000fe20003fa6270 */
[----:B------:R-:W2:Y:S02]  /*6470*/  @P6 POPC R21, R20 ;  /* 0x0000001400156309 */ /* 0x000ea40000000000 */
        /* <DEDUP_REMOVED lines=11> */
[----:B------:R-:W3:Y:S01]  /*6530*/  @P5 POPC R22, R15 ;  /* 0x0000000f00165309 */ /* 0x000ee20000000000 */
[----:B--2---:R-:W-:Y:S02]  /*6540*/  ISETP.NE.OR P2, PT, R21, 0x1, !P6 ;  /* 0x000000011500780c */ /* 0x004fe40007745670 */
[----:B------:R-:W-:Y:S01]  /*6550*/  @P0 LOP3.LUT R2, R7, R2, RZ, 0x30, !PT ;  /* 0x0000000207020212 */ /* 0x000fe200078e30ff */
[----:B------:R-:W-:Y:S01]  /*6560*/  @P3 IMAD.MOV.U32 R10, RZ, RZ, R16 ;  /* 0x000000ffff0a3224 */ /* 0x000fe200078e0010 */
[----:B0-----:R-:W-:-:S03]  /*6570*/  ISETP.NE.OR P3, PT, R23, 0x1, !P4 ;  /* 0x000000011700780c */ /* 0x001fc60006765670 */
[----:B------:R-:W0:Y:S06]  /*6580*/  @P1 POPC R29, R28 ;  /* 0x0000001c001d1309 */ /* 0x000e2c0000000000 */
[----:B------:R-:W-:Y:S02]  /*6590*/  @!P2 LOP3.LUT R20, R20, 0x80000000, RZ, 0xfc, !PT ;  /* 0x800000001414a812 */ /* 0x000fe400078efcff */
[----:B------:R-:W2:Y:S01]  /*65a0*/  @P0 POPC R16, R2 ;  /* 0x0000000200100309 */ /* 0x000ea20000000000 */
[----:B---3--:R-:W-:Y:S02]  /*65b0*/  ISETP.NE.OR P2, PT, R22, 0x1, !P5 ;  /* 0x000000011600780c */ /* 0x008fe40006f45670 */
[----:B------:R-:W-:Y:S01]  /*65c0*/  @P6 IMAD.MOV.U32 R6, RZ, RZ, R20 ;  /* 0x000000ffff066224 */ /* 0x000fe200078e0014 */
[----:B------:R-:W-:-:S02]  /*65d0*/  @!P3 LOP3.LUT R14, R14, 0x80000000, RZ, 0xfc, !PT ;  /* 0x800000000e0eb812 */ /* 0x000fc400078efcff */
[----:B0-----:R-:W-:-:S03]  /*65e0*/  ISETP.NE.OR P6, PT, R29, 0x1, !P1 ;  /* 0x000000011d00780c */ /* 0x001fc60004fc5670 */
[----:B------:R-:W-:-:S05]  /*65f0*/  @P4 IMAD.MOV.U32 R19, RZ, RZ, R14 ;  /* 0x000000ffff134224 */ /* 0x000fca00078e000e */
[----:B------:R-:W-:Y:S02]  /*6600*/  @!P2 LOP3.LUT R15, R15, 0x80000000, RZ, 0xfc, !PT ;  /* 0x800000000f0fa812 */ /* 0x000fe400078efcff */
[----:B--2---:R-:W-:-:S03]  /*6610*/  ISETP.NE.OR P3, PT, R16, 0x1, !P0 ;  /* 0x000000011000780c */ /* 0x004fc60004765670 */
[----:B------:R-:W-:Y:S01]  /*6620*/  @P5 IMAD.MOV.U32 R27, RZ, RZ, R15 ;  /* 0x000000ffff1b5224 */ /* 0x000fe200078e000f */
[----:B------:R-:W-:-:S05]  /*6630*/  @!P6 LOP3.LUT R28, R28, 0x80000000, RZ, 0xfc, !PT ;  /* 0x800000001c1ce812 */ /* 0x000fca00078efcff */
[----:B------:R-:W-:-:S04]  /*6640*/  @P1 IMAD.MOV.U32 R11, RZ, RZ, R28 ;  /* 0x000000ffff0b1224 */ /* 0x000fc800078e001c */
[----:B------:R-:W-:-:S05]  /*6650*/  @!P3 LOP3.LUT R2, R2, 0x80000000, RZ, 0xfc, !PT ;  /* 0x800000000202b812 */ /* 0x000fca00078efcff */
[----:B------:R-:W-:-:S07]  /*6660*/  @P0 IMAD.MOV.U32 R7, RZ, RZ, R2 ;  /* 0x000000ffff070224 */ /* 0x000fce00078e0002 */
.L_x_2625:
[----:B------:R-:W-:Y:S05]  /*6670*/  BSYNC.RECONVERGENT B0 ;  /* 0x0000000000007941 */ /* 0x000fea0003800200 */
.L_x_2624:
        /* <DEDUP_REMOVED lines=21> */
[----:B------:R-:W3:Y:S01]  /*67d0*/  LDL R16, [R15] ;  /* 0x000000000f107983 */ /* 0x000ee20000100800 */
[----:B------:R-:W-:Y:S01]  /*67e0*/  IMAD.MOV.U32 R2, RZ, RZ, R12 ;  /* 0x000000ffff027224 */ /* 0x000fe200078e000c */
[----:B---3--:R-:W-:-:S13]  /*67f0*/  LOP3.LUT P0, RZ, R21, R16, RZ, 0xc0, !PT ;  /* 0x0000001015ff7212 */ /* 0x008fda000780c0ff */
[----:B------:R-:W-:Y:S01]  /*6800*/  @!P0 LOP3.LUT R16, R16, R21, RZ, 0xfc, !PT ;  /* 0x0000001510108212 */ /* 0x000fe200078efcff */
[----:B------:R-:W-:-:S04]  /*6810*/  @!P0 IMAD.MOV.U32 R2, RZ, RZ, RZ ;  /* 0x000000ffff028224 */ /* 0x000fc800078e00ff */
[----:B------:R0:W-:Y:S03]  /*6820*/  @!P0 STL [R15], R16 ;  /* 0x000000100f008387 */ /* 0x0001e60000100800 */
.L_x_2627:
[----:B------:R-:W-:Y:S05]  /*6830*/  BSYNC.RECONVERGENT B0 ;  /* 0x0000000000007941 */ /* 0x000fea0003800200 */
.L_x_2626:
        /* <DEDUP_REMOVED lines=11> */
[----:B0-----:R-:W-:-:S05]  /*68f0*/  LEA R15, R14, UR10, 0x2 ;  /* 0x0000000a0e0f7c11 */ /* 0x001fca000f8e10ff */
[----:B------:R-:W3:Y:S02]  /*6900*/  LDL R16, [R15] ;  /* 0x000000000f107983 */ /* 0x000ee40000100800 */
[----:B---3--:R-:W-:-:S13]  /*6910*/  LOP3.LUT P0, RZ, R23, R16, RZ, 0xc0, !PT ;  /* 0x0000001017ff7212 */ /* 0x008fda000780c0ff */
[----:B------:R-:W-:Y:S02]  /*6920*/  @!P0 LOP3.LUT R16, R16, R23, RZ, 0xfc, !PT ;  /* 0x0000001710108212 */ /* 0x000fe400078efcff */
[----:B------:R-:W-:-:S03]  /*6930*/  @P0 LOP3.LUT R2, R24, R2, RZ, 0xfc, !PT ;  /* 0x0000000218020212 */ /* 0x000fc600078efcff */
[----:B------:R3:W-:Y:S04]  /*6940*/  @!P0 STL [R15], R16 ;  /* 0x000000100f008387 */ /* 0x0007e80000100800 */
.L_x_2629:
[----:B------:R-:W-:Y:S05]  /*6950*/  BSYNC.RECONVERGENT B0 ;  /* 0x0000000000007941 */ /* 0x000fea0003800200 */
.L_x_2628:
        /* <DEDUP_REMOVED lines=11> */
[----:B0--3--:R-:W-:-:S05]  /*6a10*/  LEA R15, R14, UR10, 0x2 ;  /* 0x0000000a0e0f7c11 */ /* 0x009fca000f8e10ff */
[----:B------:R-:W3:Y:S02]  /*6a20*/  LDL R16, [R15] ;  /* 0x000000000f107983 */ /* 0x000ee40000100800 */
[----:B---3--:R-:W-:-:S13]  /*6a30*/  LOP3.LUT P0, RZ, R23, R16, RZ, 0xc0, !PT ;  /* 0x0000001017ff7212 */ /* 0x008fda000780c0ff */
[----:B------:R-:W-:Y:S02]  /*6a40*/  @!P0 LOP3.LUT R16, R16, R23, RZ, 0xfc, !PT ;  /* 0x0000001710108212 */ /* 0x000fe400078efcff */
[----:B------:R-:W-:-:S03]  /*6a50*/  @P0 LOP3.LUT R2, R8, R2, RZ, 0xfc, !PT ;  /* 0x0000000208020212 */ /* 0x000fc600078efcff */
[----:B------:R4:W-:Y:S04]  /*6a60*/  @!P0 STL [R15], R16 ;  /* 0x000000100f008387 */ /* 0x0009e80000100800 */
.L_x_2631:
[----:B------:R-:W-:Y:S05]  /*6a70*/  BSYNC.RECONVERGENT B0 ;  /* 0x0000000000007941 */ /* 0x000fea0003800200 */
.L_x_2630:
        /* <DEDUP_REMOVED lines=11> */
[----:B0--34-:R-:W-:-:S05]  /*6b30*/  LEA R15, R14, UR10, 0x2 ;  /* 0x0000000a0e0f7c11 */ /* 0x019fca000f8e10ff */
[----:B------:R-:W3:Y:S02]  /*6b40*/  LDL R16, [R15] ;  /* 0x000000000f107983 */ /* 0x000ee40000100800 */
[----:B---3--:R-:W-:-:S13]  /*6b50*/  LOP3.LUT P0, RZ, R29, R16, RZ, 0xc0, !PT ;  /* 0x000000101dff7212 */ /* 0x008fda000780c0ff */
[----:B------:R-:W-:Y:S02]  /*6b60*/  @!P0 LOP3.LUT R16, R16, R29, RZ, 0xfc, !PT ;  /* 0x0000001d10108212 */ /* 0x000fe400078efcff */
[----:B------:R-:W-:-:S03]  /*6b70*/  @P0 LOP3.LUT R2, R4, R2, RZ, 0xfc, !PT ;  /* 0x0000000204020212 */ /* 0x000fc600078efcff */
[----:B------:R0:W-:Y:S04]  /*6b80*/  @!P0 STL [R15], R16 ;  /* 0x000000100f008387 */ /* 0x0001e80000100800 */
.L_x_2633:
[----:B------:R-:W-:Y:S05]  /*6b90*/  BSYNC.RECONVERGENT B0 ;  /* 0x0000000000007941 */ /* 0x000fea0003800200 */
.L_x_2632:
[----:B------:R-:W5:Y:S01]  /*6ba0*/  POPC R28, R17 ;  /* 0x00000011001c7309 */ /* 0x000f620000000000 */
[----:B------:R-:W-:Y:S01]  /*6bb0*/  BSSY.RECONVERGENT B0, `(.L_x_2634) ;  /* 0x0000010000007945 */ /* 0x000fe20003800200 */
[----:B-----5:R-:W-:-:S04]  /*6bc0*/  ISETP.NE.AND P0, PT, R28, 0x2, PT ;  /* 0x000000021c00780c */ /* 0x020fc80003f05270 */
[----:B------:R-:W-:-:S13]  /*6bd0*/  ISETP.LT.OR P0, PT, R17, RZ, P0 ;  /* 0x000000ff1100720c */ /* 0x000fda0000701670 */
[----:B------:R-:W-:Y:S05]  /*6be0*/  @P0 BRA `(.L_x_2635) ;  /* 0x0000000000300947 */ /* 0x000fea0003800000 */
[----:B------:R-:W5:Y:S01]  /*6bf0*/  FLO.U32 R14, R17 ;  /* 0x00000011000e7300 */ /* 0x000f6200000e0000 */
[----:B0--34-:R-:W-:Y:S01]  /*6c00*/  IMAD.MOV.U32 R15, RZ, RZ, -0x80000000 ;  /* 0x80000000ff0f7424 */ /* 0x019fe200078e00ff */
[----:B-----5:R-:W-:-:S04]  /*6c10*/  IADD3 R14, PT, PT, -R14, 0x1f, RZ ;  /* 0x0000001f0e0e7810 */ /* 0x020fc80007ffe1ff */
        /* <DEDUP_REMOVED lines=9> */
.L_x_2635:
[----:B------:R-:W-:Y:S05]  /*6cb0*/  BSYNC.RECONVERGENT B0 ;  /* 0x0000000000007941 */ /* 0x000fea0003800200 */
.L_x_2634:
        /* <DEDUP_REMOVED lines=17> */
.L_x_2637:
[----:B------:R-:W-:Y:S05]  /*6dd0*/  BSYNC.RECONVERGENT B0 ;  /* 0x0000000000007941 */ /* 0x000fea0003800200 */
.L_x_2636:
        /* <DEDUP_REMOVED lines=17> */
.L_x_2639:
[----:B------:R-:W-:Y:S05]  /*6ef0*/  BSYNC.RECONVERGENT B0 ;  /* 0x0000000000007941 */ /* 0x000fea0003800200 */
.L_x_2638:
        /* <DEDUP_REMOVED lines=17> */
.L_x_2641:
[----:B------:R-:W-:Y:S05]  /*7010*/  BSYNC.RECONVERGENT B0 ;  /* 0x0000000000007941 */ /* 0x000fea0003800200 */
.L_x_2640:
        /* <DEDUP_REMOVED lines=17> */
.L_x_2643:
[----:B------:R-:W-:Y:S05]  /*7130*/  BSYNC.RECONVERGENT B0 ;  /* 0x0000000000007941 */ /* 0x000fea0003800200 */
.L_x_2642:
        /* <DEDUP_REMOVED lines=17> */
.L_x_2645:
[----:B------:R-:W-:Y:S05]  /*7250*/  BSYNC.RECONVERGENT B0 ;  /* 0x0000000000007941 */ /* 0x000fea0003800200 */
.L_x_2644:
        /* <DEDUP_REMOVED lines=17> */
.L_x_2647:
[----:B------:R-:W-:Y:S05]  /*7370*/  BSYNC.RECONVERGENT B0 ;  /* 0x0000000000007941 */ /* 0x000fea0003800200 */
.L_x_2646:
        /* <DEDUP_REMOVED lines=17> */
.L_x_2649:
[----:B------:R-:W-:Y:S05]  /*7490*/  BSYNC.RECONVERGENT B0 ;  /* 0x0000000000007941 */ /* 0x000fea0003800200 */
.L_x_2648:
        /* <DEDUP_REMOVED lines=17> */
.L_x_2651:
[----:B------:R-:W-:Y:S05]  /*75b0*/  BSYNC.RECONVERGENT B0 ;  /* 0x0000000000007941 */ /* 0x000fea0003800200 */
.L_x_2650:
        /* <DEDUP_REMOVED lines=17> */
.L_x_2653:
[----:B------:R-:W-:Y:S05]  /*76d0*/  BSYNC.RECONVERGENT B0 ;  /* 0x0000000000007941 */ /* 0x000fea0003800200 */
.L_x_2652:
        /* <DEDUP_REMOVED lines=17> */
.L_x_2655:
[----:B------:R-:W-:Y:S05]  /*77f0*/  BSYNC.RECONVERGENT B0 ;  /* 0x0000000000007941 */ /* 0x000fea0003800200 */
.L_x_2654:
        /* <DEDUP_REMOVED lines=13> */
[----:B---3--:R-:W-:-:S04]  /*78d0*/  LOP3.LUT P0, RZ, R14, R41, RZ, 0xc0, !PT ;  /* 0x000000290eff7212 */ /* 0x008fc8000780c0ff */
[----:B------:R-:W-:-:S04]  /*78e0*/  SEL R41, R7, RZ, P0 ;  /* 0x000000ff07297207 */ /* 0x000fc80000000000 */
[----:B------:R-:W-:-:S07]  /*78f0*/  LOP3.LUT R2, R2, R41, RZ, 0xfc, !PT ;  /* 0x0000002902027212 */ /* 0x000fce00078efcff */
.L_x_2657:
[----:B------:R-:W-:Y:S05]  /*7900*/  BSYNC.RECONVERGENT B0 ;  /* 0x0000000000007941 */ /* 0x000fea0003800200 */
.L_x_2656:
[----:B------:R-:W-:Y:S01]  /*7910*/  ISETP.NE.AND P0, PT, R2, RZ, PT ;  /* 0x000000ff0200720c */ /* 0x000fe20003f05270 */
[----:B------:R-:W-:-:S12]  /*7920*/  BSSY.RECONVERGENT B0, `(.L_x_2658) ;  /* 0x0000092000007945 */ /* 0x000fd80003800200 */
[----:B------:R-:W-:Y:S05]  /*7930*/  @!P0 BRA `(.L_x_2659) ;  /* 0x0000000800408947 */ /* 0x000fea0003800000 */
[----:B0--34-:R-:W-:-:S04]  /*7940*/  LOP3.LUT R15, R12, R2, RZ, 0xc0, !PT ;  /* 0x000000020c0f7212 */ /* 0x019fc800078ec0ff */
        /* <DEDUP_REMOVED lines=8> */
[----:B------:R-:W-:Y:S02]  /*79d0*/  ISETP.NE.AND P1, PT, R15, R8, PT ;  /* 0x000000080f00720c */ /* 0x000fe40003f25270 */
[-C--:B------:R-:W-:Y:S02]  /*79e0*/  LOP3.LUT R15, R4, R2.reuse, RZ, 0xc0, !PT ;  /* 0x00000002040f7212 */ /* 0x080fe400078ec0ff */
[----:B------:R-:W-:Y:S02]  /*79f0*/  ISETP.EQ.AND P1, PT, R22, 0x2, !P1 ;  /* 0x000000021600780c */ /* 0x000fe40004f22270 */
[----:B------:R-:W-:-:S02]  /*7a00*/  @!P0 LOP3.LUT R16, R12, R2, RZ, 0x30, !PT ;  /* 0x000000020c108212 */ /* 0x000fc400078e30ff */
[----:B------:R-:W-:Y:S02]  /*7a10*/  ISETP.NE.AND P4, PT, R15, R4, PT ;  /* 0x000000040f00720c */ /* 0x000fe40003f85270 */
[----:B------:R-:W0:Y:S01]  /*7a20*/  @!P0 POPC R21, R16 ;  /* 0x0000001000158309 */ /* 0x000e220000000000 */
[----:B------:R-:W-:Y:S02]  /*7a30*/  ISETP.GT.AND P1, PT, R8, -0x1, P1 ;  /* 0xffffffff0800780c */ /* 0x000fe40000f24270 */
[-C--:B------:R-:W-:Y:S02]  /*7a40*/  @!P5 LOP3.LUT R20, R24, R2.reuse, RZ, 0x30, !PT ;  /* 0x000000021814d212 */ /* 0x080fe400078e30ff */
[----:B------:R-:W-:Y:S02]  /*7a50*/  ISETP.EQ.AND P4, PT, R23, 0x2, !P4 ;  /* 0x000000021700780c */ /* 0x000fe40006782270 */
[----:B------:R-:W-:Y:S01]  /*7a60*/  LOP3.LUT R22, R17, R2, RZ, 0xc0, !PT ;  /* 0x0000000211167212 */ /* 0x000fe200078ec0ff */
[----:B------:R-:W3:Y:S01]  /*7a70*/  @!P5 POPC R15, R20 ;  /* 0x00000014000fd309 */ /* 0x000ee20000000000 */
[----:B------:R-:W-:-:S02]  /*7a80*/  ISETP.GT.AND P4, PT, R4, -0x1, P4 ;  /* 0xffffffff0400780c */ /* 0x000fc40002784270 */
[----:B------:R-:W-:Y:S02]  /*7a90*/  ISETP.NE.AND P6, PT, R22, R17, PT ;  /* 0x000000111600720c */ /* 0x000fe40003fc5270 */
[-C--:B------:R-:W-:Y:S02]  /*7aa0*/  LOP3.LUT R22, R25, R2.reuse, RZ, 0xc0, !PT ;  /* 0x0000000219167212 */ /* 0x080fe400078ec0ff */
[----:B0-----:R-:W-:Y:S02]  /*7ab0*/  ISETP.NE.OR P2, PT, R21, 0x1, P0 ;  /* 0x000000011500780c */ /* 0x001fe40000745670 */
[----:B------:R-:W-:Y:S02]  /*7ac0*/  @!P1 LOP3.LUT R14, R8, R2, RZ, 0x30, !PT ;  /* 0x00000002080e9212 */ /* 0x000fe400078e30ff */
[----:B------:R-:W-:Y:S02]  /*7ad0*/  ISETP.EQ.AND P6, PT, R28, 0x2, !P6 ;  /* 0x000000021c00780c */ /* 0x000fe400077c2270 */
[----:B------:R-:W0:Y:S01]  /*7ae0*/  @!P1 POPC R21, R14 ;  /* 0x0000000e00159309 */ /* 0x000e220000000000 */
[----:B---3--:R-:W-:-:S02]  /*7af0*/  ISETP.NE.OR P3, PT, R15, 0x1, P5 ;  /* 0x000000010f00780c */ /* 0x008fc40002f65670 */
[-C--:B------:R-:W-:Y:S02]  /*7b00*/  @!P4 LOP3.LUT R15, R4, R2.reuse, RZ, 0x30, !PT ;  /* 0x00000002040fc212 */ /* 0x080fe400078e30ff */
[----:B------:R-:W-:Y:S02]  /*7b10*/  ISETP.GT.AND P6, PT, R17, -0x1, P6 ;  /* 0xffffffff1100780c */ /* 0x000fe400037c4270 */
[----:B------:R-:W-:Y:S02]  /*7b20*/  @!P2 LOP3.LUT R16, R16, 0x80000000, RZ, 0xfc, !PT ;  /* 0x800000001010a812 */ /* 0x000fe400078efcff */
[----:B------:R-:W-:Y:S02]  /*7b30*/  ISETP.NE.AND P2, PT, R22, R25, PT ;  /* 0x000000191600720c */ /* 0x000fe40003f45270 */
[----:B------:R-:W3:Y:S01]  /*7b40*/  @!P4 POPC R22, R15 ;  /* 0x0000000f0016c309 */ /* 0x000ee20000000000 */
[----:B------:R-:W-:Y:S01]  /*7b50*/  @!P0 IMAD.MOV.U32 R12, RZ, RZ, R16 ;  /* 0x000000ffff0c8224 */ /* 0x000fe200078e0010 */
[----:B------:R-:W-:-:S02]  /*7b60*/  LOP3.LUT R16, R9, R2, RZ, 0xc0, !PT ;  /* 0x0000000209107212 */ /* 0x000fc400078ec0ff */
[----:B------:R-:W-:Y:S02]  /*7b70*/  ISETP.EQ.AND P2, PT, R29, 0x2, !P2 ;  /* 0x000000021d00780c */ /* 0x000fe40005742270 */
[----:B0-----:R-:W-:Y:S02]  /*7b80*/  ISETP.NE.OR P0, PT, R21, 0x1, P1 ;  /* 0x000000011500780c */ /* 0x001fe40000f05670 */
[----:B------:R-:W-:Y:S02]  /*7b90*/  @!P3 LOP3.LUT R20, R20, 0x80000000, RZ, 0xfc, !PT ;  /* 0x800000001414b812 */ /* 0x000fe400078efcff */
[----:B------:R-:W-:Y:S02]  /*7ba0*/  ISETP.NE.AND P3, PT, R16, R9, PT ;  /* 0x000000091000720c */ /* 0x000fe40003f65270 */
[----:B------:R-:W-:Y:S01]  /*7bb0*/  @!P6 LOP3.LUT R16, R17, R2, RZ, 0x30, !PT ;  /* 0x000000021110e212 */ /* 0x000fe200078e30ff */
[----:B------:R-:W-:Y:S01]  /*7bc0*/  @!P5 IMAD.MOV.U32 R24, RZ, RZ, R20 ;  /* 0x000000ffff18d224 */ /* 0x000fe200078e0014 */
[----:B------:R-:W-:-:S02]  /*7bd0*/  ISETP.GT.AND P2, PT, R25, -0x1, P2 ;  /* 0xffffffff1900780c */ /* 0x000fc40001744270 */
[----:B------:R-:W0:Y:S01]  /*7be0*/  @!P6 POPC R23, R16 ;  /* 0x000000100017e309 */ /* 0x000e220000000000 */
[----:B---3--:R-:W-:Y:S02]  /*7bf0*/  ISETP.NE.OR P5, PT, R22, 0x1, P4 ;  /* 0x000000011600780c */ /* 0x008fe400027a5670 */
        /* <DEDUP_REMOVED lines=9> */
[----:B------:R-:W3:Y:S01]  /*7c90*/  @!P2 POPC R22, R20 ;  /* 0x000000140016a309 */ /* 0x000ee20000000000 */
[----:B------:R-:W-:Y:S02]  /*7ca0*/  @!P5 LOP3.LUT R15, R15, 0x80000000, RZ, 0xfc, !PT ;  /* 0x800000000f0fd812 */ /* 0x000fe400078efcff */
[----:B------:R-:W-:Y:S02]  /*7cb0*/  ISETP.EQ.AND P0, PT, R31, 0x2, !P0 ;  /* 0x000000021f00780c */ /* 0x000fe40004702270 */
[----:B0-----:R-:W-:Y:S01]  /*7cc0*/  ISETP.NE.OR P5, PT, R23, 0x1, P6 ;  /* 0x000000011700780c */ /* 0x001fe200037a5670 */
[----:B------:R-:W-:Y:S01]  /*7cd0*/  @!P4 IMAD.MOV.U32 R4, RZ, RZ, R15 ;  /* 0x000000ffff04c224 */ /* 0x000fe200078e000f */
[----:B------:R-:W-:-:S02]  /*7ce0*/  ISETP.EQ.AND P1, PT, R32, 0x2, !P1 ;  /* 0x000000022000780c */ /* 0x000fc40004f22270 */
[----:B------:R-:W-:Y:S02]  /*7cf0*/  ISETP.GT.AND P0, PT, R5, -0x1, P0 ;  /* 0xffffffff0500780c */ /* 0x000fe40000704270 */
[-C--:B------:R-:W-:Y:S02]  /*7d00*/  @!P3 LOP3.LUT R14, R9, R2.reuse, RZ, 0x30, !PT ;  /* 0x00000002090eb212 */ /* 0x080fe400078e30ff */
[----:B------:R-:W-:Y:S02]  /*7d10*/  ISETP.GT.AND P1, PT, R18, -0x1, P1 ;  /* 0xffffffff1200780c */ /* 0x000fe40000f24270 */
[----:B------:R-:W-:Y:S01]  /*7d20*/  LOP3.LUT R23, R26, R2, RZ, 0xc0, !PT ;  /* 0x000000021a177212 */ /* 0x000fe200078ec0ff */
[----:B------:R-:W0:Y:S02]  /*7d30*/  @!P3 POPC R21, R14 ;  /* 0x0000000e0015b309 */ /* 0x000e240000000000 */
        /* <DEDUP_REMOVED lines=10> */
[----:B------:R-:W-:Y:S02]  /*7de0*/  LOP3.LUT R21, R10, R2, RZ, 0xc0, !PT ;  /* 0x000000020a157212 */ /* 0x000fe400078ec0ff */
[----:B------:R-:W-:Y:S02]  /*7df0*/  @!P5 LOP3.LUT R20, R20, 0x80000000, RZ, 0xfc, !PT ;  /* 0x800000001414d812 */ /* 0x000fe400078efcff */
[----:B------:R-:W-:Y:S01]  /*7e00*/  ISETP.NE.AND P5, PT, R21, R10, PT ;  /* 0x0000000a1500720c */ /* 0x000fe20003fa5270 */
[----:B------:R-:W0:Y:S01]  /*7e10*/  @!P1 POPC R16, R23 ;  /* 0x0000001700109309 */ /* 0x000e220000000000 */
[-C--:B------:R-:W-:Y:S01]  /*7e20*/  LOP3.LUT R21, R6, R2.reuse, RZ, 0xc0, !PT ;  /* 0x0000000206157212 */ /* 0x080fe200078ec0ff */
[----:B------:R-:W-:Y:S01]  /*7e30*/  @!P2 IMAD.MOV.U32 R25, RZ, RZ, R20 ;  /* 0x000000ffff19a224 */ /* 0x000fe200078e0014 */
[----:B------:R-:W-:Y:S02]  /*7e40*/  ISETP.EQ.AND P5, PT, R34, 0x2, !P5 ;  /* 0x000000022200780c */ /* 0x000fe40006fa2270 */
[----:B------:R-:W-:-:S02]  /*7e50*/  @!P4 LOP3.LUT R20, R26, R2, RZ, 0x30, !PT ;  /* 0x000000021a14c212 */ /* 0x000fc400078e30ff */
[----:B---3--:R-:W-:Y:S02]  /*7e60*/  ISETP.NE.OR P2, PT, R22, 0x1, P0 ;  /* 0x000000011600780c */ /* 0x008fe40000745670 */
[----:B------:R-:W-:Y:S01]  /*7e70*/  @!P6 LOP3.LUT R14, R14, 0x80000000, RZ, 0xfc, !PT ;  /* 0x800000000e0ee812 */ /* 0x000fe200078efcff */
[----:B------:R-:W3:Y:S01]  /*7e80*/  @!P4 POPC R22, R20 ;  /* 0x000000140016c309 */ /* 0x000ee20000000000 */
        /* <DEDUP_REMOVED lines=13> */
[----:B------:R-:W-:Y:S01]  /*7f60*/  @!P1 IMAD.MOV.U32 R18, RZ, RZ, R23 ;  /* 0x000000ffff129224 */ /* 0x000fe200078e0017 */
[----:B------:R-:W-:Y:S01]  /*7f70*/  LOP3.LUT R16, R27, R2, RZ, 0xc0, !PT ;  /* 0x000000021b107212 */ /* 0x000fe200078ec0ff */
[----:B------:R-:W0:Y:S01]  /*7f80*/  @!P5 POPC R23, R14 ;  /* 0x0000000e0017d309 */ /* 0x000e220000000000 */
        /* <DEDUP_REMOVED lines=24> */
[----:B---3--:R-:W-:Y:S01]  /*8110*/  ISETP.NE.OR P4, PT, R16, 0x1, P3 ;  /* 0x000000011000780c */ /* 0x008fe20001f85670 */
[----:B------:R-:W3:Y:S01]  /*8120*/  @!P0 POPC R23, R22 ;  /* 0x0000001600178309 */ /* 0x000ee20000000000 */
[----:B------:R-:W-:Y:S02]  /*8130*/  @!P6 LOP3.LUT R2, R7, R2, RZ, 0x30, !PT ;  /* 0x000000020702e212 */ /* 0x000fe400078e30ff */
        /* <DEDUP_REMOVED lines=16> */
.L_x_2659:
[----:B------:R-:W-:Y:S05]  /*8240*/  BSYNC.RECONVERGENT B0 ;  /* 0x0000000000007941 */ /* 0x000fea0003800200 */
.L_x_2658:
[----:B------:R-:W5:Y:S01]  /*8250*/  S2R R14, SR_TID.Y ;  /* 0x00000000000e7919 */ /* 0x000f620000002200 */
[----:B------:R-:W5:Y:S01]  /*8260*/  LDCU UR5, c[0x0][0x360] ;  /* 0x00006c00ff0577ac */ /* 0x000f620008000800 */
[----:B------:R-:W1:Y:S01]  /*8270*/  S2UR UR6, SR_CgaCtaId ;  /* 0x00000000000679c3 */ /* 0x000e620000008800 */
[----:B0--34-:R-:W5:Y:S01]  /*8280*/  S2R R15, SR_TID.X ;  /* 0x00000000000f7919 */ /* 0x019f620000002100 */
[----:B------:R-:W-:-:S06]  /*8290*/  UIADD3 UR4, UPT, UPT, UR4, 0x1, URZ ;  /* 0x0000000104047890 */ /* 0x000fcc000fffe0ff */
[----:B------:R-:W-:Y:S01]  /*82a0*/  BAR.SYNC.DEFER_BLOCKING 0x0 ;  /* 0x0000000000007b1d */ /* 0x000fe20000010000 */
[----:B------:R-:W-:Y:S01]  /*82b0*/  UISETP.NE.AND UP0, UPT, UR4, 0x3, UPT ;  /* 0x000000030400788c */ /* 0x000fe2000bf05270 */
[----:B-----5:R-:W-:-:S04]  /*82c0*/  IMAD R14, R14, UR5, R15 ;  /* 0x000000050e0e7c24 */ /* 0x020fc8000f8e020f */
[----:B------:R-:W-:Y:S02]  /*82d0*/  UMOV UR5, 0x400 ;  /* 0x0000040000057882 */ /* 0x000fe40000000000 */
[----:B-1----:R-:W-:Y:S01]  /*82e0*/  ULEA UR7, UR6, UR5, 0x18 ;  /* 0x0000000506077291 */ /* 0x002fe2000f8ec0ff */
[C---:B------:R-:W-:Y:S02]  /*82f0*/  IMAD.SHL.U32 R2, R14.reuse, 0x10, RZ ;  /* 0x000000100e027824 */ /* 0x040fe400078e00ff */
[C---:B------:R-:W-:Y:S02]  /*8300*/  IMAD.SHL.U32 R15, R14.reuse, 0x40, RZ ;  /* 0x000000400e0f7824 */ /* 0x040fe400078e00ff */
[----:B------:R-:W-:Y:S01]  /*8310*/  IMAD.SHL.U32 R21, R14, 0x4, RZ ;  /* 0x000000040e157824 */ /* 0x000fe200078e00ff */
[----:B------:R-:W-:Y:S02]  /*8320*/  LOP3.LUT R2, R2, 0xc0, RZ, 0xc0, !PT ;  /* 0x000000c002027812 */ /* 0x000fe400078ec0ff */
[----:B------:R-:W-:-:S02]  /*8330*/  LOP3.LUT R15, R15, 0x3c00, RZ, 0xc0, !PT ;  /* 0x00003c000f0f7812 */ /* 0x000fc400078ec0ff */
[----:B------:R-:W-:-:S03]  /*8340*/  LOP3.LUT R2, R2, 0xc, R21, 0xf8, !PT ;  /* 0x0000000c02027812 */ /* 0x000fc600078ef815 */
[----:B------:R-:W-:-:S04]  /*8350*/  VIADD R21, R15, UR7 ;  /* 0x000000070f157c36 */ /* 0x000fc80008000000 */
[----:B------:R-:W-:-:S05]  /*8360*/  IMAD R2, R2, 0x4, R21 ;  /* 0x0000000402027824 */ /* 0x000fca00078e0215 */
        /* <DEDUP_REMOVED lines=19> */
[----:B-1----:R-:W-:Y:S02]  /*84a0*/  IMAD.SHL.U32 R2, R0, 0x10, RZ ;  /* 0x0000001000027824 */ /* 0x002fe400078e00ff */
[----:B------:R-:W-:Y:S02]  /*84b0*/  IMAD.MOV.U32 R17, RZ, RZ, -0x2 ;  /* 0xfffffffeff117424 */ /* 0x000fe400078e00ff */
[----:B------:R-:W-:Y:S01]  /*84c0*/  IMAD.MOV.U32 R15, RZ, RZ, RZ ;  /* 0x000000ffff0f7224 */ /* 0x000fe200078e00ff */
[----:B------:R-:W-:Y:S01]  /*84d0*/  BSSY.RECONVERGENT B0, `(.L_x_2661) ;  /* 0x00000a5000007945 */ /* 0x000fe20003800200 */
[----:B------:R-:W0:Y:S02]  /*84e0*/  LDS.128 R4, [R13] ;  /* 0x000000000d047984 */ /* 0x000e240000000c00 */
[----:B0-----:R-:W-:-:S13]  /*84f0*/  ISETP.NE.AND P0, PT, R4, RZ, PT ;  /* 0x000000ff0400720c */ /* 0x001fda0003f05270 */
[----:B------:R-:W-:Y:S05]  /*8500*/  @!P0 BRA `(.L_x_2662) ;  /* 0x0000000800848947 */ /* 0x000fea0003800000 */
[----:B------:R-:W0:Y:S01]  /*8510*/  POPC R8, R4 ;  /* 0x0000000400087309 */ /* 0x000e220000000000 */
[----:B------:R-:W-:Y:S02]  /*8520*/  ISETP.NE.AND P1, PT, R5, RZ, PT ;  /* 0x000000ff0500720c */ /* 0x000fe40003f25270 */
[----:B0-----:R-:W-:-:S04]  /*8530*/  ISETP.GT.U32.AND P0, PT, R8, 0x1, PT ;  /* 0x000000010800780c */ /* 0x001fc80003f04070 */
[----:B------:R-:W-:-:S07]  /*8540*/  ISETP.GT.AND P0, PT, R4, -0x1, P0 ;  /* 0xffffffff0400780c */ /* 0x000fce0000704270 */
[----:B------:R-:W-:Y:S06]  /*8550*/  @!P1 BRA `(.L_x_2662) ;  /* 0x0000000800709947 */ /* 0x000fec0003800000 */
[----:B------:R-:W-:Y:S02]  /*8560*/  ISETP.GE.AND P2, PT, R5, RZ, PT ;  /* 0x000000ff0500720c */ /* 0x000fe40003f46270 */
[----:B------:R-:W-:Y:S02]  /*8570*/  SEL R12, R8, 0x20, P0 ;  /* 0x00000020080c7807 */ /* 0x000fe40000000000 */
[----:B------:R-:W-:Y:S02]  /*8580*/  SEL R16, R2, 0xffffffff, P0 ;  /* 0xffffffff02107807 */ /* 0x000fe40000000000 */
[----:B------:R-:W-:Y:S02]  /*8590*/  ISETP.NE.AND P0, PT, R6, RZ, PT ;  /* 0x000000ff0600720c */ /* 0x000fe40003f05270 */
[----:B------:R-:W-:-:S05]  /*85a0*/  PLOP3.LUT P3, PT, PT, PT, PT, 0x8, 0x80 ;  /* 0x000000000080781c */ /* 0x000fca0003f6e170 */
[----:B------:R-:W0:Y:S02]  /*85b0*/  @P2 POPC R5, R5 ;  /* 0x0000000500052309 */ /* 0x000e240000000000 */
[----:B0-----:R-:W-:-:S04]  /*85c0*/  @P2 ISETP.GE.U32.AND P1, PT, R5, R12, PT ;  /* 0x0000000c0500220c */ /* 0x001fc80003f26070 */
[----:B------:R-:W-:-:S04]  /*85d0*/  @P2 ISETP.GT.U32.AND P1, PT, R5, 0x1, !P1 ;  /* 0x000000010500280c */ /* 0x000fc80004f24070 */
[----:B------:R-:W-:Y:S02]  /*85e0*/  @P2 PLOP3.LUT P3, PT, P1, PT, PT, 0x80, 0x8 ;  /* 0x000000000008281c */ /* 0x000fe40000f6f070 */
[----:B------:R-:W-:-:S11]  /*85f0*/  @P2 SEL R12, R5, R12, P1 ;  /* 0x0000000c050c2207 */ /* 0x000fd60000800000 */
[----:B------:R-:W-:Y:S01]  /*8600*/  @P3 VIADD R16, R2, 0x1 ;  /* 0x0000000102103836 */ /* 0x000fe20000000000 */
[----:B------:R-:W-:Y:S06]  /*8610*/  @!P0 BRA `(.L_x_2662) ;  /* 0x0000000800408947 */ /* 0x000fec0003800000 */
[----:B------:R-:W-:Y:S02]  /*8620*/  ISETP.GE.AND P1, PT, R6, RZ, PT ;  /* 0x000000ff0600720c */ /* 0x000fe40003f26270 */
[----:B------:R-:W-:Y:S02]  /*8630*/  ISETP.NE.AND P2, PT, R7, RZ, PT ;  /* 0x000000ff0700720c */ /* 0x000fe40003f45270 */
[----:B------:R-:W-:-:S09]  /*8640*/  PLOP3.LUT P3, PT, PT, PT, PT, 0x8, 0x80 ;  /* 0x000000000080781c */ /* 0x000fd20003f6e170 */
[----:B------:R-:W0:Y:S02]  /*8650*/  @P1 POPC R5, R6 ;  /* 0x0000000600051309 */ /* 0x000e240000000000 */
[----:B0-----:R-:W-:-:S04]  /*8660*/  @P1 ISETP.GE.U32.AND P0, PT, R5, R12, PT ;  /* 0x0000000c0500120c */ /* 0x001fc80003f06070 */
[----:B------:R-:W-:-:S04]  /*8670*/  @P1 ISETP.GT.U32.AND P0, PT, R5, 0x1, !P0 ;  /* 0x000000010500180c */ /* 0x000fc80004704070 */
[----:B------:R-:W-:Y:S02]  /*8680*/  @P1 PLOP3.LUT P3, PT, P0, PT, PT, 0x80, 0x8 ;  /* 0x000000000008181c */ /* 0x000fe4000076f070 */
[----:B------:R-:W-:-:S11]  /*8690*/  @P1 SEL R12, R5, R12, P0 ;  /* 0x0000000c050c1207 */ /* 0x000fd60000000000 */
[----:B------:R-:W-:Y:S01]  /*86a0*/  @P3 VIADD R16, R2, 0x2 ;  /* 0x0000000202103836 */ /* 0x000fe20000000000 */
[----:B------:R-:W-:Y:S06]  /*86b0*/  @!P2 BRA `(.L_x_2662) ;  /* 0x000000080018a947 */ /* 0x000fec0003800000 */
[----:B------:R-:W0:Y:S01]  /*86c0*/  LDS.128 R8, [R13+0x10] ;  /* 0x000010000d087984 */ /* 0x000e220000000c00 */
[----:B------:R-:W-:Y:S02]  /*86d0*/  ISETP.GE.AND P1, PT, R7, RZ, PT ;  /* 0x000000ff0700720c */ /* 0x000fe40003f26270 */
[----:B------:R-:W-:-:S11]  /*86e0*/  PLOP3.LUT P3, PT, PT, PT, PT, 0x8, 0x80 ;  /* 0x000000000080781c */ /* 0x000fd60003f6e170 */
[----:B------:R-:W1:Y:S02]  /*86f0*/  @P1 POPC R7, R7 ;  /* 0x0000000700071309 */ /* 0x000e640000000000 */
[----:B-1----:R-:W-:-:S04]  /*8700*/  @P1 ISETP.GE.U32.AND P0, PT, R7, R12, PT ;  /* 0x0000000c0700120c */ /* 0x002fc80003f06070 */
[----:B------:R-:W-:-:S04]  /*8710*/  @P1 ISETP.GT.U32.AND P0, PT, R7, 0x1, !P0 ;  /* 0x000000010700180c */ /* 0x000fc80004704070 */
[----:B------:R-:W-:Y:S02]  /*8720*/  @P1 PLOP3.LUT P3, PT, P0, PT, PT, 0x80, 0x8 ;  /* 0x000000000008181c */ /* 0x000fe4000076f070 */
[----:B------:R-:W-:Y:S02]  /*8730*/  @P1 SEL R12, R7, R12, P0 ;  /* 0x0000000c070c1207 */ /* 0x000fe40000000000 */
[----:B0-----:R-:W-:-:S09]  /*8740*/  ISETP.NE.AND P2, PT, R8, RZ, PT ;  /* 0x000000ff0800720c */ /* 0x001fd20003f45270 */
[----:B------:R-:W-:-:S04]  /*8750*/  @P3 VIADD R16, R2, 0x3 ;  /* 0x0000000302103836 */ /* 0x000fc80000000000 */
[----:B------:R-:W-:Y:S05]  /*8760*/  @!P2 BRA `(.L_x_2662) ;  /* 0x0000000400eca947 */ /* 0x000fea0003800000 */
        /* <DEDUP_REMOVED lines=123> */
.L_x_2662:
[----:B------:R-:W-:Y:S05]  /*8f20*/  BSYNC.RECONVERGENT B0 ;  /* 0x0000000000007941 */ /* 0x000fea0003800200 */
.L_x_2661:
[----:B------:R-:W-:Y:S01]  /*8f30*/  ISETP.NE.AND P0, PT, R0, RZ, PT ;  /* 0x000000ff0000720c */ /* 0x000fe20003f05270 */
[----:B------:R-:W-:Y:S01]  /*8f40*/  UIADD3 UR4, UPT, UPT, UR5, 0x4000, URZ ;  /* 0x0000400005047890 */ /* 0x000fe2000fffe0ff */
[----:B------:R-:W-:Y:S01]  /*8f50*/  ISETP.NE.AND P1, PT, R17, -0x1, PT ;  /* 0xffffffff1100780c */ /* 0x000fe20003f25270 */
[----:B------:R-:W-:Y:S01]  /*8f60*/  UIADD3 UR5, UPT, UPT, UR5, 0x4040, URZ ;  /* 0x0000404005057890 */ /* 0x000fe2000fffe0ff */
[----:B------:R-:W-:Y:S01]  /*8f70*/  SHF.R.U32.HI R20, RZ, 0x2, R14 ;  /* 0x00000002ff147819 */ /* 0x000fe2000001160e */
[----:B------:R-:W-:Y:S01]  /*8f80*/  ULEA UR4, UR6, UR4, 0x18 ;  /* 0x0000000406047291 */ /* 0x000fe2000f8ec0ff */
[----:B------:R-:W-:Y:S01]  /*8f90*/  BSSY.RECONVERGENT B0, `(.L_x_2663) ;  /* 0x000000d000007945 */ /* 0x000fe20003800200 */
[----:B------:R-:W-:Y:S01]  /*8fa0*/  ULEA UR5, UR6, UR5, 0x18 ;  /* 0x0000000506057291 */ /* 0x000fe2000f8ec0ff */
[----:B------:R-:W-:-:S05]  /*8fb0*/  LOP3.LUT R20, R20, 0x3ffffffc, RZ, 0xc0, !PT ;  /* 0x3ffffffc14147812 */ /* 0x000fca00078ec0ff */
[----:B------:R-:W-:Y:S02]  /*8fc0*/  @!P0 IMAD.MOV.U32 R5, RZ, RZ, 0x20 ;  /* 0x00000020ff058424 */ /* 0x000fe400078e00ff */
[----:B------:R-:W-:-:S03]  /*8fd0*/  @!P0 IMAD.MOV.U32 R7, RZ, RZ, -0x1 ;  /* 0xffffffffff078424 */ /* 0x000fc600078e00ff */
[----:B------:R0:W-:Y:S04]  /*8fe0*/  @!P0 STS [R20+UR4], R5 ;  /* 0x0000000514008988 */ /* 0x0001e80008000804 */
[----:B------:R0:W-:Y:S01]  /*8ff0*/  @!P0 STS [R20+UR5], R7 ;  /* 0x0000000714008988 */ /* 0x0001e20008000805 */
[----:B------:R-:W-:Y:S06]  /*9000*/  BAR.SYNC.DEFER_BLOCKING 0x0 ;  /* 0x0000000000007b1d */ /* 0x000fec0000010000 */
[----:B------:R-:W-:Y:S05]  /*9010*/  @!P1 BRA `(.L_x_2664) ;  /* 0x0000000000109947 */ /* 0x000fea0003800000 */
[----:B------:R-:W-:Y:S04]  /*9020*/  ATOMS.MIN.S32 RZ, [R20+UR4], R15 ;  /* 0x0000000f14ff798c */ /* 0x000fe80008800204 */
[----:B------:R-:W1:Y:S02]  /*9030*/  LDS R4, [R20+UR4] ;  /* 0x0000000414047984 */ /* 0x000e640008000800 */
[----:B-1----:R-:W-:-:S13]  /*9040*/  ISETP.NE.AND P1, PT, R4, R15, PT ;  /* 0x0000000f0400720c */ /* 0x002fda0003f25270 */
[----:B------:R1:W-:Y:S02]  /*9050*/  @!P1 STS [R20+UR5], R17 ;  /* 0x0000001114009988 */ /* 0x0003e40008000805 */
.L_x_2664:
[----:B------:R-:W-:Y:S05]  /*9060*/  BSYNC.RECONVERGENT B0 ;  /* 0x0000000000007941 */ /* 0x000fea0003800200 */
.L_x_2663:
[----:B------:R-:W-:Y:S06]  /*9070*/  BAR.SYNC.DEFER_BLOCKING 0x0 ;  /* 0x0000000000007b1d */ /* 0x000fec0000010000 */
[----:B------:R-:W3:Y:S01]  /*9080*/  LDCU.64 UR6, c[0x0][0x388] ;  /* 0x00007100ff0677ac */ /* 0x000ee20008000a00 */
[----:B------:R-:W4:Y:S01]  /*9090*/  LDCU.64 UR10, c[0x0][0x390] ;  /* 0x00007200ff0a77ac */ /* 0x000f220008000a00 */
[----:B------:R-:W-:Y:S06]  /*90a0*/  BAR.SYNC.DEFER_BLOCKING 0x0 ;  /* 0x0000000000007b1d */ /* 0x000fec0000010000 */
[----:B------:R-:W5:Y:S04]  /*90b0*/  LDS.128 R24, [R13] ;  /* 0x000000000d187984 */ /* 0x000f680000000c00 */
[----:B0-----:R-:W0:Y:S04]  /*90c0*/  LDS.128 R4, [R13+0x10] ;  /* 0x000010000d047984 */ /* 0x001e280000000c00 */
[----:B------:R-:W2:Y:S01]  /*90d0*/  LDS.128 R8, [R13+0x20] ;  /* 0x000020000d087984 */ /* 0x000ea20000000c00 */
[----:B-----5:R-:W-:-:S02]  /*90e0*/  LOP3.LUT R12, R24, 0x7fffffff, RZ, 0xc0, !PT ;  /* 0x7fffffff180c7812 */ /* 0x020fc400078ec0ff */
[----:B------:R-:W-:Y:S02]  /*90f0*/  LOP3.LUT R14, R25, 0x7fffffff, RZ, 0xc0, !PT ;  /* 0x7fffffff190e7812 */ /* 0x000fe400078ec0ff */
[----:B------:R-:W-:Y:S02]  /*9100*/  LOP3.LUT R28, R26, 0x7fffffff, RZ, 0xc0, !PT ;  /* 0x7fffffff1a1c7812 */ /* 0x000fe400078ec0ff */
[----:B------:R-:W5:Y:S01]  /*9110*/  FLO.U32 R12, R12 ;  /* 0x0000000c000c7300 */ /* 0x000f6200000e0000 */
[----:B------:R-:W-:Y:S02]  /*9120*/  LOP3.LUT R23, R27, 0x7fffffff, RZ, 0xc0, !PT ;  /* 0x7fffffff1b177812 */ /* 0x000fe400078ec0ff */
[----:B0-----:R-:W-:Y:S02]  /*9130*/  LOP3.LUT R22, R4, 0x7fffffff, RZ, 0xc0, !PT ;  /* 0x7fffffff04167812 */ /* 0x001fe400078ec0ff */
[----:B------:R-:W-:Y:S02]  /*9140*/  ISETP.GT.AND P5, PT, R24, -0x1, PT ;  /* 0xffffffff1800780c */ /* 0x000fe40003fa4270 */
[----:B------:R-:W-:Y:S01]  /*9150*/  ISETP.GT.AND P1, PT, R4, -0x1, PT ;  /* 0xffffffff0400780c */ /* 0x000fe20003f24270 */
[----:B------:R-:W0:Y:S01]  /*9160*/  FLO.U32 R14, R14 ;  /* 0x0000000e000e7300 */ /* 0x000e2200000e0000 */
[----:B------:R-:W-:-:S02]  /*9170*/  LOP3.LUT R16, R5, 0x7fffffff, RZ, 0xc0, !PT ;  /* 0x7fffffff05107812 */ /* 0x000fc400078ec0ff */
[----:B------:R-:W-:Y:S02]  /*9180*/  ISETP.GT.AND P6, PT, R5, -0x1, PT ;  /* 0xffffffff0500780c */ /* 0x000fe40003fc4270 */
[----:B------:R-:W-:Y:S02]  /*9190*/  ISETP.GT.AND P4, PT, R25, -0x1, PT ;  /* 0xffffffff1900780c */ /* 0x000fe40003f84270 */
[----:B-----5:R-:W-:Y:S01]  /*91a0*/  IADD3 R12, PT, PT, -R12, 0x1f, RZ ;  /* 0x0000001f0c0c7810 */ /* 0x020fe20007ffe1ff */
[----:B------:R-:W5:Y:S01]  /*91b0*/  FLO.U32 R28, R28 ;  /* 0x0000001c001c7300 */ /* 0x000f6200000e0000 */
[----:B-1----:R-:W-:Y:S02]  /*91c0*/  LOP3.LUT R17, R6, 0x7fffffff, RZ, 0xc0, !PT ;  /* 0x7fffffff06117812 */ /* 0x002fe400078ec0ff */
[----:B------:R-:W-:Y:S01]  /*91d0*/  LOP3.LUT R19, R7, 0x7fffffff, RZ, 0xc0, !PT ;  /* 0x7fffffff07137812 */ /* 0x000fe200078ec0ff */
[----:B------:R-:W-:Y:S01]  /*91e0*/  IMAD.MOV R12, RZ, RZ, -R12 ;  /* 0x000000ffff0c7224 */ /* 0x000fe200078e0a0c */
[----:B------:R-:W-:-:S02]  /*91f0*/  ISETP.GT.AND P3, PT, R26, -0x1, PT ;  /* 0xffffffff1a00780c */ /* 0x000fc40003f64270 */
[----:B0-----:R-:W-:Y:S01]  /*9200*/  IADD3 R14, PT, PT, -R14, 0x1f, RZ ;  /* 0x0000001f0e0e7810 */ /* 0x001fe20007ffe1ff */
[----:B------:R-:W0:Y:S01]  /*9210*/  FLO.U32 R23, R23 ;  /* 0x0000001700177300 */ /* 0x000e2200000e0000 */
[----:B------:R-:W-:Y:S02]  /*9220*/  PRMT R4, R12, 0x7710, RZ ;  /* 0x000077100c047816 */ /* 0x000fe400000000ff */
[----:B------:R-:W-:Y:S01]  /*9230*/  ISETP.GT.AND P2, PT, R27, -0x1, PT ;  /* 0xffffffff1b00780c */ /* 0x000fe20003f44270 */
[----:B------:R-:W-:Y:S01]  /*9240*/  IMAD.MOV R24, RZ, RZ, -R14 ;  /* 0x000000ffff187224 */ /* 0x000fe200078e0a0e */
[----:B--2---:R-:W-:Y:S01]  /*9250*/  LOP3.LUT R18, R8, 0x7fffffff, RZ, 0xc0, !PT ;  /* 0x7fffffff08127812 */ /* 0x004fe200078ec0ff */
[----:B------:R-:W-:Y:S01]  /*9260*/  VIADD R4, R4, 0x20 ;  /* 0x0000002004047836 */ /* 0x000fe20000000000 */
[----:B-----5:R-:W-:Y:S01]  /*9270*/  IADD3 R28, PT, PT, -R28, 0x1f, RZ ;  /* 0x0000001f1c1c7810 */ /* 0x020fe20007ffe1ff */
[----:B------:R-:W1:Y:S01]  /*9280*/  FLO.U32 R22, R22 ;  /* 0x0000001600167300 */ /* 0x000e6200000e0000 */
[----:B------:R-:W-:Y:S01]  /*9290*/  PRMT R24, R24, 0x7710, RZ ;  /* 0x0000771018187816 */ /* 0x000fe200000000ff */
[----:B------:R-:W2:Y:S01]  /*92a0*/  LDS.128 R12, [R13+0x30] ;  /* 0x000030000d0c7984 */ /* 0x000ea20000000c00 */
[----:B------:R-:W-:-:S02]  /*92b0*/  SEL R4, R4, RZ, !P5 ;  /* 0x000000ff04047207 */ /* 0x000fc40006800000 */
[----:B------:R-:W-:Y:S01]  /*92c0*/  ISETP.GT.AND P5, PT, R6, -0x1, PT ;  /* 0xffffffff0600780c */ /* 0x000fe20003fa4270 */
[----:B------:R-:W-:Y:S01]  /*92d0*/  VIADD R5, R24, 0x20 ;  /* 0x0000002018057836 */ /* 0x000fe20000000000 */
[----:B0-----:R-:W-:Y:S01]  /*92e0*/  IADD3 R23, PT, PT, -R23, 0x1f, RZ ;  /* 0x0000001f17177810 */ /* 0x001fe20007ffe1ff */
[----:B------:R-:W-:Y:S01]  /*92f0*/  IMAD.MOV R6, RZ, RZ, -R28 ;  /* 0x000000ffff067224 */ /* 0x000fe200078e0a1c */
[----:B------:R-:W0:Y:S01]  /*9300*/  FLO.U32 R16, R16 ;  /* 0x0000001000107300 */ /* 0x000e2200000e0000 */
[----:B------:R-:W-:Y:S02]  /*9310*/  LOP3.LUT R25, R9, 0x7fffffff, RZ, 0xc0, !PT ;  /* 0x7fffffff09197812 */ /* 0x000fe400078ec0ff */
[----:B------:R-:W-:Y:S02]  /*9320*/  SEL R5, R5, RZ, !P4 ;  /* 0x000000ff05057207 */ /* 0x000fe40006000000 */
[----:B------:R-:W-:Y:S01]  /*9330*/  ISETP.GT.AND P4, PT, R7, -0x1, PT ;  /* 0xffffffff0700780c */ /* 0x000fe20003f84270 */
[----:B------:R-:W-:Y:S01]  /*9340*/  IMAD.MOV R7, RZ, RZ, -R23 ;  /* 0x000000ffff077224 */ /* 0x000fe200078e0a17 */
[----:B-1----:R-:W-:Y:S01]  /*9350*/  IADD3 R22, PT, PT, -R22, 0x1f, RZ ;  /* 0x0000001f16167810 */ /* 0x002fe20007ffe1ff */
[----:B------:R-:W1:Y:S01]  /*9360*/  FLO.U32 R17, R17 ;  /* 0x0000001100117300 */ /* 0x000e6200000e0000 */
[----:B------:R-:W-:-:S02]  /*9370*/  PRMT R6, R6, 0x7710, RZ ;  /* 0x0000771006067816 */ /* 0x000fc400000000ff */
[----:B------:R-:W-:Y:S01]  /*9380*/  PRMT R7, R7, 0x7710, RZ ;  /* 0x0000771007077816 */ /* 0x000fe200000000ff */
[----:B------:R-:W-:Y:S01]  /*9390*/  IMAD.MOV R22, RZ, RZ, -R22 ;  /* 0x000000ffff167224 */ /* 0x000fe200078e0a16 */
[----:B------:R-:W-:Y:S01]  /*93a0*/  LOP3.LUT R24, R10, 0x7fffffff, RZ, 0xc0, !PT ;  /* 0x7fffffff0a187812 */ /* 0x000fe200078ec0ff */
[----:B------:R-:W-:Y:S02]  /*93b0*/  VIADD R6, R6, 0x20 ;  /* 0x0000002006067836 */ /* 0x000fe40000000000 */
[----:B------:R-:W5:Y:S01]  /*93c0*/  FLO.U32 R19, R19 ;  /* 0x0000001300137300 */ /* 0x000f6200000e0000 */
[----:B------:R-:W-:Y:S01]  /*93d0*/  PRMT R22, R22, 0x7710, RZ ;  /* 0x0000771016167816 */ /* 0x000fe200000000ff */
[----:B------:R-:W-:Y:S01]  /*93e0*/  VIADD R7, R7, 0x20 ;  /* 0x0000002007077836 */ /* 0x000fe20000000000 */
[----:B------:R-:W-:Y:S02]  /*93f0*/  SEL R6, R6, RZ, !P3 ;  /* 0x000000ff06067207 */ /* 0x000fe40005800000 */
[----:B------:R-:W-:Y:S01]  /*9400*/  ISETP.GT.AND P3, PT, R8, -0x1, PT ;  /* 0xffffffff0800780c */ /* 0x000fe20003f64270 */
[----:B------:R-:W-:Y:S01]  /*9410*/  VIADD R8, R22, 0x20 ;  /* 0x0000002016087836 */ /* 0x000fe20000000000 */
[----:B------:R-:W-:Y:S01]  /*9420*/  SEL R7, R7, RZ, !P2 ;  /* 0x000000ff07077207 */ /* 0x000fe20005000000 */
[----:B------:R-:W3:Y:S01]  /*9430*/  FLO.U32 R18, R18 ;  /* 0x0000001200127300 */ /* 0x000ee200000e0000 */
[----:B------:R-:W-:Y:S01]  /*9440*/  ISETP.GT.AND P2, PT, R9, -0x1, PT ;  /* 0xffffffff0900780c */ /* 0x000fe20003f44270 */
[----:B------:R-:W4:Y:S01]  /*9450*/  LDS R22, [R20+UR5] ;  /* 0x0000000514167984 */ /* 0x000f220008000800 */
[----:B0-----:R-:W-:-:S02]  /*9460*/  IADD3 R9, PT, PT, -R16, 0x1f, RZ ;  /* 0x0000001f10097810 */ /* 0x001fc40007ffe1ff */
[----:B-1----:R-:W-:Y:S02]  /*9470*/  IADD3 R17, PT, PT, -R17, 0x1f, RZ ;  /* 0x0000001f11117810 */ /* 0x002fe40007ffe1ff */
[----:B------:R-:W-:Y:S01]  /*9480*/  SEL R8, R8, RZ, !P1 ;  /* 0x000000ff08087207 */ /* 0x000fe20004800000 */
[----:B------:R-:W-:Y:S01]  /*9490*/  IMAD.MOV R9, RZ, RZ, -R9 ;  /* 0x000000ffff097224 */ /* 0x000fe200078e0a09 */
[----:B------:R-:W-:Y:S01]  /*94a0*/  ISETP.GT.AND P1, PT, R10, -0x1, PT ;  /* 0xffffffff0a00780c */ /* 0x000fe20003f24270 */
[----:B------:R-:W-:Y:S01]  /*94b0*/  IMAD.MOV R10, RZ, RZ, -R17 ;  /* 0x000000ffff0a7224 */ /* 0x000fe200078e0a11 */
[----:B-----5:R-:W-:Y:S01]  /*94c0*/  IADD3 R19, PT, PT, -R19, 0x1f, RZ ;  /* 0x0000001f13137810 */ /* 0x020fe20007ffe1ff */
[----:B------:R0:W1:Y:S01]  /*94d0*/  FLO.U32 R23, R25 ;  /* 0x0000001900177300 */ /* 0x00006200000e0000 */
[----:B------:R-:W-:Y:S02]  /*94e0*/  PRMT R9, R9, 0x7710, RZ ;  /* 0x0000771009097816 */ /* 0x000fe400000000ff */
[----:B------:R-:W-:Y:S01]  /*94f0*/  PRMT R10, R10, 0x7710, RZ ;  /* 0x000077100a0a7816 */ /* 0x000fe200000000ff */
[----:B------:R-:W-:Y:S01]  /*9500*/  IMAD.MOV R27, RZ, RZ, -R19 ;  /* 0x000000ffff1b7224 */ /* 0x000fe200078e0a13 */
[----:B---3--:R-:W-:Y:S01]  /*9510*/  IADD3 R18, PT, PT, -R18, 0x1f, RZ ;  /* 0x0000001f12127810 */ /* 0x008fe20007ffe1ff */
[----:B------:R-:W-:Y:S01]  /*9520*/  VIADD R9, R9, 0x20 ;  /* 0x0000002009097836 */ /* 0x000fe20000000000 */
[----:B--2---:R-:W-:Y:S01]  /*9530*/  LOP3.LUT R26, R12, 0x7fffffff, RZ, 0xc0, !PT ;  /* 0x7fffffff0c1a7812 */ /* 0x004fe200078ec0ff */
[----:B------:R-:W2:Y:S01]  /*9540*/  FLO.U32 R24, R24 ;  /* 0x0000001800187300 */ /* 0x000ea200000e0000 */
[----:B0-----:R-:W-:Y:S01]  /*9550*/  LOP3.LUT R25, R11, 0x7fffffff, RZ, 0xc0, !PT ;  /* 0x7fffffff0b197812 */ /* 0x001fe200078ec0ff */
[----:B------:R-:W-:Y:S01]  /*9560*/  VIADD R10, R10, 0x20 ;  /* 0x000000200a0a7836 */ /* 0x000fe20000000000 */
[----:B------:R-:W-:-:S02]  /*9570*/  SEL R9, R9, RZ, !P6 ;  /* 0x000000ff09097207 */ /* 0x000fc40007000000 */
[----:B------:R-:W-:Y:S02]  /*9580*/  ISETP.GT.AND P6, PT, R11, -0x1, PT ;  /* 0xffffffff0b00780c */ /* 0x000fe40003fc4270 */
[----:B------:R-:W-:Y:S01]  /*9590*/  SEL R10, R10, RZ, !P5 ;  /* 0x000000ff0a0a7207 */ /* 0x000fe20006800000 */
[----:B------:R0:W3:Y:S01]  /*95a0*/  FLO.U32 R16, R25 ;  /* 0x0000001900107300 */ /* 0x0000e200000e0000 */
[----:B------:R-:W-:Y:S01]  /*95b0*/  ISETP.GT.AND P5, PT, R12, -0x1, PT ;  /* 0xffffffff0c00780c */ /* 0x000fe20003fa4270 */
[----:B------:R-:W-:Y:S01]  /*95c0*/  IMAD.MOV R12, RZ, RZ, -R18 ;  /* 0x000000ffff0c7224 */ /* 0x000fe200078e0a12 */
[----:B------:R-:W-:Y:S02]  /*95d0*/  LOP3.LUT R19, R13, 0x7fffffff, RZ, 0xc0, !PT ;  /* 0x7fffffff0d137812 */ /* 0x000fe400078ec0ff */
[----:B------:R-:W-:Y:S02]  /*95e0*/  LOP3.LUT R18, R15, 0x7fffffff, RZ, 0xc0, !PT ;  /* 0x7fffffff0f127812 */ /* 0x000fe400078ec0ff */
[----:B-1----:R-:W-:Y:S01]  /*95f0*/  IADD3 R23, PT, PT, -R23, 0x1f, RZ ;  /* 0x0000001f17177810 */ /* 0x002fe20007ffe1ff */
[----:B------:R-:W1:Y:S01]  /*9600*/  FLO.U32 R17, R26 ;  /* 0x0000001a00117300 */ /* 0x000e6200000e0000 */
[----:B0-----:R-:W-:-:S02]  /*9610*/  PRMT R25, R27, 0x7710, RZ ;  /* 0x000077101b197816 */ /* 0x001fc400000000ff */
[----:B--2---:R-:W-:Y:S02]  /*9620*/  IADD3 R24, PT, PT, -R24, 0x1f, RZ ;  /* 0x0000001f18187810 */ /* 0x004fe40007ffe1ff */
[----:B------:R-:W-:Y:S01]  /*9630*/  PRMT R12, R12, 0x7710, RZ ;  /* 0x000077100c0c7816 */ /* 0x000fe200000000ff */
[----:B------:R-:W-:Y:S01]  /*9640*/  VIADD R11, R25, 0x20 ;  /* 0x00000020190b7836 */ /* 0x000fe20000000000 */
[----:B------:R-:W-:Y:S01]  /*9650*/  LOP3.LUT R25, R14, 0x7fffffff, RZ, 0xc0, !PT ;  /* 0x7fffffff0e197812 */ /* 0x000fe200078ec0ff */
[----:B------:R-:W0:Y:S01]  /*9660*/  FLO.U32 R19, R19 ;  /* 0x0000001300137300 */ /* 0x000e2200000e0000 */
[----:B---3--:R-:W-:Y:S01]  /*9670*/  IADD3 R16, PT, PT, -R16, 0x1f, RZ ;  /* 0x0000001f10107810 */ /* 0x008fe20007ffe1ff */
[----:B------:R-:W-:Y:S01]  /*9680*/  VIADD R12, R12, 0x20 ;  /* 0x000000200c0c7836 */ /* 0x000fe20000000000 */
[----:B------:R-:W-:Y:S02]  /*9690*/  SEL R11, R11, RZ, !P4 ;  /* 0x000000ff0b0b7207 */ /* 0x000fe40006000000 */
[----:B------:R-:W-:Y:S01]  /*96a0*/  ISETP.GT.AND P4, PT, R13, -0x1, PT ;  /* 0xffffffff0d00780c */ /* 0x000fe20003f84270 */
[----:B------:R-:W-:Y:S01]  /*96b0*/  IMAD.MOV R13, RZ, RZ, -R23 ;  /* 0x000000ffff0d7224 */ /* 0x000fe200078e0a17 */
[----:B------:R-:W-:Y:S01]  /*96c0*/  SEL R12, R12, RZ, !P3 ;  /* 0x000000ff0c0c7207 */ /* 0x000fe20005800000 */
[----:B------:R-:W2:Y:S01]  /*96d0*/  FLO.U32 R25, R25 ;  /* 0x0000001900197300 */ /* 0x000ea200000e0000 */
[----:B------:R-:W-:Y:S01]  /*96e0*/  IMAD.MOV R23, RZ, RZ, -R24 ;  /* 0x000000ffff177224 */ /* 0x000fe200078e0a18 */
[----:B------:R-:W-:-:S02]  /*96f0*/  ISETP.GT.AND P3, PT, R14, -0x1, PT ;  /* 0xffffffff0e00780c */ /* 0x000fc40003f64270 */
[----:B------:R-:W-:Y:S02]  /*9700*/  PRMT R13, R13, 0x7710, RZ ;  /* 0x000077100d0d7816 */ /* 0x000fe400000000ff */
[----:B------:R-:W-:Y:S02]  /*9710*/  PRMT R23, R23, 0x7710, RZ ;  /* 0x0000771017177816 */ /* 0x000fe400000000ff */
[----:B------:R-:W3:Y:S01]  /*9720*/  FLO.U32 R18, R18 ;  /* 0x0000001200127300 */ /* 0x000ee200000e0000 */
[----:B------:R-:W-:Y:S01]  /*9730*/  VIADD R13, R13, 0x20 ;  /* 0x000000200d0d7836 */ /* 0x000fe20000000000 */
[----:B-1----:R-:W-:Y:S01]  /*9740*/  IADD3 R17, PT, PT, -R17, 0x1f, RZ ;  /* 0x0000001f11117810 */ /* 0x002fe20007ffe1ff */
[----:B------:R-:W-:Y:S01]  /*9750*/  VIADD R14, R23, 0x20 ;  /* 0x00000020170e7836 */ /* 0x000fe20000000000 */
[----:B0-----:R-:W-:Y:S02]  /*9760*/  IADD3 R19, PT, PT, -R19, 0x1f, RZ ;  /* 0x0000001f13137810 */ /* 0x001fe40007ffe1ff */
[----:B------:R-:W-:-:S02]  /*9770*/  SEL R13, R13, RZ, !P2 ;  /* 0x000000ff0d0d7207 */ /* 0x000fc40005000000 */
[----:B--2---:R-:W-:Y:S02]  /*9780*/  IADD3 R25, PT, PT, -R25, 0x1f, RZ ;  /* 0x0000001f19197810 */ /* 0x004fe40007ffe1ff */
[----:B------:R-:W-:Y:S01]  /*9790*/  ISETP.GT.AND P2, PT, R15, -0x1, PT ;  /* 0xffffffff0f00780c */ /* 0x000fe20003f44270 */
[----:B------:R-:W-:Y:S01]  /*97a0*/  IMAD.MOV R15, RZ, RZ, -R16 ;  /* 0x000000ffff0f7224 */ /* 0x000fe200078e0a10 */
[----:B------:R-:W-:Y:S01]  /*97b0*/  SEL R14, R14, RZ, !P1 ;  /* 0x000000ff0e0e7207 */ /* 0x000fe20004800000 */
[----:B------:R-:W-:Y:S01]  /*97c0*/  IMAD.MOV R16, RZ, RZ, -R17 ;  /* 0x000000ffff107224 */ /* 0x000fe200078e0a11 */
[----:B----4-:R-:W-:Y:S01]  /*97d0*/  ISETP.NE.AND P1, PT, R22, -0x1, PT ;  /* 0xffffffff1600780c */ /* 0x010fe20003f25270 */
[----:B------:R-:W-:Y:S01]  /*97e0*/  IMAD.MOV R17, RZ, RZ, -R19 ;  /* 0x000000ffff117224 */ /* 0x000fe200078e0a13 */
[----:B---3--:R-:W-:Y:S01]  /*97f0*/  IADD3 R18, PT, PT, -R18, 0x1f, RZ ;  /* 0x0000001f12127810 */ /* 0x008fe20007ffe1ff */
[----:B------:R-:W-:Y:S01]  /*9800*/  IMAD.MOV R25, RZ, RZ, -R25 ;  /* 0x000000ffff197224 */ /* 0x000fe200078e0a19 */
[----:B------:R-:W-:-:S02]  /*9810*/  PRMT R15, R15, 0x7710, RZ ;  /* 0x000077100f0f7816 */ /* 0x000fc400000000ff */
[----:B------:R-:W-:Y:S01]  /*9820*/  PRMT R16, R16, 0x7710, RZ ;  /* 0x0000771010107816 */ /* 0x000fe200000000ff */
[----:B------:R-:W-:Y:S01]  /*9830*/  IMAD.MOV R19, RZ, RZ, -R18 ;  /* 0x000000ffff137224 */ /* 0x000fe200078e0a12 */
        /* <DEDUP_REMOVED lines=8> */
[----:B------:R-:W-:Y:S01]  /*98c0*/  SEL R16, R16, RZ, !P5 ;  /* 0x000000ff10107207 */ /* 0x000fe20006800000 */
[----:B------:R-:W-:Y:S01]  /*98d0*/  VIADD R19, R19, 0x20 ;  /* 0x0000002013137836 */ /* 0x000fe20000000000 */
[----:B------:R-:W-:-:S02]  /*98e0*/  SEL R17, R17, RZ, !P4 ;  /* 0x000000ff11117207 */ /* 0x000fc40006000000 */
        /* <DEDUP_REMOVED lines=11> */
[----:B------:R-:W-:Y:S01]  /*99a0*/  SHF.R.S32.HI R26, RZ, 0x1f, R3 ;  /* 0x0000001fff1a7819 */ /* 0x000fe20000011403 */
[----:B------:R-:W-:-:S04]  /*99b0*/  IMAD.MOV.U32 R28, RZ, RZ, RZ ;  /* 0x000000ffff1c7224 */ /* 0x000fc800078e00ff */
[----:B------:R-:W1:Y:S02]  /*99c0*/  LDS R20, [R20+UR5] ;  /* 0x0000000514147984 */ /* 0x000e640008000800 */
[----:B-1----:R-:W-:Y:S01]  /*99d0*/  IMAD R21, R20, 0x4, R21 ;  /* 0x0000000414157824 */ /* 0x002fe200078e0215 */
[----:B------:R-:W-:-:S05]  /*99e0*/  SHF.R.S32.HI R27, RZ, 0x1f, R20 ;  /* 0x0000001fff1b7819 */ /* 0x000fca0000011414 */
[----:B------:R-:W1:Y:S02]  /*99f0*/  LDS R21, [R21] ;  /* 0x0000000015157984 */ /* 0x000e640000000800 */
.L_x_2672:
[----:B-1----:R-:W-:Y:S01]  /*9a00*/  SHF.R.U32.HI R30, RZ, R28, R21 ;  /* 0x0000001cff1e7219 */ /* 0x002fe20000011615 */
[----:B------:R-:W-:Y:S03]  /*9a10*/  BSSY.RECONVERGENT B0, `(.L_x_2666) ;  /* 0x0000029000007945 */ /* 0x000fe60003800200 */
[----:B0-2---:R-:W-:-:S04]  /*9a20*/  LOP3.LUT R22, R30, 0x1, RZ, 0xc0, !PT ;  /* 0x000000011e167812 */ /* 0x005fc800078ec0ff */
        /* <DEDUP_REMOVED lines=25> */
[----:B-1----:R-:W0:Y:S01]  /*9bc0*/  LDC.64 R22, c[0x0][0x390] ;  /* 0x0000e400ff167b82 */ /* 0x002e220000000a00 */
[----:B------:R-:W-:Y:S01]  /*9bd0*/  IADD3 R24, P1, PT, R20, R24, RZ ;  /* 0x0000001814187210 */ /* 0x000fe20007f3e0ff */
[----:B------:R-:W-:-:S04]  /*9be0*/  VIADD R29, R28, 0x1 ;  /* 0x000000011c1d7836 */ /* 0x000fc80000000000 */
[----:B------:R-:W-:-:S05]  /*9bf0*/  IMAD.X R25, R25, 0x1, R27, P1 ;  /* 0x0000000119197824 */ /* 0x000fca00008e061b */
[----:B------:R2:W-:Y:S01]  /*9c00*/  STG.E.U8 desc[UR8][R24.64], R29 ;  /* 0x0000001d18007986 */ /* 0x0005e2000c101108 */
[----:B0-----:R-:W-:-:S04]  /*9c10*/  IMAD.WIDE R22, R31, 0x4, R22 ;  /* 0x000000041f167825 */ /* 0x001fc800078e0216 */
[----:B------:R-:W-:-:S05]  /*9c20*/  IMAD.MOV.U32 R31, RZ, RZ, 0x1 ;  /* 0x00000001ff1f7424 */ /* 0x000fca00078e00ff */
[----:B------:R2:W-:Y:S01]  /*9c30*/  STG.E desc[UR8][R22.64], R31 ;  /* 0x0000001f16007986 */ /* 0x0005e2000c101908 */
[----:B------:R-:W-:Y:S05]  /*9c40*/  BRA `(.L_x_2668) ;  /* 0x0000000000147947 */ /* 0x000fea0003800000 */
.L_x_2667:
[----:B------:R-:W-:-:S13]  /*9c50*/  ISETP.NE.AND P0, PT, R0, RZ, PT ;  /* 0x000000ff0000720c */ /* 0x000fda0003f05270 */
[----:B------:R-:W0:Y:S01]  /*9c60*/  @!P0 LDC.64 R22, c[0x0][0x390] ;  /* 0x0000e400ff168b82 */ /* 0x000e220000000a00 */
[----:B------:R-:W-:-:S04]  /*9c70*/  @!P0 IMAD.IADD R25, R3, 0x1, R28 ;  /* 0x0000000103198824 */ /* 0x000fc800078e021c */
[----:B0-----:R-:W-:-:S05]  /*9c80*/  @!P0 IMAD.WIDE R22, R25, 0x4, R22 ;  /* 0x0000000419168825 */ /* 0x001fca00078e0216 */
[----:B------:R0:W-:Y:S02]  /*9c90*/  @!P0 STG.E desc[UR8][R22.64], RZ ;  /* 0x000000ff16008986 */ /* 0x0001e4000c101908 */
.L_x_2668:
[----:B------:R-:W-:Y:S05]  /*9ca0*/  BSYNC.RECONVERGENT B0 ;  /* 0x0000000000007941 */ /* 0x000fea0003800200 */
.L_x_2666:
[----:B------:R-:W-:Y:S01]  /*9cb0*/  LOP3.LUT P1, RZ, R30, 0x2, RZ, 0xc0, !PT ;  /* 0x000000021eff7812 */ /* 0x000fe2000782c0ff */
[----:B------:R-:W-:-:S12]  /*9cc0*/  BSSY.RECONVERGENT B0, `(.L_x_2669) ;  /* 0x0000028000007945 */ /* 0x000fd80003800200 */
[----:B------:R-:W-:Y:S05]  /*9cd0*/  @!P1 BRA `(.L_x_2670) ;  /* 0x0000000000809947 */ /* 0x000fea0003800000 */
[----:B--2---:R-:W-:-:S04]  /*9ce0*/  IADD3 R25, P1, PT, R3, R28, RZ ;  /* 0x0000001c03197210 */ /* 0x004fc80007f3e0ff */
[----:B------:R-:W-:Y:S02]  /*9cf0*/  LEA.HI.X.SX32 R30, R28, R26, 0x1, P1 ;  /* 0x0000001a1c1e7211 */ /* 0x000fe400008f0eff */
[----:B------:R-:W-:-:S04]  /*9d00*/  LEA R29, P1, R25, UR6, 0x8 ;  /* 0x00000006191d7c11 */ /* 0x000fc8000f8240ff */
[----:B------:R-:W-:Y:S02]  /*9d10*/  LEA.HI.X R32, R25, UR7, R30, 0x8, P1 ;  /* 0x0000000719207c11 */ /* 0x000fe400088f441e */
[----:B01----:R-:W-:-:S05]  /*9d20*/  IADD3 R22, P1, PT, R2, R29, RZ ;  /* 0x0000001d02167210 */ /* 0x003fca0007f3e0ff */
        /* <DEDUP_REMOVED lines=18> */
[----:B-1----:R-:W-:Y:S01]  /*9e50*/  IADD3 R22, P0, PT, R20, R29, RZ ;  /* 0x0000001d14167210 */ /* 0x002fe20007f1e0ff */
[----:B------:R-:W-:Y:S01]  /*9e60*/  VIADD R29, R28, 0x2 ;  /* 0x000000021c1d7836 */ /* 0x000fe20000000000 */
[----:B------:R-:W-:Y:S01]  /*9e70*/  LEA R24, P1, R25, UR10, 0x2 ;  /* 0x0000000a19187c11 */ /* 0x000fe2000f8210ff */
[----:B------:R-:W-:Y:S02]  /*9e80*/  IMAD.MOV.U32 R31, RZ, RZ, 0x1 ;  /* 0x00000001ff1f7424 */ /* 0x000fe400078e00ff */
[----:B------:R-:W-:Y:S01]  /*9e90*/  IMAD.X R23, R27, 0x1, R32, P0 ;  /* 0x000000011b177824 */ /* 0x000fe200000e0620 */
[----:B------:R-:W-:-:S04]  /*9ea0*/  LEA.HI.X R25, R25, UR11, R30, 0x2, P1 ;  /* 0x0000000b19197c11 */ /* 0x000fc800088f141e */
[----:B------:R2:W-:Y:S04]  /*9eb0*/  STG.E.U8 desc[UR8][R22.64+0x100], R29 ;  /* 0x0001001d16007986 */ /* 0x0005e8000c101108 */
[----:B------:R2:W-:Y:S01]  /*9ec0*/  STG.E desc[UR8][R24.64+0x4], R31 ;  /* 0x0000041f18007986 */ /* 0x0005e2000c101908 */
[----:B------:R-:W-:Y:S05]  /*9ed0*/  BRA `(.L_x_2671) ;  /* 0x0000000000187947 */ /* 0x000fea0003800000 */
.L_x_2670:
[----:B012---:R-:W0:Y:S01]  /*9ee0*/  @!P0 LDC.64 R22, c[0x0][0x390] ;  /* 0x0000e400ff168b82 */ /* 0x007e220000000a00 */
[----:B------:R-:W-:-:S04]  /*9ef0*/  @!P0 IADD3 R24, P1, PT, R3, R28, RZ ;  /* 0x0000001c03188210 */ /* 0x000fc80007f3e0ff */
[----:B------:R-:W-:Y:S02]  /*9f00*/  @!P0 LEA.HI.X.SX32 R25, R28, R26, 0x1, P1 ;  /* 0x0000001a1c198211 */ /* 0x000fe400008f0eff */
[----:B0-----:R-:W-:-:S04]  /*9f10*/  @!P0 LEA R22, P1, R24, R22, 0x2 ;  /* 0x0000001618168211 */ /* 0x001fc800078210ff */
[----:B------:R-:W-:-:S05]  /*9f20*/  @!P0 LEA.HI.X R23, R24, R23, R25, 0x2, P1 ;  /* 0x0000001718178211 */ /* 0x000fca00008f1419 */
[----:B------:R0:W-:Y:S04]  /*9f30*/  @!P0 STG.E desc[UR8][R22.64+0x4], RZ ;  /* 0x000004ff16008986 */ /* 0x0001e8000c101908 */
.L_x_2671:
[----:B------:R-:W-:Y:S05]  /*9f40*/  BSYNC.RECONVERGENT B0 ;  /* 0x0000000000007941 */ /* 0x000fea0003800200 */
.L_x_2669:
[----:B------:R-:W-:-:S05]  /*9f50*/  VIADD R28, R28, 0x2 ;  /* 0x000000021c1c7836 */ /* 0x000fca0000000000 */
[----:B------:R-:W-:-:S13]  /*9f60*/  ISETP.NE.AND P0, PT, R28, 0x10, PT ;  /* 0x000000101c00780c */ /* 0x000fda0003f05270 */
[----:B------:R-:W-:Y:S05]  /*9f70*/  @P0 BRA `(.L_x_2672) ;  /* 0xfffffff800a00947 */ /* 0x000fea000383ffff */
[----:B------:R-:W-:Y:S05]  /*9f80*/  EXIT ;  /* 0x000000000000794d */ /* 0x000fea0003800000 */
.L_x_2665:
        /* <DEDUP_REMOVED lines=29> */
.L_x_2673:
        /* <DEDUP_REMOVED lines=10> */
.L_x_4390:


//--------------------- .text._Z17generateProposalsILi4EEvP14SudokuProposalIXmlT_T_EES2_PiS3_iS3_ --------------------------
	.section	.text._Z17generateProposalsILi4EEvP14SudokuProposalIXmlT_T_EES2_PiS3_iS3_,"ax",@progbits
	.align	128
        .global         _Z17generateProposalsILi4EEvP14SudokuProposalIXmlT_T_EES2_PiS3_iS3_
        .type           _Z17generateProposalsILi4EEvP14SudokuProposalIXmlT_T_EES2_PiS3_iS3_,@function
        .size           _Z17generateProposalsILi4EEvP14SudokuProposalIXmlT_T_EES2_PiS3_iS3_,(.L_x_4391 - _Z17generateProposalsILi4EEvP14SudokuProposalIXmlT_T_EES2_PiS3_iS3_)
        .other          _Z17generateProposalsILi4EEvP14SudokuProposalIXmlT_T_EES2_PiS3_iS3_,@"STO_CUDA_ENTRY STV_DEFAULT"
_Z17generateProposalsILi4EEvP14SudokuProposalIXmlT_T_EES2_PiS3_iS3_:
.text._Z17generateProposalsILi4EEvP14SudokuProposalIXmlT_T_EES2_PiS3_iS3_:
        /* <DEDUP_REMOVED lines=93> */
[----:B0-----:R-:W3:Y:S04]  /*05d0*/  LDG.E.U8 R0, desc[UR6][R126.64+0xfa] ;  /* 0x0000fa067e007981 */ /* 0x001ee8000c1e1100 */
        /* <DEDUP_REMOVED lines=74> */
[----:B---3--:R0:W-:Y:S04]  /*0a80*/  STL [R1+0x900], R0 ;  /* 0x0009000001007387 */ /* 0x0081e80000100800 */
[----:B------:R-:W3:Y:S04]  /*0a90*/  LDG.E.U8 R103, desc[UR6][R126.64+0x97] ;  /* 0x000097067e677981 */ /* 0x000ee8000c1e1100 */
[----:B------:R-:W3:Y:S04]  /*0aa0*/  LDG.E.U8 R102, desc[UR6][R126.64+0x98] ;  /* 0x000098067e667981 */ /* 0x000ee8000c1e1100 */
[----:B0-----:R-:W4:Y:S04]  /*0ab0*/  LDG.E.U8 R0, desc[UR6][R126.64+0xfb] ;  /* 0x0000fb067e007981 */ /* 0x001f28000c1e1100 */
        /* <DEDUP_REMOVED lines=74> */
[----:B----4-:R0:W-:Y:S04]  /*0f60*/  STL [R1+0x904], R0 ;  /* 0x0009040001007387 */ /* 0x0101e80000100800 */
[----:B------:R-:W4:Y:S04]  /*0f70*/  LDG.E.U8 R27, desc[UR6][R126.64+0xe3] ;  /* 0x0000e3067e1b7981 */ /* 0x000f28000c1e1100 */
[----:B------:R-:W4:Y:S04]  /*0f80*/  LDG.E.U8 R26, desc[UR6][R126.64+0xe4] ;  /* 0x0000e4067e1a7981 */ /* 0x000f28000c1e1100 */
[----:B0-----:R-:W5:Y:S04]  /*0f90*/  LDG.E.U8 R0, desc[UR6][R126.64+0xfc] ;  /* 0x0000fc067e007981 */ /* 0x001f68000c1e1100 */
[----:B------:R-:W4:Y:S04]  /*0fa0*/  LDG.E.U8 R25, desc[UR6][R126.64+0xe5] ;  /* 0x0000e5067e197981 */ /* 0x000f28000c1e1100 */
        /* <DEDUP_REMOVED lines=20> */
[----:B-----5:R0:W-:Y:S04]  /*10f0*/  STL [R1+0x908], R0 ;  /* 0x0009080001007387 */ /* 0x0201e80000100800 */
[----:B0-----:R-:W5:Y:S04]  /*1100*/  LDG.E.U8 R0, desc[UR6][R126.64+0xfd] ;  /* 0x0000fd067e007981 */ /* 0x001f68000c1e1100 */
[----:B-----5:R0:W-:Y:S04]  /*1110*/  STL [R1+0x90c], R0 ;  /* 0x00090c0001007387 */ /* 0x0201e80000100800 */
[----:B0-----:R-:W5:Y:S04]  /*1120*/  LDG.E.U8 R0, desc[UR6][R126.64+0xfe] ;  /* 0x0000fe067e007981 */ /* 0x001f68000c1e1100 */
[----:B------:R-:W4:Y:S04]  /*1130*/  LDG.E.U8 R126, desc[UR6][R126.64+0xff] ;  /* 0x0000ff067e7e7981 */ /* 0x000f28000c1e1100 */
[----:B-----5:R0:W-:Y:S04]  /*1140*/  STL [R1+0x910], R0 ;  /* 0x0009100001007387 */ /* 0x0201e80000100800 */
[----:B------:R-:W5:Y:S04]  /*1150*/  LDL.LU R127, [R1+0x910] ;  /* 0x00091000017f7983 */ /* 0x000f680000300800 */
[----:B0-----:R-:W2:Y:S04]  /*1160*/  LDL.LU R0, [R1+0x93c] ;  /* 0x00093c0001007983 */ /* 0x001ea80000300800 */
[----:B--2---:R0:W-:Y:S04]  /*1170*/  STL.U8 [R1+0x400], R0 ;  /* 0x0004000001007387 */ /* 0x0041e80000100000 */
[----:B------:R1:W-:Y:S04]  /*1180*/  STL.U8 [R1+0x403], R4 ;  /* 0x0004030401007387 */ /* 0x0003e80000100000 */
[----:B0-----:R-:W2:Y:S04]  /*1190*/  LDL.LU R0, [R1+0x90c] ;  /* 0x00090c0001007983 */ /* 0x001ea80000300800 */
[----:B-1----:R-:W5:Y:S04]  /*11a0*/  LDL.LU R4, [R1+0x900] ;  /* 0x0009000001047983 */ /* 0x002f680000300800 */
[----:B------:R0:W-:Y:S04]  /*11b0*/  STL.U8 [R1+0x401], R2 ;  /* 0x0004010201007387 */ /* 0x0001e80000100000 */
[----:B------:R1:W-:Y:S04]  /*11c0*/  STL.U8 [R1+0x402], R3 ;  /* 0x0004020301007387 */ /* 0x0003e80000100000 */
[----:B0-----:R-:W2:Y:S04]  /*11d0*/  LDL.LU R2, [R1+0x908] ;  /* 0x0009080001027983 */ /* 0x001ea80000300800 */
[----:B-1----:R-:W2:Y:S04]  /*11e0*/  LDL.LU R3, [R1+0x904] ;  /* 0x0009040001037983 */ /* 0x002ea80000300800 */
        /* <DEDUP_REMOVED lines=147> */
[----:B---3--:R-:W-:Y:S04]  /*1b20*/  STL.U8 [R1+0x497], R103 ;  /* 0x0004976701007387 */ /* 0x008fe80000100000 */
        /* <DEDUP_REMOVED lines=98> */
[----:B-----5:R-:W-:Y:S04]  /*2150*/  STL.U8 [R1+0x4fa], R4 ;  /* 0x0004fa0401007387 */ /* 0x020fe80000100000 */
[----:B------:R-:W-:Y:S04]  /*2160*/  STL.U8 [R1+0x4fe], R127 ;  /* 0x0004fe7f01007387 */ /* 0x000fe80000100000 */
[----:B------:R-:W-:Y:S04]  /*2170*/  STL.U8 [R1+0x4ff], R126 ;  /* 0x0004ff7e01007387 */ /* 0x000fe80000100000 */
[----:B--2---:R0:W-:Y:S04]  /*2180*/  STL.U8 [R1+0x4fb], R3 ;  /* 0x0004fb0301007387 */ /* 0x0041e80000100000 */
[----:B------:R1:W-:Y:S04]  /*2190*/  STL.U8 [R1+0x4fc], R2 ;  /* 0x0004fc0201007387 */ /* 0x0003e80000100000 */
[----:B------:R2:W-:Y:S01]  /*21a0*/  STL.U8 [R1+0x4fd], R0 ;  /* 0x0004fd0001007387 */ /* 0x0005e20000100000 */
[C---:B0-----:R-:W-:Y:S01]  /*21b0*/  VIADD R3, R1.reuse, 0x407 ;  /* 0x0000040701037836 */ /* 0x041fe20000000000 */
[----:B------:R-:W-:Y:S01]  /*21c0*/  UMOV UR4, URZ ;  /* 0x000000ff00047c82 */ /* 0x000fe20008000000 */
[----:B-1----:R-:W-:-:S02]  /*21d0*/  VIADD R2, R1, 0x20 ;  /* 0x0000002001027836 */ /* 0x002fc40000000000 */
[----:B--2---:R-:W-:-:S07]  /*21e0*/  IMAD.MOV.U32 R0, RZ, RZ, R1 ;  /* 0x000000ffff007224 */ /* 0x004fce00078e0001 */
.L_x_2674:
[----:B------:R-:W2:Y:S02]  /*21f0*/  LDL.U8 R4, [R3+-0x7] ;  /* 0xfffff90003047983 */ /* 0x000ea40000100000 */
[----:B--2---:R-:W-:-:S13]  /*2200*/  ISETP.NE.AND P0, PT, R4, RZ, PT ;  /* 0x000000ff0400720c */ /* 0x004fda0003f05270 */
[----:B------:R-:W-:Y:S01]  /*2210*/  @P0 PRMT R4, R4, 0x8880, RZ ;  /* 0x0000888004040816 */ /* 0x000fe200000000ff */
[----:B------:R-:W-:Y:S02]  /*2220*/  @P0 IMAD.MOV.U32 R5, RZ, RZ, 0x1 ;  /* 0x00000001ff050424 */ /* 0x000fe400078e00ff */
[----:B------:R-:W-:Y:S02]  /*2230*/  @!P0 IMAD.MOV.U32 R9, RZ, RZ, 0xffff ;  /* 0x0000ffffff098424 */ /* 0x000fe400078e00ff */
[----:B------:R-:W-:-:S03]  /*2240*/  @P0 VIADD R4, R4, 0xffffffff ;  /* 0xffffffff04040836 */ /* 0x000fc60000000000 */
[----:B------:R-:W-:Y:S02]  /*2250*/  @!P0 STL [R2+-0x20], R9 ;  /* 0xffffe00902008387 */ /* 0x000fe40000100800 */
[----:B------:R-:W-:-:S04]  /*2260*/  @P0 SHF.L.U32 R4, R5, R4, RZ ;  /* 0x0000000405040219 */ /* 0x000fc800000006ff */
[----:B------:R-:W-:-:S05]  /*2270*/  @P0 LOP3.LUT R5, R4, 0x80000000, RZ, 0xfc, !PT ;  /* 0x8000000004050812 */ /* 0x000fca00078efcff */
[----:B------:R0:W-:Y:S04]  /*2280*/  @P0 STL [R2+-0x20], R5 ;  /* 0xffffe00502000387 */ /* 0x0001e80000100800 */
        /* <DEDUP_REMOVED lines=10> */
[----:B------:R-:W3:Y:S02]  /*2330*/  LDL.U8 R4, [R3+-0x5] ;  /* 0xfffffb0003047983 */ /* 0x000ee40000100000 */
[----:B---3--:R-:W-:-:S13]  /*2340*/  ISETP.NE.AND P0, PT, R4, RZ, PT ;  /* 0x000000ff0400720c */ /* 0x008fda0003f05270 */
[----:B------:R-:W-:Y:S01]  /*2350*/  @P0 PRMT R4, R4, 0x8880, RZ ;  /* 0x0000888004040816 */ /* 0x000fe200000000ff */
[----:B0-----:R-:W-:Y:S02]  /*2360*/  @P0 IMAD.MOV.U32 R5, RZ, RZ, 0x1 ;  /* 0x00000001ff050424 */ /* 0x001fe400078e00ff */
[----:B------:R-:W-:Y:S02]  /*2370*/  @!P0 IMAD.MOV.U32 R9, RZ, RZ, 0xffff ;  /* 0x0000ffffff098424 */ /* 0x000fe400078e00ff */
[----:B------:R-:W-:-:S05]  /*2380*/  @P0 VIADD R4, R4, 0xffffffff ;  /* 0xffffffff04040836 */ /* 0x000fca0000000000 */
[----:B------:R-:W-:-:S04]  /*2390*/  @P0 SHF.L.U32 R4, R5, R4, RZ ;  /* 0x0000000405040219 */ /* 0x000fc800000006ff */
[----:B------:R-:W-:-:S05]  /*23a0*/  @P0 LOP3.LUT R5, R4, 0x80000000, RZ, 0xfc, !PT ;  /* 0x8000000004050812 */ /* 0x000fca00078efcff */
[----:B------:R0:W-:Y:S04]  /*23b0*/  @P0 STL [R2+-0x18], R5 ;  /* 0xffffe80502000387 */ /* 0x0001e80000100800 */
[----:B------:R3:W-:Y:S04]  /*23c0*/  @!P0 STL [R2+-0x18], R9 ;  /* 0xffffe80902008387 */ /* 0x0007e80000100800 */
[----:B------:R-:W4:Y:S02]  /*23d0*/  LDL.U8 R4, [R3+-0x4] ;  /* 0xfffffc0003047983 */ /* 0x000f240000100000 */
[----:B----4-:R-:W-:-:S13]  /*23e0*/  ISETP.NE.AND P0, PT, R4, RZ, PT ;  /* 0x000000ff0400720c */ /* 0x010fda0003f05270 */
[----:B------:R-:W-:Y:S01]  /*23f0*/  @P0 PRMT R4, R4, 0x8880, RZ ;  /* 0x0000888004040816 */ /* 0x000fe200000000ff */
[----:B-1----:R-:W-:Y:S02]  /*2400*/  @P0 IMAD.MOV.U32 R7, RZ, RZ, 0x1 ;  /* 0x00000001ff070424 */ /* 0x002fe400078e00ff */
[----:B--2---:R-:W-:Y:S02]  /*2410*/  @!P0 IMAD.MOV.U32 R11, RZ, RZ, 0xffff ;  /* 0x0000ffffff0b8424 */ /* 0x004fe400078e00ff */
        /* <DEDUP_REMOVED lines=8> */
[----:B0-----:R-:W-:Y:S02]  /*24a0*/  @P0 IMAD.MOV.U32 R5, RZ, RZ, 0x1 ;  /* 0x00000001ff050424 */ /* 0x001fe400078e00ff */
[----:B---3--:R-:W-:Y:S02]  /*24b0*/  @!P0 IMAD.MOV.U32 R9, RZ, RZ, 0xffff ;  /* 0x0000ffffff098424 */ /* 0x008fe400078e00ff */
        /* <DEDUP_REMOVED lines=25> */
[----:B------:R-:W4:Y:S02]  /*2650*/  LDL.U8 R4, [R3] ;  /* 0x0000000003047983 */ /* 0x000f240000100000 */
        /* <DEDUP_REMOVED lines=9> */
[----:B------:R-:W4:Y:S02]  /*26f0*/  LDL.U8 R4, [R3+0x1] ;  /* 0x0000010003047983 */ /* 0x000f240000100000 */
[----:B----4-:R-:W-:-:S13]  /*2700*/  ISETP.NE.AND P0, PT, R4, RZ, PT ;  /* 0x000000ff0400720c */ /* 0x010fda0003f05270 */
[----:B------:R-:W-:Y:S01]  /*2710*/  @P0 PRMT R4, R4, 0x8880, RZ ;  /* 0x0000888004040816 */ /* 0x000fe200000000ff */
[----:B0-----:R-:W-:Y:S02]  /*2720*/  @P0 IMAD.MOV.U32 R5, RZ, RZ, 0x1 ;  /* 0x00000001ff050424 */ /* 0x001fe400078e00ff */
[----:B---3--:R-:W-:Y:S02]  /*2730*/  @!P0 IMAD.MOV.U32 R9, RZ, RZ, 0xffff ;  /* 0x0000ffffff098424 */ /* 0x008fe400078e00ff */
[----:B------:R-:W-:-:S05]  /*2740*/  @P0 VIADD R4, R4, 0xffffffff ;  /* 0xffffffff04040836 */ /* 0x000fca0000000000 */
[----:B------:R-:W-:-:S04]  /*2750*/  @P0 SHF.L.U32 R4, R5, R4, RZ ;  /* 0x0000000405040219 */ /* 0x000fc800000006ff */
[----:B------:R-:W-:-:S05]  /*2760*/  @P0 LOP3.LUT R5, R4, 0x80000000, RZ, 0xfc, !PT ;  /* 0x8000000004050812 */ /* 0x000fca00078efcff */
[----:B------:R0:W-:Y:S04]  /*2770*/  @P0 STL [R2], R5 ;  /* 0x0000000502000387 */ /* 0x0001e80000100800 */
[----:B------:R3:W-:Y:S04]  /*2780*/  @!P0 STL [R2], R9 ;  /* 0x0000000902008387 */ /* 0x0007e80000100800 */
[----:B------:R-:W4:Y:S02]  /*2790*/  LDL.U8 R4, [R3+0x2] ;  /* 0x0000020003047983 */ /* 0x000f240000100000 */
[----:B----4-:R-:W-:-:S13]  /*27a0*/  ISETP.NE.AND P0, PT, R4, RZ, PT ;  /* 0x000000ff0400720c */ /* 0x010fda0003f05270 */
[----:B------:R-:W-:Y:S01]  /*27b0*/  @P0 PRMT R4, R4, 0x8880, RZ ;  /* 0x0000888004040816 */ /* 0x000fe200000000ff */
[----:B-1----:R-:W-:Y:S02]  /*27c0*/  @P0 IMAD.MOV.U32 R7, RZ, RZ, 0x1 ;  /* 0x00000001ff070424 */ /* 0x002fe400078e00ff */
[----:B--2---:R-:W-:Y:S02]  /*27d0*/  @!P0 IMAD.MOV.U32 R11, RZ, RZ, 0xffff ;  /* 0x0000ffffff0b8424 */ /* 0x004fe400078e00ff */
[----:B------:R-:W-:-:S05]  /*27e0*/  @P0 VIADD R4, R4, 0xffffffff ;  /* 0xffffffff04040836 */ /* 0x000fca0000000000 */
[----:B------:R-:W-:-:S04]  /*27f0*/  @P0 SHF.L.U32 R4, R7, R4, RZ ;  /* 0x0000000407040219 */ /* 0x000fc800000006ff */
[----:B------:R-:W-:-:S05]  /*2800*/  @P0 LOP3.LUT R7, R4, 0x80000000, RZ, 0xfc, !PT ;  /* 0x8000000004070812 */ /* 0x000fca00078efcff */
[----:B------:R1:W-:Y:S04]  /*2810*/  @P0 STL [R2+0x4], R7 ;  /* 0x0000040702000387 */ /* 0x0003e80000100800 */
[----:B------:R2:W-:Y:S04]  /*2820*/  @!P0 STL [R2+0x4], R11 ;  /* 0x0000040b02008387 */ /* 0x0005e80000100800 */
        /* <DEDUP_REMOVED lines=48> */
[----:B------:R-:W-:Y:S04]  /*2b30*/  @P0 STL [R2+0x18], R5 ;  /* 0x0000180502000387 */ /* 0x000fe80000100800 */
[----:B------:R-:W-:Y:S04]  /*2b40*/  @!P0 STL [R2+0x18], R9 ;  /* 0x0000180902008387 */ /* 0x000fe80000100800 */
[----:B------:R0:W3:Y:S01]  /*2b50*/  LDL.U8 R4, [R3+0x8] ;  /* 0x0000080003047983 */ /* 0x0000e20000100000 */
[----:B------:R-:W-:-:S04]  /*2b60*/  UIADD3 UR4, UPT, UPT, UR4, 0x10, URZ ;  /* 0x0000001004047890 */ /* 0x000fc8000fffe0ff */
[----:B------:R-:W-:Y:S01]  /*2b70*/  UISETP.NE.AND UP0, UPT, UR4, 0x100, UPT ;  /* 0x000001000400788c */ /* 0x000fe2000bf05270 */
[----:B0-----:R-:W-:Y:S01]  /*2b80*/  VIADD R3, R3, 0x10 ;  /* 0x0000001003037836 */ /* 0x001fe20000000000 */
[----:B---3--:R-:W-:-:S13]  /*2b90*/  ISETP.NE.AND P0, PT, R4, RZ, PT ;  /* 0x000000ff0400720c */ /* 0x008fda0003f05270 */
[----:B------:R-:W-:Y:S01]  /*2ba0*/  @P0 PRMT R4, R4, 0x8880, RZ ;  /* 0x0000888004040816 */ /* 0x000fe200000000ff */
[----:B-1----:R-:W-:Y:S02]  /*2bb0*/  @P0 IMAD.MOV.U32 R7, RZ, RZ, 0x1 ;  /* 0x00000001ff070424 */ /* 0x002fe400078e00ff */
[----:B--2---:R-:W-:Y:S02]  /*2bc0*/  @!P0 IMAD.MOV.U32 R11, RZ, RZ, 0xffff ;  /* 0x0000ffffff0b8424 */ /* 0x004fe400078e00ff */
[----:B------:R-:W-:-:S05]  /*2bd0*/  @P0 VIADD R4, R4, 0xffffffff ;  /* 0xffffffff04040836 */ /* 0x000fca0000000000 */
[----:B------:R-:W-:-:S04]  /*2be0*/  @P0 SHF.L.U32 R4, R7, R4, RZ ;  /* 0x0000000407040219 */ /* 0x000fc800000006ff */
[----:B------:R-:W-:-:S05]  /*2bf0*/  @P0 LOP3.LUT R7, R4, 0x80000000, RZ, 0xfc, !PT ;  /* 0x8000000004070812 */ /* 0x000fca00078efcff */
[----:B------:R-:W-:Y:S04]  /*2c00*/  @P0 STL [R2+0x1c], R7 ;  /* 0x00001c0702000387 */ /* 0x000fe80000100800 */
[----:B------:R0:W-:Y:S02]  /*2c10*/  @!P0 STL [R2+0x1c], R11 ;  /* 0x00001c0b02008387 */ /* 0x0001e40000100800 */
[----:B0-----:R-:W-:Y:S01]  /*2c20*/  VIADD R2, R2, 0x40 ;  /* 0x0000004002027836 */ /* 0x001fe20000000000 */
[----:B------:R-:W-:Y:S06]  /*2c30*/  BRA.U UP0, `(.L_x_2674) ;  /* 0xfffffff5006c7547 */ /* 0x000fec000b83ffff */
[----:B------:R-:W2:Y:S04]  /*2c40*/  LDL.128 R36, [R1] ;  /* 0x0000000001247983 */ /* 0x000ea80000100c00 */
[----:B------:R-:W3:Y:S04]  /*2c50*/  LDL.128 R40, [R1+0x10] ;  /* 0x0000100001287983 */ /* 0x000ee80000100c00 */
[----:B------:R-:W4:Y:S04]  /*2c60*/  LDL.128 R44, [R1+0x20] ;  /* 0x00002000012c7983 */ /* 0x000f280000100c00 */
        /* <DEDUP_REMOVED lines=58> */
[----:B--2---:R0:W-:Y:S04]  /*3010*/  STL.128 [R1+0x500], R36 ;  /* 0x0005002401007387 */ /* 0x0041e80000100c00 */
[----:B---3--:R1:W-:Y:S04]  /*3020*/  STL.128 [R1+0x510], R40 ;  /* 0x0005102801007387 */ /* 0x0083e80000100c00 */
[----:B----4-:R2:W-:Y:S04]  /*3030*/  STL.128 [R1+0x520], R44 ;  /* 0x0005202c01007387 */ /* 0x0105e80000100c00 */
[----:B0-----:R-:W3:Y:S04]  /*3040*/  LDL.128 R36, [R1+0xb0] ;  /* 0x0000b00001247983 */ /* 0x001ee80000100c00 */
[----:B-1----:R-:W4:Y:S04]  /*3050*/  LDL.128 R40, [R1+0xc0] ;  /* 0x0000c00001287983 */ /* 0x002f280000100c00 */
[----:B--2---:R-:W2:Y:S04]  /*3060*/  LDL.128 R44, [R1+0xd0] ;  /* 0x0000d000012c7983 */ /* 0x004ea80000100c00 */
[----:B-----5:R-:W-:Y:S04]  /*3070*/  STL.128 [R1+0x530], R4 ;  /* 0x0005300401007387 */ /* 0x020fe80000100c00 */
[----:B------:R-:W-:Y:S04]  /*3080*/  STL.128 [R1+0x550], R12 ;  /* 0x0005500c01007387 */ /* 0x000fe80000100c00 */
        /* <DEDUP_REMOVED lines=54> */
[----:B------:R-:W-:Y:S01]  /*33f0*/  STL.128 [R1+0x8f0], R244 ;  /* 0x0008f0f401007387 */ /* 0x000fe20000100c00 */
[----:B------:R-:W-:-:S02]  /*3400*/  VIADD R3, R1, 0x520 ;  /* 0x0000052001037836 */ /* 0x000fc40000000000 */
[----:B------:R-:W-:Y:S01]  /*3410*/  VIADD R2, R1, 0x510 ;  /* 0x0000051001027836 */ /* 0x000fe20000000000 */
[----:B------:R0:W-:Y:S01]  /*3420*/  STL.128 [R1+0x540], R8 ;  /* 0x0005400801007387 */ /* 0x0001e20000100c00 */
[----:B------:R-:W-:Y:S01]  /*3430*/  UMOV UR4, URZ ;  /* 0x000000ff00047c82 */ /* 0x000fe20008000000 */
[----:B0-----:R-:W-:Y:S02]  /*3440*/  IMAD.MOV.U32 R8, RZ, RZ, RZ ;  /* 0x000000ffff087224 */ /* 0x001fe400078e00ff */
[----:B------:R-:W-:Y:S01]  /*3450*/  IMAD.MOV.U32 R9, RZ, RZ, R3 ;  /* 0x000000ffff097224 */ /* 0x000fe200078e0003 */
[----:B---3--:R0:W-:Y:S04]  /*3460*/  STL.128 [R1+0x5b0], R36 ;  /* 0x0005b02401007387 */ /* 0x0081e80000100c00 */
[----:B----4-:R0:W-:Y:S04]  /*3470*/  STL.128 [R1+0x5c0], R40 ;  /* 0x0005c02801007387 */ /* 0x0101e80000100c00 */
[----:B--2---:R0:W-:Y:S02]  /*3480*/  STL.128 [R1+0x5d0], R44 ;  /* 0x0005d02c01007387 */ /* 0x0041e40000100c00 */
.L_x_2769:
[----:B------:R-:W2:Y:S04]  /*3490*/  LDL.128 R12, [R9+-0x10] ;  /* 0xfffff000090c7983 */ /* 0x000ea80000100c00 */
[----:B------:R-:W3:Y:S04]  /*34a0*/  LDL.128 R4, [R9+-0x20] ;  /* 0xffffe00009047983 */ /* 0x000ee80000100c00 */
[----:B------:R-:W4:Y:S04]  /*34b0*/  LDL.128 R16, [R9] ;  /* 0x0000000009107983 */ /* 0x000f280000100c00 */
[----:B------:R-:W5:Y:S01]  /*34c0*/  LDL.128 R20, [R9+0x10] ;  /* 0x0000100009147983 */ /* 0x000f620000100c00 */
        /* <DEDUP_REMOVED lines=88> */
[----:B------:R-:W-:Y:S02]  /*3a50*/  ISETP.GE.AND P3, PT, R14, RZ, PT ;  /* 0x000000ff0e00720c */ /* 0x000fe40003f66270 */
[----:B--2---:R-:W-:-:S13]  /*3a60*/  ISETP.GE.AND P4, PT, R4, RZ, PT ;  /* 0x000000ff0400720c */ /* 0x004fda0003f86270 */
[----:B-1----:R-:W-:Y:S05]  /*3a70*/  @!P4 BRA `(.L_x_2676) ;  /* 0x000000000024c947 */ /* 0x002fea0003800000 */
[----:B------:R-:W-:-:S04]  /*3a80*/  LOP3.LUT R24, R4, R10, RZ, 0x30, !PT ;  /* 0x0000000a04187212 */ /* 0x000fc800078e30ff */
[----:B------:R-:W1:Y:S02]  /*3a90*/  POPC R25, R24 ;  /* 0x0000001800197309 */ /* 0x000e640000000000 */
[----:B-1----:R-:W-:-:S13]  /*3aa0*/  ISETP.NE.AND P4, PT, R25, 0x1, PT ;  /* 0x000000011900780c */ /* 0x002fda0003f85270 */
[----:B------:R-:W-:-:S04]  /*3ab0*/  @!P4 LOP3.LUT R24, R24, 0x80000000, RZ, 0xfc, !PT ;  /* 0x800000001818c812 */ /* 0x000fc800078efcff */
[----:B------:R-:W-:Y:S01]  /*3ac0*/  ISETP.NE.AND P4, PT, R4, R24, PT ;  /* 0x000000180400720c */ /* 0x000fe20003f85270 */
[----:B------:R1:W-:Y:S01]  /*3ad0*/  STL [R9+-0x20], R24 ;  /* 0xffffe01809007387 */ /* 0x0003e20000100800 */
[----:B------:R-:W-:Y:S02]  /*3ae0*/  IMAD.MOV.U32 R4, RZ, RZ, R24 ;  /* 0x000000ffff047224 */ /* 0x000fe400078e0018 */
[----:B------:R-:W-:-:S04]  /*3af0*/  SEL R26, RZ, 0x1, !P4 ;  /* 0x00000001ff1a7807 */ /* 0x000fc80006000000 */
[----:B------:R-:W-:-:S07]  /*3b00*/  LOP3.LUT R11, R11, R26, RZ, 0xfc, !PT ;  /* 0x0000001a0b0b7212 */ /* 0x000fce00078efcff */
.L_x_2676:
[----:B------:R-:W-:Y:S05]  /*3b10*/  BSYNC.RECONVERGENT B0 ;  /* 0x0000000000007941 */ /* 0x000fea0003800200 */
.L_x_2675:
        /* <DEDUP_REMOVED lines=12> */
.L_x_2678:
[----:B------:R-:W-:Y:S05]  /*3be0*/  BSYNC.RECONVERGENT B0 ;  /* 0x0000000000007941 */ /* 0x000fea0003800200 */
.L_x_2677:
[----:B------:R-:W-:Y:S01]  /*3bf0*/  BSSY.RECONVERGENT B0, `(.L_x_2679) ;  /* 0x000000c000007945 */ /* 0x000fe20003800200 */
[----:B------:R-:W-:-:S03]  /*3c00*/  ISETP.GE.AND P5, PT, R20, RZ, PT ;  /* 0x000000ff1400720c */ /* 0x000fc60003fa6270 */
[----:B------:R-:W-:Y:S10]  /*3c10*/  @!P4 BRA `(.L_x_2680) ;  /* 0x000000000024c947 */ /* 0x000ff40003800000 */
[----:B-12---:R-:W-:-:S04]  /*3c20*/  LOP3.LUT R24, R16, R10, RZ, 0x30, !PT ;  /* 0x0000000a10187212 */ /* 0x006fc800078e30ff */
        /* <DEDUP_REMOVED lines=8> */
.L_x_2680:
[----:B------:R-:W-:Y:S05]  /*3cb0*/  BSYNC.RECONVERGENT B0 ;  /* 0x0000000000007941 */ /* 0x000fea0003800200 */
.L_x_2679:
[----:B------:R-:W-:Y:S01]  /*3cc0*/  BSSY.RECONVERGENT B0, `(.L_x_2681) ;  /* 0x000000c000007945 */ /* 0x000fe20003800200 */
[----:B------:R-:W-:-:S03]  /*3cd0*/  ISETP.GE.AND P4, PT, R15, RZ, PT ;  /* 0x000000ff0f00720c */ /* 0x000fc60003f86270 */
[----:B------:R-:W-:Y:S10]  /*3ce0*/  @!P5 BRA `(.L_x_2682) ;  /* 0x000000000024d947 */ /* 0x000ff40003800000 */
[----:B-123--:R-:W-:-:S04]  /*3cf0*/  LOP3.LUT R24, R20, R10, RZ, 0x30, !PT ;  /* 0x0000000a14187212 */ /* 0x00efc800078e30ff */
        /* <DEDUP_REMOVED lines=8> */
.L_x_2682:
[----:B------:R-:W-:Y:S05]  /*3d80*/  BSYNC.RECONVERGENT B0 ;  /* 0x0000000000007941 */ /* 0x000fea0003800200 */
.L_x_2681:
[----:B------:R-:W-:Y:S01]  /*3d90*/  BSSY.RECONVERGENT B0, `(.L_x_2683) ;  /* 0x000000c000007945 */ /* 0x000fe20003800200 */
[----:B------:R-:W-:-:S03]  /*3da0*/  ISETP.GE.AND P5, PT, R17, RZ, PT ;  /* 0x000000ff1100720c */ /* 0x000fc60003fa6270 */
[----:B------:R-:W-:Y:S10]  /*3db0*/  @!P6 BRA `(.L_x_2684) ;  /* 0x000000000024e947 */ /* 0x000ff40003800000 */
[----:B-1234-:R-:W-:-:S04]  /*3dc0*/  LOP3.LUT R24, R5, R10, RZ, 0x30, !PT ;  /* 0x0000000a05187212 */ /* 0x01efc800078e30ff */
        /* <DEDUP_REMOVED lines=8> */
.L_x_2684:
[----:B------:R-:W-:Y:S05]  /*3e50*/  BSYNC.RECONVERGENT B0 ;  /* 0x0000000000007941 */ /* 0x000fea0003800200 */
.L_x_2683:
        /* <DEDUP_REMOVED lines=12> */
.L_x_2686:
[----:B------:R-:W-:Y:S05]  /*3f20*/  BSYNC.RECONVERGENT B0 ;  /* 0x0000000000007941 */ /* 0x000fea0003800200 */
.L_x_2685:
        /* <DEDUP_REMOVED lines=12> */
.L_x_2688:
[----:B------:R-:W-:Y:S05]  /*3ff0*/  BSYNC.RECONVERGENT B0 ;  /* 0x0000000000007941 */ /* 0x000fea0003800200 */
.L_x_2687:
        /* <DEDUP_REMOVED lines=12> */
.L_x_2690:
[----:B------:R-:W-:Y:S05]  /*40c0*/  BSYNC.RECONVERGENT B0 ;  /* 0x0000000000007941 */ /* 0x000fea0003800200 */
.L_x_2689:
        /* <DEDUP_REMOVED lines=12> */
.L_x_2692:
[----:B------:R-:W-:Y:S05]  /*4190*/  BSYNC.RECONVERGENT B0 ;  /* 0x0000000000007941 */ /* 0x000fea0003800200 */
.L_x_2691:
        /* <DEDUP_REMOVED lines=12> */
.L_x_2694:
[----:B------:R-:W-:Y:S05]  /*4260*/  BSYNC.RECONVERGENT B0 ;  /* 0x0000000000007941 */ /* 0x000fea0003800200 */
.L_x_2693:
[----:B------:R-:W-:Y:S04]  /*4270*/  BSSY.RECONVERGENT B0, `(.L_x_2695) ;  /* 0x000000b000007945 */ /* 0x000fe80003800200 */
[----:B------:R-:W-:Y:S05]  /*4280*/  @!P6 BRA `(.L_x_2696) ;  /* 0x000000000024e947 */ /* 0x000fea0003800000 */
        /* <DEDUP_REMOVED lines=9> */
.L_x_2696:
[----:B------:R-:W-:Y:S05]  /*4320*/  BSYNC.RECONVERGENT B0 ;  /* 0x0000000000007941 */ /* 0x000fea0003800200 */
.L_x_2695:
        /* <DEDUP_REMOVED lines=11> */
.L_x_2698:
[----:B------:R-:W-:Y:S05]  /*43e0*/  BSYNC.RECONVERGENT B0 ;  /* 0x0000000000007941 */ /* 0x000fea0003800200 */
.L_x_2697:
[----:B------:R-:W-:Y:S04]  /*43f0*/  BSSY.RECONVERGENT B0, `(.L_x_2699) ;  /* 0x000000b000007945 */ /* 0x000fe80003800200 */
[----:B------:R-:W-:Y:S05]  /*4400*/  @!P1 BRA `(.L_x_2700) ;  /* 0x0000000000249947 */ /* 0x000fea0003800000 */
        /* <DEDUP_REMOVED lines=9> */
.L_x_2700:
[----:B------:R-:W-:Y:S05]  /*44a0*/  BSYNC.RECONVERGENT B0 ;  /* 0x0000000000007941 */ /* 0x000fea0003800200 */
.L_x_2699:
        /* <DEDUP_REMOVED lines=11> */
.L_x_2702:
[----:B------:R-:W-:Y:S05]  /*4560*/  BSYNC.RECONVERGENT B0 ;  /* 0x0000000000007941 */ /* 0x000fea0003800200 */
.L_x_2701:
        /* <DEDUP_REMOVED lines=11> */
.L_x_2704:
[----:B------:R-:W-:Y:S05]  /*4620*/  BSYNC.RECONVERGENT B0 ;  /* 0x0000000000007941 */ /* 0x000fea0003800200 */
.L_x_2703:
[----:B------:R-:W-:Y:S04]  /*4630*/  BSSY.RECONVERGENT B0, `(.L_x_2705) ;  /* 0x000000b000007945 */ /* 0x000fe80003800200 */
[----:B------:R-:W-:Y:S05]  /*4640*/  @!P0 BRA `(.L_x_2706) ;  /* 0x0000000000248947 */ /* 0x000fea0003800000 */
[----:B------:R-:W-:-:S04]  /*4650*/  LOP3.LUT R10, R23, R10, RZ, 0x30, !PT ;  /* 0x0000000a170a7212 */ /* 0x000fc800078e30ff */
[----:B-1234-:R-:W1:Y:S02]  /*4660*/  POPC R24, R10 ;  /* 0x0000000a00187309 */ /* 0x01ee640000000000 */
[----:B-1----:R-:W-:-:S13]  /*4670*/  ISETP.NE.AND P0, PT, R24, 0x1, PT ;  /* 0x000000011800780c */ /* 0x002fda0003f05270 */
[----:B------:R-:W-:-:S04]  /*4680*/  @!P0 LOP3.LUT R10, R10, 0x80000000, RZ, 0xfc, !PT ;  /* 0x800000000a0a8812 */ /* 0x000fc800078efcff */
[----:B------:R-:W-:Y:S01]  /*4690*/  ISETP.NE.AND P0, PT, R23, R10, PT ;  /* 0x0000000a1700720c */ /* 0x000fe20003f05270 */
[----:B------:R1:W-:Y:S01]  /*46a0*/  STL [R9+0x1c], R10 ;  /* 0x00001c0a09007387 */ /* 0x0003e20000100800 */
[----:B------:R-:W-:Y:S02]  /*46b0*/  IMAD.MOV.U32 R23, RZ, RZ, R10 ;  /* 0x000000ffff177224 */ /* 0x000fe400078e000a */
[----:B------:R-:W-:-:S04]  /*46c0*/  SEL R24, RZ, 0x1, !P0 ;  /* 0x00000001ff187807 */ /* 0x000fc80004000000 */
[----:B------:R-:W-:-:S07]  /*46d0*/  LOP3.LUT R11, R11, R24, RZ, 0xfc, !PT ;  /* 0x000000180b0b7212 */ /* 0x000fce00078efcff */
.L_x_2706:
[----:B------:R-:W-:Y:S05]  /*46e0*/  BSYNC.RECONVERGENT B0 ;  /* 0x0000000000007941 */ /* 0x000fea0003800200 */
.L_x_2705:
        /* <DEDUP_REMOVED lines=15> */
[----:B------:R-:W-:Y:S01]  /*47e0*/  IMAD.MOV.U32 R25, RZ, RZ, -0x80000000 ;  /* 0x80000000ff197424 */ /* 0x000fe200078e00ff */
[----:B-1----:R-:W-:-:S04]  /*47f0*/  IADD3 R10, PT, PT, -R10, 0x1f, RZ ;  /* 0x0000001f0a0a7810 */ /* 0x002fc80007ffe1ff */
[----:B------:R-:W-:-:S04]  /*4800*/  SHF.R.U32.HI R27, RZ, R10, R25 ;  /* 0x0000000aff1b7219 */ /* 0x000fc80000011619 */
[----:B--234-:R-:W-:-:S04]  /*4810*/  LOP3.LUT R24, R27, R4, RZ, 0x3c, !PT ;  /* 0x000000041b187212 */ /* 0x01cfc800078e3cff */
        /* <DEDUP_REMOVED lines=8> */
.L_x_2708:
[----:B------:R-:W-:Y:S05]  /*48a0*/  BSYNC.RECONVERGENT B0 ;  /* 0x0000000000007941 */ /* 0x000fea0003800200 */
.L_x_2707:
[----:B------:R-:W5:Y:S01]  /*48b0*/  POPC R30, R12 ;  /* 0x0000000c001e7309 */ /* 0x000f620000000000 */
[----:B------:R-:W-:Y:S01]  /*48c0*/  BSSY.RECONVERGENT B0, `(.L_x_2709) ;  /* 0x0000010000007945 */ /* 0x000fe20003800200 */
[----:B-----5:R-:W-:-:S04]  /*48d0*/  ISETP.NE.AND P0, PT, R30, 0x2, PT ;  /* 0x000000021e00780c */ /* 0x020fc80003f05270 */
[----:B------:R-:W-:-:S13]  /*48e0*/  ISETP.LT.OR P0, PT, R12, RZ, P0 ;  /* 0x000000ff0c00720c */ /* 0x000fda0000701670 */
[----:B------:R-:W-:Y:S05]  /*48f0*/  @P0 BRA `(.L_x_2710) ;  /* 0x0000000000300947 */ /* 0x000fea0003800000 */
[----:B--234-:R-:W2:Y:S01]  /*4900*/  FLO.U32 R24, R12 ;  /* 0x0000000c00187300 */ /* 0x01cea200000e0000 */
[----:B------:R-:W-:Y:S01]  /*4910*/  IMAD.MOV.U32 R27, RZ, RZ, -0x80000000 ;  /* 0x80000000ff1b7424 */ /* 0x000fe200078e00ff */
[----:B--2---:R-:W-:-:S04]  /*4920*/  IADD3 R24, PT, PT, -R24, 0x1f, RZ ;  /* 0x0000001f18187810 */ /* 0x004fc80007ffe1ff */
[----:B------:R-:W-:-:S04]  /*4930*/  SHF.R.U32.HI R27, RZ, R24, R27 ;  /* 0x00000018ff1b7219 */ /* 0x000fc8000001161b */
[----:B------:R-:W-:-:S04]  /*4940*/  LOP3.LUT R24, R27, R12, RZ, 0x3c, !PT ;  /* 0x0000000c1b187212 */ /* 0x000fc800078e3cff */
[----:B-1----:R-:W1:Y:S02]  /*4950*/  FLO.U32 R25, R24 ;  /* 0x0000001800197300 */ /* 0x002e6400000e0000 */
[----:B-1----:R-:W-:-:S05]  /*4960*/  IMAD R25, R25, 0x4, R0 ;  /* 0x0000000419197824 */ /* 0x002fca00078e0200 */
[----:B------:R-:W2:Y:S02]  /*4970*/  LDL R26, [R25] ;  /* 0x00000000191a7983 */ /* 0x000ea40000100800 */
[----:B--2---:R-:W-:-:S13]  /*4980*/  LOP3.LUT P0, RZ, R26, R27, RZ, 0xc0, !PT ;  /* 0x0000001b1aff7212 */ /* 0x004fda000780c0ff */
[----:B------:R-:W-:Y:S02]  /*4990*/  @!P0 LOP3.LUT R26, R26, R27, RZ, 0xfc, !PT ;  /* 0x0000001b1a1a8212 */ /* 0x000fe400078efcff */
[----:B------:R-:W-:-:S03]  /*49a0*/  @P0 LOP3.LUT R10, R12, R10, RZ, 0xfc, !PT ;  /* 0x0000000a0c0a0212 */ /* 0x000fc600078efcff */
[----:B------:R1:W-:Y:S04]  /*49b0*/  @!P0 STL [R25], R26 ;  /* 0x0000001a19008387 */ /* 0x0003e80000100800 */
.L_x_2710:
[----:B------:R-:W-:Y:S05]  /*49c0*/  BSYNC.RECONVERGENT B0 ;  /* 0x0000000000007941 */ /* 0x000fea0003800200 */
.L_x_2709:
        /* <DEDUP_REMOVED lines=17> */
.L_x_2712:
[----:B------:R-:W-:Y:S05]  /*4ae0*/  BSYNC.RECONVERGENT B0 ;  /* 0x0000000000007941 */ /* 0x000fea0003800200 */
.L_x_2711:
        /* <DEDUP_REMOVED lines=17> */
.L_x_2714:
[----:B------:R-:W-:Y:S05]  /*4c00*/  BSYNC.RECONVERGENT B0 ;  /* 0x0000000000007941 */ /* 0x000fea0003800200 */
.L_x_2713:
[----:B------:R-:W5:Y:S01]  /*4c10*/  POPC R34, R5 ;  /* 0x0000000500227309 */ /* 0x000f620000000000 */
[----:B------:R-:W-:Y:S01]  /*4c20*/  BSSY.RECONVERGENT B0, `(.L_x_2715) ;  /* 0x0000010000007945 */ /* 0x000fe20003800200 */
[----:B-----5:R-:W-:-:S04]  /*4c30*/  ISETP.NE.AND P0, PT, R34, 0x2, PT ;  /* 0x000000022200780c */ /* 0x020fc80003f05270 */
[----:B------:R-:W-:-:S13]  /*4c40*/  ISETP.LT.OR P0, PT, R5, RZ, P0 ;  /* 0x000000ff0500720c */ /* 0x000fda0000701670 */
[----:B------:R-:W-:Y:S05]  /*4c50*/  @P0 BRA `(.L_x_2716) ;  /* 0x0000000000300947 */ /* 0x000fea0003800000 */
[----:B--234-:R-:W2:Y:S01]  /*4c60*/  FLO.U32 R24, R5 ;  /* 0x0000000500187300 */ /* 0x01cea200000e0000 */
[----:B-1----:R-:W-:Y:S01]  /*4c70*/  IMAD.MOV.U32 R25, RZ, RZ, -0x80000000 ;  /* 0x80000000ff197424 */ /* 0x002fe200078e00ff */
        /* <DEDUP_REMOVED lines=10> */
.L_x_2716:
[----:B------:R-:W-:Y:S05]  /*4d20*/  BSYNC.RECONVERGENT B0 ;  /* 0x0000000000007941 */ /* 0x000fea0003800200 */
.L_x_2715:
        /* <DEDUP_REMOVED lines=17> */
.L_x_2718:
[----:B------:R-:W-:Y:S05]  /*4e40*/  BSYNC.RECONVERGENT B0 ;  /* 0x0000000000007941 */ /* 0x000fea0003800200 */
.L_x_2717:
[----:B0-----:R-:W0:Y:S01]  /*4e50*/  POPC R36, R17 ;  /* 0x0000001100247309 */ /* 0x001e220000000000 */
[----:B------:R-:W-:Y:S01]  /*4e60*/  BSSY.RECONVERGENT B0, `(.L_x_2719) ;  /* 0x0000010000007945 */ /* 0x000fe20003800200 */
[----:B0-----:R-:W-:-:S04]  /*4e70*/  ISETP.NE.AND P0, PT, R36, 0x2, PT ;  /* 0x000000022400780c */ /* 0x001fc80003f05270 */
[----:B------:R-:W-:-:S13]  /*4e80*/  ISETP.LT.OR P0, PT, R17, RZ, P0 ;  /* 0x000000ff1100720c */ /* 0x000fda0000701670 */
[----:B------:R-:W-:Y:S05]  /*4e90*/  @P0 BRA `(.L_x_2720) ;  /* 0x0000000000300947 */ /* 0x000fea0003800000 */
[----:B--234-:R-:W0:Y:S01]  /*4ea0*/  FLO.U32 R24, R17 ;  /* 0x0000001100187300 */ /* 0x01ce2200000e0000 */
[----:B-1----:R-:W-:Y:S01]  /*4eb0*/  IMAD.MOV.U32 R25, RZ, RZ, -0x80000000 ;  /* 0x80000000ff197424 */ /* 0x002fe200078e00ff */
[----:B0-----:R-:W-:-:S04]  /*4ec0*/  IADD3 R24, PT, PT, -R24, 0x1f, RZ ;  /* 0x0000001f18187810 */ /* 0x001fc80007ffe1ff */
        /* <DEDUP_REMOVED lines=9> */
.L_x_2720:
[----:B------:R-:W-:Y:S05]  /*4f60*/  BSYNC.RECONVERGENT B0 ;  /* 0x0000000000007941 */ /* 0x000fea0003800200 */
.L_x_2719:
[----:B------:R-:W5:Y:S01]  /*4f70*/  POPC R37, R21 ;  /* 0x0000001500257309 */ /* 0x000f620000000000 */
[----:B------:R-:W-:Y:S01]  /*4f80*/  BSSY.RECONVERGENT B0, `(.L_x_2721) ;  /* 0x0000010000007945 */ /* 0x000fe20003800200 */
[----:B-----5:R-:W-:-:S04]  /*4f90*/  ISETP.NE.AND P0, PT, R37, 0x2, PT ;  /* 0x000000022500780c */ /* 0x020fc80003f05270 */
[----:B------:R-:W-:-:S13]  /*4fa0*/  ISETP.LT.OR P0, PT, R21, RZ, P0 ;  /* 0x000000ff1500720c */ /* 0x000fda0000701670 */
[----:B------:R-:W-:Y:S05]  /*4fb0*/  @P0 BRA `(.L_x_2722) ;  /* 0x0000000000300947 */ /* 0x000fea0003800000 */
[----:B--234-:R-:W2:Y:S01]  /*4fc0*/  FLO.U32 R24, R21 ;  /* 0x0000001500187300 */ /* 0x01cea200000e0000 */
[----:B01----:R-:W-:Y:S01]  /*4fd0*/  IMAD.MOV.U32 R25, RZ, RZ, -0x80000000 ;  /* 0x80000000ff197424 */ /* 0x003fe200078e00ff */
[----:B--2---:R-:W-:-:S04]  /*4fe0*/  IADD3 R24, PT, PT, -R24, 0x1f, RZ ;  /* 0x0000001f18187810 */ /* 0x004fc80007ffe1ff */
        /* <DEDUP_REMOVED lines=9> */
.L_x_2722:
[----:B------:R-:W-:Y:S05]  /*5080*/  BSYNC.RECONVERGENT B0 ;  /* 0x0000000000007941 */ /* 0x000fea0003800200 */
.L_x_2721:
        /* <DEDUP_REMOVED lines=10> */
[----:B01----:R-:W0:Y:S02]  /*5130*/  FLO.U32 R25, R24 ;  /* 0x0000001800197300 */ /* 0x003e2400000e0000 */
[----:B0-----:R-:W-:-:S05]  /*5140*/  IMAD R25, R25, 0x4, R0 ;  /* 0x0000000419197824 */ /* 0x001fca00078e0200 */
[----:B------:R-:W2:Y:S02]  /*5150*/  LDL R26, [R25] ;  /* 0x00000000191a7983 */ /* 0x000ea40000100800 */
[----:B--2---:R-:W-:-:S13]  /*5160*/  LOP3.LUT P0, RZ, R26, R27, RZ, 0xc0, !PT ;  /* 0x0000001b1aff7212 */ /* 0x004fda000780c0ff */
[----:B------:R-:W-:Y:S02]  /*5170*/  @!P0 LOP3.LUT R26, R26, R27, RZ, 0xfc, !PT ;  /* 0x0000001b1a1a8212 */ /* 0x000fe400078efcff */
[----:B------:R-:W-:-:S03]  /*5180*/  @P0 LOP3.LUT R10, R6, R10, RZ, 0xfc, !PT ;  /* 0x0000000a060a0212 */ /* 0x000fc600078efcff */
[----:B------:R0:W-:Y:S04]  /*5190*/  @!P0 STL [R25], R26 ;  /* 0x0000001a19008387 */ /* 0x0001e80000100800 */
.L_x_2724:
[----:B------:R-:W-:Y:S05]  /*51a0*/  BSYNC.RECONVERGENT B0 ;  /* 0x0000000000007941 */ /* 0x000fea0003800200 */
.L_x_2723:
        /* <DEDUP_REMOVED lines=17> */
.L_x_2726:
[----:B------:R-:W-:Y:S05]  /*52c0*/  BSYNC.RECONVERGENT B0 ;  /* 0x0000000000007941 */ /* 0x000fea0003800200 */
.L_x_2725:
        /* <DEDUP_REMOVED lines=17> */
.L_x_2728:
[----:B------:R-:W-:Y:S05]  /*53e0*/  BSYNC.RECONVERGENT B0 ;  /* 0x0000000000007941 */ /* 0x000fea0003800200 */
.L_x_2727:
        /* <DEDUP_REMOVED lines=17> */
.L_x_2730:
[----:B------:R-:W-:Y:S05]  /*5500*/  BSYNC.RECONVERGENT B0 ;  /* 0x0000000000007941 */ /* 0x000fea0003800200 */
.L_x_2729:
        /* <DEDUP_REMOVED lines=17> */
.L_x_2732:
[----:B------:R-:W-:Y:S05]  /*5620*/  BSYNC.RECONVERGENT B0 ;  /* 0x0000000000007941 */ /* 0x000fea0003800200 */
.L_x_2731:
        /* <DEDUP_REMOVED lines=17> */
.L_x_2734:
[----:B------:R-:W-:Y:S05]  /*5740*/  BSYNC.RECONVERGENT B0 ;  /* 0x0000000000007941 */ /* 0x000fea0003800200 */
.L_x_2733:
        /* <DEDUP_REMOVED lines=17> */
.L_x_2736:
[----:B------:R-:W-:Y:S05]  /*5860*/  BSYNC.RECONVERGENT B0 ;  /* 0x0000000000007941 */ /* 0x000fea0003800200 */
.L_x_2735:
[----:B------:R-:W5:Y:S01]  /*5870*/  POPC R45, R23 ;  /* 0x00000017002d7309 */ /* 0x000f620000000000 */
[----:B------:R-:W-:Y:S01]  /*5880*/  UIADD3 UR4, UPT, UPT, UR4, 0x1, URZ ;  /* 0x0000000104047890 */ /* 0x000fe2000fffe0ff */
        /* <DEDUP_REMOVED lines=8> */
[----:B------:R-:W-:-:S06]  /*5910*/  LOP3.LUT R25, R24, R23, RZ, 0x3c, !PT ;  /* 0x0000001718197212 */ /* 0x000fcc00078e3cff */
[----:B------:R-:W0:Y:S02]  /*5920*/  FLO.U32 R25, R25 ;  /* 0x0000001900197300 */ /* 0x000e2400000e0000 */
[----:B0-----:R-:W-:-:S05]  /*5930*/  IMAD R26, R25, 0x4, R0 ;  /* 0x00000004191a7824 */ /* 0x001fca00078e0200 */
[----:B------:R-:W2:Y:S02]  /*5940*/  LDL R27, [R26] ;  /* 0x000000001a1b7983 */ /* 0x000ea40000100800 */
[----:B--2---:R-:W-:-:S04]  /*5950*/  LOP3.LUT P0, RZ, R27, R24, RZ, 0xc0, !PT ;  /* 0x000000181bff7212 */ /* 0x004fc8000780c0ff */
[----:B------:R-:W-:-:S04]  /*5960*/  SEL R27, R23, RZ, P0 ;  /* 0x000000ff171b7207 */ /* 0x000fc80000000000 */
[----:B------:R-:W-:-:S07]  /*5970*/  LOP3.LUT R10, R10, R27, RZ, 0xfc, !PT ;  /* 0x0000001b0a0a7212 */ /* 0x000fce00078efcff */
.L_x_2738:
[----:B------:R-:W-:Y:S05]  /*5980*/  BSYNC.RECONVERGENT B0 ;  /* 0x0000000000007941 */ /* 0x000fea0003800200 */
.L_x_2737:
[----:B------:R-:W-:Y:S01]  /*5990*/  ISETP.NE.AND P0, PT, R10, RZ, PT ;  /* 0x000000ff0a00720c */ /* 0x000fe20003f05270 */
[----:B------:R-:W-:Y:S01]  /*59a0*/  UISETP.NE.AND UP0, UPT, UR4, 0x10, UPT ;  /* 0x000000100400788c */ /* 0x000fe2000bf05270 */
[----:B------:R-:W-:Y:S01]  /*59b0*/  BSSY.RECONVERGENT B0, `(.L_x_2739) ;  /* 0x00000f8000007945 */ /* 0x000fe20003800200 */
[----:B--234-:R-:W-:-:S10]  /*59c0*/  IMAD.MOV.U32 R24, RZ, RZ, RZ ;  /* 0x000000ffff187224 */ /* 0x01cfd400078e00ff */
[----:B------:R-:W-:Y:S05]  /*59d0*/  @!P0 BRA `(.L_x_2740) ;  /* 0x0000000c00d48947 */ /* 0x000fea0003800000 */
[-C--:B01----:R-:W-:Y:S01]  /*59e0*/  LOP3.LUT R25, R4, R10.reuse, RZ, 0xc0, !PT ;  /* 0x0000000a04197212 */ /* 0x083fe200078ec0ff */
[----:B------:R-:W-:Y:S01]  /*59f0*/  BSSY.RECONVERGENT B1, `(.L_x_2741) ;  /* 0x0000029000017945 */ /* 0x000fe20003800200 */
[----:B------:R-:W-:Y:S02]  /*5a00*/  LOP3.LUT R27, R12, R10, RZ, 0xc0, !PT ;  /* 0x0000000a0c1b7212 */ /* 0x000fe400078ec0ff */
[----:B------:R-:W-:Y:S02]  /*5a10*/  ISETP.NE.AND P3, PT, R25, R4, PT ;  /* 0x000000041900720c */ /* 0x000fe40003f65270 */
[----:B------:R-:W-:Y:S02]  /*5a20*/  ISETP.NE.AND P4, PT, R27, R12, PT ;  /* 0x0000000c1b00720c */ /* 0x000fe40003f85270 */
[----:B------:R-:W-:Y:S02]  /*5a30*/  ISETP.EQ.AND P3, PT, R28, 0x2, !P3 ;  /* 0x000000021c00780c */ /* 0x000fe40005f62270 */
[----:B------:R-:W-:-:S02]  /*5a40*/  ISETP.EQ.AND P4, PT, R30, 0x2, !P4 ;  /* 0x000000021e00780c */ /* 0x000fc40006782270 */
[----:B------:R-:W-:Y:S02]  /*5a50*/  ISETP.GT.AND P3, PT, R4, -0x1, P3 ;  /* 0xffffffff0400780c */ /* 0x000fe40001f64270 */
[-C--:B------:R-:W-:Y:S02]  /*5a60*/  LOP3.LUT R29, R16, R10.reuse, RZ, 0xc0, !PT ;  /* 0x0000000a101d7212 */ /* 0x080fe400078ec0ff */
[----:B------:R-:W-:Y:S02]  /*5a70*/  LOP3.LUT R26, R13, R10, RZ, 0xc0, !PT ;  /* 0x0000000a0d1a7212 */ /* 0x000fe400078ec0ff */
[----:B------:R-:W-:Y:S02]  /*5a80*/  ISETP.NE.AND P6, PT, R29, R16, PT ;  /* 0x000000101d00720c */ /* 0x000fe40003fc5270 */
[----:B------:R-:W-:Y:S02]  /*5a90*/  LOP3.LUT R31, R20, R10, RZ, 0xc0, !PT ;  /* 0x0000000a141f7212 */ /* 0x000fe400078ec0ff */
[----:B------:R-:W-:-:S02]  /*5aa0*/  P2R R29, PR, RZ, 0x40 ;  /* 0x00000040ff1d7803 */ /* 0x000fc40000000000 */
[-C--:B------:R-:W-:Y:S02]  /*5ab0*/  LOP3.LUT R28, R17, R10.reuse, RZ, 0xc0, !PT ;  /* 0x0000000a111c7212 */ /* 0x080fe400078ec0ff */
[-C--:B------:R-:W-:Y:S02]  /*5ac0*/  @!P3 LOP3.LUT R25, R4, R10.reuse, RZ, 0x30, !PT ;  /* 0x0000000a0419b212 */ /* 0x080fe400078e30ff */
[----:B------:R-:W-:Y:S02]  /*5ad0*/  ISETP.NE.AND P2, PT, R26, R13, PT ;  /* 0x0000000d1a00720c */ /* 0x000fe40003f45270 */
[----:B------:R-:W0:Y:S01]  /*5ae0*/  @!P3 POPC R24, R25 ;  /* 0x000000190018b309 */ /* 0x000e220000000000 */
[----:B------:R-:W-:Y:S02]  /*5af0*/  LOP3.LUT R27, R6, R10, RZ, 0xc0, !PT ;  /* 0x0000000a061b7212 */ /* 0x000fe400078ec0ff */
[----:B0-----:R-:W-:Y:S01]  /*5b00*/  ISETP.NE.OR P0, PT, R24, 0x1, P3 ;  /* 0x000000011800780c */ /* 0x001fe20001f05670 */
[----:B------:R-:W-:-:S12]  /*5b10*/  IMAD.MOV.U32 R24, RZ, RZ, RZ ;  /* 0x000000ffff187224 */ /* 0x000fd800078e00ff */
        /* <DEDUP_REMOVED lines=8> */
[----:B------:R-:W-:Y:S02]  /*5ba0*/  LOP3.LUT R4, R21, R10, RZ, 0xc0, !PT ;  /* 0x0000000a15047212 */ /* 0x000fe400078ec0ff */
[----:B------:R-:W-:Y:S02]  /*5bb0*/  ISETP.NE.AND P3, PT, R28, R17, PT ;  /* 0x000000111c00720c */ /* 0x000fe40003f65270 */
[----:B------:R-:W-:-:S04]  /*5bc0*/  ISETP.NE.AND P6, PT, R4, R21, PT ;  /* 0x000000150400720c */ /* 0x000fc80003fc5270 */
[----:B------:R-:W-:Y:S02]  /*5bd0*/  P2R R26, PR, RZ, 0x40 ;  /* 0x00000040ff1a7803 */ /* 0x000fe40000000000 */
[----:B------:R-:W-:Y:S01]  /*5be0*/  ISETP.NE.AND P6, PT, R29, RZ, PT ;  /* 0x000000ff1d00720c */ /* 0x000fe20003fc5270 */
        /* <DEDUP_REMOVED lines=9> */
.L_x_2742:
[----:B------:R-:W-:Y:S05]  /*5c80*/  BSYNC.RECONVERGENT B1 ;  /* 0x0000000000017941 */ /* 0x000fea0003800200 */
.L_x_2741:
        /* <DEDUP_REMOVED lines=22> */
.L_x_2744:
[----:B------:R-:W-:Y:S05]  /*5df0*/  BSYNC.RECONVERGENT B1 ;  /* 0x0000000000017941 */ /* 0x000fea0003800200 */
.L_x_2743:
[----:B------:R-:W-:Y:S01]  /*5e00*/  ISETP.GT.AND P5, PT, R20, -0x1, PT ;  /* 0xffffffff1400780c */ /* 0x000fe20003fa4270 */
[----:B------:R-:W-:Y:S01]  /*5e10*/  BSSY.RECONVERGENT B1, `(.L_x_2745) ;  /* 0x000000d000017945 */ /* 0x000fe20003800200 */
[----:B------:R-:W-:Y:S02]  /*5e20*/  ISETP.NE.AND P6, PT, R27, R14, PT ;  /* 0x0000000e1b00720c */ /* 0x000fe40003fc5270 */
[----:B------:R-:W-:Y:S02]  /*5e30*/  LOP3.LUT R29, R18, R10, RZ, 0xc0, !PT ;  /* 0x0000000a121d7212 */ /* 0x000fe400078ec0ff */
[----:B------:R-:W-:-:S07]  /*5e40*/  P2R R27, PR, RZ, 0x40 ;  /* 0x00000040ff1b7803 */ /* 0x000fce0000000000 */
        /* <DEDUP_REMOVED lines=9> */
.L_x_2746:
[----:B------:R-:W-:Y:S05]  /*5ee0*/  BSYNC.RECONVERGENT B1 ;  /* 0x0000000000017941 */ /* 0x000fea0003800200 */
.L_x_2745:
[----:B------:R-:W-:Y:S01]  /*5ef0*/  ISETP.GT.AND P5, PT, R5, -0x1, PT ;  /* 0xffffffff0500780c */ /* 0x000fe20003fa4270 */
[----:B------:R-:W-:Y:S01]  /*5f00*/  BSSY.RECONVERGENT B1, `(.L_x_2747) ;  /* 0x000000c000017945 */ /* 0x000fe20003800200 */
[----:B------:R-:W-:Y:S02]  /*5f10*/  LOP3.LUT R25, R22, R10, RZ, 0xc0, !PT ;  /* 0x0000000a16197212 */ /* 0x000fe400078ec0ff */
        /* <DEDUP_REMOVED lines=10> */
.L_x_2748:
[----:B------:R-:W-:Y:S05]  /*5fc0*/  BSYNC.RECONVERGENT B1 ;  /* 0x0000000000017941 */ /* 0x000fea0003800200 */
.L_x_2747:
        /* <DEDUP_REMOVED lines=13> */
.L_x_2750:
[----:B------:R-:W-:Y:S05]  /*60a0*/  BSYNC.RECONVERGENT B1 ;  /* 0x0000000000017941 */ /* 0x000fea0003800200 */
.L_x_2749:
        /* <DEDUP_REMOVED lines=13> */
.L_x_2752:
[----:B------:R-:W-:Y:S05]  /*6180*/  BSYNC.RECONVERGENT B1 ;  /* 0x0000000000017941 */ /* 0x000fea0003800200 */
.L_x_2751:
        /* <DEDUP_REMOVED lines=13> */
.L_x_2754:
[----:B------:R-:W-:Y:S05]  /*6260*/  BSYNC.RECONVERGENT B1 ;  /* 0x0000000000017941 */ /* 0x000fea0003800200 */
.L_x_2753:
[----:B------:R-:W-:Y:S01]  /*6270*/  ISETP.NE.AND P6, PT, R26, RZ, PT ;  /* 0x000000ff1a00720c */ /* 0x000fe20003fc5270 */
[----:B------:R-:W-:Y:S01]  /*6280*/  BSSY.RECONVERGENT B1, `(.L_x_2755) ;  /* 0x000000d000017945 */ /* 0x000fe20003800200 */
[----:B------:R-:W-:Y:S02]  /*6290*/  ISETP.GT.AND P5, PT, R6, -0x1, PT ;  /* 0xffffffff0600780c */ /* 0x000fe40003fa4270 */
        /* <DEDUP_REMOVED lines=11> */
.L_x_2756:
[----:B------:R-:W-:Y:S05]  /*6350*/  BSYNC.RECONVERGENT B1 ;  /* 0x0000000000017941 */ /* 0x000fea0003800200 */
.L_x_2755:
        /* <DEDUP_REMOVED lines=21> */
.L_x_2758:
[----:B------:R-:W-:Y:S05]  /*64b0*/  BSYNC.RECONVERGENT B1 ;  /* 0x0000000000017941 */ /* 0x000fea0003800200 */
.L_x_2757:
[----:B------:R-:W-:Y:S01]  /*64c0*/  ISETP.GT.AND P6, PT, R18, -0x1, PT ;  /* 0xffffffff1200780c */ /* 0x000fe20003fc4270 */
[----:B------:R-:W-:Y:S01]  /*64d0*/  BSSY.RECONVERGENT B1, `(.L_x_2759) ;  /* 0x000000b000017945 */ /* 0x000fe20003800200 */
[----:B------:R-:W-:-:S11]  /*64e0*/  ISETP.GT.AND P3, PT, R22, -0x1, PT ;  /* 0xffffffff1600780c */ /* 0x000fd60003f64270 */
        /* <DEDUP_REMOVED lines=9> */
.L_x_2760:
[----:B------:R-:W-:Y:S05]  /*6580*/  BSYNC.RECONVERGENT B1 ;  /* 0x0000000000017941 */ /* 0x000fea0003800200 */
.L_x_2759:
        /* <DEDUP_REMOVED lines=10> */
.L_x_2762:
[----:B------:R-:W-:Y:S05]  /*6630*/  BSYNC.RECONVERGENT B1 ;  /* 0x0000000000017941 */ /* 0x000fea0003800200 */
.L_x_2761:
[----:B------:R-:W-:Y:S01]  /*6640*/  ISETP.GT.AND P6, PT, R7, -0x1, PT ;  /* 0xffffffff0700780c */ /* 0x000fe20003fc4270 */
[----:B------:R-:W-:Y:S01]  /*6650*/  BSSY.RECONVERGENT B1, `(.L_x_2763) ;  /* 0x000000d000017945 */ /* 0x000fe20003800200 */
[----:B------:R-:W-:Y:S02]  /*6660*/  ISETP.GT.AND P0, PT, R15, -0x1, PT ;  /* 0xffffffff0f00780c */ /* 0x000fe40003f04270 */
[----:B------:R-:W-:Y:S02]  /*6670*/  ISETP.GT.AND P1, PT, R19, -0x1, PT ;  /* 0xffffffff1300780c */ /* 0x000fe40003f24270 */
[----:B------:R-:W-:-:S07]  /*6680*/  ISETP.GT.AND P3, PT, R23, -0x1, PT ;  /* 0xffffffff1700780c */ /* 0x000fce0003f64270 */
[----:B------:R-:W-:Y:S06]  /*6690*/  @P2 BRA P6, `(.L_x_2764) ;  /* 0x0000000000202947 */ /* 0x000fec0003000000 */
        /* <DEDUP_REMOVED lines=8> */
.L_x_2764:
[----:B------:R-:W-:Y:S05]  /*6720*/  BSYNC.RECONVERGENT B1 ;  /* 0x0000000000017941 */ /* 0x000fea0003800200 */
.L_x_2763:
[----:B------:R-:W-:Y:S01]  /*6730*/  ISETP.NE.AND P2, PT, R6, RZ, PT ;  /* 0x000000ff0600720c */ /* 0x000fe20003f45270 */
[----:B------:R-:W-:-:S12]  /*6740*/  BSSY.RECONVERGENT B1, `(.L_x_2765) ;  /* 0x000000a000017945 */ /* 0x000fd80003800200 */
        /* <DEDUP_REMOVED lines=9> */
.L_x_2766:
[----:B------:R-:W-:Y:S05]  /*67e0*/  BSYNC.RECONVERGENT B1 ;  /* 0x0000000000017941 */ /* 0x000fea0003800200 */
.L_x_2765:
        /* <DEDUP_REMOVED lines=10> */
.L_x_2768:
[----:B------:R-:W-:Y:S05]  /*6890*/  BSYNC.RECONVERGENT B1 ;  /* 0x0000000000017941 */ /* 0x000fea0003800200 */
.L_x_2767:
        /* <DEDUP_REMOVED lines=9> */
.L_x_2740:
[----:B------:R-:W-:Y:S05]  /*6930*/  BSYNC.RECONVERGENT B0 ;  /* 0x0000000000007941 */ /* 0x000fea0003800200 */
.L_x_2739:
[----:B------:R-:W-:Y:S01]  /*6940*/  LOP3.LUT R8, R11, R8, R24, 0xfe, !PT ;  /* 0x000000080b087212 */ /* 0x000fe200078efe18 */
[----:B01234-:R-:W-:Y:S01]  /*6950*/  VIADD R9, R9, 0x40 ;  /* 0x0000004009097836 */ /* 0x01ffe20000000000 */
[----:B------:R-:W-:Y:S06]  /*6960*/  BRA.U UP0, `(.L_x_2769) ;  /* 0xffffffc900c87547 */ /* 0x000fec000b83ffff */
[----:B------:R-:W-:Y:S01]  /*6970*/  ISETP.NE.AND P0, PT, R8, 0x3, PT ;  /* 0x000000030800780c */ /* 0x000fe20003f05270 */
[----:B------:R-:W-:-:S12]  /*6980*/  BSSY.RECONVERGENT B0, `(.L_x_2770) ;  /* 0x00023c0000007945 */ /* 0x000fd80003800200 */
[----:B------:R-:W-:Y:S05]  /*6990*/  @!P0 BRA `(.L_x_2771) ;  /* 0x0000023800f88947 */ /* 0x000fea0003800000 */
[----:B------:R-:W-:-:S07]  /*69a0*/  IMAD.MOV.U32 R6, RZ, RZ, RZ ;  /* 0x000000ffff067224 */ /* 0x000fce00078e00ff */
.L_x_2868:
[----:B-1234-:R-:W-:-:S04]  /*69b0*/  VIADD R4, R1, 0x500 ;  /* 0x0000050001047836 */ /* 0x01efc80000000000 */
[----:B0-----:R-:W-:-:S05]  /*69c0*/  IMAD R7, R6, 0x4, R4 ;  /* 0x0000000406077824 */ /* 0x001fca00078e0204 */
        /* <DEDUP_REMOVED lines=18> */
[----:B------:R-:W-:Y:S02]  /*6af0*/  ISETP.GE.AND P3, PT, R23, RZ, PT ;  /* 0x000000ff1700720c */ /* 0x000fe40003f66270 */
[----:B---3--:R-:W-:-:S04]  /*6b00*/  VIMNMX R5, PT, PT, RZ, R4, PT ;  /* 0x00000004ff057248 */ /* 0x008fc80003fe0100 */
[----:B------:R-:W-:Y:S02]  /*6b10*/  LOP3.LUT R24, R5, 0x7fffffff, RZ, 0xc0, !PT ;  /* 0x7fffffff05187812 */ /* 0x000fe400078ec0ff */
[C---:B----4-:R-:W-:Y:S02]  /*6b20*/  ISETP.GT.AND P2, PT, R22.reuse, -0x1, PT ;  /* 0xffffffff1600780c */ /* 0x050fe40003f44270 */
[----:B------:R-:W-:Y:S02]  /*6b30*/  ISETP.GE.AND P4, PT, R22, RZ, PT ;  /* 0x000000ff1600720c */ /* 0x000fe40003f86270 */
[C---:B------:R-:W-:Y:S02]  /*6b40*/  @!P0 LOP3.LUT R5, R23.reuse, 0x7fffffff, RZ, 0xc0, !PT ;  /* 0x7fffffff17058812 */ /* 0x040fe400078ec0ff */
[----:B------:R-:W-:Y:S02]  /*6b50*/  @!P0 LOP3.LUT P1, RZ, R23, R24, RZ, 0xc0, !PT ;  /* 0x0000001817ff8212 */ /* 0x000fe4000782c0ff */
[----:B-----5:R-:W-:-:S02]  /*6b60*/  ISETP.GE.AND P5, PT, R21, RZ, PT ;  /* 0x000000ff1500720c */ /* 0x020fc40003fa6270 */
[----:B------:R-:W-:Y:S02]  /*6b70*/  @!P0 SEL R5, R5, 0x80000000, !P1 ;  /* 0x8000000005058807 */ /* 0x000fe40004800000 */
[----:B------:R-:W-:Y:S02]  /*6b80*/  ISETP.GT.AND P1, PT, R21, -0x1, PT ;  /* 0xffffffff1500780c */ /* 0x000fe40003f24270 */
[----:B------:R-:W-:Y:S02]  /*6b90*/  @!P0 LOP3.LUT R24, R5, R24, RZ, 0xfc, !PT ;  /* 0x0000001805188212 */ /* 0x000fe400078efcff */
[----:B------:R-:W-:Y:S02]  /*6ba0*/  @!P2 LOP3.LUT R5, R22, 0x7fffffff, RZ, 0xc0, !PT ;  /* 0x7fffffff1605a812 */ /* 0x000fe400078ec0ff */
[----:B------:R-:W-:Y:S02]  /*6bb0*/  @!P2 LOP3.LUT P0, RZ, R24, 0x7fffffff, R22, 0x80, !PT ;  /* 0x7fffffff18ffa812 */ /* 0x000fe40007808016 */
[----:B------:R-:W-:-:S02]  /*6bc0*/  ISETP.GE.AND P6, PT, R20, RZ, PT ;  /* 0x000000ff1400720c */ /* 0x000fc40003fc6270 */
        /* <DEDUP_REMOVED lines=73> */
.L_x_2773:
[----:B------:R-:W-:Y:S05]  /*7060*/  BSYNC.RECONVERGENT B1 ;  /* 0x0000000000017941 */ /* 0x000fea0003800200 */
.L_x_2772:
        /* <DEDUP_REMOVED lines=13> */
.L_x_2775:
[----:B------:R-:W-:Y:S05]  /*7140*/  BSYNC.RECONVERGENT B1 ;  /* 0x0000000000017941 */ /* 0x000fea0003800200 */
.L_x_2774:
        /* <DEDUP_REMOVED lines=12> */
.L_x_2777:
[----:B------:R-:W-:Y:S05]  /*7210*/  BSYNC.RECONVERGENT B1 ;  /* 0x0000000000017941 */ /* 0x000fea0003800200 */
.L_x_2776:
        /* <DEDUP_REMOVED lines=12> */
.L_x_2779:
[----:B------:R-:W-:Y:S05]  /*72e0*/  BSYNC.RECONVERGENT B1 ;  /* 0x0000000000017941 */ /* 0x000fea0003800200 */
.L_x_2778:
        /* <DEDUP_REMOVED lines=12> */
.L_x_2781:
[----:B------:R-:W-:Y:S05]  /*73b0*/  BSYNC.RECONVERGENT B1 ;  /* 0x0000000000017941 */ /* 0x000fea0003800200 */
.L_x_2780:
        /* <DEDUP_REMOVED lines=12> */
.L_x_2783:
[----:B------:R-:W-:Y:S05]  /*7480*/  BSYNC.RECONVERGENT B1 ;  /* 0x0000000000017941 */ /* 0x000fea0003800200 */
.L_x_2782:
        /* <DEDUP_REMOVED lines=12> */
.L_x_2785:
[----:B------:R-:W-:Y:S05]  /*7550*/  BSYNC.RECONVERGENT B1 ;  /* 0x0000000000017941 */ /* 0x000fea0003800200 */
.L_x_2784:
        /* <DEDUP_REMOVED lines=12> */
.L_x_2787:
[----:B------:R-:W-:Y:S05]  /*7620*/  BSYNC.RECONVERGENT B1 ;  /* 0x0000000000017941 */ /* 0x000fea0003800200 */
.L_x_2786:
        /* <DEDUP_REMOVED lines=12> */
.L_x_2789:
[----:B------:R-:W-:Y:S05]  /*76f0*/  BSYNC.RECONVERGENT B1 ;  /* 0x0000000000017941 */ /* 0x000fea0003800200 */
.L_x_2788:
        /* <DEDUP_REMOVED lines=12> */
.L_x_2791:
[----:B------:R-:W-:Y:S05]  /*77c0*/  BSYNC.RECONVERGENT B1 ;  /* 0x0000000000017941 */ /* 0x000fea0003800200 */
.L_x_2790:
        /* <DEDUP_REMOVED lines=12> */
.L_x_2793:
[----:B------:R-:W-:Y:S05]  /*7890*/  BSYNC.RECONVERGENT B1 ;  /* 0x0000000000017941 */ /* 0x000fea0003800200 */
.L_x_2792:
        /* <DEDUP_REMOVED lines=11> */
.L_x_2795:
[----:B------:R-:W-:Y:S05]  /*7950*/  BSYNC.RECONVERGENT B1 ;  /* 0x0000000000017941 */ /* 0x000fea0003800200 */
.L_x_2794:
        /* <DEDUP_REMOVED lines=11> */
.L_x_2797:
[----:B------:R-:W-:Y:S05]  /*7a10*/  BSYNC.RECONVERGENT B1 ;  /* 0x0000000000017941 */ /* 0x000fea0003800200 */
.L_x_2796:
        /* <DEDUP_REMOVED lines=11> */
.L_x_2799:
[----:B------:R-:W-:Y:S05]  /*7ad0*/  BSYNC.RECONVERGENT B1 ;  /* 0x0000000000017941 */ /* 0x000fea0003800200 */
.L_x_2798:
        /* <DEDUP_REMOVED lines=11> */
.L_x_2801:
[----:B------:R-:W-:Y:S05]  /*7b90*/  BSYNC.RECONVERGENT B1 ;  /* 0x0000000000017941 */ /* 0x000fea0003800200 */
.L_x_2800:
        /* <DEDUP_REMOVED lines=11> */
.L_x_2803:
[----:B------:R-:W-:Y:S05]  /*7c50*/  BSYNC.RECONVERGENT B1 ;  /* 0x0000000000017941 */ /* 0x000fea0003800200 */
.L_x_2802:
[----:B------:R-:W-:Y:S04]  /*7c60*/  BSSY.RECONVERGENT B1, `(.L_x_2804) ;  /* 0x000000b000017945 */ /* 0x000fe80003800200 */
[----:B------:R-:W-:Y:S05]  /*7c70*/  @!P3 BRA `(.L_x_2805) ;  /* 0x000000000024b947 */ /* 0x000fea0003800000 */
[----:B------:R-:W-:-:S04]  /*7c80*/  LOP3.LUT R24, R9, R24, RZ, 0x30, !PT ;  /* 0x0000001809187212 */ /* 0x000fc800078e30ff */
[----:B-1-3--:R-:W1:Y:S02]  /*7c90*/  POPC R25, R24 ;  /* 0x0000001800197309 */ /* 0x00ae640000000000 */
[----:B-1----:R-:W-:-:S13]  /*7ca0*/  ISETP.NE.AND P0, PT, R25, 0x1, PT ;  /* 0x000000011900780c */ /* 0x002fda0003f05270 */
[----:B------:R-:W-:-:S04]  /*7cb0*/  @!P0 LOP3.LUT R24, R24, 0x80000000, RZ, 0xfc, !PT ;  /* 0x8000000018188812 */ /* 0x000fc800078efcff */
[----:B------:R-:W-:Y:S01]  /*7cc0*/  ISETP.NE.AND P0, PT, R9, R24, PT ;  /* 0x000000180900720c */ /* 0x000fe20003f05270 */
[----:B------:R1:W-:Y:S01]  /*7cd0*/  STL [R7+0x3c0], R24 ;  /* 0x0003c01807007387 */ /* 0x0003e20000100800 */
[----:B------:R-:W-:Y:S02]  /*7ce0*/  IMAD.MOV.U32 R9, RZ, RZ, R24 ;  /* 0x000000ffff097224 */ /* 0x000fe400078e0018 */
[----:B--2-4-:R-:W-:-:S04]  /*7cf0*/  SEL R26, RZ, 0x1, !P0 ;  /* 0x00000001ff1a7807 */ /* 0x014fc80004000000 */
[----:B------:R-:W-:-:S07]  /*7d00*/  LOP3.LUT R5, R5, R26, RZ, 0xfc, !PT ;  /* 0x0000001a05057212 */ /* 0x000fce00078efcff */
.L_x_2805:
[----:B------:R-:W-:Y:S05]  /*7d10*/  BSYNC.RECONVERGENT B1 ;  /* 0x0000000000017941 */ /* 0x000fea0003800200 */
.L_x_2804:
        /* <DEDUP_REMOVED lines=18> */
[----:B---3--:R-:W-:-:S06]  /*7e40*/  LOP3.LUT R25, R27, R4, RZ, 0x3c, !PT ;  /* 0x000000041b197212 */ /* 0x008fcc00078e3cff */
[----:B------:R-:W2:Y:S02]  /*7e50*/  FLO.U32 R25, R25 ;  /* 0x0000001900197300 */ /* 0x000ea400000e0000 */
[----:B--2-4-:R-:W-:-:S05]  /*7e60*/  IMAD R26, R25, 0x4, R0 ;  /* 0x00000004191a7824 */ /* 0x014fca00078e0200 */
[----:B------:R-:W2:Y:S02]  /*7e70*/  LDL R24, [R26] ;  /* 0x000000001a187983 */ /* 0x000ea40000100800 */
[----:B--2---:R-:W-:-:S13]  /*7e80*/  LOP3.LUT P0, RZ, R24, R27, RZ, 0xc0, !PT ;  /* 0x0000001b18ff7212 */ /* 0x004fda000780c0ff */
[----:B------:R-:W-:Y:S01]  /*7e90*/  @!P0 LOP3.LUT R27, R24, R27, RZ, 0xfc, !PT ;  /* 0x0000001b181b8212 */ /* 0x000fe200078efcff */
[----:B------:R-:W-:Y:S02]  /*7ea0*/  IMAD.MOV.U32 R24, RZ, RZ, R4 ;  /* 0x000000ffff187224 */ /* 0x000fe400078e0004 */
[----:B------:R-:W-:Y:S02]  /*7eb0*/  @!P0 IMAD.MOV.U32 R24, RZ, RZ, RZ ;  /* 0x000000ffff188224 */ /* 0x000fe400078e00ff */
[----:B------:R1:W-:Y:S05]  /*7ec0*/  @!P0 STL [R26], R27 ;  /* 0x0000001b1a008387 */ /* 0x0003ea0000100800 */
.L_x_2807:
[----:B------:R-:W-:Y:S05]  /*7ed0*/  BSYNC.RECONVERGENT B1 ;  /* 0x0000000000017941 */ /* 0x000fea0003800200 */
.L_x_2806:
[----:B------:R-:W5:Y:S01]  /*7ee0*/  POPC R32, R23 ;  /* 0x0000001700207309 */ /* 0x000f620000000000 */
[----:B------:R-:W-:Y:S01]  /*7ef0*/  BSSY.RECONVERGENT B1, `(.L_x_2808) ;  /* 0x0000010000017945 */ /* 0x000fe20003800200 */
[----:B-----5:R-:W-:-:S04]  /*7f00*/  ISETP.NE.AND P0, PT, R32, 0x2, PT ;  /* 0x000000022000780c */ /* 0x020fc80003f05270 */
[----:B------:R-:W-:-:S13]  /*7f10*/  ISETP.LT.OR P0, PT, R23, RZ, P0 ;  /* 0x000000ff1700720c */ /* 0x000fda0000701670 */
[----:B------:R-:W-:Y:S05]  /*7f20*/  @P0 BRA `(.L_x_2809) ;  /* 0x0000000000300947 */ /* 0x000fea0003800000 */
[----:B---3--:R-:W3:Y:S01]  /*7f30*/  FLO.U32 R25, R23 ;  /* 0x0000001700197300 */ /* 0x008ee200000e0000 */
[----:B------:R-:W-:Y:S01]  /*7f40*/  IMAD.MOV.U32 R28, RZ, RZ, -0x80000000 ;  /* 0x80000000ff1c7424 */ /* 0x000fe200078e00ff */
[----:B---3--:R-:W-:-:S04]  /*7f50*/  IADD3 R25, PT, PT, -R25, 0x1f, RZ ;  /* 0x0000001f19197810 */ /* 0x008fc80007ffe1ff */
[----:B------:R-:W-:-:S04]  /*7f60*/  SHF.R.U32.HI R28, RZ, R25, R28 ;  /* 0x00000019ff1c7219 */ /* 0x000fc8000001161c */
[----:B------:R-:W-:-:S06]  /*7f70*/  LOP3.LUT R25, R28, R23, RZ, 0x3c, !PT ;  /* 0x000000171c197212 */ /* 0x000fcc00078e3cff */
[----:B------:R-:W1:Y:S02]  /*7f80*/  FLO.U32 R25, R25 ;  /* 0x0000001900197300 */ /* 0x000e6400000e0000 */
[----:B-12-4-:R-:W-:-:S05]  /*7f90*/  IMAD R26, R25, 0x4, R0 ;  /* 0x00000004191a7824 */ /* 0x016fca00078e0200 */
[----:B------:R-:W2:Y:S02]  /*7fa0*/  LDL R27, [R26] ;  /* 0x000000001a1b7983 */ /* 0x000ea40000100800 */
[----:B--2---:R-:W-:-:S13]  /*7fb0*/  LOP3.LUT P0, RZ, R27, R28, RZ, 0xc0, !PT ;  /* 0x0000001c1bff7212 */ /* 0x004fda000780c0ff */
[----:B------:R-:W-:Y:S02]  /*7fc0*/  @!P0 LOP3.LUT R27, R27, R28, RZ, 0xfc, !PT ;  /* 0x0000001c1b1b8212 */ /* 0x000fe400078efcff */
[----:B------:R-:W-:-:S03]  /*7fd0*/  @P0 LOP3.LUT R24, R23, R24, RZ, 0xfc, !PT ;  /* 0x0000001817180212 */ /* 0x000fc600078efcff */
[----:B------:R1:W-:Y:S04]  /*7fe0*/  @!P0 STL [R26], R27 ;  /* 0x0000001b1a008387 */ /* 0x0003e80000100800 */
.L_x_2809:
[----:B------:R-:W-:Y:S05]  /*7ff0*/  BSYNC.RECONVERGENT B1 ;  /* 0x0000000000017941 */ /* 0x000fea0003800200 */
.L_x_2808:
[----:B------:R-:W5:Y:S01]  /*8000*/  POPC R33, R22 ;  /* 0x0000001600217309 */ /* 0x000f620000000000 */
[----:B------:R-:W-:Y:S01]  /*8010*/  BSSY.RECONVERGENT B1, `(.L_x_2810) ;  /* 0x0000010000017945 */ /* 0x000fe20003800200 */
[----:B-----5:R-:W-:-:S04]  /*8020*/  ISETP.NE.AND P0, PT, R33, 0x2, PT ;  /* 0x000000022100780c */ /* 0x020fc80003f05270 */
[----:B------:R-:W-:-:S13]  /*8030*/  ISETP.LT.OR P0, PT, R22, RZ, P0 ;  /* 0x000000ff1600720c */ /* 0x000fda0000701670 */
[----:B------:R-:W-:Y:S05]  /*8040*/  @P0 BRA `(.L_x_2811) ;  /* 0x0000000000300947 */ /* 0x000fea0003800000 */
[----:B---3--:R-:W3:Y:S01]  /*8050*/  FLO.U32 R25, R22 ;  /* 0x0000001600197300 */ /* 0x008ee200000e0000 */
[----:B-12-4-:R-:W-:Y:S01]  /*8060*/  IMAD.MOV.U32 R26, RZ, RZ, -0x80000000 ;  /* 0x80000000ff1a7424 */ /* 0x016fe200078e00ff */
[----:B---3--:R-:W-:-:S04]  /*8070*/  IADD3 R25, PT, PT, -R25, 0x1f, RZ ;  /* 0x0000001f19197810 */ /* 0x008fc80007ffe1ff */
[----:B------:R-:W-:-:S04]  /*8080*/  SHF.R.U32.HI R27, RZ, R25, R26 ;  /* 0x00000019ff1b7219 */ /* 0x000fc8000001161a */
[----:B------:R-:W-:-:S06]  /*8090*/  LOP3.LUT R25, R27, R22, RZ, 0x3c, !PT ;  /* 0x000000161b197212 */ /* 0x000fcc00078e3cff */
[----:B------:R-:W1:Y:S02]  /*80a0*/  FLO.U32 R25, R25 ;  /* 0x0000001900197300 */ /* 0x000e6400000e0000 */
[----:B-1----:R-:W-:-:S05]  /*80b0*/  IMAD R26, R25, 0x4, R0 ;  /* 0x00000004191a7824 */ /* 0x002fca00078e0200 */
[----:B------:R-:W2:Y:S02]  /*80c0*/  LDL R28, [R26] ;  /* 0x000000001a1c7983 */ /* 0x000ea40000100800 */
[----:B--2---:R-:W-:-:S13]  /*80d0*/  LOP3.LUT P0, RZ, R28, R27, RZ, 0xc0, !PT ;  /* 0x0000001b1cff7212 */ /* 0x004fda000780c0ff */
[----:B------:R-:W-:Y:S02]  /*80e0*/  @!P0 LOP3.LUT R27, R28, R27, RZ, 0xfc, !PT ;  /* 0x0000001b1c1b8212 */ /* 0x000fe400078efcff */
[----:B------:R-:W-:-:S03]  /*80f0*/  @P0 LOP3.LUT R24, R22, R24, RZ, 0xfc, !PT ;  /* 0x0000001816180212 */ /* 0x000fc600078efcff */
[----:B------:R1:W-:Y:S04]  /*8100*/  @!P0 STL [R26], R27 ;  /* 0x0000001b1a008387 */ /* 0x0003e80000100800 */
.L_x_2811:
[----:B------:R-:W-:Y:S05]  /*8110*/  BSYNC.RECONVERGENT B1 ;  /* 0x0000000000017941 */ /* 0x000fea0003800200 */
.L_x_2810:
        /* <DEDUP_REMOVED lines=17> */
.L_x_2813:
[----:B------:R-:W-:Y:S05]  /*8230*/  BSYNC.RECONVERGENT B1 ;  /* 0x0000000000017941 */ /* 0x000fea0003800200 */
.L_x_2812:
        /* <DEDUP_REMOVED lines=17> */
.L_x_2815:
[----:B------:R-:W-:Y:S05]  /*8350*/  BSYNC.RECONVERGENT B1 ;  /* 0x0000000000017941 */ /* 0x000fea0003800200 */
.L_x_2814:
        /* <DEDUP_REMOVED lines=17> */
.L_x_2817:
[----:B------:R-:W-:Y:S05]  /*8470*/  BSYNC.RECONVERGENT B1 ;  /* 0x0000000000017941 */ /* 0x000fea0003800200 */
.L_x_2816:
        /* <DEDUP_REMOVED lines=17> */
.L_x_2819:
[----:B------:R-:W-:Y:S05]  /*8590*/  BSYNC.RECONVERGENT B1 ;  /* 0x0000000000017941 */ /* 0x000fea0003800200 */
.L_x_2818:
        /* <DEDUP_REMOVED lines=17> */
.L_x_2821:
[----:B------:R-:W-:Y:S05]  /*86b0*/  BSYNC.RECONVERGENT B1 ;  /* 0x0000000000017941 */ /* 0x000fea0003800200 */
.L_x_2820:
        /* <DEDUP_REMOVED lines=17> */
.L_x_2823:
[----:B------:R-:W-:Y:S05]  /*87d0*/  BSYNC.RECONVERGENT B1 ;  /* 0x0000000000017941 */ /* 0x000fea0003800200 */
.L_x_2822:
        /* <DEDUP_REMOVED lines=17> */
.L_x_2825:
[----:B------:R-:W-:Y:S05]  /*88f0*/  BSYNC.RECONVERGENT B1 ;  /* 0x0000000000017941 */ /* 0x000fea0003800200 */
.L_x_2824:
        /* <DEDUP_REMOVED lines=17> */
.L_x_2827:
[----:B------:R-:W-:Y:S05]  /*8a10*/  BSYNC.RECONVERGENT B1 ;  /* 0x0000000000017941 */ /* 0x000fea0003800200 */
.L_x_2826:
        /* <DEDUP_REMOVED lines=17> */
.L_x_2829:
[----:B------:R-:W-:Y:S05]  /*8b30*/  BSYNC.RECONVERGENT B1 ;  /* 0x0000000000017941 */ /* 0x000fea0003800200 */
.L_x_2828:
        /* <DEDUP_REMOVED lines=17> */
.L_x_2831:
[----:B------:R-:W-:Y:S05]  /*8c50*/  BSYNC.RECONVERGENT B1 ;  /* 0x0000000000017941 */ /* 0x000fea0003800200 */
.L_x_2830:
        /* <DEDUP_REMOVED lines=17> */
.L_x_2833:
[----:B------:R-:W-:Y:S05]  /*8d70*/  BSYNC.RECONVERGENT B1 ;  /* 0x0000000000017941 */ /* 0x000fea0003800200 */
.L_x_2832:
        /* <DEDUP_REMOVED lines=17> */
.L_x_2835:
[----:B------:R-:W-:Y:S05]  /*8e90*/  BSYNC.RECONVERGENT B1 ;  /* 0x0000000000017941 */ /* 0x000fea0003800200 */
.L_x_2834:
        /* <DEDUP_REMOVED lines=14> */
[----:B-1----:R-:W-:-:S06]  /*8f80*/  IMAD R27, R25, 0x4, R0 ;  /* 0x00000004191b7824 */ /* 0x002fcc00078e0200 */
[----:B------:R-:W2:Y:S02]  /*8f90*/  LDL R27, [R27] ;  /* 0x000000001b1b7983 */ /* 0x000ea40000100800 */
[----:B--2---:R-:W-:-:S04]  /*8fa0*/  LOP3.LUT P0, RZ, R27, R26, RZ, 0xc0, !PT ;  /* 0x0000001a1bff7212 */ /* 0x004fc8000780c0ff */
[----:B------:R-:W-:-:S04]  /*8fb0*/  SEL R29, R9, RZ, P0 ;  /* 0x000000ff091d7207 */ /* 0x000fc80000000000 */
[----:B------:R-:W-:-:S07]  /*8fc0*/  LOP3.LUT R24, R24, R29, RZ, 0xfc, !PT ;  /* 0x0000001d18187212 */ /* 0x000fce00078efcff */
.L_x_2837:
[----:B------:R-:W-:Y:S05]  /*8fd0*/  BSYNC.RECONVERGENT B1 ;  /* 0x0000000000017941 */ /* 0x000fea0003800200 */
.L_x_2836:
[----:B------:R-:W-:Y:S01]  /*8fe0*/  ISETP.NE.AND P0, PT, R24, RZ, PT ;  /* 0x000000ff1800720c */ /* 0x000fe20003f05270 */
[----:B------:R-:W-:Y:S01]  /*8ff0*/  BSSY.RECONVERGENT B1, `(.L_x_2838) ;  /* 0x00000ee000017945 */ /* 0x000fe20003800200 */
[----:B---3--:R-:W-:-:S11]  /*9000*/  IMAD.MOV.U32 R25, RZ, RZ, RZ ;  /* 0x000000ffff197224 */ /* 0x008fd600078e00ff */
[----:B------:R-:W-:Y:S05]  /*9010*/  @!P0 BRA `(.L_x_2839) ;  /* 0x0000000c00ac8947 */ /* 0x000fea0003800000 */
[-C--:B------:R-:W-:Y:S01]  /*9020*/  LOP3.LUT R25, R4, R24.reuse, RZ, 0xc0, !PT ;  /* 0x0000001804197212 */ /* 0x080fe200078ec0ff */
        /* <DEDUP_REMOVED lines=8> */
[-C--:B-1----:R-:W-:Y:S02]  /*90b0*/  LOP3.LUT R27, R20, R24.reuse, RZ, 0xc0, !PT ;  /* 0x00000018141b7212 */ /* 0x082fe400078ec0ff */
[----:B------:R-:W-:Y:S02]  /*90c0*/  LOP3.LUT R28, R19, R24, RZ, 0xc0, !PT ;  /* 0x00000018131c7212 */ /* 0x000fe400078ec0ff */
[----:B------:R-:W-:Y:S02]  /*90d0*/  ISETP.NE.AND P4, PT, R27, R20, PT ;  /* 0x000000141b00720c */ /* 0x000fe40003f85270 */
[----:B------:R-:W-:-:S03]  /*90e0*/  LOP3.LUT R27, R18, R24, RZ, 0xc0, !PT ;  /* 0x00000018121b7212 */ /* 0x000fc600078ec0ff */
[----:B--2-4-:R-:W-:-:S04]  /*90f0*/  @!P0 LOP3.LUT R26, R4, R24, RZ, 0x30, !PT ;  /* 0x00000018041a8212 */ /* 0x014fc800078e30ff */
[----:B------:R-:W1:Y:S02]  /*9100*/  @!P0 POPC R25, R26 ;  /* 0x0000001a00198309 */ /* 0x000e640000000000 */
[----:B-1----:R-:W-:Y:S02]  /*9110*/  ISETP.NE.OR P1, PT, R25, 0x1, P0 ;  /* 0x000000011900780c */ /* 0x002fe40000725670 */
[----:B------:R-:W-:-:S04]  /*9120*/  LOP3.LUT R25, R22, R24, RZ, 0xc0, !PT ;  /* 0x0000001816197212 */ /* 0x000fc800078ec0ff */
[----:B------:R-:W-:Y:S01]  /*9130*/  ISETP.NE.AND P2, PT, R25, R22, PT ;  /* 0x000000161900720c */ /* 0x000fe20003f45270 */
[----:B------:R-:W-:-:S03]  /*9140*/  IMAD.MOV.U32 R25, RZ, RZ, RZ ;  /* 0x000000ffff197224 */ /* 0x000fc600078e00ff */
[----:B------:R-:W-:-:S03]  /*9150*/  ISETP.EQ.AND P2, PT, R33, 0x2, !P2 ;  /* 0x000000022100780c */ /* 0x000fc60005742270 */
        /* <DEDUP_REMOVED lines=8> */
[----:B------:R-:W-:Y:S02]  /*91e0*/  LOP3.LUT R28, R17, R24, RZ, 0xc0, !PT ;  /* 0x00000018111c7212 */ /* 0x000fe400078ec0ff */
[----:B------:R-:W-:Y:S01]  /*91f0*/  ISETP.NE.AND P0, PT, R27, R18, PT ;  /* 0x000000121b00720c */ /* 0x000fe20003f05270 */
        /* <DEDUP_REMOVED lines=9> */
.L_x_2841:
[----:B------:R-:W-:Y:S05]  /*9290*/  BSYNC.RECONVERGENT B2 ;  /* 0x0000000000027941 */ /* 0x000fea0003800200 */
.L_x_2840:
[----:B------:R-:W-:Y:S01]  /*92a0*/  ISETP.GT.AND P6, PT, R22, -0x1, PT ;  /* 0xffffffff1600780c */ /* 0x000fe20003fc4270 */
[----:B------:R-:W-:Y:S01]  /*92b0*/  BSSY.RECONVERGENT B2, `(.L_x_2842) ;  /* 0x000000c000027945 */ /* 0x000fe20003800200 */
[----:B------:R-:W-:Y:S02]  /*92c0*/  LOP3.LUT R23, R16, R24, RZ, 0xc0, !PT ;  /* 0x0000001810177212 */ /* 0x000fe400078ec0ff */
[----:B------:R-:W-:-:S09]  /*92d0*/  ISETP.NE.AND P5, PT, R28, R17, PT ;  /* 0x000000111c00720c */ /* 0x000fd20003fa5270 */
[----:B------:R-:W-:Y:S05]  /*92e0*/  @P2 BRA P6, `(.L_x_2843) ;  /* 0x0000000000202947 */ /* 0x000fea0003000000 */
[----:B-1----:R-:W-:-:S04]  /*92f0*/  LOP3.LUT R4, R22, R24, RZ, 0x30, !PT ;  /* 0x0000001816047212 */ /* 0x002fc800078e30ff */
[----:B------:R-:W1:Y:S02]  /*9300*/  POPC R26, R4 ;  /* 0x00000004001a7309 */ /* 0x000e640000000000 */
[----:B-1----:R-:W-:-:S13]  /*9310*/  ISETP.NE.AND P2, PT, R26, 0x1, PT ;  /* 0x000000011a00780c */ /* 0x002fda0003f45270 */
[----:B------:R-:W-:-:S04]  /*9320*/  @!P2 LOP3.LUT R4, R4, 0x80000000, RZ, 0xfc, !PT ;  /* 0x800000000404a812 */ /* 0x000fc800078efcff */
[----:B------:R-:W-:Y:S01]  /*9330*/  ISETP.NE.AND P2, PT, R22, R4, PT ;  /* 0x000000041600720c */ /* 0x000fe20003f45270 */
[----:B------:R2:W-:Y:S03]  /*9340*/  STL [R7+0x200], R4 ;  /* 0x0002000407007387 */ /* 0x0005e60000100800 */
[----:B------:R-:W-:-:S04]  /*9350*/  SEL R22, RZ, 0x1, !P2 ;  /* 0x00000001ff167807 */ /* 0x000fc80005000000 */
[----:B------:R-:W-:-:S07]  /*9360*/  LOP3.LUT R25, R25, R22, RZ, 0xfc, !PT ;  /* 0x0000001619197212 */ /* 0x000fce00078efcff */
.L_x_2843:
[----:B------:R-:W-:Y:S05]  /*9370*/  BSYNC.RECONVERGENT B2 ;  /* 0x0000000000027941 */ /* 0x000fea0003800200 */
.L_x_2842:
[----:B------:R-:W-:Y:S01]  /*9380*/  ISETP.GT.AND P6, PT, R21, -0x1, PT ;  /* 0xffffffff1500780c */ /* 0x000fe20003fc4270 */
[----:B------:R-:W-:Y:S01]  /*9390*/  BSSY.RECONVERGENT B2, `(.L_x_2844) ;  /* 0x000000c000027945 */ /* 0x000fe20003800200 */
[----:B------:R-:W-:Y:S02]  /*93a0*/  LOP3.LUT R26, R15, R24, RZ, 0xc0, !PT ;  /* 0x000000180f1a7212 */ /* 0x000fe400078ec0ff */
[----:B------:R-:W-:-:S09]  /*93b0*/  ISETP.NE.AND P2, PT, R23, R16, PT ;  /* 0x000000101700720c */ /* 0x000fd20003f45270 */
[----:B------:R-:W-:Y:S05]  /*93c0*/  @P1 BRA P6, `(.L_x_2845) ;  /* 0x0000000000201947 */ /* 0x000fea0003000000 */
[----:B-12---:R-:W-:-:S04]  /*93d0*/  LOP3.LUT R4, R21, R24, RZ, 0x30, !PT ;  /* 0x0000001815047212 */ /* 0x006fc800078e30ff */
[----:B------:R-:W1:Y:S02]  /*93e0*/  POPC R22, R4 ;  /* 0x0000000400167309 */ /* 0x000e640000000000 */
[----:B-1----:R-:W-:-:S13]  /*93f0*/  ISETP.NE.AND P1, PT, R22, 0x1, PT ;  /* 0x000000011600780c */ /* 0x002fda0003f25270 */
[----:B------:R-:W-:-:S04]  /*9400*/  @!P1 LOP3.LUT R4, R4, 0x80000000, RZ, 0xfc, !PT ;  /* 0x8000000004049812 */ /* 0x000fc800078efcff */
[----:B------:R-:W-:Y:S01]  /*9410*/  ISETP.NE.AND P1, PT, R21, R4, PT ;  /* 0x000000041500720c */ /* 0x000fe20003f25270 */
[----:B------:R3:W-:Y:S03]  /*9420*/  STL [R7+0x300], R4 ;  /* 0x0003000407007387 */ /* 0x0007e60000100800 */
[----:B------:R-:W-:-:S04]  /*9430*/  SEL R22, RZ, 0x1, !P1 ;  /* 0x00000001ff167807 */ /* 0x000fc80004800000 */
[----:B------:R-:W-:-:S07]  /*9440*/  LOP3.LUT R25, R25, R22, RZ, 0xfc, !PT ;  /* 0x0000001619197212 */ /* 0x000fce00078efcff */
.L_x_2845:
[----:B------:R-:W-:Y:S05]  /*9450*/  BSYNC.RECONVERGENT B2 ;  /* 0x0000000000027941 */ /* 0x000fea0003800200 */
.L_x_2844:
        /* <DEDUP_REMOVED lines=11> */
[----:B-123--:R-:W-:-:S04]  /*9510*/  LOP3.LUT R4, R20, R24, RZ, 0x30, !PT ;  /* 0x0000001814047212 */ /* 0x00efc800078e30ff */
[----:B------:R-:W1:Y:S02]  /*9520*/  POPC R22, R4 ;  /* 0x0000000400167309 */ /* 0x000e640000000000 */
[----:B-1----:R-:W-:-:S13]  /*9530*/  ISETP.NE.AND P4, PT, R22, 0x1, PT ;  /* 0x000000011600780c */ /* 0x002fda0003f85270 */
[----:B------:R-:W-:-:S04]  /*9540*/  @!P4 LOP3.LUT R4, R4, 0x80000000, RZ, 0xfc, !PT ;  /* 0x800000000404c812 */ /* 0x000fc800078efcff */
[----:B------:R-:W-:Y:S01]  /*9550*/  ISETP.NE.AND P4, PT, R20, R4, PT ;  /* 0x000000041400720c */ /* 0x000fe20003f85270 */
[----:B------:R4:W-:Y:S03]  /*9560*/  STL [R7+0x40], R4 ;  /* 0x0000400407007387 */ /* 0x0009e60000100800 */
[----:B------:R-:W-:-:S04]  /*9570*/  SEL R20, RZ, 0x1, !P4 ;  /* 0x00000001ff147807 */ /* 0x000fc80006000000 */
[----:B------:R-:W-:-:S07]  /*9580*/  LOP3.LUT R25, R25, R20, RZ, 0xfc, !PT ;  /* 0x0000001419197212 */ /* 0x000fce00078efcff */
.L_x_2847:
[----:B------:R-:W-:Y:S05]  /*9590*/  BSYNC.RECONVERGENT B2 ;  /* 0x0000000000027941 */ /* 0x000fea0003800200 */
.L_x_2846:
[----:B------:R-:W-:Y:S01]  /*95a0*/  ISETP.GT.AND P6, PT, R19, -0x1, PT ;  /* 0xffffffff1300780c */ /* 0x000fe20003fc4270 */
[----:B------:R-:W-:Y:S01]  /*95b0*/  BSSY.RECONVERGENT B2, `(.L_x_2848) ;  /* 0x000000c000027945 */ /* 0x000fe20003800200 */
[----:B------:R-:W-:Y:S02]  /*95c0*/  LOP3.LUT R22, R13, R24, RZ, 0xc0, !PT ;  /* 0x000000180d167212 */ /* 0x000fe400078ec0ff */
[----:B------:R-:W-:-:S09]  /*95d0*/  ISETP.NE.AND P4, PT, R21, R14, PT ;  /* 0x0000000e1500720c */ /* 0x000fd20003f85270 */
[----:B------:R-:W-:Y:S05]  /*95e0*/  @P3 BRA P6, `(.L_x_2849) ;  /* 0x0000000000203947 */ /* 0x000fea0003000000 */
[----:B-1234-:R-:W-:-:S04]  /*95f0*/  LOP3.LUT R4, R19, R24, RZ, 0x30, !PT ;  /* 0x0000001813047212 */ /* 0x01efc800078e30ff */
[----:B------:R-:W1:Y:S02]  /*9600*/  POPC R20, R4 ;  /* 0x0000000400147309 */ /* 0x000e640000000000 */
[----:B-1----:R-:W-:-:S13]  /*9610*/  ISETP.NE.AND P3, PT, R20, 0x1, PT ;  /* 0x000000011400780c */ /* 0x002fda0003f65270 */
[----:B------:R-:W-:-:S04]  /*9620*/  @!P3 LOP3.LUT R4, R4, 0x80000000, RZ, 0xfc, !PT ;  /* 0x800000000404b812 */ /* 0x000fc800078efcff */
[----:B------:R-:W-:Y:S01]  /*9630*/  ISETP.NE.AND P3, PT, R19, R4, PT ;  /* 0x000000041300720c */ /* 0x000fe20003f65270 */
[----:B------:R1:W-:Y:S03]  /*9640*/  STL [R7+0x140], R4 ;  /* 0x0001400407007387 */ /* 0x0003e60000100800 */
[----:B------:R-:W-:-:S04]  /*9650*/  SEL R20, RZ, 0x1, !P3 ;  /* 0x00000001ff147807 */ /* 0x000fc80005800000 */
[----:B------:R-:W-:-:S07]  /*9660*/  LOP3.LUT R25, R25, R20, RZ, 0xfc, !PT ;  /* 0x0000001419197212 */ /* 0x000fce00078efcff */
.L_x_2849:
[----:B------:R-:W-:Y:S05]  /*9670*/  BSYNC.RECONVERGENT B2 ;  /* 0x0000000000027941 */ /* 0x000fea0003800200 */
.L_x_2848:
        /* <DEDUP_REMOVED lines=13> */
.L_x_2851:
[----:B------:R-:W-:Y:S05]  /*9750*/  BSYNC.RECONVERGENT B2 ;  /* 0x0000000000027941 */ /* 0x000fea0003800200 */
.L_x_2850:
        /* <DEDUP_REMOVED lines=13> */
.L_x_2853:
[----:B------:R-:W-:Y:S05]  /*9830*/  BSYNC.RECONVERGENT B2 ;  /* 0x0000000000027941 */ /* 0x000fea0003800200 */
.L_x_2852:
        /* <DEDUP_REMOVED lines=13> */
.L_x_2855:
[----:B------:R-:W-:Y:S05]  /*9910*/  BSYNC.RECONVERGENT B2 ;  /* 0x0000000000027941 */ /* 0x000fea0003800200 */
.L_x_2854:
        /* <DEDUP_REMOVED lines=13> */
.L_x_2857:
[----:B------:R-:W-:Y:S05]  /*99f0*/  BSYNC.RECONVERGENT B2 ;  /* 0x0000000000027941 */ /* 0x000fea0003800200 */
.L_x_2856:
        /* <DEDUP_REMOVED lines=18> */
.L_x_2859:
[----:B------:R-:W-:Y:S05]  /*9b20*/  BSYNC.RECONVERGENT B2 ;  /* 0x0000000000027941 */ /* 0x000fea0003800200 */
.L_x_2858:
[----:B------:R-:W-:Y:S01]  /*9b30*/  ISETP.GT.AND P6, PT, R13, -0x1, PT ;  /* 0xffffffff0d00780c */ /* 0x000fe20003fc4270 */
[----:B------:R-:W-:Y:S01]  /*9b40*/  BSSY.RECONVERGENT B2, `(.L_x_2860) ;  /* 0x000000b000027945 */ /* 0x000fe20003800200 */
[----:B------:R-:W-:-:S11]  /*9b50*/  ISETP.GT.AND P4, PT, R12, -0x1, PT ;  /* 0xffffffff0c00780c */ /* 0x000fd60003f84270 */
        /* <DEDUP_REMOVED lines=9> */
.L_x_2861:
[----:B------:R-:W-:Y:S05]  /*9bf0*/  BSYNC.RECONVERGENT B2 ;  /* 0x0000000000027941 */ /* 0x000fea0003800200 */
.L_x_2860:
[----:B------:R-:W-:Y:S04]  /*9c00*/  BSSY.RECONVERGENT B2, `(.L_x_2862) ;  /* 0x000000a000027945 */ /* 0x000fe80003800200 */
        /* <DEDUP_REMOVED lines=9> */
.L_x_2863:
[----:B------:R-:W-:Y:S05]  /*9ca0*/  BSYNC.RECONVERGENT B2 ;  /* 0x0000000000027941 */ /* 0x000fea0003800200 */
.L_x_2862:
[----:B------:R-:W-:Y:S01]  /*9cb0*/  ISETP.GT.AND P4, PT, R11, -0x1, PT ;  /* 0xffffffff0b00780c */ /* 0x000fe20003f84270 */
[----:B------:R-:W-:Y:S01]  /*9cc0*/  BSSY.RECONVERGENT B2, `(.L_x_2864) ;  /* 0x000000c000027945 */ /* 0x000fe20003800200 */
[----:B------:R-:W-:Y:S02]  /*9cd0*/  ISETP.GT.AND P3, PT, R10, -0x1, PT ;  /* 0xffffffff0a00780c */ /* 0x000fe40003f64270 */
[----:B------:R-:W-:-:S09]  /*9ce0*/  ISETP.GT.AND P0, PT, R9, -0x1, PT ;  /* 0xffffffff0900780c */ /* 0x000fd20003f04270 */
        /* <DEDUP_REMOVED lines=9> */
.L_x_2865:
[----:B------:R-:W-:Y:S05]  /*9d80*/  BSYNC.RECONVERGENT B2 ;  /* 0x0000000000027941 */ /* 0x000fea0003800200 */
.L_x_2864:
        /* <DEDUP_REMOVED lines=10> */
.L_x_2867:
[----:B------:R-:W-:Y:S05]  /*9e30*/  BSYNC.RECONVERGENT B2 ;  /* 0x0000000000027941 */ /* 0x000fea0003800200 */
.L_x_2866:
[----:B------:R-:W-:Y:S05]  /*9e40*/  @P1 BRA P0, `(.L_x_2839) ;  /* 0x0000000000201947 */ /* 0x000fea0000000000 */
[----:B------:R-:W-:-:S04]  /*9e50*/  LOP3.LUT R24, R9, R24, RZ, 0x30, !PT ;  /* 0x0000001809187212 */ /* 0x000fc800078e30ff */
[----:B-1234-:R-:W1:Y:S02]  /*9e60*/  POPC R4, R24 ;  /* 0x0000001800047309 */ /* 0x01ee640000000000 */
[----:B-1----:R-:W-:-:S13]  /*9e70*/  ISETP.NE.AND P0, PT, R4, 0x1, PT ;  /* 0x000000010400780c */ /* 0x002fda0003f05270 */
[----:B------:R-:W-:-:S04]  /*9e80*/  @!P0 LOP3.LUT R24, R24, 0x80000000, RZ, 0xfc, !PT ;  /* 0x8000000018188812 */ /* 0x000fc800078efcff */
[----:B------:R-:W-:Y:S01]  /*9e90*/  ISETP.NE.AND P0, PT, R9, R24, PT ;  /* 0x000000180900720c */ /* 0x000fe20003f05270 */
[----:B------:R1:W-:Y:S03]  /*9ea0*/  STL [R7+0x3c0], R24 ;  /* 0x0003c01807007387 */ /* 0x0003e60000100800 */
[----:B------:R-:W-:-:S04]  /*9eb0*/  SEL R4, RZ, 0x1, !P0 ;  /* 0x00000001ff047807 */ /* 0x000fc80004000000 */
[----:B------:R-:W-:-:S07]  /*9ec0*/  LOP3.LUT R25, R25, R4, RZ, 0xfc, !PT ;  /* 0x0000000419197212 */ /* 0x000fce00078efcff */
.L_x_2839:
[----:B------:R-:W-:Y:S05]  /*9ed0*/  BSYNC.RECONVERGENT B1 ;  /* 0x0000000000017941 */ /* 0x000fea0003800200 */
.L_x_2838:
[----:B------:R-:W-:Y:S02]  /*9ee0*/  ISETP.NE.AND P0, PT, R30, RZ, PT ;  /* 0x000000ff1e00720c */ /* 0x000fe40003f05270 */
[----:B------:R-:W-:-:S11]  /*9ef0*/  LOP3.LUT R8, R5, R8, R25, 0xfe, !PT ;  /* 0x0000000805087212 */ /* 0x000fd600078efe19 */
[----:B------:R-:W-:Y:S05]  /*9f00*/  @P0 BRA `(.L_x_2868) ;  /* 0xffffffc800a80947 */ /* 0x000fea000383ffff */
[----:B------:R-:W-:-:S13]  /*9f10*/  ISETP.NE.AND P0, PT, R8, 0x3, PT ;  /* 0x000000030800780c */ /* 0x000fda0003f05270 */
[----:B------:R-:W-:Y:S05]  /*9f20*/  @!P0 BRA `(.L_x_2771) ;  /* 0x0000020400948947 */ /* 0x000fea0003800000 */
[----:B------:R-:W-:Y:S02]  /*9f30*/  VIADD R10, R1, 0x580 ;  /* 0x00000580010a7836 */ /* 0x000fe40000000000 */
[----:B------:R-:W-:-:S07]  /*9f40*/  IMAD.MOV.U32 R11, RZ, RZ, RZ ;  /* 0x000000ffff0b7224 */ /* 0x000fce00078e00ff */
.L_x_2964:
[C---:B-1----:R-:W-:Y:S02]  /*9f50*/  IMAD R24, R11.reuse, 0x40, R10 ;  /* 0x000000400b187824 */ /* 0x042fe400078e020a */
[----:B------:R-:W-:Y:S02]  /*9f60*/  VIADD R11, R11, 0x4 ;  /* 0x000000040b0b7836 */ /* 0x000fe40000000000 */
[----:B------:R-:W-:-:S03]  /*9f70*/  IMAD.MOV.U32 R25, RZ, RZ, RZ ;  /* 0x000000ffff197224 */ /* 0x000fc600078e00ff */
[----:B------:R-:W-:-:S04]  /*9f80*/  ISETP.GE.U32.AND P0, PT, R11, 0x10, PT ;  /* 0x000000100b00780c */ /* 0x000fc80003f06070 */
[----:B------:R-:W-:-:S09]  /*9f90*/  P2R R32, PR, RZ, 0x1 ;  /* 0x00000001ff207803 */ /* 0x000fd20000000000 */
.L_x_2963:
[----:B------:R-:W5:Y:S04]  /*9fa0*/  LDL.128 R12, [R24+-0x40] ;  /* 0xffffc000180c7983 */ /* 0x000f680000100c00 */
[----:B0-234-:R-:W2:Y:S04]  /*9fb0*/  LDL.128 R4, [R24+-0x80] ;  /* 0xffff800018047983 */ /* 0x01dea80000100c00 */
[----:B------:R-:W3:Y:S04]  /*9fc0*/  LDL.128 R16, [R24] ;  /* 0x0000000018107983 */ /* 0x000ee80000100c00 */
[----:B------:R-:W4:Y:S01]  /*9fd0*/  LDL.128 R20, [R24+0x40] ;  /* 0x0000400018147983 */ /* 0x000f220000100c00 */
[----:B-----5:R-:W-:-:S02]  /*9fe0*/  ISETP.GT.AND P0, PT, R12, -0x1, PT ;  /* 0xffffffff0c00780c */ /* 0x020fc40003f04270 */
        /* <DEDUP_REMOVED lines=98> */
.L_x_2870:
[----:B------:R-:W-:Y:S05]  /*a610*/  BSYNC.RECONVERGENT B1 ;  /* 0x0000000000017941 */ /* 0x000fea0003800200 */
.L_x_2869:
        /* <DEDUP_REMOVED lines=12> */
.L_x_2872:
[----:B------:R-:W-:Y:S05]  /*a6e0*/  BSYNC.RECONVERGENT B1 ;  /* 0x0000000000017941 */ /* 0x000fea0003800200 */
.L_x_2871:
        /* <DEDUP_REMOVED lines=12> */
.L_x_2874:
[----:B------:R-:W-:Y:S05]  /*a7b0*/  BSYNC.RECONVERGENT B1 ;  /* 0x0000000000017941 */ /* 0x000fea0003800200 */
.L_x_2873:
        /* <DEDUP_REMOVED lines=12> */
.L_x_2876:
[----:B------:R-:W-:Y:S05]  /*a880*/  BSYNC.RECONVERGENT B1 ;  /* 0x0000000000017941 */ /* 0x000fea0003800200 */
.L_x_2875:
        /* <DEDUP_REMOVED lines=12> */
.L_x_2878:
[----:B------:R-:W-:Y:S05]  /*a950*/  BSYNC.RECONVERGENT B1 ;  /* 0x0000000000017941 */ /* 0x000fea0003800200 */
.L_x_2877:
        /* <DEDUP_REMOVED lines=12> */
.L_x_2880:
[----:B------:R-:W-:Y:S05]  /*aa20*/  BSYNC.RECONVERGENT B1 ;  /* 0x0000000000017941 */ /* 0x000fea0003800200 */
.L_x_2879:
        /* <DEDUP_REMOVED lines=12> */
.L_x_2882:
[----:B------:R-:W-:Y:S05]  /*aaf0*/  BSYNC.RECONVERGENT B1 ;  /* 0x0000000000017941 */ /* 0x000fea0003800200 */
.L_x_2881:
        /* <DEDUP_REMOVED lines=12> */
.L_x_2884:
[----:B------:R-:W-:Y:S05]  /*abc0*/  BSYNC.RECONVERGENT B1 ;  /* 0x0000000000017941 */ /* 0x000fea0003800200 */
.L_x_2883:
        /* <DEDUP_REMOVED lines=12> */
.L_x_2886:
[----:B------:R-:W-:Y:S05]  /*ac90*/  BSYNC.RECONVERGENT B1 ;  /* 0x0000000000017941 */ /* 0x000fea0003800200 */
.L_x_2885:
        /* <DEDUP_REMOVED lines=12> */
.L_x_2888:
[----:B------:R-:W-:Y:S05]  /*ad60*/  BSYNC.RECONVERGENT B1 ;  /* 0x0000000000017941 */ /* 0x000fea0003800200 */
.L_x_2887:
        /* <DEDUP_REMOVED lines=12> */
.L_x_2890:
[----:B------:R-:W-:Y:S05]  /*ae30*/  BSYNC.RECONVERGENT B1 ;  /* 0x0000000000017941 */ /* 0x000fea0003800200 */
.L_x_2889:
        /* <DEDUP_REMOVED lines=11> */
.L_x_2892:
[----:B------:R-:W-:Y:S05]  /*aef0*/  BSYNC.RECONVERGENT B1 ;  /* 0x0000000000017941 */ /* 0x000fea0003800200 */
.L_x_2891:
        /* <DEDUP_REMOVED lines=11> */
.L_x_2894:
[----:B------:R-:W-:Y:S05]  /*afb0*/  BSYNC.RECONVERGENT B1 ;  /* 0x0000000000017941 */ /* 0x000fea0003800200 */
.L_x_2893:
        /* <DEDUP_REMOVED lines=11> */
.L_x_2896:
[----:B------:R-:W-:Y:S05]  /*b070*/  BSYNC.RECONVERGENT B1 ;  /* 0x0000000000017941 */ /* 0x000fea0003800200 */
.L_x_2895:
        /* <DEDUP_REMOVED lines=11> */
.L_x_2898:
[----:B------:R-:W-:Y:S05]  /*b130*/  BSYNC.RECONVERGENT B1 ;  /* 0x0000000000017941 */ /* 0x000fea0003800200 */
.L_x_2897:
        /* <DEDUP_REMOVED lines=11> */
.L_x_2900:
[----:B------:R-:W-:Y:S05]  /*b1f0*/  BSYNC.RECONVERGENT B1 ;  /* 0x0000000000017941 */ /* 0x000fea0003800200 */
.L_x_2899:
        /* <DEDUP_REMOVED lines=18> */
[----:B-1234-:R-:W-:-:S06]  /*b320*/  LOP3.LUT R27, R29, R4, RZ, 0x3c, !PT ;  /* 0x000000041d1b7212 */ /* 0x01efcc00078e3cff */
        /* <DEDUP_REMOVED lines=8> */
.L_x_2902:
[----:B------:R-:W-:Y:S05]  /*b3b0*/  BSYNC.RECONVERGENT B1 ;  /* 0x0000000000017941 */ /* 0x000fea0003800200 */
.L_x_2901:
        /* <DEDUP_REMOVED lines=17> */
.L_x_2904:
[----:B------:R-:W-:Y:S05]  /*b4d0*/  BSYNC.RECONVERGENT B1 ;  /* 0x0000000000017941 */ /* 0x000fea0003800200 */
.L_x_2903:
        /* <DEDUP_REMOVED lines=17> */
.L_x_2906:
[----:B------:R-:W-:Y:S05]  /*b5f0*/  BSYNC.RECONVERGENT B1 ;  /* 0x0000000000017941 */ /* 0x000fea0003800200 */
.L_x_2905:
        /* <DEDUP_REMOVED lines=17> */
.L_x_2908:
[----:B------:R-:W-:Y:S05]  /*b710*/  BSYNC.RECONVERGENT B1 ;  /* 0x0000000000017941 */ /* 0x000fea0003800200 */
.L_x_2907:
        /* <DEDUP_REMOVED lines=17> */
.L_x_2910:
[----:B------:R-:W-:Y:S05]  /*b830*/  BSYNC.RECONVERGENT B1 ;  /* 0x0000000000017941 */ /* 0x000fea0003800200 */
.L_x_2909:
        /* <DEDUP_REMOVED lines=17> */
.L_x_2912:
[----:B------:R-:W-:Y:S05]  /*b950*/  BSYNC.RECONVERGENT B1 ;  /* 0x0000000000017941 */ /* 0x000fea0003800200 */
.L_x_2911:
        /* <DEDUP_REMOVED lines=17> */
.L_x_2914:
[----:B------:R-:W-:Y:S05]  /*ba70*/  BSYNC.RECONVERGENT B1 ;  /* 0x0000000000017941 */ /* 0x000fea0003800200 */
.L_x_2913:
        /* <DEDUP_REMOVED lines=17> */
.L_x_2916:
[----:B------:R-:W-:Y:S05]  /*bb90*/  BSYNC.RECONVERGENT B1 ;  /* 0x0000000000017941 */ /* 0x000fea0003800200 */
.L_x_2915:
        /* <DEDUP_REMOVED lines=17> */
.L_x_2918:
[----:B------:R-:W-:Y:S05]  /*bcb0*/  BSYNC.RECONVERGENT B1 ;  /* 0x0000000000017941 */ /* 0x000fea0003800200 */
.L_x_2917:
        /* <DEDUP_REMOVED lines=17> */
.L_x_2920:
[----:B------:R-:W-:Y:S05]  /*bdd0*/  BSYNC.RECONVERGENT B1 ;  /* 0x0000000000017941 */ /* 0x000fea0003800200 */
.L_x_2919:
        /* <DEDUP_REMOVED lines=17> */
.L_x_2922:
[----:B------:R-:W-:Y:S05]  /*bef0*/  BSYNC.RECONVERGENT B1 ;  /* 0x0000000000017941 */ /* 0x000fea0003800200 */
.L_x_2921:
        /* <DEDUP_REMOVED lines=17> */
.L_x_2924:
[----:B------:R-:W-:Y:S05]  /*c010*/  BSYNC.RECONVERGENT B1 ;  /* 0x0000000000017941 */ /* 0x000fea0003800200 */
.L_x_2923:
        /* <DEDUP_REMOVED lines=17> */
.L_x_2926:
[----:B------:R-:W-:Y:S05]  /*c130*/  BSYNC.RECONVERGENT B1 ;  /* 0x0000000000017941 */ /* 0x000fea0003800200 */
.L_x_2925:
        /* <DEDUP_REMOVED lines=17> */
.L_x_2928:
[----:B------:R-:W-:Y:S05]  /*c250*/  BSYNC.RECONVERGENT B1 ;  /* 0x0000000000017941 */ /* 0x000fea0003800200 */
.L_x_2927:
        /* <DEDUP_REMOVED lines=17> */
.L_x_2930:
[----:B------:R-:W-:Y:S05]  /*c370*/  BSYNC.RECONVERGENT B1 ;  /* 0x0000000000017941 */ /* 0x000fea0003800200 */
.L_x_2929:
        /* <DEDUP_REMOVED lines=17> */
.L_x_2932:
[----:B------:R-:W-:Y:S05]  /*c490*/  BSYNC.RECONVERGENT B1 ;  /* 0x0000000000017941 */ /* 0x000fea0003800200 */
.L_x_2931:
[----:B------:R-:W-:Y:S01]  /*c4a0*/  ISETP.NE.AND P0, PT, R26, RZ, PT ;  /* 0x000000ff1a00720c */ /* 0x000fe20003f05270 */
[----:B------:R-:W-:Y:S01]  /*c4b0*/  BSSY.RECONVERGENT B1, `(.L_x_2933) ;  /* 0x00000ef000017945 */ /* 0x000fe20003800200 */
[----:B-1234-:R-:W-:Y:S02]  /*c4c0*/  IMAD.MOV.U32 R27, RZ, RZ, RZ ;  /* 0x000000ffff1b7224 */ /* 0x01efe400078e00ff */
[----:B------:R-:W-:-:S09]  /*c4d0*/  VIADD R25, R25, 0x4 ;  /* 0x0000000419197836 */ /* 0x000fd20000000000 */
[----:B------:R-:W-:Y:S05]  /*c4e0*/  @!P0 BRA `(.L_x_2934) ;  /* 0x0000000c00ac8947 */ /* 0x000fea0003800000 */
[----:B------:R-:W-:Y:S01]  /*c4f0*/  LOP3.LUT R27, R4, R26, RZ, 0xc0, !PT ;  /* 0x0000001a041b7212 */ /* 0x000fe200078ec0ff */
[----:B------:R-:W-:Y:S01]  /*c500*/  BSSY.RECONVERGENT B2, `(.L_x_2935) ;  /* 0x0000025000027945 */ /* 0x000fe20003800200 */
[----:B------:R-:W-:Y:S02]  /*c510*/  ISETP.GT.AND P6, PT, R12, -0x1, PT ;  /* 0xffffffff0c00780c */ /* 0x000fe40003fc4270 */
[----:B------:R-:W-:Y:S02]  /*c520*/  ISETP.NE.AND P1, PT, R27, R4, PT ;  /* 0x000000041b00720c */ /* 0x000fe40003f25270 */
[----:B------:R-:W-:Y:S02]  /*c530*/  LOP3.LUT R31, R16, R26, RZ, 0xc0, !PT ;  /* 0x0000001a101f7212 */ /* 0x000fe400078ec0ff */
[----:B------:R-:W-:Y:S02]  /*c540*/  ISETP.EQ.AND P1, PT, R33, 0x2, !P1 ;  /* 0x000000022100780c */ /* 0x000fe40004f22270 */
[----:B------:R-:W-:-:S02]  /*c550*/  ISETP.NE.AND P4, PT, R31, R16, PT ;  /* 0x000000101f00720c */ /* 0x000fc40003f85270 */
[----:B------:R-:W-:Y:S02]  /*c560*/  ISETP.GT.AND P1, PT, R4, -0x1, P1 ;  /* 0xffffffff0400780c */ /* 0x000fe40000f24270 */
[----:B------:R-:W-:Y:S02]  /*c570*/  LOP3.LUT R31, R20, R26, RZ, 0xc0, !PT ;  /* 0x0000001a141f7212 */ /* 0x000fe400078ec0ff */
[----:B------:R-:W-:Y:S02]  /*c580*/  ISETP.EQ.AND P4, PT, R35, 0x2, !P4 ;  /* 0x000000022300780c */ /* 0x000fe40006782270 */
[----:B------:R-:W-:Y:S02]  /*c590*/  ISETP.NE.AND P3, PT, R31, R20, PT ;  /* 0x000000141f00720c */ /* 0x000fe40003f65270 */
[----:B0-----:R-:W-:Y:S02]  /*c5a0*/  LOP3.LUT R28, R17, R26, RZ, 0xc0, !PT ;  /* 0x0000001a111c7212 */ /* 0x001fe400078ec0ff */
[----:B------:R-:W-:-:S03]  /*c5b0*/  ISETP.EQ.AND P3, PT, R36, 0x2, !P3 ;  /* 0x000000022400780c */ /* 0x000fc60005f62270 */
        /* <DEDUP_REMOVED lines=13> */
[----:B------:R-:W-:Y:S02]  /*c690*/  LOP3.LUT R4, R13, R26, RZ, 0xc0, !PT ;  /* 0x0000001a0d047212 */ /* 0x000fe400078ec0ff */
[----:B------:R-:W-:Y:S02]  /*c6a0*/  ISETP.EQ.AND P2, PT, R37, 0x2, !P2 ;  /* 0x000000022500780c */ /* 0x000fe40005742270 */
[----:B------:R-:W-:Y:S01]  /*c6b0*/  ISETP.NE.AND P1, PT, R4, R13, PT ;  /* 0x0000000d0400720c */ /* 0x000fe20003f25270 */
        /* <DEDUP_REMOVED lines=9> */
.L_x_2936:
[----:B------:R-:W-:Y:S05]  /*c750*/  BSYNC.RECONVERGENT B2 ;  /* 0x0000000000027941 */ /* 0x000fea0003800200 */
.L_x_2935:
        /* <DEDUP_REMOVED lines=13> */
.L_x_2938:
[----:B------:R-:W-:Y:S05]  /*c830*/  BSYNC.RECONVERGENT B2 ;  /* 0x0000000000027941 */ /* 0x000fea0003800200 */
.L_x_2937:
        /* <DEDUP_REMOVED lines=13> */
.L_x_2940:
[----:B------:R-:W-:Y:S05]  /*c910*/  BSYNC.RECONVERGENT B2 ;  /* 0x0000000000027941 */ /* 0x000fea0003800200 */
.L_x_2939:
[----:B------:R-:W-:Y:S01]  /*c920*/  ISETP.GT.AND P6, PT, R5, -0x1, PT ;  /* 0xffffffff0500780c */ /* 0x000fe20003fc4270 */
[----:B------:R-:W-:Y:S01]  /*c930*/  BSSY.RECONVERGENT B2, `(.L_x_2941) ;  /* 0x000000c000027945 */ /* 0x000fe20003800200 */
[----:B012---:R-:W-:Y:S02]  /*c940*/  LOP3.LUT R29, R14, R26, RZ, 0xc0, !PT ;  /* 0x0000001a0e1d7212 */ /* 0x007fe400078ec0ff */
[----:B------:R-:W-:-:S09]  /*c950*/  ISETP.NE.AND P3, PT, R31, R6, PT ;  /* 0x000000061f00720c */ /* 0x000fd20003f65270 */
[----:B------:R-:W-:Y:S05]  /*c960*/  @P2 BRA P6, `(.L_x_2942) ;  /* 0x0000000000202947 */ /* 0x000fea0003000000 */
        /* <DEDUP_REMOVED lines=8> */
.L_x_2942:
[----:B------:R-:W-:Y:S05]  /*c9f0*/  BSYNC.RECONVERGENT B2 ;  /* 0x0000000000027941 */ /* 0x000fea0003800200 */
.L_x_2941:
        /* <DEDUP_REMOVED lines=18> */
.L_x_2944:
[----:B------:R-:W-:Y:S05]  /*cb20*/  BSYNC.RECONVERGENT B2 ;  /* 0x0000000000027941 */ /* 0x000fea0003800200 */
.L_x_2943:
        /* <DEDUP_REMOVED lines=13> */
.L_x_2946:
[----:B------:R-:W-:Y:S05]  /*cc00*/  BSYNC.RECONVERGENT B2 ;  /* 0x0000000000027941 */ /* 0x000fea0003800200 */
.L_x_2945:
        /* <DEDUP_REMOVED lines=13> */
.L_x_2948:
[----:B------:R-:W-:Y:S05]  /*cce0*/  BSYNC.RECONVERGENT B2 ;  /* 0x0000000000027941 */ /* 0x000fea0003800200 */
.L_x_2947:
        /* <DEDUP_REMOVED lines=13> */
.L_x_2950:
[----:B------:R-:W-:Y:S05]  /*cdc0*/  BSYNC.RECONVERGENT B2 ;  /* 0x0000000000027941 */ /* 0x000fea0003800200 */
.L_x_2949:
[----:B------:R-:W-:Y:S01]  /*cdd0*/  ISETP.GT.AND P6, PT, R14, -0x1, PT ;  /* 0xffffffff0e00780c */ /* 0x000fe20003fc4270 */
[----:B------:R-:W-:Y:S01]  /*cde0*/  BSSY.RECONVERGENT B2, `(.L_x_2951) ;  /* 0x000000c000027945 */ /* 0x000fe20003800200 */
[----:B------:R-:W-:Y:S02]  /*cdf0*/  LOP3.LUT R6, R19, R26, RZ, 0xc0, !PT ;  /* 0x0000001a13067212 */ /* 0x000fe400078ec0ff */
[----:B------:R-:W-:-:S09]  /*ce00*/  ISETP.NE.AND P3, PT, R12, R15, PT ;  /* 0x0000000f0c00720c */ /* 0x000fd20003f65270 */
[----:B------:R-:W-:Y:S05]  /*ce10*/  @P2 BRA P6, `(.L_x_2952) ;  /* 0x0000000000202947 */ /* 0x000fea0003000000 */
[----:B----4-:R-:W-:-:S04]  /*ce20*/  LOP3.LUT R5, R14, R26, RZ, 0x30, !PT ;  /* 0x0000001a0e057212 */ /* 0x010fc800078e30ff */
[----:B0123--:R-:W0:Y:S02]  /*ce30*/  POPC R4, R5 ;  /* 0x0000000500047309 */ /* 0x00fe240000000000 */
[----:B0-----:R-:W-:-:S13]  /*ce40*/  ISETP.NE.AND P2, PT, R4, 0x1, PT ;  /* 0x000000010400780c */ /* 0x001fda0003f45270 */
[----:B------:R-:W-:-:S04]  /*ce50*/  @!P2 LOP3.LUT R5, R5, 0x80000000, RZ, 0xfc, !PT ;  /* 0x800000000505a812 */ /* 0x000fc800078efcff */
[----:B------:R-:W-:Y:S01]  /*ce60*/  ISETP.NE.AND P2, PT, R14, R5, PT ;  /* 0x000000050e00720c */ /* 0x000fe20003f45270 */
[----:B------:R0:W-:Y:S03]  /*ce70*/  STL [R24+-0x38], R5 ;  /* 0xffffc80518007387 */ /* 0x0001e60000100800 */
[----:B------:R-:W-:-:S04]  /*ce80*/  SEL R4, RZ, 0x1, !P2 ;  /* 0x00000001ff047807 */ /* 0x000fc80005000000 */
[----:B------:R-:W-:-:S07]  /*ce90*/  LOP3.LUT R27, R27, R4, RZ, 0xfc, !PT ;  /* 0x000000041b1b7212 */ /* 0x000fce00078efcff */
.L_x_2952:
[----:B------:R-:W-:Y:S05]  /*cea0*/  BSYNC.RECONVERGENT B2 ;  /* 0x0000000000027941 */ /* 0x000fea0003800200 */
.L_x_2951:
        /* <DEDUP_REMOVED lines=18> */
.L_x_2954:
[----:B------:R-:W-:Y:S05]  /*cfd0*/  BSYNC.RECONVERGENT B2 ;  /* 0x0000000000027941 */ /* 0x000fea0003800200 */
.L_x_2953:
[----:B------:R-:W-:Y:S01]  /*cfe0*/  ISETP.GT.AND P6, PT, R22, -0x1, PT ;  /* 0xffffffff1600780c */ /* 0x000fe20003fc4270 */
[----:B------:R-:W-:Y:S01]  /*cff0*/  BSSY.RECONVERGENT B2, `(.L_x_2955) ;  /* 0x000000b000027945 */ /* 0x000fe20003800200 */
[----:B------:R-:W-:-:S11]  /*d000*/  ISETP.NE.AND P1, PT, R6, R23, PT ;  /* 0x000000170600720c */ /* 0x000fd60003f25270 */
        /* <DEDUP_REMOVED lines=9> */
.L_x_2956:
[----:B------:R-:W-:Y:S05]  /*d0a0*/  BSYNC.RECONVERGENT B2 ;  /* 0x0000000000027941 */ /* 0x000fea0003800200 */
.L_x_2955:
[----:B------:R-:W-:Y:S01]  /*d0b0*/  ISETP.GT.AND P0, PT, R7, -0x1, PT ;  /* 0xffffffff0700780c */ /* 0x000fe20003f04270 */
[----:B------:R-:W-:Y:S01]  /*d0c0*/  BSSY.RECONVERGENT B2, `(.L_x_2957) ;  /* 0x000000b000027945 */ /* 0x000fe20003800200 */
[----:B------:R-:W-:-:S11]  /*d0d0*/  ISETP.EQ.AND P1, PT, R30, 0x2, !P1 ;  /* 0x000000021e00780c */ /* 0x000fd60004f22270 */
        /* <DEDUP_REMOVED lines=9> */
.L_x_2958:
[----:B------:R-:W-:Y:S05]  /*d170*/  BSYNC.RECONVERGENT B2 ;  /* 0x0000000000027941 */ /* 0x000fea0003800200 */
.L_x_2957:
[----:B------:R-:W-:Y:S01]  /*d180*/  ISETP.GT.AND P6, PT, R15, -0x1, PT ;  /* 0xffffffff0f00780c */ /* 0x000fe20003fc4270 */
[----:B------:R-:W-:Y:S01]  /*d190*/  BSSY.RECONVERGENT B2, `(.L_x_2959) ;  /* 0x000000c000027945 */ /* 0x000fe20003800200 */
[----:B------:R-:W-:Y:S02]  /*d1a0*/  ISETP.GT.AND P0, PT, R19, -0x1, PT ;  /* 0xffffffff1300780c */ /* 0x000fe40003f04270 */
[----:B------:R-:W-:-:S09]  /*d1b0*/  ISETP.GT.AND P4, PT, R23, -0x1, PT ;  /* 0xffffffff1700780c */ /* 0x000fd20003f84270 */
        /* <DEDUP_REMOVED lines=9> */
.L_x_2960:
[----:B------:R-:W-:Y:S05]  /*d250*/  BSYNC.RECONVERGENT B2 ;  /* 0x0000000000027941 */ /* 0x000fea0003800200 */
.L_x_2959:
[----:B------:R-:W-:Y:S04]  /*d260*/  BSSY.RECONVERGENT B2, `(.L_x_2961) ;  /* 0x000000a000027945 */ /* 0x000fe80003800200 */
        /* <DEDUP_REMOVED lines=9> */
.L_x_2962:
[----:B------:R-:W-:Y:S05]  /*d300*/  BSYNC.RECONVERGENT B2 ;  /* 0x0000000000027941 */ /* 0x000fea0003800200 */
.L_x_2961:
        /* <DEDUP_REMOVED lines=9> */
.L_x_2934:
[----:B------:R-:W-:Y:S05]  /*d3a0*/  BSYNC.RECONVERGENT B1 ;  /* 0x0000000000017941 */ /* 0x000fea0003800200 */
.L_x_2933:
        /* <DEDUP_REMOVED lines=10> */
.L_x_3059:
        /* <DEDUP_REMOVED lines=104> */
.L_x_2966:
[----:B------:R-:W-:Y:S05]  /*dad0*/  BSYNC.RECONVERGENT B1 ;  /* 0x0000000000017941 */ /* 0x000fea0003800200 */
.L_x_2965:
        /* <DEDUP_REMOVED lines=12> */
.L_x_2968:
[----:B------:R-:W-:Y:S05]  /*dba0*/  BSYNC.RECONVERGENT B1 ;  /* 0x0000000000017941 */ /* 0x000fea0003800200 */
.L_x_2967:
        /* <DEDUP_REMOVED lines=12> */
.L_x_2970:
[----:B------:R-:W-:Y:S05]  /*dc70*/  BSYNC.RECONVERGENT B1 ;  /* 0x0000000000017941 */ /* 0x000fea0003800200 */
.L_x_2969:
        /* <DEDUP_REMOVED lines=12> */
.L_x_2972:
[----:B------:R-:W-:Y:S05]  /*dd40*/  BSYNC.RECONVERGENT B1 ;  /* 0x0000000000017941 */ /* 0x000fea0003800200 */
.L_x_2971:
[----:B------:R-:W-:Y:S01]  /*dd50*/  BSSY.RECONVERGENT B1, `(.L_x_2973) ;  /* 0x000000c000017945 */ /* 0x000fe20003800200 */
[----:B------:R-:W-:-:S03]  /*dd60*/  ISETP.GE.AND P5, PT, R17, RZ, PT ;  /* 0x000000ff1100720c */ /* 0x000fc60003fa6270 */
[----:B------:R-:W-:Y:S10]  /*dd70*/  @!P6 BRA `(.L_x_2974) ;  /* 0x000000000024e947 */ /* 0x000ff40003800000 */
[----:B------:R-:W-:-:S04]  /*dd80*/  LOP3.LUT R28, R5, R26, RZ, 0x30, !PT ;  /* 0x0000001a051c7212 */ /* 0x000fc800078e30ff */
[----:B0123--:R-:W0:Y:S02]  /*dd90*/  POPC R25, R28 ;  /* 0x0000001c00197309 */ /* 0x00fe240000000000 */
[----:B0-----:R-:W-:-:S13]  /*dda0*/  ISETP.NE.AND P6, PT, R25, 0x1, PT ;  /* 0x000000011900780c */ /* 0x001fda0003fc5270 */
[----:B------:R-:W-:-:S04]  /*ddb0*/  @!P6 LOP3.LUT R28, R28, 0x80000000, RZ, 0xfc, !PT ;  /* 0x800000001c1ce812 */ /* 0x000fc800078efcff */
[----:B------:R-:W-:Y:S01]  /*ddc0*/  ISETP.NE.AND P6, PT, R5, R28, PT ;  /* 0x0000001c0500720c */ /* 0x000fe20003fc5270 */
[----:B------:R4:W-:Y:S01]  /*ddd0*/  STL [R11+-0x1c], R28 ;  /* 0xffffe41c0b007387 */ /* 0x0009e20000100800 */
[----:B------:R-:W-:Y:S02]  /*dde0*/  IMAD.MOV.U32 R5, RZ, RZ, R28 ;  /* 0x000000ffff057224 */ /* 0x000fe400078e001c */
[----:B------:R-:W-:-:S04]  /*ddf0*/  SEL R25, RZ, 0x1, !P6 ;  /* 0x00000001ff197807 */ /* 0x000fc80007000000 */
[----:B------:R-:W-:-:S07]  /*de00*/  LOP3.LUT R8, R8, R25, RZ, 0xfc, !PT ;  /* 0x0000001908087212 */ /* 0x000fce00078efcff */
.L_x_2974:
[----:B------:R-:W-:Y:S05]  /*de10*/  BSYNC.RECONVERGENT B1 ;  /* 0x0000000000017941 */ /* 0x000fea0003800200 */
.L_x_2973:
[----:B------:R-:W-:Y:S01]  /*de20*/  BSSY.RECONVERGENT B1, `(.L_x_2975) ;  /* 0x000000c000017945 */ /* 0x000fe20003800200 */
[----:B------:R-:W-:-:S03]  /*de30*/  ISETP.GE.AND P6, PT, R18, RZ, PT ;  /* 0x000000ff1200720c */ /* 0x000fc60003fc6270 */
[----:B------:R-:W-:Y:S10]  /*de40*/  @!P2 BRA `(.L_x_2976) ;  /* 0x000000000024a947 */ /* 0x000ff40003800000 */
[----:B----4-:R-:W-:-:S04]  /*de50*/  LOP3.LUT R28, R13, R26, RZ, 0x30, !PT ;  /* 0x0000001a0d1c7212 */ /* 0x010fc800078e30ff */
        /* <DEDUP_REMOVED lines=8> */
.L_x_2976:
[----:B------:R-:W-:Y:S05]  /*dee0*/  BSYNC.RECONVERGENT B1 ;  /* 0x0000000000017941 */ /* 0x000fea0003800200 */
.L_x_2975:
[----:B------:R-:W-:Y:S01]  /*def0*/  BSSY.RECONVERGENT B1, `(.L_x_2977) ;  /* 0x000000c000017945 */ /* 0x000fe20003800200 */
[----:B------:R-:W-:-:S03]  /*df00*/  ISETP.GE.AND P2, PT, R21, RZ, PT ;  /* 0x000000ff1500720c */ /* 0x000fc60003f46270 */
[----:B------:R-:W-:Y:S10]  /*df10*/  @!P5 BRA `(.L_x_2978) ;  /* 0x000000000024d947 */ /* 0x000ff40003800000 */
[----:B0---4-:R-:W-:-:S04]  /*df20*/  LOP3.LUT R28, R17, R26, RZ, 0x30, !PT ;  /* 0x0000001a111c7212 */ /* 0x011fc800078e30ff */
[----:B-123--:R-:W0:Y:S02]  /*df30*/  POPC R25, R28 ;  /* 0x0000001c00197309 */ /* 0x00ee240000000000 */
[----:B0-----:R-:W-:-:S13]  /*df40*/  ISETP.NE.AND P5, PT, R25, 0x1, PT ;  /* 0x000000011900780c */ /* 0x001fda0003fa5270 */
[----:B------:R-:W-:-:S04]  /*df50*/  @!P5 LOP3.LUT R28, R28, 0x80000000, RZ, 0xfc, !PT ;  /* 0x800000001c1cd812 */ /* 0x000fc800078efcff */
[----:B------:R-:W-:Y:S01]  /*df60*/  ISETP.NE.AND P5, PT, R17, R28, PT ;  /* 0x0000001c1100720c */ /* 0x000fe20003fa5270 */
[----:B------:R0:W-:Y:S01]  /*df70*/  STL [R11+0x4], R28 ;  /* 0x0000041c0b007387 */ /* 0x0001e20000100800 */
[----:B------:R-:W-:Y:S02]  /*df80*/  IMAD.MOV.U32 R17, RZ, RZ, R28 ;  /* 0x000000ffff117224 */ /* 0x000fe400078e001c */
[----:B------:R-:W-:-:S04]  /*df90*/  SEL R25, RZ, 0x1, !P5 ;  /* 0x00000001ff197807 */ /* 0x000fc80006800000 */
[----:B------:R-:W-:-:S07]  /*dfa0*/  LOP3.LUT R8, R8, R25, RZ, 0xfc, !PT ;  /* 0x0000001908087212 */ /* 0x000fce00078efcff */
.L_x_2978:
[----:B------:R-:W-:Y:S05]  /*dfb0*/  BSYNC.RECONVERGENT B1 ;  /* 0x0000000000017941 */ /* 0x000fea0003800200 */
.L_x_2977:
        /* <DEDUP_REMOVED lines=12> */
.L_x_2980:
[----:B------:R-:W-:Y:S05]  /*e080*/  BSYNC.RECONVERGENT B1 ;  /* 0x0000000000017941 */ /* 0x000fea0003800200 */
.L_x_2979:
        /* <DEDUP_REMOVED lines=12> */
.L_x_2982:
[----:B------:R-:W-:Y:S05]  /*e150*/  BSYNC.RECONVERGENT B1 ;  /* 0x0000000000017941 */ /* 0x000fea0003800200 */
.L_x_2981:
        /* <DEDUP_REMOVED lines=12> */
.L_x_2984:
[----:B------:R-:W-:Y:S05]  /*e220*/  BSYNC.RECONVERGENT B1 ;  /* 0x0000000000017941 */ /* 0x000fea0003800200 */
.L_x_2983:
[----:B------:R-:W-:Y:S04]  /*e230*/  BSSY.RECONVERGENT B1, `(.L_x_2985) ;  /* 0x000000b000017945 */ /* 0x000fe80003800200 */
[----:B------:R-:W-:Y:S05]  /*e240*/  @!P6 BRA `(.L_x_2986) ;  /* 0x000000000024e947 */ /* 0x000fea0003800000 */
        /* <DEDUP_REMOVED lines=9> */
.L_x_2986:
[----:B------:R-:W-:Y:S05]  /*e2e0*/  BSYNC.RECONVERGENT B1 ;  /* 0x0000000000017941 */ /* 0x000fea0003800200 */
.L_x_2985:
        /* <DEDUP_REMOVED lines=11> */
.L_x_2988:
[----:B------:R-:W-:Y:S05]  /*e3a0*/  BSYNC.RECONVERGENT B1 ;  /* 0x0000000000017941 */ /* 0x000fea0003800200 */
.L_x_2987:
[----:B------:R-:W-:Y:S04]  /*e3b0*/  BSSY.RECONVERGENT B1, `(.L_x_2989) ;  /* 0x000000b000017945 */ /* 0x000fe80003800200 */
[----:B------:R-:W-:Y:S05]  /*e3c0*/  @!P1 BRA `(.L_x_2990) ;  /* 0x0000000000249947 */ /* 0x000fea0003800000 */
[----:B0---4-:R-:W-:-:S04]  /*e3d0*/  LOP3.LUT R28, R7, R26, RZ, 0x30, !PT ;  /* 0x0000001a071c7212 */ /* 0x011fc800078e30ff */
[----:B-123--:R-:W0:Y:S02]  /*e3e0*/  POPC R25, R28 ;  /* 0x0000001c00197309 */ /* 0x00ee240000000000 */
[----:B0-----:R-:W-:-:S13]  /*e3f0*/  ISETP.NE.AND P1, PT, R25, 0x1, PT ;  /* 0x000000011900780c */ /* 0x001fda0003f25270 */
[----:B------:R-:W-:-:S04]  /*e400*/  @!P1 LOP3.LUT R28, R28, 0x80000000, RZ, 0xfc, !PT ;  /* 0x800000001c1c9812 */ /* 0x000fc800078efcff */
[----:B------:R-:W-:Y:S01]  /*e410*/  ISETP.NE.AND P1, PT, R7, R28, PT ;  /* 0x0000001c0700720c */ /* 0x000fe20003f25270 */
[----:B------:R0:W-:Y:S01]  /*e420*/  STL [R11+-0x14], R28 ;  /* 0xffffec1c0b007387 */ /* 0x0001e20000100800 */
[----:B------:R-:W-:Y:S02]  /*e430*/  IMAD.MOV.U32 R7, RZ, RZ, R28 ;  /* 0x000000ffff077224 */ /* 0x000fe400078e001c */
[----:B------:R-:W-:-:S04]  /*e440*/  SEL R25, RZ, 0x1, !P1 ;  /* 0x00000001ff197807 */ /* 0x000fc80004800000 */
[----:B------:R-:W-:-:S07]  /*e450*/  LOP3.LUT R8, R8, R25, RZ, 0xfc, !PT ;  /* 0x0000001908087212 */ /* 0x000fce00078efcff */
.L_x_2990:
[----:B------:R-:W-:Y:S05]  /*e460*/  BSYNC.RECONVERGENT B1 ;  /* 0x0000000000017941 */ /* 0x000fea0003800200 */
.L_x_2989:
        /* <DEDUP_REMOVED lines=11> */
.L_x_2992:
[----:B------:R-:W-:Y:S05]  /*e520*/  BSYNC.RECONVERGENT B1 ;  /* 0x0000000000017941 */ /* 0x000fea0003800200 */
.L_x_2991:
[----:B------:R-:W-:Y:S04]  /*e530*/  BSSY.RECONVERGENT B1, `(.L_x_2993) ;  /* 0x000000b000017945 */ /* 0x000fe80003800200 */
[----:B------:R-:W-:Y:S05]  /*e540*/  @!P5 BRA `(.L_x_2994) ;  /* 0x000000000024d947 */ /* 0x000fea0003800000 */
        /* <DEDUP_REMOVED lines=9> */
.L_x_2994:
[----:B------:R-:W-:Y:S05]  /*e5e0*/  BSYNC.RECONVERGENT B1 ;  /* 0x0000000000017941 */ /* 0x000fea0003800200 */
.L_x_2993:
[----:B------:R-:W-:Y:S04]  /*e5f0*/  BSSY.RECONVERGENT B1, `(.L_x_2995) ;  /* 0x000000b000017945 */ /* 0x000fe80003800200 */
[----:B------:R-:W-:Y:S05]  /*e600*/  @!P0 BRA `(.L_x_2996) ;  /* 0x0000000000248947 */ /* 0x000fea0003800000 */
[----:B------:R-:W-:-:S04]  /*e610*/  LOP3.LUT R26, R23, R26, RZ, 0x30, !PT ;  /* 0x0000001a171a7212 */ /* 0x000fc800078e30ff */
[----:B0123--:R-:W0:Y:S02]  /*e620*/  POPC R25, R26 ;  /* 0x0000001a00197309 */ /* 0x00fe240000000000 */
[----:B0-----:R-:W-:-:S13]  /*e630*/  ISETP.NE.AND P0, PT, R25, 0x1, PT ;  /* 0x000000011900780c */ /* 0x001fda0003f05270 */
[----:B------:R-:W-:-:S04]  /*e640*/  @!P0 LOP3.LUT R26, R26, 0x80000000, RZ, 0xfc, !PT ;  /* 0x800000001a1a8812 */ /* 0x000fc800078efcff */
[----:B------:R-:W-:Y:S01]  /*e650*/  ISETP.NE.AND P0, PT, R23, R26, PT ;  /* 0x0000001a1700720c */ /* 0x000fe20003f05270 */
[----:B------:R0:W-:Y:S01]  /*e660*/  STL [R11+0x1c], R26 ;  /* 0x00001c1a0b007387 */ /* 0x0001e20000100800 */
[----:B------:R-:W-:Y:S02]  /*e670*/  IMAD.MOV.U32 R23, RZ, RZ, R26 ;  /* 0x000000ffff177224 */ /* 0x000fe400078e001a */
[----:B------:R-:W-:-:S04]  /*e680*/  SEL R25, RZ, 0x1, !P0 ;  /* 0x00000001ff197807 */ /* 0x000fc80004000000 */
[----:B------:R-:W-:-:S07]  /*e690*/  LOP3.LUT R8, R8, R25, RZ, 0xfc, !PT ;  /* 0x0000001908087212 */ /* 0x000fce00078efcff */
.L_x_2996:
[----:B------:R-:W-:Y:S05]  /*e6a0*/  BSYNC.RECONVERGENT B1 ;  /* 0x0000000000017941 */ /* 0x000fea0003800200 */
.L_x_2995:
[----:B------:R-:W5:Y:S01]  /*e6b0*/  POPC R31, R4 ;  /* 0x00000004001f7309 */ /* 0x000f620000000000 */
[----:B------:R4:W-:Y:S01]  /*e6c0*/  STL.128 [R1], RZ ;  /* 0x000000ff01007387 */ /* 0x0009e20000100c00 */
[----:B------:R-:W-:Y:S01]  /*e6d0*/  BSSY.RECONVERGENT B1, `(.L_x_2997) ;  /* 0x0000019000017945 */ /* 0x000fe20003800200 */
[----:B0123--:R-:W-:Y:S02]  /*e6e0*/  IMAD.MOV.U32 R25, RZ, RZ, RZ ;  /* 0x000000ffff197224 */ /* 0x00ffe400078e00ff */
        /* <DEDUP_REMOVED lines=14> */
[----:B------:R-:W-:-:S04]  /*e7d0*/  LOP3.LUT R26, R29, R4, RZ, 0x3c, !PT ;  /* 0x000000041d1a7212 */ /* 0x000fc800078e3cff */
[----:B------:R-:W0:Y:S02]  /*e7e0*/  FLO.U32 R25, R26 ;  /* 0x0000001a00197300 */ /* 0x000e2400000e0000 */
[----:B0-----:R-:W-:-:S05]  /*e7f0*/  IMAD R27, R25, 0x4, R0 ;  /* 0x00000004191b7824 */ /* 0x001fca00078e0200 */
[----:B----4-:R-:W2:Y:S01]  /*e800*/  LDL R28, [R27] ;  /* 0x000000001b1c7983 */ /* 0x010ea20000100800 */
[----:B------:R-:W-:Y:S01]  /*e810*/  IMAD.MOV.U32 R25, RZ, RZ, R4 ;  /* 0x000000ffff197224 */ /* 0x000fe200078e0004 */
[----:B--2---:R-:W-:-:S13]  /*e820*/  LOP3.LUT P0, RZ, R28, R29, RZ, 0xc0, !PT ;  /* 0x0000001d1cff7212 */ /* 0x004fda000780c0ff */
[----:B------:R-:W-:Y:S01]  /*e830*/  @!P0 LOP3.LUT R28, R28, R29, RZ, 0xfc, !PT ;  /* 0x0000001d1c1c8212 */ /* 0x000fe200078efcff */
[----:B------:R-:W-:-:S04]  /*e840*/  @!P0 IMAD.MOV.U32 R25, RZ, RZ, RZ ;  /* 0x000000ffff198224 */ /* 0x000fc800078e00ff */
[----:B------:R0:W-:Y:S03]  /*e850*/  @!P0 STL [R27], R28 ;  /* 0x0000001c1b008387 */ /* 0x0001e60000100800 */
.L_x_2998:
[----:B------:R-:W-:Y:S05]  /*e860*/  BSYNC.RECONVERGENT B1 ;  /* 0x0000000000017941 */ /* 0x000fea0003800200 */
.L_x_2997:
[----:B------:R-:W1:Y:S01]  /*e870*/  POPC R32, R12 ;  /* 0x0000000c00207309 */ /* 0x000e620000000000 */
[----:B------:R-:W-:Y:S01]  /*e880*/  BSSY.RECONVERGENT B1, `(.L_x_2999) ;  /* 0x0000010000017945 */ /* 0x000fe20003800200 */
[----:B-1----:R-:W-:-:S04]  /*e890*/  ISETP.NE.AND P0, PT, R32, 0x2, PT ;  /* 0x000000022000780c */ /* 0x002fc80003f05270 */
[----:B------:R-:W-:-:S13]  /*e8a0*/  ISETP.LT.OR P0, PT, R12, RZ, P0 ;  /* 0x000000ff0c00720c */ /* 0x000fda0000701670 */
[----:B------:R-:W-:Y:S05]  /*e8b0*/  @P0 BRA `(.L_x_3000) ;  /* 0x0000000000300947 */ /* 0x000fea0003800000 */
[----:B------:R-:W1:Y:S01]  /*e8c0*/  FLO.U32 R26, R12 ;  /* 0x0000000c001a7300 */ /* 0x000e6200000e0000 */
[----:B------:R-:W-:Y:S01]  /*e8d0*/  IMAD.MOV.U32 R29, RZ, RZ, -0x80000000 ;  /* 0x80000000ff1d7424 */ /* 0x000fe200078e00ff */
[----:B-1----:R-:W-:-:S04]  /*e8e0*/  IADD3 R26, PT, PT, -R26, 0x1f, RZ ;  /* 0x0000001f1a1a7810 */ /* 0x002fc80007ffe1ff */
[----:B------:R-:W-:-:S04]  /*e8f0*/  SHF.R.U32.HI R29, RZ, R26, R29 ;  /* 0x0000001aff1d7219 */ /* 0x000fc8000001161d */
[----:B------:R-:W-:-:S04]  /*e900*/  LOP3.LUT R26, R29, R12, RZ, 0x3c, !PT ;  /* 0x0000000c1d1a7212 */ /* 0x000fc800078e3cff */
[----:B0-----:R-:W0:Y:S02]  /*e910*/  FLO.U32 R27, R26 ;  /* 0x0000001a001b7300 */ /* 0x001e2400000e0000 */
[----:B0-----:R-:W-:-:S05]  /*e920*/  IMAD R27, R27, 0x4, R0 ;  /* 0x000000041b1b7824 */ /* 0x001fca00078e0200 */
[----:B----4-:R-:W2:Y:S02]  /*e930*/  LDL R28, [R27] ;  /* 0x000000001b1c7983 */ /* 0x010ea40000100800 */
[----:B--2---:R-:W-:-:S13]  /*e940*/  LOP3.LUT P0, RZ, R28, R29, RZ, 0xc0, !PT ;  /* 0x0000001d1cff7212 */ /* 0x004fda000780c0ff */
[----:B------:R-:W-:Y:S02]  /*e950*/  @!P0 LOP3.LUT R28, R28, R29, RZ, 0xfc, !PT ;  /* 0x0000001d1c1c8212 */ /* 0x000fe400078efcff */
[----:B------:R-:W-:-:S03]  /*e960*/  @P0 LOP3.LUT R25, R12, R25, RZ, 0xfc, !PT ;  /* 0x000000190c190212 */ /* 0x000fc600078efcff */
[----:B------:R1:W-:Y:S04]  /*e970*/  @!P0 STL [R27], R28 ;  /* 0x0000001c1b008387 */ /* 0x0003e80000100800 */
.L_x_3000:
[----:B------:R-:W-:Y:S05]  /*e980*/  BSYNC.RECONVERGENT B1 ;  /* 0x0000000000017941 */ /* 0x000fea0003800200 */
.L_x_2999:
        /* <DEDUP_REMOVED lines=9> */
[----:B------:R-:W-:-:S04]  /*ea20*/  LOP3.LUT R26, R29, R16, RZ, 0x3c, !PT ;  /* 0x000000101d1a7212 */ /* 0x000fc800078e3cff */
[----:B01----:R-:W0:Y:S02]  /*ea30*/  FLO.U32 R27, R26 ;  /* 0x0000001a001b7300 */ /* 0x003e2400000e0000 */
[----:B0-----:R-:W-:-:S05]  /*ea40*/  IMAD R27, R27, 0x4, R0 ;  /* 0x000000041b1b7824 */ /* 0x001fca00078e0200 */
[----:B----4-:R-:W2:Y:S02]  /*ea50*/  LDL R28, [R27] ;  /* 0x000000001b1c7983 */ /* 0x010ea40000100800 */
[----:B--2---:R-:W-:-:S13]  /*ea60*/  LOP3.LUT P0, RZ, R28, R29, RZ, 0xc0, !PT ;  /* 0x0000001d1cff7212 */ /* 0x004fda000780c0ff */
[----:B------:R-:W-:Y:S02]  /*ea70*/  @!P0 LOP3.LUT R28, R28, R29, RZ, 0xfc, !PT ;  /* 0x0000001d1c1c8212 */ /* 0x000fe400078efcff */
[----:B------:R-:W-:-:S03]  /*ea80*/  @P0 LOP3.LUT R25, R16, R25, RZ, 0xfc, !PT ;  /* 0x0000001910190212 */ /* 0x000fc600078efcff */
[----:B------:R2:W-:Y:S04]  /*ea90*/  @!P0 STL [R27], R28 ;  /* 0x0000001c1b008387 */ /* 0x0005e80000100800 */
.L_x_3002:
[----:B------:R-:W-:Y:S05]  /*eaa0*/  BSYNC.RECONVERGENT B1 ;  /* 0x0000000000017941 */ /* 0x000fea0003800200 */
.L_x_3001:
        /* <DEDUP_REMOVED lines=9> */
[----:B------:R-:W-:-:S04]  /*eb40*/  LOP3.LUT R26, R29, R20, RZ, 0x3c, !PT ;  /* 0x000000141d1a7212 */ /* 0x000fc800078e3cff */
[----:B012---:R-:W0:Y:S02]  /*eb50*/  FLO.U32 R27, R26 ;  /* 0x0000001a001b7300 */ /* 0x007e2400000e0000 */
[----:B0-----:R-:W-:-:S05]  /*eb60*/  IMAD R27, R27, 0x4, R0 ;  /* 0x000000041b1b7824 */ /* 0x001fca00078e0200 */
[----:B----4-:R-:W2:Y:S02]  /*eb70*/  LDL R28, [R27] ;  /* 0x000000001b1c7983 */ /* 0x010ea40000100800 */
[----:B--2---:R-:W-:-:S13]  /*eb80*/  LOP3.LUT P0, RZ, R28, R29, RZ, 0xc0, !PT ;  /* 0x0000001d1cff7212 */ /* 0x004fda000780c0ff */
[----:B------:R-:W-:Y:S02]  /*eb90*/  @!P0 LOP3.LUT R28, R28, R29, RZ, 0xfc, !PT ;  /* 0x0000001d1c1c8212 */ /* 0x000fe400078efcff */
[----:B------:R-:W-:-:S03]  /*eba0*/  @P0 LOP3.LUT R25, R20, R25, RZ, 0xfc, !PT ;  /* 0x0000001914190212 */ /* 0x000fc600078efcff */
[----:B------:R3:W-:Y:S04]  /*ebb0*/  @!P0 STL [R27], R28 ;  /* 0x0000001c1b008387 */ /* 0x0007e80000100800 */
.L_x_3004:
[----:B------:R-:W-:Y:S05]  /*ebc0*/  BSYNC.RECONVERGENT B1 ;  /* 0x0000000000017941 */ /* 0x000fea0003800200 */
.L_x_3003:
[----:B------:R-:W5:Y:S01]  /*ebd0*/  POPC R35, R5 ;  /* 0x0000000500237309 */ /* 0x000f620000000000 */
[----:B------:R-:W-:Y:S01]  /*ebe0*/  BSSY.RECONVERGENT B1, `(.L_x_3005) ;  /* 0x0000010000017945 */ /* 0x000fe20003800200 */
[----:B-----5:R-:W-:-:S04]  /*ebf0*/  ISETP.NE.AND P0, PT, R35, 0x2, PT ;  /* 0x000000022300780c */ /* 0x020fc80003f05270 */
[----:B------:R-:W-:-:S13]  /*ec00*/  ISETP.LT.OR P0, PT, R5, RZ, P0 ;  /* 0x000000ff0500720c */ /* 0x000fda0000701670 */
[----:B------:R-:W-:Y:S05]  /*ec10*/  @P0 BRA `(.L_x_3006) ;  /* 0x0000000000300947 */ /* 0x000fea0003800000 */
[----:B------:R-:W5:Y:S01]  /*ec20*/  FLO.U32 R26, R5 ;  /* 0x00000005001a7300 */ /* 0x000f6200000e0000 */
[----:B0123--:R-:W-:Y:S01]  /*ec30*/  IMAD.MOV.U32 R27, RZ, RZ, -0x80000000 ;  /* 0x80000000ff1b7424 */ /* 0x00ffe200078e00ff */
[----:B-----5:R-:W-:-:S04]  /*ec40*/  IADD3 R26, PT, PT, -R26, 0x1f, RZ ;  /* 0x0000001f1a1a7810 */ /* 0x020fc80007ffe1ff */
[----:B----4-:R-:W-:-:S04]  /*ec50*/  SHF.R.U32.HI R28, RZ, R26, R27 ;  /* 0x0000001aff1c7219 */ /* 0x010fc8000001161b */
        /* <DEDUP_REMOVED lines=8> */
.L_x_3006:
[----:B------:R-:W-:Y:S05]  /*ece0*/  BSYNC.RECONVERGENT B1 ;  /* 0x0000000000017941 */ /* 0x000fea0003800200 */
.L_x_3005:
        /* <DEDUP_REMOVED lines=17> */
.L_x_3008:
[----:B------:R-:W-:Y:S05]  /*ee00*/  BSYNC.RECONVERGENT B1 ;  /* 0x0000000000017941 */ /* 0x000fea0003800200 */
.L_x_3007:
        /* <DEDUP_REMOVED lines=17> */
.L_x_3010:
[----:B------:R-:W-:Y:S05]  /*ef20*/  BSYNC.RECONVERGENT B1 ;  /* 0x0000000000017941 */ /* 0x000fea0003800200 */
.L_x_3009:
        /* <DEDUP_REMOVED lines=17> */
.L_x_3012:
[----:B------:R-:W-:Y:S05]  /*f040*/  BSYNC.RECONVERGENT B1 ;  /* 0x0000000000017941 */ /* 0x000fea0003800200 */
.L_x_3011:
        /* <DEDUP_REMOVED lines=10> */
[----:B0123--:R-:W0:Y:S02]  /*f0f0*/  FLO.U32 R27, R26 ;  /* 0x0000001a001b7300 */ /* 0x00fe2400000e0000 */
[----:B0-----:R-:W-:-:S05]  /*f100*/  IMAD R27, R27, 0x4, R0 ;  /* 0x000000041b1b7824 */ /* 0x001fca00078e0200 */
[----:B----4-:R-:W2:Y:S02]  /*f110*/  LDL R28, [R27] ;  /* 0x000000001b1c7983 */ /* 0x010ea40000100800 */
[----:B--2---:R-:W-:-:S13]  /*f120*/  LOP3.LUT P0, RZ, R28, R29, RZ, 0xc0, !PT ;  /* 0x0000001d1cff7212 */ /* 0x004fda000780c0ff */
[----:B------:R-:W-:Y:S02]  /*f130*/  @!P0 LOP3.LUT R28, R28, R29, RZ, 0xfc, !PT ;  /* 0x0000001d1c1c8212 */ /* 0x000fe400078efcff */
[----:B------:R-:W-:-:S03]  /*f140*/  @P0 LOP3.LUT R25, R6, R25, RZ, 0xfc, !PT ;  /* 0x0000001906190212 */ /* 0x000fc600078efcff */
[----:B------:R0:W-:Y:S04]  /*f150*/  @!P0 STL [R27], R28 ;  /* 0x0000001c1b008387 */ /* 0x0001e80000100800 */
.L_x_3014:
[----:B------:R-:W-:Y:S05]  /*f160*/  BSYNC.RECONVERGENT B1 ;  /* 0x0000000000017941 */ /* 0x000fea0003800200 */
.L_x_3013:
        /* <DEDUP_REMOVED lines=17> */
.L_x_3016:
[----:B------:R-:W-:Y:S05]  /*f280*/  BSYNC.RECONVERGENT B1 ;  /* 0x0000000000017941 */ /* 0x000fea0003800200 */
.L_x_3015:
        /* <DEDUP_REMOVED lines=17> */
.L_x_3018:
[----:B------:R-:W-:Y:S05]  /*f3a0*/  BSYNC.RECONVERGENT B1 ;  /* 0x0000000000017941 */ /* 0x000fea0003800200 */
.L_x_3017:
        /* <DEDUP_REMOVED lines=17> */
.L_x_3020:
[----:B------:R-:W-:Y:S05]  /*f4c0*/  BSYNC.RECONVERGENT B1 ;  /* 0x0000000000017941 */ /* 0x000fea0003800200 */
.L_x_3019:
        /* <DEDUP_REMOVED lines=17> */
.L_x_3022:
[----:B------:R-:W-:Y:S05]  /*f5e0*/  BSYNC.RECONVERGENT B1 ;  /* 0x0000000000017941 */ /* 0x000fea0003800200 */
.L_x_3021:
        /* <DEDUP_REMOVED lines=17> */
.L_x_3024:
[----:B------:R-:W-:Y:S05]  /*f700*/  BSYNC.RECONVERGENT B1 ;  /* 0x0000000000017941 */ /* 0x000fea0003800200 */
.L_x_3023:
        /* <DEDUP_REMOVED lines=17> */
.L_x_3026:
[----:B------:R-:W-:Y:S05]  /*f820*/  BSYNC.RECONVERGENT B1 ;  /* 0x0000000000017941 */ /* 0x000fea0003800200 */
.L_x_3025:
        /* <DEDUP_REMOVED lines=9> */
[----:B0123--:R-:W-:Y:S01]  /*f8c0*/  IMAD.MOV.U32 R27, RZ, RZ, -0x80000000 ;  /* 0x80000000ff1b7424 */ /* 0x00ffe200078e00ff */
[----:B-----5:R-:W-:-:S04]  /*f8d0*/  IADD3 R26, PT, PT, -R26, 0x1f, RZ ;  /* 0x0000001f1a1a7810 */ /* 0x020fc80007ffe1ff */
[----:B------:R-:W-:-:S04]  /*f8e0*/  SHF.R.U32.HI R26, RZ, R26, R27 ;  /* 0x0000001aff1a7219 */ /* 0x000fc8000001161b */
[----:B------:R-:W-:-:S06]  /*f8f0*/  LOP3.LUT R27, R26, R23, RZ, 0x3c, !PT ;  /* 0x000000171a1b7212 */ /* 0x000fcc00078e3cff */
[----:B------:R-:W4:Y:S02]  /*f900*/  FLO.U32 R27, R27 ;  /* 0x0000001b001b7300 */ /* 0x000f2400000e0000 */
[----:B----4-:R-:W-:-:S05]  /*f910*/  IMAD R28, R27, 0x4, R0 ;  /* 0x000000041b1c7824 */ /* 0x010fca00078e0200 */
[----:B------:R-:W2:Y:S02]  /*f920*/  LDL R29, [R28] ;  /* 0x000000001c1d7983 */ /* 0x000ea40000100800 */
[----:B--2---:R-:W-:-:S04]  /*f930*/  LOP3.LUT P0, RZ, R29, R26, RZ, 0xc0, !PT ;  /* 0x0000001a1dff7212 */ /* 0x004fc8000780c0ff */
[----:B------:R-:W-:-:S04]  /*f940*/  SEL R26, R23, RZ, P0 ;  /* 0x000000ff171a7207 */ /* 0x000fc80000000000 */
[----:B------:R-:W-:-:S07]  /*f950*/  LOP3.LUT R25, R25, R26, RZ, 0xfc, !PT ;  /* 0x0000001a19197212 */ /* 0x000fce00078efcff */
.L_x_3028:
[----:B------:R-:W-:Y:S05]  /*f960*/  BSYNC.RECONVERGENT B1 ;  /* 0x0000000000017941 */ /* 0x000fea0003800200 */
.L_x_3027:
[----:B------:R-:W-:Y:S01]  /*f970*/  ISETP.NE.AND P0, PT, R25, RZ, PT ;  /* 0x000000ff1900720c */ /* 0x000fe20003f05270 */
[----:B------:R-:W-:Y:S01]  /*f980*/  BSSY.RECONVERGENT B1, `(.L_x_3029) ;  /* 0x00000ee000017945 */ /* 0x000fe20003800200 */
[----:B------:R-:W-:-:S11]  /*f990*/  IMAD.MOV.U32 R26, RZ, RZ, RZ ;  /* 0x000000ffff1a7224 */ /* 0x000fd600078e00ff */
        /* <DEDUP_REMOVED lines=12> */
[----:B----4-:R-:W-:Y:S02]  /*fa60*/  LOP3.LUT R28, R13, R25, RZ, 0xc0, !PT ;  /* 0x000000190d1c7212 */ /* 0x010fe400078ec0ff */
[----:B------:R-:W-:-:S03]  /*fa70*/  ISETP.NE.AND P2, PT, R31, R16, PT ;  /* 0x000000101f00720c */ /* 0x000fc60003f45270 */
[----:B------:R-:W-:Y:S02]  /*fa80*/  @!P0 LOP3.LUT R27, R4, R25, RZ, 0x30, !PT ;  /* 0x00000019041b8212 */ /* 0x000fe400078e30ff */
[----:B------:R-:W-:Y:S02]  /*fa90*/  ISETP.EQ.AND P2, PT, R33, 0x2, !P2 ;  /* 0x000000022100780c */ /* 0x000fe40005742270 */
[----:B------:R-:W0:Y:S02]  /*faa0*/  @!P0 POPC R26, R27 ;  /* 0x0000001b001a8309 */ /* 0x000e240000000000 */
        /* <DEDUP_REMOVED lines=8> */
[----:B------:R-:W-:-:S02]  /*fb30*/  ISETP.NE.AND P4, PT, R4, R5, PT ;  /* 0x000000050400720c */ /* 0x000fc40003f85270 */
[----:B------:R-:W-:Y:S02]  /*fb40*/  LOP3.LUT R4, R17, R25, RZ, 0xc0, !PT ;  /* 0x0000001911047212 */ /* 0x000fe400078ec0ff */
[----:B------:R-:W-:Y:S02]  /*fb50*/  ISETP.NE.AND P3, PT, R28, R13, PT ;  /* 0x0000000d1c00720c */ /* 0x000fe40003f65270 */
[----:B------:R-:W-:Y:S02]  /*fb60*/  ISETP.EQ.AND P1, PT, R34, 0x2, !P1 ;  /* 0x000000022200780c */ /* 0x000fe40004f22270 */
[----:B------:R-:W-:Y:S02]  /*fb70*/  LOP3.LUT R28, R21, R25, RZ, 0xc0, !PT ;  /* 0x00000019151c7212 */ /* 0x000fe400078ec0ff */
        /* <DEDUP_REMOVED lines=10> */
.L_x_3032:
[----:B------:R-:W-:Y:S05]  /*fc20*/  BSYNC.RECONVERGENT B2 ;  /* 0x0000000000027941 */ /* 0x000fea0003800200 */
.L_x_3031:
        /* <DEDUP_REMOVED lines=13> */
.L_x_3034:
[----:B------:R-:W-:Y:S05]  /*fd00*/  BSYNC.RECONVERGENT B2 ;  /* 0x0000000000027941 */ /* 0x000fea0003800200 */
.L_x_3033:
        /* <DEDUP_REMOVED lines=13> */
.L_x_3036:
[----:B------:R-:W-:Y:S05]  /*fde0*/  BSYNC.RECONVERGENT B2 ;  /* 0x0000000000027941 */ /* 0x000fea0003800200 */
.L_x_3035:
        /* <DEDUP_REMOVED lines=19> */
.L_x_3038:
[----:B------:R-:W-:Y:S05]  /*ff20*/  BSYNC.RECONVERGENT B2 ;  /* 0x0000000000027941 */ /* 0x000fea0003800200 */
.L_x_3037:
        /* <DEDUP_REMOVED lines=13> */
.L_x_3040:
[----:B------:R-:W-:Y:S05]  /*10000*/  BSYNC.RECONVERGENT B2 ;  /* 0x0000000000027941 */ /* 0x000fea0003800200 */
.L_x_3039:
        /* <DEDUP_REMOVED lines=13> */
.L_x_3042:
[----:B------:R-:W-:Y:S05]  /*100e0*/  BSYNC.RECONVERGENT B2 ;  /* 0x0000000000027941 */ /* 0x000fea0003800200 */
.L_x_3041:
        /* <DEDUP_REMOVED lines=13> */
.L_x_3044:
[----:B------:R-:W-:Y:S05]  /*101c0*/  BSYNC.RECONVERGENT B2 ;  /* 0x0000000000027941 */ /* 0x000fea0003800200 */
.L_x_3043:
        /* <DEDUP_REMOVED lines=13> */
.L_x_3046:
[----:B------:R-:W-:Y:S05]  /*102a0*/  BSYNC.RECONVERGENT B2 ;  /* 0x0000000000027941 */ /* 0x000fea0003800200 */
.L_x_3045:
        /* <DEDUP_REMOVED lines=13> */
.L_x_3048:
[----:B------:R-:W-:Y:S05]  /*10380*/  BSYNC.RECONVERGENT B2 ;  /* 0x0000000000027941 */ /* 0x000fea0003800200 */
.L_x_3047:
        /* <DEDUP_REMOVED lines=18> */
.L_x_3050:
[----:B------:R-:W-:Y:S05]  /*104b0*/  BSYNC.RECONVERGENT B2 ;  /* 0x0000000000027941 */ /* 0x000fea0003800200 */
.L_x_3049:
        /* <DEDUP_REMOVED lines=12> */
.L_x_3052:
[----:B------:R-:W-:Y:S05]  /*10580*/  BSYNC.RECONVERGENT B2 ;  /* 0x0000000000027941 */ /* 0x000fea0003800200 */
.L_x_3051:
[----:B------:R-:W-:Y:S04]  /*10590*/  BSSY.RECONVERGENT B2, `(.L_x_3053) ;  /* 0x000000a000027945 */ /* 0x000fe80003800200 */
        /* <DEDUP_REMOVED lines=9> */
.L_x_3054:
[----:B------:R-:W-:Y:S05]  /*10630*/  BSYNC.RECONVERGENT B2 ;  /* 0x0000000000027941 */ /* 0x000fea0003800200 */
.L_x_3053:
        /* <DEDUP_REMOVED lines=13> */
.L_x_3056:
[----:B------:R-:W-:Y:S05]  /*10710*/  BSYNC.RECONVERGENT B2 ;  /* 0x0000000000027941 */ /* 0x000fea0003800200 */
.L_x_3055:
        /* <DEDUP_REMOVED lines=10> */
.L_x_3058:
[----:B------:R-:W-:Y:S05]  /*107c0*/  BSYNC.RECONVERGENT B2 ;  /* 0x0000000000027941 */ /* 0x000fea0003800200 */
.L_x_3057:
        /* <DEDUP_REMOVED lines=9> */
.L_x_3030:
[----:B------:R-:W-:Y:S05]  /*10860*/  BSYNC.RECONVERGENT B1 ;  /* 0x0000000000017941 */ /* 0x000fea0003800200 */
.L_x_3029:
[----:B------:R-:W-:Y:S01]  /*10870*/  ISETP.NE.AND P0, PT, R30, RZ, PT ;  /* 0x000000ff1e00720c */ /* 0x000fe20003f05270 */
[----:B01234-:R-:W-:Y:S01]  /*10880*/  VIADD R11, R11, 0x40 ;  /* 0x000000400b0b7836 */ /* 0x01ffe20000000000 */
[----:B------:R-:W-:-:S11]  /*10890*/  LOP3.LUT R9, R8, R9, R26, 0xfe, !PT ;  /* 0x0000000908097212 */ /* 0x000fd600078efe1a */
[----:B------:R-:W-:Y:S05]  /*108a0*/  @P0 BRA `(.L_x_3059) ;  /* 0xffffffc800e80947 */ /* 0x000fea000383ffff */
[----:B------:R-:W-:-:S13]  /*108b0*/  ISETP.NE.AND P0, PT, R9, 0x3, PT ;  /* 0x000000030900780c */ /* 0x000fda0003f05270 */
[----:B------:R-:W-:Y:S05]  /*108c0*/  @!P0 BRA `(.L_x_2771) ;  /* 0x0000019c002c8947 */ /* 0x000fea0003800000 */
[----:B------:R-:W-:-:S07]  /*108d0*/  IMAD.MOV.U32 R6, RZ, RZ, RZ ;  /* 0x000000ffff067224 */ /* 0x000fce00078e00ff */
.L_x_3156:
[----:B------:R-:W-:-:S04]  /*108e0*/  VIADD R4, R1, 0x500 ;  /* 0x0000050001047836 */ /* 0x000fc80000000000 */
        /* <DEDUP_REMOVED lines=106> */
.L_x_3061:
[----:B------:R-:W-:Y:S05]  /*10f90*/  BSYNC.RECONVERGENT B1 ;  /* 0x0000000000017941 */ /* 0x000fea0003800200 */
.L_x_3060:
        /* <DEDUP_REMOVED lines=13> */
.L_x_3063:
[----:B------:R-:W-:Y:S05]  /*11070*/  BSYNC.RECONVERGENT B1 ;  /* 0x0000000000017941 */ /* 0x000fea0003800200 */
.L_x_3062:
        /* <DEDUP_REMOVED lines=12> */
.L_x_3065:
[----:B------:R-:W-:Y:S05]  /*11140*/  BSYNC.RECONVERGENT B1 ;  /* 0x0000000000017941 */ /* 0x000fea0003800200 */
.L_x_3064:
        /* <DEDUP_REMOVED lines=12> */
.L_x_3067:
[----:B------:R-:W-:Y:S05]  /*11210*/  BSYNC.RECONVERGENT B1 ;  /* 0x0000000000017941 */ /* 0x000fea0003800200 */
.L_x_3066:
        /* <DEDUP_REMOVED lines=12> */
.L_x_3069:
[----:B------:R-:W-:Y:S05]  /*112e0*/  BSYNC.RECONVERGENT B1 ;  /* 0x0000000000017941 */ /* 0x000fea0003800200 */
.L_x_3068:
        /* <DEDUP_REMOVED lines=12> */
.L_x_3071:
[----:B------:R-:W-:Y:S05]  /*113b0*/  BSYNC.RECONVERGENT B1 ;  /* 0x0000000000017941 */ /* 0x000fea0003800200 */
.L_x_3070:
        /* <DEDUP_REMOVED lines=12> */
.L_x_3073:
[----:B------:R-:W-:Y:S05]  /*11480*/  BSYNC.RECONVERGENT B1 ;  /* 0x0000000000017941 */ /* 0x000fea0003800200 */
.L_x_3072:
        /* <DEDUP_REMOVED lines=12> */
.L_x_3075:
[----:B------:R-:W-:Y:S05]  /*11550*/  BSYNC.RECONVERGENT B1 ;  /* 0x0000000000017941 */ /* 0x000fea0003800200 */
.L_x_3074:
        /* <DEDUP_REMOVED lines=12> */
.L_x_3077:
[----:B------:R-:W-:Y:S05]  /*11620*/  BSYNC.RECONVERGENT B1 ;  /* 0x0000000000017941 */ /* 0x000fea0003800200 */
.L_x_3076:
        /* <DEDUP_REMOVED lines=12> */
.L_x_3079:
[----:B------:R-:W-:Y:S05]  /*116f0*/  BSYNC.RECONVERGENT B1 ;  /* 0x0000000000017941 */ /* 0x000fea0003800200 */
.L_x_3078:
        /* <DEDUP_REMOVED lines=12> */
.L_x_3081:
[----:B------:R-:W-:Y:S05]  /*117c0*/  BSYNC.RECONVERGENT B1 ;  /* 0x0000000000017941 */ /* 0x000fea0003800200 */
.L_x_3080:
        /* <DEDUP_REMOVED lines=11> */
.L_x_3083:
[----:B------:R-:W-:Y:S05]  /*11880*/  BSYNC.RECONVERGENT B1 ;  /* 0x0000000000017941 */ /* 0x000fea0003800200 */
.L_x_3082:
        /* <DEDUP_REMOVED lines=11> */
.L_x_3085:
[----:B------:R-:W-:Y:S05]  /*11940*/  BSYNC.RECONVERGENT B1 ;  /* 0x0000000000017941 */ /* 0x000fea0003800200 */
.L_x_3084:
        /* <DEDUP_REMOVED lines=11> */
.L_x_3087:
[----:B------:R-:W-:Y:S05]  /*11a00*/  BSYNC.RECONVERGENT B1 ;  /* 0x0000000000017941 */ /* 0x000fea0003800200 */
.L_x_3086:
        /* <DEDUP_REMOVED lines=11> */
.L_x_3089:
[----:B------:R-:W-:Y:S05]  /*11ac0*/  BSYNC.RECONVERGENT B1 ;  /* 0x0000000000017941 */ /* 0x000fea0003800200 */
.L_x_3088:
        /* <DEDUP_REMOVED lines=11> */
.L_x_3091:
[----:B------:R-:W-:Y:S05]  /*11b80*/  BSYNC.RECONVERGENT B1 ;  /* 0x0000000000017941 */ /* 0x000fea0003800200 */
.L_x_3090:
        /* <DEDUP_REMOVED lines=11> */
.L_x_3093:
[----:B------:R-:W-:Y:S05]  /*11c40*/  BSYNC.RECONVERGENT B1 ;  /* 0x0000000000017941 */ /* 0x000fea0003800200 */
.L_x_3092:
        /* <DEDUP_REMOVED lines=21> */
[----:B------:R-:W2:Y:S02]  /*11da0*/  LDL R25, [R27] ;  /* 0x000000001b197983 */ /* 0x000ea40000100800 */
[----:B--2---:R-:W-:-:S13]  /*11db0*/  LOP3.LUT P0, RZ, R25, R28, RZ, 0xc0, !PT ;  /* 0x0000001c19ff7212 */ /* 0x004fda000780c0ff */
[----:B------:R-:W-:Y:S01]  /*11dc0*/  @!P0 LOP3.LUT R28, R25, R28, RZ, 0xfc, !PT ;  /* 0x0000001c191c8212 */ /* 0x000fe200078efcff */
[----:B------:R-:W-:Y:S02]  /*11dd0*/  IMAD.MOV.U32 R25, RZ, RZ, R5 ;  /* 0x000000ffff197224 */ /* 0x000fe400078e0005 */
[----:B------:R-:W-:Y:S02]  /*11de0*/  @!P0 IMAD.MOV.U32 R25, RZ, RZ, RZ ;  /* 0x000000ffff198224 */ /* 0x000fe400078e00ff */
[----:B------:R1:W-:Y:S05]  /*11df0*/  @!P0 STL [R27], R28 ;  /* 0x0000001c1b008387 */ /* 0x0003ea0000100800 */
.L_x_3095:
[----:B------:R-:W-:Y:S05]  /*11e00*/  BSYNC.RECONVERGENT B1 ;  /* 0x0000000000017941 */ /* 0x000fea0003800200 */
.L_x_3094:
        /* <DEDUP_REMOVED lines=17> */
.L_x_3097:
[----:B------:R-:W-:Y:S05]  /*11f20*/  BSYNC.RECONVERGENT B1 ;  /* 0x0000000000017941 */ /* 0x000fea0003800200 */
.L_x_3096:
        /* <DEDUP_REMOVED lines=17> */
.L_x_3099:
[----:B------:R-:W-:Y:S05]  /*12040*/  BSYNC.RECONVERGENT B1 ;  /* 0x0000000000017941 */ /* 0x000fea0003800200 */
.L_x_3098:
        /* <DEDUP_REMOVED lines=17> */
.L_x_3101:
[----:B------:R-:W-:Y:S05]  /*12160*/  BSYNC.RECONVERGENT B1 ;  /* 0x0000000000017941 */ /* 0x000fea0003800200 */
.L_x_3100:
        /* <DEDUP_REMOVED lines=17> */
.L_x_3103:
[----:B------:R-:W-:Y:S05]  /*12280*/  BSYNC.RECONVERGENT B1 ;  /* 0x0000000000017941 */ /* 0x000fea0003800200 */
.L_x_3102:
        /* <DEDUP_REMOVED lines=17> */
.L_x_3105:
[----:B------:R-:W-:Y:S05]  /*123a0*/  BSYNC.RECONVERGENT B1 ;  /* 0x0000000000017941 */ /* 0x000fea0003800200 */
.L_x_3104:
        /* <DEDUP_REMOVED lines=17> */
.L_x_3107:
[----:B------:R-:W-:Y:S05]  /*124c0*/  BSYNC.RECONVERGENT B1 ;  /* 0x0000000000017941 */ /* 0x000fea0003800200 */
.L_x_3106:
        /* <DEDUP_REMOVED lines=17> */
.L_x_3109:
[----:B------:R-:W-:Y:S05]  /*125e0*/  BSYNC.RECONVERGENT B1 ;  /* 0x0000000000017941 */ /* 0x000fea0003800200 */
.L_x_3108:
        /* <DEDUP_REMOVED lines=17> */
.L_x_3111:
[----:B------:R-:W-:Y:S05]  /*12700*/  BSYNC.RECONVERGENT B1 ;  /* 0x0000000000017941 */ /* 0x000fea0003800200 */
.L_x_3110:
        /* <DEDUP_REMOVED lines=17> */
.L_x_3113:
[----:B------:R-:W-:Y:S05]  /*12820*/  BSYNC.RECONVERGENT B1 ;  /* 0x0000000000017941 */ /* 0x000fea0003800200 */
.L_x_3112:
        /* <DEDUP_REMOVED lines=17> */
.L_x_3115:
[----:B------:R-:W-:Y:S05]  /*12940*/  BSYNC.RECONVERGENT B1 ;  /* 0x0000000000017941 */ /* 0x000fea0003800200 */
.L_x_3114:
        /* <DEDUP_REMOVED lines=17> */
.L_x_3117:
[----:B------:R-:W-:Y:S05]  /*12a60*/  BSYNC.RECONVERGENT B1 ;  /* 0x0000000000017941 */ /* 0x000fea0003800200 */
.L_x_3116:
        /* <DEDUP_REMOVED lines=17> */
.L_x_3119:
[----:B------:R-:W-:Y:S05]  /*12b80*/  BSYNC.RECONVERGENT B1 ;  /* 0x0000000000017941 */ /* 0x000fea0003800200 */
.L_x_3118:
        /* <DEDUP_REMOVED lines=17> */
.L_x_3121:
[----:B------:R-:W-:Y:S05]  /*12ca0*/  BSYNC.RECONVERGENT B1 ;  /* 0x0000000000017941 */ /* 0x000fea0003800200 */
.L_x_3120:
        /* <DEDUP_REMOVED lines=17> */
.L_x_3123:
[----:B------:R-:W-:Y:S05]  /*12dc0*/  BSYNC.RECONVERGENT B1 ;  /* 0x0000000000017941 */ /* 0x000fea0003800200 */
.L_x_3122:
        /* <DEDUP_REMOVED lines=19> */
.L_x_3125:
[----:B------:R-:W-:Y:S05]  /*12f00*/  BSYNC.RECONVERGENT B1 ;  /* 0x0000000000017941 */ /* 0x000fea0003800200 */
.L_x_3124:
[----:B------:R-:W-:Y:S01]  /*12f10*/  ISETP.NE.AND P0, PT, R25, RZ, PT ;  /* 0x000000ff1900720c */ /* 0x000fe20003f05270 */
[----:B------:R-:W-:Y:S01]  /*12f20*/  BSSY.RECONVERGENT B1, `(.L_x_3126) ;  /* 0x00000ee000017945 */ /* 0x000fe20003800200 */
[----:B--234-:R-:W-:-:S11]  /*12f30*/  IMAD.MOV.U32 R26, RZ, RZ, RZ ;  /* 0x000000ffff1a7224 */ /* 0x01cfd600078e00ff */
[----:B------:R-:W-:Y:S05]  /*12f40*/  @!P0 BRA `(.L_x_3127) ;  /* 0x0000000c00ac8947 */ /* 0x000fea0003800000 */
[-C--:B------:R-:W-:Y:S01]  /*12f50*/  LOP3.LUT R26, R5, R25.reuse, RZ, 0xc0, !PT ;  /* 0x00000019051a7212 */ /* 0x080fe200078ec0ff */
[----:B------:R-:W-:Y:S01]  /*12f60*/  BSSY.RECONVERGENT B2, `(.L_x_3128) ;  /* 0x0000026000027945 */ /* 0x000fe20003800200 */
[----:B-1----:R-:W-:Y:S02]  /*12f70*/  LOP3.LUT R27, R24, R25, RZ, 0xc0, !PT ;  /* 0x00000019181b7212 */ /* 0x002fe400078ec0ff */
[----:B------:R-:W-:Y:S02]  /*12f80*/  ISETP.NE.AND P0, PT, R26, R5, PT ;  /* 0x000000051a00720c */ /* 0x000fe40003f05270 */
[----:B------:R-:W-:Y:S02]  /*12f90*/  ISETP.NE.AND P5, PT, R27, R24, PT ;  /* 0x000000181b00720c */ /* 0x000fe40003fa5270 */
[----:B------:R-:W-:Y:S02]  /*12fa0*/  ISETP.EQ.AND P0, PT, R30, 0x2, !P0 ;  /* 0x000000021e00780c */ /* 0x000fe40004702270 */
[----:B------:R-:W-:-:S02]  /*12fb0*/  ISETP.EQ.AND P5, PT, R32, 0x2, !P5 ;  /* 0x000000022000780c */ /* 0x000fc40006fa2270 */
[----:B------:R-:W-:Y:S02]  /*12fc0*/  ISETP.GT.AND P0, PT, R5, -0x1, P0 ;  /* 0xffffffff0500780c */ /* 0x000fe40000704270 */
[----:B------:R-:W-:Y:S02]  /*12fd0*/  ISETP.GT.AND P6, PT, R24, -0x1, PT ;  /* 0xffffffff1800780c */ /* 0x000fe40003fc4270 */
[-C--:B------:R-:W-:Y:S02]  /*12fe0*/  LOP3.LUT R30, R21, R25.reuse, RZ, 0xc0, !PT ;  /* 0x00000019151e7212 */ /* 0x080fe400078ec0ff */
[----:B------:R-:W-:Y:S02]  /*12ff0*/  LOP3.LUT R27, R20, R25, RZ, 0xc0, !PT ;  /* 0x00000019141b7212 */ /* 0x000fe400078ec0ff */
[----:B------:R-:W-:Y:S02]  /*13000*/  ISETP.NE.AND P4, PT, R30, R21, PT ;  /* 0x000000151e00720c */ /* 0x000fe40003f85270 */
[----:B------:R-:W-:-:S03]  /*13010*/  LOP3.LUT R29, R18, R25, RZ, 0xc0, !PT ;  /* 0x00000019121d7212 */ /* 0x000fc600078ec0ff */
[----:B------:R-:W-:-:S04]  /*13020*/  @!P0 LOP3.LUT R28, R5, R25, RZ, 0x30, !PT ;  /* 0x00000019051c8212 */ /* 0x000fc800078e30ff */
        /* <DEDUP_REMOVED lines=14> */
[----:B-1----:R-:W-:-:S04]  /*13110*/  LOP3.LUT R28, R19, R25, RZ, 0xc0, !PT ;  /* 0x00000019131c7212 */ /* 0x002fc800078ec0ff */
[----:B------:R-:W-:Y:S01]  /*13120*/  ISETP.NE.AND P0, PT, R28, R19, PT ;  /* 0x000000131c00720c */ /* 0x000fe20003f05270 */
[----:B------:R-:W-:-:S12]  /*13130*/  @P5 BRA P6, `(.L_x_3129) ;  /* 0x0000000000205947 */ /* 0x000fd80003000000 */
        /* <DEDUP_REMOVED lines=8> */
.L_x_3129:
[----:B------:R-:W-:Y:S05]  /*131c0*/  BSYNC.RECONVERGENT B2 ;  /* 0x0000000000027941 */ /* 0x000fea0003800200 */
.L_x_3128:
        /* <DEDUP_REMOVED lines=13> */
.L_x_3131:
[----:B------:R-:W-:Y:S05]  /*132a0*/  BSYNC.RECONVERGENT B2 ;  /* 0x0000000000027941 */ /* 0x000fea0003800200 */
.L_x_3130:
        /* <DEDUP_REMOVED lines=13> */
.L_x_3133:
[----:B------:R-:W-:Y:S05]  /*13380*/  BSYNC.RECONVERGENT B2 ;  /* 0x0000000000027941 */ /* 0x000fea0003800200 */
.L_x_3132:
        /* <DEDUP_REMOVED lines=9> */
[----:B--2---:R-:W-:Y:S01]  /*13420*/  LOP3.LUT R24, R15, R25, RZ, 0xc0, !PT ;  /* 0x000000190f187212 */ /* 0x004fe200078ec0ff */
[----:B------:R-:W-:Y:S10]  /*13430*/  @P4 BRA P6, `(.L_x_3135) ;  /* 0x0000000000204947 */ /* 0x000ff40003000000 */
        /* <DEDUP_REMOVED lines=8> */
.L_x_3135:
[----:B------:R-:W-:Y:S05]  /*134c0*/  BSYNC.RECONVERGENT B2 ;  /* 0x0000000000027941 */ /* 0x000fea0003800200 */
.L_x_3134:
[----:B------:R-:W-:Y:S01]  /*134d0*/  ISETP.GT.AND P6, PT, R20, -0x1, PT ;  /* 0xffffffff1400780c */ /* 0x000fe20003fc4270 */
[----:B------:R-:W-:Y:S01]  /*134e0*/  BSSY.RECONVERGENT B2, `(.L_x_3136) ;  /* 0x000000c000027945 */ /* 0x000fe20003800200 */
[----:B------:R-:W-:Y:S02]  /*134f0*/  LOP3.LUT R23, R14, R25, RZ, 0xc0, !PT ;  /* 0x000000190e177212 */ /* 0x000fe400078ec0ff */
[----:B------:R-:W-:-:S09]  /*13500*/  ISETP.NE.AND P4, PT, R24, R15, PT ;  /* 0x0000000f1800720c */ /* 0x000fd20003f85270 */
[----:B------:R-:W-:Y:S05]  /*13510*/  @P3 BRA P6, `(.L_x_3137) ;  /* 0x0000000000203947 */ /* 0x000fea0003000000 */
[----:B-1-3--:R-:W-:-:S04]  /*13520*/  LOP3.LUT R5, R20, R25, RZ, 0x30, !PT ;  /* 0x0000001914057212 */ /* 0x00afc800078e30ff */
[----:B------:R-:W1:Y:S02]  /*13530*/  POPC R21, R5 ;  /* 0x0000000500157309 */ /* 0x000e640000000000 */
[----:B-1----:R-:W-:-:S13]  /*13540*/  ISETP.NE.AND P3, PT, R21, 0x1, PT ;  /* 0x000000011500780c */ /* 0x002fda0003f65270 */
[----:B------:R-:W-:-:S04]  /*13550*/  @!P3 LOP3.LUT R5, R5, 0x80000000, RZ, 0xfc, !PT ;  /* 0x800000000505b812 */ /* 0x000fc800078efcff */
[----:B------:R-:W-:Y:S01]  /*13560*/  ISETP.NE.AND P3, PT, R20, R5, PT ;  /* 0x000000051400720c */ /* 0x000fe20003f65270 */
[----:B------:R4:W-:Y:S03]  /*13570*/  STL [R7+0x140], R5 ;  /* 0x0001400507007387 */ /* 0x0009e60000100800 */
[----:B------:R-:W-:-:S04]  /*13580*/  SEL R21, RZ, 0x1, !P3 ;  /* 0x00000001ff157807 */ /* 0x000fc80005800000 */
[----:B------:R-:W-:-:S07]  /*13590*/  LOP3.LUT R26, R26, R21, RZ, 0xfc, !PT ;  /* 0x000000151a1a7212 */ /* 0x000fce00078efcff */
.L_x_3137:
[----:B------:R-:W-:Y:S05]  /*135a0*/  BSYNC.RECONVERGENT B2 ;  /* 0x0000000000027941 */ /* 0x000fea0003800200 */
.L_x_3136:
[----:B------:R-:W-:Y:S01]  /*135b0*/  ISETP.GT.AND P6, PT, R19, -0x1, PT ;  /* 0xffffffff1300780c */ /* 0x000fe20003fc4270 */
[----:B------:R-:W-:Y:S01]  /*135c0*/  BSSY.RECONVERGENT B2, `(.L_x_3138) ;  /* 0x000000c000027945 */ /* 0x000fe20003800200 */
[----:B--2---:R-:W-:Y:S02]  /*135d0*/  LOP3.LUT R22, R13, R25, RZ, 0xc0, !PT ;  /* 0x000000190d167212 */ /* 0x004fe400078ec0ff */
[----:B------:R-:W-:-:S09]  /*135e0*/  ISETP.NE.AND P3, PT, R23, R14, PT ;  /* 0x0000000e1700720c */ /* 0x000fd20003f65270 */
[----:B------:R-:W-:Y:S05]  /*135f0*/  @P0 BRA P6, `(.L_x_3139) ;  /* 0x0000000000200947 */ /* 0x000fea0003000000 */
[----:B------:R-:W-:-:S04]  /*13600*/  LOP3.LUT R20, R19, R25, RZ, 0x30, !PT ;  /* 0x0000001913147212 */ /* 0x000fc800078e30ff */
[----:B-1-34-:R-:W1:Y:S02]  /*13610*/  POPC R5, R20 ;  /* 0x0000001400057309 */ /* 0x01ae640000000000 */
[----:B-1----:R-:W-:-:S13]  /*13620*/  ISETP.NE.AND P0, PT, R5, 0x1, PT ;  /* 0x000000010500780c */ /* 0x002fda0003f05270 */
[----:B------:R-:W-:-:S04]  /*13630*/  @!P0 LOP3.LUT R20, R20, 0x80000000, RZ, 0xfc, !PT ;  /* 0x8000000014148812 */ /* 0x000fc800078efcff */
[----:B------:R-:W-:Y:S01]  /*13640*/  ISETP.NE.AND P0, PT, R19, R20, PT ;  /* 0x000000141300720c */ /* 0x000fe20003f05270 */
[----:B------:R2:W-:Y:S03]  /*13650*/  STL [R7+0x240], R20 ;  /* 0x0002401407007387 */ /* 0x0005e60000100800 */
[----:B------:R-:W-:-:S04]  /*13660*/  SEL R5, RZ, 0x1, !P0 ;  /* 0x00000001ff057807 */ /* 0x000fc80004000000 */
[----:B------:R-:W-:-:S07]  /*13670*/  LOP3.LUT R26, R26, R5, RZ, 0xfc, !PT ;  /* 0x000000051a1a7212 */ /* 0x000fce00078efcff */
.L_x_3139:
[----:B------:R-:W-:Y:S05]  /*13680*/  BSYNC.RECONVERGENT B2 ;  /* 0x0000000000027941 */ /* 0x000fea0003800200 */
.L_x_3138:
[----:B------:R-:W-:Y:S01]  /*13690*/  ISETP.GT.AND P6, PT, R18, -0x1, PT ;  /* 0xffffffff1200780c */ /* 0x000fe20003fc4270 */
[----:B------:R-:W-:Y:S01]  /*136a0*/  BSSY.RECONVERGENT B2, `(.L_x_3140) ;  /* 0x000000c000027945 */ /* 0x000fe20003800200 */
[----:B------:R-:W-:Y:S02]  /*136b0*/  LOP3.LUT R21, R12, R25, RZ, 0xc0, !PT ;  /* 0x000000190c157212 */ /* 0x000fe400078ec0ff */
[----:B------:R-:W-:-:S09]  /*136c0*/  ISETP.NE.AND P0, PT, R22, R13, PT ;  /* 0x0000000d1600720c */ /* 0x000fd20003f05270 */
[----:B------:R-:W-:Y:S05]  /*136d0*/  @P5 BRA P6, `(.L_x_3141) ;  /* 0x0000000000205947 */ /* 0x000fea0003000000 */
[----:B-1-34-:R-:W-:-:S04]  /*136e0*/  LOP3.LUT R5, R18, R25, RZ, 0x30, !PT ;  /* 0x0000001912057212 */ /* 0x01afc800078e30ff */
[----:B------:R-:W1:Y:S02]  /*136f0*/  POPC R19, R5 ;  /* 0x0000000500137309 */ /* 0x000e640000000000 */
[----:B-1----:R-:W-:-:S13]  /*13700*/  ISETP.NE.AND P5, PT, R19, 0x1, PT ;  /* 0x000000011300780c */ /* 0x002fda0003fa5270 */
[----:B------:R-:W-:-:S04]  /*13710*/  @!P5 LOP3.LUT R5, R5, 0x80000000, RZ, 0xfc, !PT ;  /* 0x800000000505d812 */ /* 0x000fc800078efcff */
[----:B------:R-:W-:Y:S01]  /*13720*/  ISETP.NE.AND P5, PT, R18, R5, PT ;  /* 0x000000051200720c */ /* 0x000fe20003fa5270 */
[----:B------:R1:W-:Y:S03]  /*13730*/  STL [R7+0x340], R5 ;  /* 0x0003400507007387 */ /* 0x0003e60000100800 */
[----:B------:R-:W-:-:S04]  /*13740*/  SEL R19, RZ, 0x1, !P5 ;  /* 0x00000001ff137807 */ /* 0x000fc80006800000 */
[----:B------:R-:W-:-:S07]  /*13750*/  LOP3.LUT R26, R26, R19, RZ, 0xfc, !PT ;  /* 0x000000131a1a7212 */ /* 0x000fce00078efcff */
.L_x_3141:
[----:B------:R-:W-:Y:S05]  /*13760*/  BSYNC.RECONVERGENT B2 ;  /* 0x0000000000027941 */ /* 0x000fea0003800200 */
.L_x_3140:
        /* <DEDUP_REMOVED lines=13> */
.L_x_3143:
[----:B------:R-:W-:Y:S05]  /*13840*/  BSYNC.RECONVERGENT B2 ;  /* 0x0000000000027941 */ /* 0x000fea0003800200 */
.L_x_3142:
        /* <DEDUP_REMOVED lines=13> */
.L_x_3145:
[----:B------:R-:W-:Y:S05]  /*13920*/  BSYNC.RECONVERGENT B2 ;  /* 0x0000000000027941 */ /* 0x000fea0003800200 */
.L_x_3144:
        /* <DEDUP_REMOVED lines=18> */
.L_x_3147:
[----:B------:R-:W-:Y:S05]  /*13a50*/  BSYNC.RECONVERGENT B2 ;  /* 0x0000000000027941 */ /* 0x000fea0003800200 */
.L_x_3146:
        /* <DEDUP_REMOVED lines=12> */
.L_x_3149:
[----:B------:R-:W-:Y:S05]  /*13b20*/  BSYNC.RECONVERGENT B2 ;  /* 0x0000000000027941 */ /* 0x000fea0003800200 */
.L_x_3148:
[----:B------:R-:W-:Y:S04]  /*13b30*/  BSSY.RECONVERGENT B2, `(.L_x_3150) ;  /* 0x000000a000027945 */ /* 0x000fe80003800200 */
        /* <DEDUP_REMOVED lines=9> */
.L_x_3151:
[----:B------:R-:W-:Y:S05]  /*13bd0*/  BSYNC.RECONVERGENT B2 ;  /* 0x0000000000027941 */ /* 0x000fea0003800200 */
.L_x_3150:
        /* <DEDUP_REMOVED lines=13> */
.L_x_3153:
[----:B------:R-:W-:Y:S05]  /*13cb0*/  BSYNC.RECONVERGENT B2 ;  /* 0x0000000000027941 */ /* 0x000fea0003800200 */
.L_x_3152:
        /* <DEDUP_REMOVED lines=10> */
.L_x_3155:
[----:B------:R-:W-:Y:S05]  /*13d60*/  BSYNC.RECONVERGENT B2 ;  /* 0x0000000000027941 */ /* 0x000fea0003800200 */
.L_x_3154:
        /* <DEDUP_REMOVED lines=9> */
.L_x_3127:
[----:B------:R-:W-:Y:S05]  /*13e00*/  BSYNC.RECONVERGENT B1 ;  /* 0x0000000000017941 */ /* 0x000fea0003800200 */
.L_x_3126:
[----:B------:R-:W-:Y:S02]  /*13e10*/  ISETP.NE.AND P0, PT, R31, RZ, PT ;  /* 0x000000ff1f00720c */ /* 0x000fe40003f05270 */
[----:B------:R-:W-:-:S11]  /*13e20*/  LOP3.LUT R9, R4, R9, R26, 0xfe, !PT ;  /* 0x0000000904097212 */ /* 0x000fd600078efe1a */
[----:B------:R-:W-:Y:S05]  /*13e30*/  @P0 BRA `(.L_x_3156) ;  /* 0xffffffc800a80947 */ /* 0x000fea000383ffff */
[----:B------:R-:W-:-:S13]  /*13e40*/  ISETP.NE.AND P0, PT, R9, 0x3, PT ;  /* 0x000000030900780c */ /* 0x000fda0003f05270 */
[----:B------:R-:W-:Y:S05]  /*13e50*/  @!P0 BRA `(.L_x_2771) ;  /* 0x0000016400c88947 */ /* 0x000fea0003800000 */
[----:B------:R-:W-:-:S07]  /*13e60*/  IMAD.MOV.U32 R11, RZ, RZ, RZ ;  /* 0x000000ffff0b7224 */ /* 0x000fce00078e00ff */
.L_x_3252:
[C---:B------:R-:W-:Y:S02]  /*13e70*/  IMAD R24, R11.reuse, 0x40, R10 ;  /* 0x000000400b187824 */ /* 0x040fe400078e020a */
[----:B------:R-:W-:Y:S02]  /*13e80*/  VIADD R11, R11, 0x4 ;  /* 0x000000040b0b7836 */ /* 0x000fe40000000000 */
[----:B-1----:R-:W-:-:S03]  /*13e90*/  IMAD.MOV.U32 R25, RZ, RZ, RZ ;  /* 0x000000ffff197224 */ /* 0x002fc600078e00ff */
[----:B------:R-:W-:-:S04]  /*13ea0*/  ISETP.GE.U32.AND P0, PT, R11, 0x10, PT ;  /* 0x000000100b00780c */ /* 0x000fc80003f06070 */
[----:B------:R-:W-:-:S09]  /*13eb0*/  P2R R32, PR, RZ, 0x1 ;  /* 0x00000001ff207803 */ /* 0x000fd20000000000 */
.L_x_3251:
        /* <DEDUP_REMOVED lines=103> */
.L_x_3158:
[----:B------:R-:W-:Y:S05]  /*14530*/  BSYNC.RECONVERGENT B1 ;  /* 0x0000000000017941 */ /* 0x000fea0003800200 */
.L_x_3157:
        /* <DEDUP_REMOVED lines=12> */
.L_x_3160:
[----:B------:R-:W-:Y:S05]  /*14600*/  BSYNC.RECONVERGENT B1 ;  /* 0x0000000000017941 */ /* 0x000fea0003800200 */
.L_x_3159:
        /* <DEDUP_REMOVED lines=12> */
.L_x_3162:
[----:B------:R-:W-:Y:S05]  /*146d0*/  BSYNC.RECONVERGENT B1 ;  /* 0x0000000000017941 */ /* 0x000fea0003800200 */
.L_x_3161:
        /* <DEDUP_REMOVED lines=12> */
.L_x_3164:
[----:B------:R-:W-:Y:S05]  /*147a0*/  BSYNC.RECONVERGENT B1 ;  /* 0x0000000000017941 */ /* 0x000fea0003800200 */
.L_x_3163:
        /* <DEDUP_REMOVED lines=12> */
.L_x_3166:
[----:B------:R-:W-:Y:S05]  /*14870*/  BSYNC.RECONVERGENT B1 ;  /* 0x0000000000017941 */ /* 0x000fea0003800200 */
.L_x_3165:
        /* <DEDUP_REMOVED lines=12> */
.L_x_3168:
[----:B------:R-:W-:Y:S05]  /*14940*/  BSYNC.RECONVERGENT B1 ;  /* 0x0000000000017941 */ /* 0x000fea0003800200 */
.L_x_3167:
        /* <DEDUP_REMOVED lines=12> */
.L_x_3170:
[----:B------:R-:W-:Y:S05]  /*14a10*/  BSYNC.RECONVERGENT B1 ;  /* 0x0000000000017941 */ /* 0x000fea0003800200 */
.L_x_3169:
        /* <DEDUP_REMOVED lines=12> */
.L_x_3172:
[----:B------:R-:W-:Y:S05]  /*14ae0*/  BSYNC.RECONVERGENT B1 ;  /* 0x0000000000017941 */ /* 0x000fea0003800200 */
.L_x_3171:
        /* <DEDUP_REMOVED lines=12> */
.L_x_3174:
[----:B------:R-:W-:Y:S05]  /*14bb0*/  BSYNC.RECONVERGENT B1 ;  /* 0x0000000000017941 */ /* 0x000fea0003800200 */
.L_x_3173:
        /* <DEDUP_REMOVED lines=12> */
.L_x_3176:
[----:B------:R-:W-:Y:S05]  /*14c80*/  BSYNC.RECONVERGENT B1 ;  /* 0x0000000000017941 */ /* 0x000fea0003800200 */
.L_x_3175:
        /* <DEDUP_REMOVED lines=12> */
.L_x_3178:
[----:B------:R-:W-:Y:S05]  /*14d50*/  BSYNC.RECONVERGENT B1 ;  /* 0x0000000000017941 */ /* 0x000fea0003800200 */
.L_x_3177:
        /* <DEDUP_REMOVED lines=11> */
.L_x_3180:
[----:B------:R-:W-:Y:S05]  /*14e10*/  BSYNC.RECONVERGENT B1 ;  /* 0x0000000000017941 */ /* 0x000fea0003800200 */
.L_x_3179:
        /* <DEDUP_REMOVED lines=11> */
.L_x_3182:
[----:B------:R-:W-:Y:S05]  /*14ed0*/  BSYNC.RECONVERGENT B1 ;  /* 0x0000000000017941 */ /* 0x000fea0003800200 */
.L_x_3181:
        /* <DEDUP_REMOVED lines=11> */
.L_x_3184:
[----:B------:R-:W-:Y:S05]  /*14f90*/  BSYNC.RECONVERGENT B1 ;  /* 0x0000000000017941 */ /* 0x000fea0003800200 */
.L_x_3183:
        /* <DEDUP_REMOVED lines=11> */
.L_x_3186:
[----:B------:R-:W-:Y:S05]  /*15050*/  BSYNC.RECONVERGENT B1 ;  /* 0x0000000000017941 */ /* 0x000fea0003800200 */
.L_x_3185:
        /* <DEDUP_REMOVED lines=11> */
.L_x_3188:
[----:B------:R-:W-:Y:S05]  /*15110*/  BSYNC.RECONVERGENT B1 ;  /* 0x0000000000017941 */ /* 0x000fea0003800200 */
.L_x_3187:
        /* <DEDUP_REMOVED lines=27> */
.L_x_3190:
[----:B------:R-:W-:Y:S05]  /*152d0*/  BSYNC.RECONVERGENT B1 ;  /* 0x0000000000017941 */ /* 0x000fea0003800200 */
.L_x_3189:
        /* <DEDUP_REMOVED lines=17> */
.L_x_3192:
[----:B------:R-:W-:Y:S05]  /*153f0*/  BSYNC.RECONVERGENT B1 ;  /* 0x0000000000017941 */ /* 0x000fea0003800200 */
.L_x_3191:
        /* <DEDUP_REMOVED lines=17> */
.L_x_3194:
[----:B------:R-:W-:Y:S05]  /*15510*/  BSYNC.RECONVERGENT B1 ;  /* 0x0000000000017941 */ /* 0x000fea0003800200 */
.L_x_3193:
        /* <DEDUP_REMOVED lines=17> */
.L_x_3196:
[----:B------:R-:W-:Y:S05]  /*15630*/  BSYNC.RECONVERGENT B1 ;  /* 0x0000000000017941 */ /* 0x000fea0003800200 */
.L_x_3195:
        /* <DEDUP_REMOVED lines=17> */
.L_x_3198:
[----:B------:R-:W-:Y:S05]  /*15750*/  BSYNC.RECONVERGENT B1 ;  /* 0x0000000000017941 */ /* 0x000fea0003800200 */
.L_x_3197:
        /* <DEDUP_REMOVED lines=17> */
.L_x_3200:
[----:B------:R-:W-:Y:S05]  /*15870*/  BSYNC.RECONVERGENT B1 ;  /* 0x0000000000017941 */ /* 0x000fea0003800200 */
.L_x_3199:
        /* <DEDUP_REMOVED lines=17> */
.L_x_3202:
[----:B------:R-:W-:Y:S05]  /*15990*/  BSYNC.RECONVERGENT B1 ;  /* 0x0000000000017941 */ /* 0x000fea0003800200 */
.L_x_3201:
        /* <DEDUP_REMOVED lines=17> */
.L_x_3204:
[----:B------:R-:W-:Y:S05]  /*15ab0*/  BSYNC.RECONVERGENT B1 ;  /* 0x0000000000017941 */ /* 0x000fea0003800200 */
.L_x_3203:
        /* <DEDUP_REMOVED lines=17> */
.L_x_3206:
[----:B------:R-:W-:Y:S05]  /*15bd0*/  BSYNC.RECONVERGENT B1 ;  /* 0x0000000000017941 */ /* 0x000fea0003800200 */
.L_x_3205:
        /* <DEDUP_REMOVED lines=17> */
.L_x_3208:
[----:B------:R-:W-:Y:S05]  /*15cf0*/  BSYNC.RECONVERGENT B1 ;  /* 0x0000000000017941 */ /* 0x000fea0003800200 */
.L_x_3207:
        /* <DEDUP_REMOVED lines=17> */
.L_x_3210:
[----:B------:R-:W-:Y:S05]  /*15e10*/  BSYNC.RECONVERGENT B1 ;  /* 0x0000000000017941 */ /* 0x000fea0003800200 */
.L_x_3209:
        /* <DEDUP_REMOVED lines=17> */
.L_x_3212:
[----:B------:R-:W-:Y:S05]  /*15f30*/  BSYNC.RECONVERGENT B1 ;  /* 0x0000000000017941 */ /* 0x000fea0003800200 */
.L_x_3211:
        /* <DEDUP_REMOVED lines=17> */
.L_x_3214:
[----:B------:R-:W-:Y:S05]  /*16050*/  BSYNC.RECONVERGENT B1 ;  /* 0x0000000000017941 */ /* 0x000fea0003800200 */
.L_x_3213:
        /* <DEDUP_REMOVED lines=17> */
.L_x_3216:
[----:B------:R-:W-:Y:S05]  /*16170*/  BSYNC.RECONVERGENT B1 ;  /* 0x0000000000017941 */ /* 0x000fea0003800200 */
.L_x_3215:
        /* <DEDUP_REMOVED lines=17> */
.L_x_3218:
[----:B------:R-:W-:Y:S05]  /*16290*/  BSYNC.RECONVERGENT B1 ;  /* 0x0000000000017941 */ /* 0x000fea0003800200 */
.L_x_3217:
        /* <DEDUP_REMOVED lines=17> */
.L_x_3220:
[----:B------:R-:W-:Y:S05]  /*163b0*/  BSYNC.RECONVERGENT B1 ;  /* 0x0000000000017941 */ /* 0x000fea0003800200 */
.L_x_3219:
        /* <DEDUP_REMOVED lines=28> */
[-C--:B------:R-:W-:Y:S02]  /*16580*/  LOP3.LUT R4, R5, R26.reuse, RZ, 0xc0, !PT ;  /* 0x0000001a05047212 */ /* 0x080fe400078ec0ff */
[----:B------:R-:W-:Y:S02]  /*16590*/  @!P0 SEL R27, RZ, 0x1, !P1 ;  /* 0x00000001ff1b8807 */ /* 0x000fe40004800000 */
[----:B------:R-:W-:Y:S02]  /*165a0*/  ISETP.NE.AND P1, PT, R4, R5, PT ;  /* 0x000000050400720c */ /* 0x000fe40003f25270 */
[----:B------:R-:W-:Y:S02]  /*165b0*/  LOP3.LUT R4, R13, R26, RZ, 0xc0, !PT ;  /* 0x0000001a0d047212 */ /* 0x000fe400078ec0ff */
[----:B------:R-:W-:-:S02]  /*165c0*/  ISETP.EQ.AND P1, PT, R37, 0x2, !P1 ;  /* 0x000000022500780c */ /* 0x000fc40004f22270 */
        /* <DEDUP_REMOVED lines=10> */
.L_x_3224:
[----:B------:R-:W-:Y:S05]  /*16670*/  BSYNC.RECONVERGENT B2 ;  /* 0x0000000000027941 */ /* 0x000fea0003800200 */
.L_x_3223:
        /* <DEDUP_REMOVED lines=13> */
.L_x_3226:
[----:B------:R-:W-:Y:S05]  /*16750*/  BSYNC.RECONVERGENT B2 ;  /* 0x0000000000027941 */ /* 0x000fea0003800200 */
.L_x_3225:
        /* <DEDUP_REMOVED lines=13> */
.L_x_3228:
[----:B------:R-:W-:Y:S05]  /*16830*/  BSYNC.RECONVERGENT B2 ;  /* 0x0000000000027941 */ /* 0x000fea0003800200 */
.L_x_3227:
        /* <DEDUP_REMOVED lines=13> */
.L_x_3230:
[----:B------:R-:W-:Y:S05]  /*16910*/  BSYNC.RECONVERGENT B2 ;  /* 0x0000000000027941 */ /* 0x000fea0003800200 */
.L_x_3229:
        /* <DEDUP_REMOVED lines=18> */
.L_x_3232:
[----:B------:R-:W-:Y:S05]  /*16a40*/  BSYNC.RECONVERGENT B2 ;  /* 0x0000000000027941 */ /* 0x000fea0003800200 */
.L_x_3231:
        /* <DEDUP_REMOVED lines=13> */
.L_x_3234:
[----:B------:R-:W-:Y:S05]  /*16b20*/  BSYNC.RECONVERGENT B2 ;  /* 0x0000000000027941 */ /* 0x000fea0003800200 */
.L_x_3233:
        /* <DEDUP_REMOVED lines=13> */
.L_x_3236:
[----:B------:R-:W-:Y:S05]  /*16c00*/  BSYNC.RECONVERGENT B2 ;  /* 0x0000000000027941 */ /* 0x000fea0003800200 */
.L_x_3235:
        /* <DEDUP_REMOVED lines=13> */
.L_x_3238:
[----:B------:R-:W-:Y:S05]  /*16ce0*/  BSYNC.RECONVERGENT B2 ;  /* 0x0000000000027941 */ /* 0x000fea0003800200 */
.L_x_3237:
        /* <DEDUP_REMOVED lines=13> */
.L_x_3240:
[----:B------:R-:W-:Y:S05]  /*16dc0*/  BSYNC.RECONVERGENT B2 ;  /* 0x0000000000027941 */ /* 0x000fea0003800200 */
.L_x_3239:
        /* <DEDUP_REMOVED lines=18> */
.L_x_3242:
[----:B------:R-:W-:Y:S05]  /*16ef0*/  BSYNC.RECONVERGENT B2 ;  /* 0x0000000000027941 */ /* 0x000fea0003800200 */
.L_x_3241:
        /* <DEDUP_REMOVED lines=12> */
.L_x_3244:
[----:B------:R-:W-:Y:S05]  /*16fc0*/  BSYNC.RECONVERGENT B2 ;  /* 0x0000000000027941 */ /* 0x000fea0003800200 */
.L_x_3243:
        /* <DEDUP_REMOVED lines=12> */
.L_x_3246:
[----:B------:R-:W-:Y:S05]  /*17090*/  BSYNC.RECONVERGENT B2 ;  /* 0x0000000000027941 */ /* 0x000fea0003800200 */
.L_x_3245:
        /* <DEDUP_REMOVED lines=13> */
.L_x_3248:
[----:B------:R-:W-:Y:S05]  /*17170*/  BSYNC.RECONVERGENT B2 ;  /* 0x0000000000027941 */ /* 0x000fea0003800200 */
.L_x_3247:
        /* <DEDUP_REMOVED lines=10> */
.L_x_3250:
[----:B------:R-:W-:Y:S05]  /*17220*/  BSYNC.RECONVERGENT B2 ;  /* 0x0000000000027941 */ /* 0x000fea0003800200 */
.L_x_3249:
        /* <DEDUP_REMOVED lines=9> */
.L_x_3222:
[----:B------:R-:W-:Y:S05]  /*172c0*/  BSYNC.RECONVERGENT B1 ;  /* 0x0000000000017941 */ /* 0x000fea0003800200 */
.L_x_3221:
        /* <DEDUP_REMOVED lines=10> */
.L_x_3347:
        /* <DEDUP_REMOVED lines=104> */
.L_x_3254:
[----:B------:R-:W-:Y:S05]  /*179f0*/  BSYNC.RECONVERGENT B1 ;  /* 0x0000000000017941 */ /* 0x000fea0003800200 */
.L_x_3253:
        /* <DEDUP_REMOVED lines=12> */
.L_x_3256:
[----:B------:R-:W-:Y:S05]  /*17ac0*/  BSYNC.RECONVERGENT B1 ;  /* 0x0000000000017941 */ /* 0x000fea0003800200 */
.L_x_3255:
        /* <DEDUP_REMOVED lines=12> */
.L_x_3258:
[----:B------:R-:W-:Y:S05]  /*17b90*/  BSYNC.RECONVERGENT B1 ;  /* 0x0000000000017941 */ /* 0x000fea0003800200 */
.L_x_3257:
        /* <DEDUP_REMOVED lines=12> */
.L_x_3260:
[----:B------:R-:W-:Y:S05]  /*17c60*/  BSYNC.RECONVERGENT B1 ;  /* 0x0000000000017941 */ /* 0x000fea0003800200 */
.L_x_3259:
        /* <DEDUP_REMOVED lines=12> */
.L_x_3262:
[----:B------:R-:W-:Y:S05]  /*17d30*/  BSYNC.RECONVERGENT B1 ;  /* 0x0000000000017941 */ /* 0x000fea0003800200 */
.L_x_3261:
        /* <DEDUP_REMOVED lines=12> */
.L_x_3264:
[----:B------:R-:W-:Y:S05]  /*17e00*/  BSYNC.RECONVERGENT B1 ;  /* 0x0000000000017941 */ /* 0x000fea0003800200 */
.L_x_3263:
        /* <DEDUP_REMOVED lines=12> */
.L_x_3266:
[----:B------:R-:W-:Y:S05]  /*17ed0*/  BSYNC.RECONVERGENT B1 ;  /* 0x0000000000017941 */ /* 0x000fea0003800200 */
.L_x_3265:
        /* <DEDUP_REMOVED lines=12> */
.L_x_3268:
[----:B------:R-:W-:Y:S05]  /*17fa0*/  BSYNC.RECONVERGENT B1 ;  /* 0x0000000000017941 */ /* 0x000fea0003800200 */
.L_x_3267:
        /* <DEDUP_REMOVED lines=12> */
.L_x_3270:
[----:B------:R-:W-:Y:S05]  /*18070*/  BSYNC.RECONVERGENT B1 ;  /* 0x0000000000017941 */ /* 0x000fea0003800200 */
.L_x_3269:
        /* <DEDUP_REMOVED lines=12> */
.L_x_3272:
[----:B------:R-:W-:Y:S05]  /*18140*/  BSYNC.RECONVERGENT B1 ;  /* 0x0000000000017941 */ /* 0x000fea0003800200 */
.L_x_3271:
        /* <DEDUP_REMOVED lines=11> */
.L_x_3274:
[----:B------:R-:W-:Y:S05]  /*18200*/  BSYNC.RECONVERGENT B1 ;  /* 0x0000000000017941 */ /* 0x000fea0003800200 */
.L_x_3273:
        /* <DEDUP_REMOVED lines=11> */
.L_x_3276:
[----:B------:R-:W-:Y:S05]  /*182c0*/  BSYNC.RECONVERGENT B1 ;  /* 0x0000000000017941 */ /* 0x000fea0003800200 */
.L_x_3275:
        /* <DEDUP_REMOVED lines=11> */
.L_x_3278:
[----:B------:R-:W-:Y:S05]  /*18380*/  BSYNC.RECONVERGENT B1 ;  /* 0x0000000000017941 */ /* 0x000fea0003800200 */
.L_x_3277:
        /* <DEDUP_REMOVED lines=11> */
.L_x_3280:
[----:B------:R-:W-:Y:S05]  /*18440*/  BSYNC.RECONVERGENT B1 ;  /* 0x0000000000017941 */ /* 0x000fea0003800200 */
.L_x_3279:
        /* <DEDUP_REMOVED lines=11> */
.L_x_3282:
[----:B------:R-:W-:Y:S05]  /*18500*/  BSYNC.RECONVERGENT B1 ;  /* 0x0000000000017941 */ /* 0x000fea0003800200 */
.L_x_3281:
        /* <DEDUP_REMOVED lines=11> */
.L_x_3284:
[----:B------:R-:W-:Y:S05]  /*185c0*/  BSYNC.RECONVERGENT B1 ;  /* 0x0000000000017941 */ /* 0x000fea0003800200 */
.L_x_3283:
        /* <DEDUP_REMOVED lines=27> */
.L_x_3286:
[----:B------:R-:W-:Y:S05]  /*18780*/  BSYNC.RECONVERGENT B1 ;  /* 0x0000000000017941 */ /* 0x000fea0003800200 */
.L_x_3285:
        /* <DEDUP_REMOVED lines=17> */
.L_x_3288:
[----:B------:R-:W-:Y:S05]  /*188a0*/  BSYNC.RECONVERGENT B1 ;  /* 0x0000000000017941 */ /* 0x000fea0003800200 */
.L_x_3287:
        /* <DEDUP_REMOVED lines=17> */
.L_x_3290:
[----:B------:R-:W-:Y:S05]  /*189c0*/  BSYNC.RECONVERGENT B1 ;  /* 0x0000000000017941 */ /* 0x000fea0003800200 */
.L_x_3289:
        /* <DEDUP_REMOVED lines=17> */
.L_x_3292:
[----:B------:R-:W-:Y:S05]  /*18ae0*/  BSYNC.RECONVERGENT B1 ;  /* 0x0000000000017941 */ /* 0x000fea0003800200 */
.L_x_3291:
        /* <DEDUP_REMOVED lines=17> */
.L_x_3294:
[----:B------:R-:W-:Y:S05]  /*18c00*/  BSYNC.RECONVERGENT B1 ;  /* 0x0000000000017941 */ /* 0x000fea0003800200 */
.L_x_3293:
        /* <DEDUP_REMOVED lines=17> */
.L_x_3296:
[----:B------:R-:W-:Y:S05]  /*18d20*/  BSYNC.RECONVERGENT B1 ;  /* 0x0000000000017941 */ /* 0x000fea0003800200 */
.L_x_3295:
        /* <DEDUP_REMOVED lines=17> */
.L_x_3298:
[----:B------:R-:W-:Y:S05]  /*18e40*/  BSYNC.RECONVERGENT B1 ;  /* 0x0000000000017941 */ /* 0x000fea0003800200 */
.L_x_3297:
        /* <DEDUP_REMOVED lines=17> */
.L_x_3300:
[----:B------:R-:W-:Y:S05]  /*18f60*/  BSYNC.RECONVERGENT B1 ;  /* 0x0000000000017941 */ /* 0x000fea0003800200 */
.L_x_3299:
        /* <DEDUP_REMOVED lines=17> */
.L_x_3302:
[----:B------:R-:W-:Y:S05]  /*19080*/  BSYNC.RECONVERGENT B1 ;  /* 0x0000000000017941 */ /* 0x000fea0003800200 */
.L_x_3301:
        /* <DEDUP_REMOVED lines=17> */
.L_x_3304:
[----:B------:R-:W-:Y:S05]  /*191a0*/  BSYNC.RECONVERGENT B1 ;  /* 0x0000000000017941 */ /* 0x000fea0003800200 */
.L_x_3303:
        /* <DEDUP_REMOVED lines=17> */
.L_x_3306:
[----:B------:R-:W-:Y:S05]  /*192c0*/  BSYNC.RECONVERGENT B1 ;  /* 0x0000000000017941 */ /* 0x000fea0003800200 */
.L_x_3305:
        /* <DEDUP_REMOVED lines=17> */
.L_x_3308:
[----:B------:R-:W-:Y:S05]  /*193e0*/  BSYNC.RECONVERGENT B1 ;  /* 0x0000000000017941 */ /* 0x000fea0003800200 */
.L_x_3307:
        /* <DEDUP_REMOVED lines=17> */
.L_x_3310:
[----:B------:R-:W-:Y:S05]  /*19500*/  BSYNC.RECONVERGENT B1 ;  /* 0x0000000000017941 */ /* 0x000fea0003800200 */
.L_x_3309:
        /* <DEDUP_REMOVED lines=17> */
.L_x_3312:
[----:B------:R-:W-:Y:S05]  /*19620*/  BSYNC.RECONVERGENT B1 ;  /* 0x0000000000017941 */ /* 0x000fea0003800200 */
.L_x_3311:
        /* <DEDUP_REMOVED lines=17> */
.L_x_3314:
[----:B------:R-:W-:Y:S05]  /*19740*/  BSYNC.RECONVERGENT B1 ;  /* 0x0000000000017941 */ /* 0x000fea0003800200 */
.L_x_3313:
        /* <DEDUP_REMOVED lines=19> */
.L_x_3316:
[----:B------:R-:W-:Y:S05]  /*19880*/  BSYNC.RECONVERGENT B1 ;  /* 0x0000000000017941 */ /* 0x000fea0003800200 */
.L_x_3315:
        /* <DEDUP_REMOVED lines=43> */
.L_x_3320:
[----:B------:R-:W-:Y:S05]  /*19b40*/  BSYNC.RECONVERGENT B2 ;  /* 0x0000000000027941 */ /* 0x000fea0003800200 */
.L_x_3319:
        /* <DEDUP_REMOVED lines=13> */
.L_x_3322:
[----:B------:R-:W-:Y:S05]  /*19c20*/  BSYNC.RECONVERGENT B2 ;  /* 0x0000000000027941 */ /* 0x000fea0003800200 */
.L_x_3321:
        /* <DEDUP_REMOVED lines=13> */
.L_x_3324:
[----:B------:R-:W-:Y:S05]  /*19d00*/  BSYNC.RECONVERGENT B2 ;  /* 0x0000000000027941 */ /* 0x000fea0003800200 */
.L_x_3323:
        /* <DEDUP_REMOVED lines=19> */
.L_x_3326:
[----:B------:R-:W-:Y:S05]  /*19e40*/  BSYNC.RECONVERGENT B2 ;  /* 0x0000000000027941 */ /* 0x000fea0003800200 */
.L_x_3325:
        /* <DEDUP_REMOVED lines=13> */
.L_x_3328:
[----:B------:R-:W-:Y:S05]  /*19f20*/  BSYNC.RECONVERGENT B2 ;  /* 0x0000000000027941 */ /* 0x000fea0003800200 */
.L_x_3327:
        /* <DEDUP_REMOVED lines=13> */
.L_x_3330:
[----:B------:R-:W-:Y:S05]  /*1a000*/  BSYNC.RECONVERGENT B2 ;  /* 0x0000000000027941 */ /* 0x000fea0003800200 */
.L_x_3329:
        /* <DEDUP_REMOVED lines=13> */
.L_x_3332:
[----:B------:R-:W-:Y:S05]  /*1a0e0*/  BSYNC.RECONVERGENT B2 ;  /* 0x0000000000027941 */ /* 0x000fea0003800200 */
.L_x_3331:
        /* <DEDUP_REMOVED lines=13> */
.L_x_3334:
[----:B------:R-:W-:Y:S05]  /*1a1c0*/  BSYNC.RECONVERGENT B2 ;  /* 0x0000000000027941 */ /* 0x000fea0003800200 */
.L_x_3333:
        /* <DEDUP_REMOVED lines=13> */
.L_x_3336:
[----:B------:R-:W-:Y:S05]  /*1a2a0*/  BSYNC.RECONVERGENT B2 ;  /* 0x0000000000027941 */ /* 0x000fea0003800200 */
.L_x_3335:
        /* <DEDUP_REMOVED lines=18> */
.L_x_3338:
[----:B------:R-:W-:Y:S05]  /*1a3d0*/  BSYNC.RECONVERGENT B2 ;  /* 0x0000000000027941 */ /* 0x000fea0003800200 */
.L_x_3337:
        /* <DEDUP_REMOVED lines=12> */
.L_x_3340:
[----:B------:R-:W-:Y:S05]  /*1a4a0*/  BSYNC.RECONVERGENT B2 ;  /* 0x0000000000027941 */ /* 0x000fea0003800200 */
.L_x_3339:
        /* <DEDUP_REMOVED lines=10> */
.L_x_3342:
[----:B------:R-:W-:Y:S05]  /*1a550*/  BSYNC.RECONVERGENT B2 ;  /* 0x0000000000027941 */ /* 0x000fea0003800200 */
.L_x_3341:
        /* <DEDUP_REMOVED lines=13> */
.L_x_3344:
[----:B------:R-:W-:Y:S05]  /*1a630*/  BSYNC.RECONVERGENT B2 ;  /* 0x0000000000027941 */ /* 0x000fea0003800200 */
.L_x_3343:
        /* <DEDUP_REMOVED lines=10> */
.L_x_3346:
[----:B------:R-:W-:Y:S05]  /*1a6e0*/  BSYNC.RECONVERGENT B2 ;  /* 0x0000000000027941 */ /* 0x000fea0003800200 */
.L_x_3345:
        /* <DEDUP_REMOVED lines=9> */
.L_x_3318:
[----:B------:R-:W-:Y:S05]  /*1a780*/  BSYNC.RECONVERGENT B1 ;  /* 0x0000000000017941 */ /* 0x000fea0003800200 */
.L_x_3317:
[----:B------:R-:W-:Y:S01]  /*1a790*/  ISETP.NE.AND P0, PT, R30, RZ, PT ;  /* 0x000000ff1e00720c */ /* 0x000fe20003f05270 */
[----:B01234-:R-:W-:Y:S01]  /*1a7a0*/  VIADD R11, R11, 0x40 ;  /* 0x000000400b0b7836 */ /* 0x01ffe20000000000 */
[----:B------:R-:W-:-:S11]  /*1a7b0*/  LOP3.LUT R9, R8, R9, R26, 0xfe, !PT ;  /* 0x0000000908097212 */ /* 0x000fd600078efe1a */
[----:B------:R-:W-:Y:S05]  /*1a7c0*/  @P0 BRA `(.L_x_3347) ;  /* 0xffffffc800e80947 */ /* 0x000fea000383ffff */
[----:B------:R-:W-:-:S13]  /*1a7d0*/  ISETP.NE.AND P0, PT, R9, 0x3, PT ;  /* 0x000000030900780c */ /* 0x000fda0003f05270 */
[----:B------:R-:W-:Y:S05]  /*1a7e0*/  @!P0 BRA `(.L_x_2771) ;  /* 0x000000fc00648947 */ /* 0x000fea0003800000 */
[----:B------:R-:W-:-:S07]  /*1a7f0*/  IMAD.MOV.U32 R6, RZ, RZ, RZ ;  /* 0x000000ffff067224 */ /* 0x000fce00078e00ff */
.L_x_3444:
        /* <DEDUP_REMOVED lines=107> */
.L_x_3349:
[----:B------:R-:W-:Y:S05]  /*1aeb0*/  BSYNC.RECONVERGENT B1 ;  /* 0x0000000000017941 */ /* 0x000fea0003800200 */
.L_x_3348:
        /* <DEDUP_REMOVED lines=13> */
.L_x_3351:
[----:B------:R-:W-:Y:S05]  /*1af90*/  BSYNC.RECONVERGENT B1 ;  /* 0x0000000000017941 */ /* 0x000fea0003800200 */
.L_x_3350:
        /* <DEDUP_REMOVED lines=12> */
.L_x_3353:
[----:B------:R-:W-:Y:S05]  /*1b060*/  BSYNC.RECONVERGENT B1 ;  /* 0x0000000000017941 */ /* 0x000fea0003800200 */
.L_x_3352:
        /* <DEDUP_REMOVED lines=12> */
.L_x_3355:
[----:B------:R-:W-:Y:S05]  /*1b130*/  BSYNC.RECONVERGENT B1 ;  /* 0x0000000000017941 */ /* 0x000fea0003800200 */
.L_x_3354:
        /* <DEDUP_REMOVED lines=12> */
.L_x_3357:
[----:B------:R-:W-:Y:S05]  /*1b200*/  BSYNC.RECONVERGENT B1 ;  /* 0x0000000000017941 */ /* 0x000fea0003800200 */
.L_x_3356:
        /* <DEDUP_REMOVED lines=12> */
.L_x_3359:
[----:B------:R-:W-:Y:S05]  /*1b2d0*/  BSYNC.RECONVERGENT B1 ;  /* 0x0000000000017941 */ /* 0x000fea0003800200 */
.L_x_3358:
        /* <DEDUP_REMOVED lines=12> */
.L_x_3361:
[----:B------:R-:W-:Y:S05]  /*1b3a0*/  BSYNC.RECONVERGENT B1 ;  /* 0x0000000000017941 */ /* 0x000fea0003800200 */
.L_x_3360:
        /* <DEDUP_REMOVED lines=12> */
.L_x_3363:
[----:B------:R-:W-:Y:S05]  /*1b470*/  BSYNC.RECONVERGENT B1 ;  /* 0x0000000000017941 */ /* 0x000fea0003800200 */
.L_x_3362:
        /* <DEDUP_REMOVED lines=12> */
.L_x_3365:
[----:B------:R-:W-:Y:S05]  /*1b540*/  BSYNC.RECONVERGENT B1 ;  /* 0x0000000000017941 */ /* 0x000fea0003800200 */
.L_x_3364:
        /* <DEDUP_REMOVED lines=12> */
.L_x_3367:
[----:B------:R-:W-:Y:S05]  /*1b610*/  BSYNC.RECONVERGENT B1 ;  /* 0x0000000000017941 */ /* 0x000fea0003800200 */
.L_x_3366:
        /* <DEDUP_REMOVED lines=12> */
.L_x_3369:
[----:B------:R-:W-:Y:S05]  /*1b6e0*/  BSYNC.RECONVERGENT B1 ;  /* 0x0000000000017941 */ /* 0x000fea0003800200 */
.L_x_3368:
        /* <DEDUP_REMOVED lines=11> */
.L_x_3371:
[----:B------:R-:W-:Y:S05]  /*1b7a0*/  BSYNC.RECONVERGENT B1 ;  /* 0x0000000000017941 */ /* 0x000fea0003800200 */
.L_x_3370:
        /* <DEDUP_REMOVED lines=11> */
.L_x_3373:
[----:B------:R-:W-:Y:S05]  /*1b860*/  BSYNC.RECONVERGENT B1 ;  /* 0x0000000000017941 */ /* 0x000fea0003800200 */
.L_x_3372:
        /* <DEDUP_REMOVED lines=11> */
.L_x_3375:
[----:B------:R-:W-:Y:S05]  /*1b920*/  BSYNC.RECONVERGENT B1 ;  /* 0x0000000000017941 */ /* 0x000fea0003800200 */
.L_x_3374:
        /* <DEDUP_REMOVED lines=11> */
.L_x_3377:
[----:B------:R-:W-:Y:S05]  /*1b9e0*/  BSYNC.RECONVERGENT B1 ;  /* 0x0000000000017941 */ /* 0x000fea0003800200 */
.L_x_3376:
        /* <DEDUP_REMOVED lines=11> */
.L_x_3379:
[----:B------:R-:W-:Y:S05]  /*1baa0*/  BSYNC.RECONVERGENT B1 ;  /* 0x0000000000017941 */ /* 0x000fea0003800200 */
.L_x_3378:
        /* <DEDUP_REMOVED lines=11> */
.L_x_3381:
[----:B------:R-:W-:Y:S05]  /*1bb60*/  BSYNC.RECONVERGENT B1 ;  /* 0x0000000000017941 */ /* 0x000fea0003800200 */
.L_x_3380:
        /* <DEDUP_REMOVED lines=27> */
.L_x_3383:
[----:B------:R-:W-:Y:S05]  /*1bd20*/  BSYNC.RECONVERGENT B1 ;  /* 0x0000000000017941 */ /* 0x000fea0003800200 */
.L_x_3382:
        /* <DEDUP_REMOVED lines=17> */
.L_x_3385:
[----:B------:R-:W-:Y:S05]  /*1be40*/  BSYNC.RECONVERGENT B1 ;  /* 0x0000000000017941 */ /* 0x000fea0003800200 */
.L_x_3384:
        /* <DEDUP_REMOVED lines=17> */
.L_x_3387:
[----:B------:R-:W-:Y:S05]  /*1bf60*/  BSYNC.RECONVERGENT B1 ;  /* 0x0000000000017941 */ /* 0x000fea0003800200 */
.L_x_3386:
        /* <DEDUP_REMOVED lines=17> */
.L_x_3389:
[----:B------:R-:W-:Y:S05]  /*1c080*/  BSYNC.RECONVERGENT B1 ;  /* 0x0000000000017941 */ /* 0x000fea0003800200 */
.L_x_3388:
        /* <DEDUP_REMOVED lines=17> */
.L_x_3391:
[----:B------:R-:W-:Y:S05]  /*1c1a0*/  BSYNC.RECONVERGENT B1 ;  /* 0x0000000000017941 */ /* 0x000fea0003800200 */
.L_x_3390:
        /* <DEDUP_REMOVED lines=17> */
.L_x_3393:
[----:B------:R-:W-:Y:S05]  /*1c2c0*/  BSYNC.RECONVERGENT B1 ;  /* 0x0000000000017941 */ /* 0x000fea0003800200 */
.L_x_3392:
        /* <DEDUP_REMOVED lines=17> */
.L_x_3395:
[----:B------:R-:W-:Y:S05]  /*1c3e0*/  BSYNC.RECONVERGENT B1 ;  /* 0x0000000000017941 */ /* 0x000fea0003800200 */
.L_x_3394:
        /* <DEDUP_REMOVED lines=17> */
.L_x_3397:
[----:B------:R-:W-:Y:S05]  /*1c500*/  BSYNC.RECONVERGENT B1 ;  /* 0x0000000000017941 */ /* 0x000fea0003800200 */
.L_x_3396:
        /* <DEDUP_REMOVED lines=17> */
.L_x_3399:
[----:B------:R-:W-:Y:S05]  /*1c620*/  BSYNC.RECONVERGENT B1 ;  /* 0x0000000000017941 */ /* 0x000fea0003800200 */
.L_x_3398:
        /* <DEDUP_REMOVED lines=17> */
.L_x_3401:
[----:B------:R-:W-:Y:S05]  /*1c740*/  BSYNC.RECONVERGENT B1 ;  /* 0x0000000000017941 */ /* 0x000fea0003800200 */
.L_x_3400:
        /* <DEDUP_REMOVED lines=17> */
.L_x_3403:
[----:B------:R-:W-:Y:S05]  /*1c860*/  BSYNC.RECONVERGENT B1 ;  /* 0x0000000000017941 */ /* 0x000fea0003800200 */
.L_x_3402:
        /* <DEDUP_REMOVED lines=17> */
.L_x_3405:
[----:B------:R-:W-:Y:S05]  /*1c980*/  BSYNC.RECONVERGENT B1 ;  /* 0x0000000000017941 */ /* 0x000fea0003800200 */
.L_x_3404:
        /* <DEDUP_REMOVED lines=17> */
.L_x_3407:
[----:B------:R-:W-:Y:S05]  /*1caa0*/  BSYNC.RECONVERGENT B1 ;  /* 0x0000000000017941 */ /* 0x000fea0003800200 */
.L_x_3406:
        /* <DEDUP_REMOVED lines=17> */
.L_x_3409:
[----:B------:R-:W-:Y:S05]  /*1cbc0*/  BSYNC.RECONVERGENT B1 ;  /* 0x0000000000017941 */ /* 0x000fea0003800200 */
.L_x_3408:
        /* <DEDUP_REMOVED lines=17> */
.L_x_3411:
[----:B------:R-:W-:Y:S05]  /*1cce0*/  BSYNC.RECONVERGENT B1 ;  /* 0x0000000000017941 */ /* 0x000fea0003800200 */
.L_x_3410:
        /* <DEDUP_REMOVED lines=19> */
.L_x_3413:
[----:B------:R-:W-:Y:S05]  /*1ce20*/  BSYNC.RECONVERGENT B1 ;  /* 0x0000000000017941 */ /* 0x000fea0003800200 */
.L_x_3412:
        /* <DEDUP_REMOVED lines=43> */
.L_x_3417:
[----:B------:R-:W-:Y:S05]  /*1d0e0*/  BSYNC.RECONVERGENT B2 ;  /* 0x0000000000027941 */ /* 0x000fea0003800200 */
.L_x_3416:
        /* <DEDUP_REMOVED lines=13> */
.L_x_3419:
[----:B------:R-:W-:Y:S05]  /*1d1c0*/  BSYNC.RECONVERGENT B2 ;  /* 0x0000000000027941 */ /* 0x000fea0003800200 */
.L_x_3418:
        /* <DEDUP_REMOVED lines=13> */
.L_x_3421:
[----:B------:R-:W-:Y:S05]  /*1d2a0*/  BSYNC.RECONVERGENT B2 ;  /* 0x0000000000027941 */ /* 0x000fea0003800200 */
.L_x_3420:
        /* <DEDUP_REMOVED lines=19> */
.L_x_3423:
[----:B------:R-:W-:Y:S05]  /*1d3e0*/  BSYNC.RECONVERGENT B2 ;  /* 0x0000000000027941 */ /* 0x000fea0003800200 */
.L_x_3422:
        /* <DEDUP_REMOVED lines=13> */
.L_x_3425:
[----:B------:R-:W-:Y:S05]  /*1d4c0*/  BSYNC.RECONVERGENT B2 ;  /* 0x0000000000027941 */ /* 0x000fea0003800200 */
.L_x_3424:
        /* <DEDUP_REMOVED lines=13> */
.L_x_3427:
[----:B------:R-:W-:Y:S05]  /*1d5a0*/  BSYNC.RECONVERGENT B2 ;  /* 0x0000000000027941 */ /* 0x000fea0003800200 */
.L_x_3426:
        /* <DEDUP_REMOVED lines=13> */
.L_x_3429:
[----:B------:R-:W-:Y:S05]  /*1d680*/  BSYNC.RECONVERGENT B2 ;  /* 0x0000000000027941 */ /* 0x000fea0003800200 */
.L_x_3428:
        /* <DEDUP_REMOVED lines=13> */
.L_x_3431:
[----:B------:R-:W-:Y:S05]  /*1d760*/  BSYNC.RECONVERGENT B2 ;  /* 0x0000000000027941 */ /* 0x000fea0003800200 */
.L_x_3430:
        /* <DEDUP_REMOVED lines=13> */
.L_x_3433:
[----:B------:R-:W-:Y:S05]  /*1d840*/  BSYNC.RECONVERGENT B2 ;  /* 0x0000000000027941 */ /* 0x000fea0003800200 */
.L_x_3432:
        /* <DEDUP_REMOVED lines=18> */
.L_x_3435:
[----:B------:R-:W-:Y:S05]  /*1d970*/  BSYNC.RECONVERGENT B2 ;  /* 0x0000000000027941 */ /* 0x000fea0003800200 */
.L_x_3434:
        /* <DEDUP_REMOVED lines=12> */
.L_x_3437:
[----:B------:R-:W-:Y:S05]  /*1da40*/  BSYNC.RECONVERGENT B2 ;  /* 0x0000000000027941 */ /* 0x000fea0003800200 */
.L_x_3436:
        /* <DEDUP_REMOVED lines=10> */
.L_x_3439:
[----:B------:R-:W-:Y:S05]  /*1daf0*/  BSYNC.RECONVERGENT B2 ;  /* 0x0000000000027941 */ /* 0x000fea0003800200 */
.L_x_3438:
        /* <DEDUP_REMOVED lines=13> */
.L_x_3441:
[----:B------:R-:W-:Y:S05]  /*1dbd0*/  BSYNC.RECONVERGENT B2 ;  /* 0x0000000000027941 */ /* 0x000fea0003800200 */
.L_x_3440:
        /* <DEDUP_REMOVED lines=10> */
.L_x_3443:
[----:B------:R-:W-:Y:S05]  /*1dc80*/  BSYNC.RECONVERGENT B2 ;  /* 0x0000000000027941 */ /* 0x000fea0003800200 */
.L_x_3442:
        /* <DEDUP_REMOVED lines=9> */
.L_x_3415:
[----:B------:R-:W-:Y:S05]  /*1dd20*/  BSYNC.RECONVERGENT B1 ;  /* 0x0000000000017941 */ /* 0x000fea0003800200 */
.L_x_3414:
[----:B------:R-:W-:Y:S02]  /*1dd30*/  ISETP.NE.AND P0, PT, R31, RZ, PT ;  /* 0x000000ff1f00720c */ /* 0x000fe40003f05270 */
[----:B------:R-:W-:-:S11]  /*1dd40*/  LOP3.LUT R9, R4, R9, R26, 0xfe, !PT ;  /* 0x0000000904097212 */ /* 0x000fd600078efe1a */
[----:B------:R-:W-:Y:S05]  /*1dd50*/  @P0 BRA `(.L_x_3444) ;  /* 0xffffffc800a80947 */ /* 0x000fea000383ffff */
[----:B------:R-:W-:-:S13]  /*1dd60*/  ISETP.NE.AND P0, PT, R9, 0x3, PT ;  /* 0x000000030900780c */ /* 0x000fda0003f05270 */
[----:B------:R-:W-:Y:S05]  /*1dd70*/  @!P0 BRA `(.L_x_2771) ;  /* 0x000000c800008947 */ /* 0x000fea0003800000 */
[----:B------:R-:W-:-:S07]  /*1dd80*/  IMAD.MOV.U32 R11, RZ, RZ, RZ ;  /* 0x000000ffff0b7224 */ /* 0x000fce00078e00ff */
.L_x_3540:
[C---:B------:R-:W-:Y:S02]  /*1dd90*/  IMAD R24, R11.reuse, 0x40, R10 ;  /* 0x000000400b187824 */ /* 0x040fe400078e020a */
[----:B------:R-:W-:Y:S02]  /*1dda0*/  VIADD R11, R11, 0x4 ;  /* 0x000000040b0b7836 */ /* 0x000fe40000000000 */
[----:B-1----:R-:W-:-:S03]  /*1ddb0*/  IMAD.MOV.U32 R25, RZ, RZ, RZ ;  /* 0x000000ffff197224 */ /* 0x002fc600078e00ff */
[----:B------:R-:W-:-:S04]  /*1ddc0*/  ISETP.GE.U32.AND P0, PT, R11, 0x10, PT ;  /* 0x000000100b00780c */ /* 0x000fc80003f06070 */
[----:B------:R-:W-:-:S09]  /*1ddd0*/  P2R R32, PR, RZ, 0x1 ;  /* 0x00000001ff207803 */ /* 0x000fd20000000000 */
.L_x_3539:
        /* <DEDUP_REMOVED lines=103> */
.L_x_3446:
[----:B------:R-:W-:Y:S05]  /*1e450*/  BSYNC.RECONVERGENT B1 ;  /* 0x0000000000017941 */ /* 0x000fea0003800200 */
.L_x_3445:
        /* <DEDUP_REMOVED lines=12> */
.L_x_3448:
[----:B------:R-:W-:Y:S05]  /*1e520*/  BSYNC.RECONVERGENT B1 ;  /* 0x0000000000017941 */ /* 0x000fea0003800200 */
.L_x_3447:
        /* <DEDUP_REMOVED lines=12> */
.L_x_3450:
[----:B------:R-:W-:Y:S05]  /*1e5f0*/  BSYNC.RECONVERGENT B1 ;  /* 0x0000000000017941 */ /* 0x000fea0003800200 */
.L_x_3449:
        /* <DEDUP_REMOVED lines=12> */
.L_x_3452:
[----:B------:R-:W-:Y:S05]  /*1e6c0*/  BSYNC.RECONVERGENT B1 ;  /* 0x0000000000017941 */ /* 0x000fea0003800200 */
.L_x_3451:
        /* <DEDUP_REMOVED lines=12> */
.L_x_3454:
[----:B------:R-:W-:Y:S05]  /*1e790*/  BSYNC.RECONVERGENT B1 ;  /* 0x0000000000017941 */ /* 0x000fea0003800200 */
.L_x_3453:
        /* <DEDUP_REMOVED lines=12> */
.L_x_3456:
[----:B------:R-:W-:Y:S05]  /*1e860*/  BSYNC.RECONVERGENT B1 ;  /* 0x0000000000017941 */ /* 0x000fea0003800200 */
.L_x_3455:
        /* <DEDUP_REMOVED lines=12> */
.L_x_3458:
[----:B------:R-:W-:Y:S05]  /*1e930*/  BSYNC.RECONVERGENT B1 ;  /* 0x0000000000017941 */ /* 0x000fea0003800200 */
.L_x_3457:
        /* <DEDUP_REMOVED lines=12> */
.L_x_3460:
[----:B------:R-:W-:Y:S05]  /*1ea00*/  BSYNC.RECONVERGENT B1 ;  /* 0x0000000000017941 */ /* 0x000fea0003800200 */
.L_x_3459:
        /* <DEDUP_REMOVED lines=12> */
.L_x_3462:
[----:B------:R-:W-:Y:S05]  /*1ead0*/  BSYNC.RECONVERGENT B1 ;  /* 0x0000000000017941 */ /* 0x000fea0003800200 */
.L_x_3461:
        /* <DEDUP_REMOVED lines=12> */
.L_x_3464:
[----:B------:R-:W-:Y:S05]  /*1eba0*/  BSYNC.RECONVERGENT B1 ;  /* 0x0000000000017941 */ /* 0x000fea0003800200 */
.L_x_3463:
        /* <DEDUP_REMOVED lines=12> */
.L_x_3466:
[----:B------:R-:W-:Y:S05]  /*1ec70*/  BSYNC.RECONVERGENT B1 ;  /* 0x0000000000017941 */ /* 0x000fea0003800200 */
.L_x_3465:
        /* <DEDUP_REMOVED lines=11> */
.L_x_3468:
[----:B------:R-:W-:Y:S05]  /*1ed30*/  BSYNC.RECONVERGENT B1 ;  /* 0x0000000000017941 */ /* 0x000fea0003800200 */
.L_x_3467:
        /* <DEDUP_REMOVED lines=11> */
.L_x_3470:
[----:B------:R-:W-:Y:S05]  /*1edf0*/  BSYNC.RECONVERGENT B1 ;  /* 0x0000000000017941 */ /* 0x000fea0003800200 */
.L_x_3469:
        /* <DEDUP_REMOVED lines=11> */
.L_x_3472:
[----:B------:R-:W-:Y:S05]  /*1eeb0*/  BSYNC.RECONVERGENT B1 ;  /* 0x0000000000017941 */ /* 0x000fea0003800200 */
.L_x_3471:
        /* <DEDUP_REMOVED lines=11> */
.L_x_3474:
[----:B------:R-:W-:Y:S05]  /*1ef70*/  BSYNC.RECONVERGENT B1 ;  /* 0x0000000000017941 */ /* 0x000fea0003800200 */
.L_x_3473:
        /* <DEDUP_REMOVED lines=11> */
.L_x_3476:
[----:B------:R-:W-:Y:S05]  /*1f030*/  BSYNC.RECONVERGENT B1 ;  /* 0x0000000000017941 */ /* 0x000fea0003800200 */
.L_x_3475:
        /* <DEDUP_REMOVED lines=27> */
.L_x_3478:
[----:B------:R-:W-:Y:S05]  /*1f1f0*/  BSYNC.RECONVERGENT B1 ;  /* 0x0000000000017941 */ /* 0x000fea0003800200 */
.L_x_3477:
        /* <DEDUP_REMOVED lines=17> */
.L_x_3480:
[----:B------:R-:W-:Y:S05]  /*1f310*/  BSYNC.RECONVERGENT B1 ;  /* 0x0000000000017941 */ /* 0x000fea0003800200 */
.L_x_3479:
        /* <DEDUP_REMOVED lines=17> */
.L_x_3482:
[----:B------:R-:W-:Y:S05]  /*1f430*/  BSYNC.RECONVERGENT B1 ;  /* 0x0000000000017941 */ /* 0x000fea0003800200 */
.L_x_3481:
        /* <DEDUP_REMOVED lines=17> */
.L_x_3484:
[----:B------:R-:W-:Y:S05]  /*1f550*/  BSYNC.RECONVERGENT B1 ;  /* 0x0000000000017941 */ /* 0x000fea0003800200 */
.L_x_3483:
        /* <DEDUP_REMOVED lines=17> */
.L_x_3486:
[----:B------:R-:W-:Y:S05]  /*1f670*/  BSYNC.RECONVERGENT B1 ;  /* 0x0000000000017941 */ /* 0x000fea0003800200 */
.L_x_3485:
        /* <DEDUP_REMOVED lines=17> */
.L_x_3488:
[----:B------:R-:W-:Y:S05]  /*1f790*/  BSYNC.RECONVERGENT B1 ;  /* 0x0000000000017941 */ /* 0x000fea0003800200 */
.L_x_3487:
        /* <DEDUP_REMOVED lines=17> */
.L_x_3490:
[----:B------:R-:W-:Y:S05]  /*1f8b0*/  BSYNC.RECONVERGENT B1 ;  /* 0x0000000000017941 */ /* 0x000fea0003800200 */
.L_x_3489:
        /* <DEDUP_REMOVED lines=17> */
.L_x_3492:
[----:B------:R-:W-:Y:S05]  /*1f9d0*/  BSYNC.RECONVERGENT B1 ;  /* 0x0000000000017941 */ /* 0x000fea0003800200 */
.L_x_3491:
        /* <DEDUP_REMOVED lines=17> */
.L_x_3494:
[----:B------:R-:W-:Y:S05]  /*1faf0*/  BSYNC.RECONVERGENT B1 ;  /* 0x0000000000017941 */ /* 0x000fea0003800200 */
.L_x_3493:
        /* <DEDUP_REMOVED lines=17> */
.L_x_3496:
[----:B------:R-:W-:Y:S05]  /*1fc10*/  BSYNC.RECONVERGENT B1 ;  /* 0x0000000000017941 */ /* 0x000fea0003800200 */
.L_x_3495:
        /* <DEDUP_REMOVED lines=17> */
.L_x_3498:
[----:B------:R-:W-:Y:S05]  /*1fd30*/  BSYNC.RECONVERGENT B1 ;  /* 0x0000000000017941 */ /* 0x000fea0003800200 */
.L_x_3497:
        /* <DEDUP_REMOVED lines=17> */
.L_x_3500:
[----:B------:R-:W-:Y:S05]  /*1fe50*/  BSYNC.RECONVERGENT B1 ;  /* 0x0000000000017941 */ /* 0x000fea0003800200 */
.L_x_3499:
        /* <DEDUP_REMOVED lines=17> */
.L_x_3502:
[----:B------:R-:W-:Y:S05]  /*1ff70*/  BSYNC.RECONVERGENT B1 ;  /* 0x0000000000017941 */ /* 0x000fea0003800200 */
.L_x_3501:
        /* <DEDUP_REMOVED lines=17> */
.L_x_3504:
[----:B------:R-:W-:Y:S05]  /*20090*/  BSYNC.RECONVERGENT B1 ;  /* 0x0000000000017941 */ /* 0x000fea0003800200 */
.L_x_3503:
        /* <DEDUP_REMOVED lines=17> */
.L_x_3506:
[----:B------:R-:W-:Y:S05]  /*201b0*/  BSYNC.RECONVERGENT B1 ;  /* 0x0000000000017941 */ /* 0x000fea0003800200 */
.L_x_3505:
        /* <DEDUP_REMOVED lines=17> */
.L_x_3508:
[----:B------:R-:W-:Y:S05]  /*202d0*/  BSYNC.RECONVERGENT B1 ;  /* 0x0000000000017941 */ /* 0x000fea0003800200 */
.L_x_3507:
        /* <DEDUP_REMOVED lines=43> */
.L_x_3512:
[----:B------:R-:W-:Y:S05]  /*20590*/  BSYNC.RECONVERGENT B2 ;  /* 0x0000000000027941 */ /* 0x000fea0003800200 */
.L_x_3511:
        /* <DEDUP_REMOVED lines=13> */
.L_x_3514:
[----:B------:R-:W-:Y:S05]  /*20670*/  BSYNC.RECONVERGENT B2 ;  /* 0x0000000000027941 */ /* 0x000fea0003800200 */
.L_x_3513:
        /* <DEDUP_REMOVED lines=13> */
.L_x_3516:
[----:B------:R-:W-:Y:S05]  /*20750*/  BSYNC.RECONVERGENT B2 ;  /* 0x0000000000027941 */ /* 0x000fea0003800200 */
.L_x_3515:
        /* <DEDUP_REMOVED lines=13> */
.L_x_3518:
[----:B------:R-:W-:Y:S05]  /*20830*/  BSYNC.RECONVERGENT B2 ;  /* 0x0000000000027941 */ /* 0x000fea0003800200 */
.L_x_3517:
        /* <DEDUP_REMOVED lines=18> */
.L_x_3520:
[----:B------:R-:W-:Y:S05]  /*20960*/  BSYNC.RECONVERGENT B2 ;  /* 0x0000000000027941 */ /* 0x000fea0003800200 */
.L_x_3519:
        /* <DEDUP_REMOVED lines=13> */
.L_x_3522:
[----:B------:R-:W-:Y:S05]  /*20a40*/  BSYNC.RECONVERGENT B2 ;  /* 0x0000000000027941 */ /* 0x000fea0003800200 */
.L_x_3521:
        /* <DEDUP_REMOVED lines=13> */
.L_x_3524:
[----:B------:R-:W-:Y:S05]  /*20b20*/  BSYNC.RECONVERGENT B2 ;  /* 0x0000000000027941 */ /* 0x000fea0003800200 */
.L_x_3523:
        /* <DEDUP_REMOVED lines=13> */
.L_x_3526:
[----:B------:R-:W-:Y:S05]  /*20c00*/  BSYNC.RECONVERGENT B2 ;  /* 0x0000000000027941 */ /* 0x000fea0003800200 */
.L_x_3525:
        /* <DEDUP_REMOVED lines=13> */
.L_x_3528:
[----:B------:R-:W-:Y:S05]  /*20ce0*/  BSYNC.RECONVERGENT B2 ;  /* 0x0000000000027941 */ /* 0x000fea0003800200 */
.L_x_3527:
        /* <DEDUP_REMOVED lines=18> */
.L_x_3530:
[----:B------:R-:W-:Y:S05]  /*20e10*/  BSYNC.RECONVERGENT B2 ;  /* 0x0000000000027941 */ /* 0x000fea0003800200 */
.L_x_3529:
        /* <DEDUP_REMOVED lines=12> */
.L_x_3532:
[----:B------:R-:W-:Y:S05]  /*20ee0*/  BSYNC.RECONVERGENT B2 ;  /* 0x0000000000027941 */ /* 0x000fea0003800200 */
.L_x_3531:
        /* <DEDUP_REMOVED lines=12> */
.L_x_3534:
[----:B------:R-:W-:Y:S05]  /*20fb0*/  BSYNC.RECONVERGENT B2 ;  /* 0x0000000000027941 */ /* 0x000fea0003800200 */
.L_x_3533:
        /* <DEDUP_REMOVED lines=13> */
.L_x_3536:
[----:B------:R-:W-:Y:S05]  /*21090*/  BSYNC.RECONVERGENT B2 ;  /* 0x0000000000027941 */ /* 0x000fea0003800200 */
.L_x_3535:
        /* <DEDUP_REMOVED lines=10> */
.L_x_3538:
[----:B------:R-:W-:Y:S05]  /*21140*/  BSYNC.RECONVERGENT B2 ;  /* 0x0000000000027941 */ /* 0x000fea0003800200 */
.L_x_3537:
        /* <DEDUP_REMOVED lines=9> */
.L_x_3510:
[----:B------:R-:W-:Y:S05]  /*211e0*/  BSYNC.RECONVERGENT B1 ;  /* 0x0000000000017941 */ /* 0x000fea0003800200 */
.L_x_3509:
[----:B------:R-:W-:Y:S01]  /*211f0*/  LOP3.LUT R9, R8, R9, R27, 0xfe, !PT ;  /* 0x0000000908097212 */ /* 0x000fe200078efe1b */
[----:B01234-:R-:W-:Y:S01]  /*21200*/  VIADD R24, R24, 0x10 ;  /* 0x0000001018187836 */ /* 0x01ffe20000000000 */
[----:B------:R-:W-:Y:S06]  /*21210*/  @!P4 BRA `(.L_x_3539) ;  /* 0xffffffc800f0c947 */ /* 0x000fec000383ffff */
[----:B------:R-:W-:-:S13]  /*21220*/  ISETP.NE.AND P0, PT, R32, RZ, PT ;  /* 0x000000ff2000720c */ /* 0x000fda0003f05270 */
[----:B------:R-:W-:Y:S05]  /*21230*/  @!P0 BRA `(.L_x_3540) ;  /* 0xffffffc800d48947 */ /* 0x000fea000383ffff */
[----:B------:R-:W-:-:S13]  /*21240*/  ISETP.NE.AND P0, PT, R9, 0x3, PT ;  /* 0x000000030900780c */ /* 0x000fda0003f05270 */
[----:B------:R-:W-:Y:S05]  /*21250*/  @!P0 BRA `(.L_x_2771) ;  /* 0x0000009000c88947 */ /* 0x000fea0003800000 */
[----:B------:R-:W-:Y:S02]  /*21260*/  IMAD.MOV.U32 R9, RZ, RZ, R3 ;  /* 0x000000ffff097224 */ /* 0x000fe400078e0003 */
[----:B------:R-:W-:Y:S02]  /*21270*/  IMAD.MOV.U32 R8, RZ, RZ, RZ ;  /* 0x000000ffff087224 */ /* 0x000fe400078e00ff */
[----:B------:R-:W-:-:S07]  /*21280*/  IMAD.MOV.U32 R11, RZ, RZ, RZ ;  /* 0x000000ffff0b7224 */ /* 0x000fce00078e00ff */
.L_x_3635:
        /* <DEDUP_REMOVED lines=104> */
.L_x_3542:
[----:B------:R-:W-:Y:S05]  /*21910*/  BSYNC.RECONVERGENT B1 ;  /* 0x0000000000017941 */ /* 0x000fea0003800200 */
.L_x_3541:
        /* <DEDUP_REMOVED lines=12> */
.L_x_3544:
[----:B------:R-:W-:Y:S05]  /*219e0*/  BSYNC.RECONVERGENT B1 ;  /* 0x0000000000017941 */ /* 0x000fea0003800200 */
.L_x_3543:
        /* <DEDUP_REMOVED lines=12> */
.L_x_3546:
[----:B------:R-:W-:Y:S05]  /*21ab0*/  BSYNC.RECONVERGENT B1 ;  /* 0x0000000000017941 */ /* 0x000fea0003800200 */
.L_x_3545:
        /* <DEDUP_REMOVED lines=12> */
.L_x_3548:
[----:B------:R-:W-:Y:S05]  /*21b80*/  BSYNC.RECONVERGENT B1 ;  /* 0x0000000000017941 */ /* 0x000fea0003800200 */
.L_x_3547:
        /* <DEDUP_REMOVED lines=12> */
.L_x_3550:
[----:B------:R-:W-:Y:S05]  /*21c50*/  BSYNC.RECONVERGENT B1 ;  /* 0x0000000000017941 */ /* 0x000fea0003800200 */
.L_x_3549:
        /* <DEDUP_REMOVED lines=12> */
.L_x_3552:
[----:B------:R-:W-:Y:S05]  /*21d20*/  BSYNC.RECONVERGENT B1 ;  /* 0x0000000000017941 */ /* 0x000fea0003800200 */
.L_x_3551:
        /* <DEDUP_REMOVED lines=12> */
.L_x_3554:
[----:B------:R-:W-:Y:S05]  /*21df0*/  BSYNC.RECONVERGENT B1 ;  /* 0x0000000000017941 */ /* 0x000fea0003800200 */
.L_x_3553:
        /* <DEDUP_REMOVED lines=12> */
.L_x_3556:
[----:B------:R-:W-:Y:S05]  /*21ec0*/  BSYNC.RECONVERGENT B1 ;  /* 0x0000000000017941 */ /* 0x000fea0003800200 */
.L_x_3555:
[----:B------:R-:W-:Y:S01]  /*21ed0*/  BSSY.RECONVERGENT B1, `(.L_x_3557) ;  /* 0x000000c000017945 */ /* 0x000fe20003800200 */
[----:B------:R-:W-:-:S03]  /*21ee0*/  ISETP.GE.AND P2, PT, R18, RZ, PT ;  /* 0x000000ff1200720c */ /* 0x000fc60003f46270 */
[----:B------:R-:W-:Y:S10]  /*21ef0*/  @!P0 BRA `(.L_x_3558) ;  /* 0x0000000000248947 */ /* 0x000ff40003800000 */
[----:B0123--:R-:W-:-:S04]  /*21f00*/  LOP3.LUT R25, R6, R24, RZ, 0x30, !PT ;  /* 0x0000001806197212 */ /* 0x00ffc800078e30ff */
[----:B----4-:R-:W0:Y:S02]  /*21f10*/  POPC R26, R25 ;  /* 0x00000019001a7309 */ /* 0x010e240000000000 */
[----:B0-----:R-:W-:-:S13]  /*21f20*/  ISETP.NE.AND P0, PT, R26, 0x1, PT ;  /* 0x000000011a00780c */ /* 0x001fda0003f05270 */
[----:B------:R-:W-:-:S04]  /*21f30*/  @!P0 LOP3.LUT R25, R25, 0x80000000, RZ, 0xfc, !PT ;  /* 0x8000000019198812 */ /* 0x000fc800078efcff */
[----:B------:R-:W-:Y:S01]  /*21f40*/  ISETP.NE.AND P0, PT, R6, R25, PT ;  /* 0x000000190600720c */ /* 0x000fe20003f05270 */
[----:B------:R0:W-:Y:S01]  /*21f50*/  STL [R9+-0x18], R25 ;  /* 0xffffe81909007387 */ /* 0x0001e20000100800 */
[----:B------:R-:W-:Y:S02]  /*21f60*/  IMAD.MOV.U32 R6, RZ, RZ, R25 ;  /* 0x000000ffff067224 */ /* 0x000fe400078e0019 */
[----:B------:R-:W-:-:S04]  /*21f70*/  SEL R26, RZ, 0x1, !P0 ;  /* 0x00000001ff1a7807 */ /* 0x000fc80004000000 */
[----:B------:R-:W-:-:S07]  /*21f80*/  LOP3.LUT R3, R3, R26, RZ, 0xfc, !PT ;  /* 0x0000001a03037212 */ /* 0x000fce00078efcff */
.L_x_3558:
[----:B------:R-:W-:Y:S05]  /*21f90*/  BSYNC.RECONVERGENT B1 ;  /* 0x0000000000017941 */ /* 0x000fea0003800200 */
.L_x_3557:
        /* <DEDUP_REMOVED lines=12> */
.L_x_3560:
[----:B------:R-:W-:Y:S05]  /*22060*/  BSYNC.RECONVERGENT B1 ;  /* 0x0000000000017941 */ /* 0x000fea0003800200 */
.L_x_3559:
[----:B------:R-:W-:Y:S04]  /*22070*/  BSSY.RECONVERGENT B1, `(.L_x_3561) ;  /* 0x000000b000017945 */ /* 0x000fe80003800200 */
[----:B------:R-:W-:Y:S05]  /*22080*/  @!P6 BRA `(.L_x_3562) ;  /* 0x000000000024e947 */ /* 0x000fea0003800000 */
[----:B0123--:R-:W-:-:S04]  /*22090*/  LOP3.LUT R25, R14, R24, RZ, 0x30, !PT ;  /* 0x000000180e197212 */ /* 0x00ffc800078e30ff */
[----:B----4-:R-:W0:Y:S02]  /*220a0*/  POPC R26, R25 ;  /* 0x00000019001a7309 */ /* 0x010e240000000000 */
[----:B0-----:R-:W-:-:S13]  /*220b0*/  ISETP.NE.AND P3, PT, R26, 0x1, PT ;  /* 0x000000011a00780c */ /* 0x001fda0003f65270 */
[----:B------:R-:W-:-:S04]  /*220c0*/  @!P3 LOP3.LUT R25, R25, 0x80000000, RZ, 0xfc, !PT ;  /* 0x800000001919b812 */ /* 0x000fc800078efcff */
[----:B------:R-:W-:Y:S01]  /*220d0*/  ISETP.NE.AND P3, PT, R14, R25, PT ;  /* 0x000000190e00720c */ /* 0x000fe20003f65270 */
[----:B------:R0:W-:Y:S01]  /*220e0*/  STL [R9+0x8], R25 ;  /* 0x0000081909007387 */ /* 0x0001e20000100800 */
[----:B------:R-:W-:Y:S02]  /*220f0*/  IMAD.MOV.U32 R14, RZ, RZ, R25 ;  /* 0x000000ffff0e7224 */ /* 0x000fe400078e0019 */
[----:B------:R-:W-:-:S04]  /*22100*/  SEL R26, RZ, 0x1, !P3 ;  /* 0x00000001ff1a7807 */ /* 0x000fc80005800000 */
[----:B------:R-:W-:-:S07]  /*22110*/  LOP3.LUT R3, R3, R26, RZ, 0xfc, !PT ;  /* 0x0000001a03037212 */ /* 0x000fce00078efcff */
.L_x_3562:
[----:B------:R-:W-:Y:S05]  /*22120*/  BSYNC.RECONVERGENT B1 ;  /* 0x0000000000017941 */ /* 0x000fea0003800200 */
.L_x_3561:
        /* <DEDUP_REMOVED lines=11> */
.L_x_3564:
[----:B------:R-:W-:Y:S05]  /*221e0*/  BSYNC.RECONVERGENT B1 ;  /* 0x0000000000017941 */ /* 0x000fea0003800200 */
.L_x_3563:
        /* <DEDUP_REMOVED lines=11> */
.L_x_3566:
[----:B------:R-:W-:Y:S05]  /*222a0*/  BSYNC.RECONVERGENT B1 ;  /* 0x0000000000017941 */ /* 0x000fea0003800200 */
.L_x_3565:
        /* <DEDUP_REMOVED lines=11> */
.L_x_3568:
[----:B------:R-:W-:Y:S05]  /*22360*/  BSYNC.RECONVERGENT B1 ;  /* 0x0000000000017941 */ /* 0x000fea0003800200 */
.L_x_3567:
        /* <DEDUP_REMOVED lines=11> */
.L_x_3570:
[----:B------:R-:W-:Y:S05]  /*22420*/  BSYNC.RECONVERGENT B1 ;  /* 0x0000000000017941 */ /* 0x000fea0003800200 */
.L_x_3569:
        /* <DEDUP_REMOVED lines=9> */
[----:B----4-:R-:W-:-:S04]  /*224c0*/  SEL R26, RZ, 0x1, !P0 ;  /* 0x00000001ff1a7807 */ /* 0x010fc80004000000 */
[----:B------:R-:W-:-:S07]  /*224d0*/  LOP3.LUT R3, R3, R26, RZ, 0xfc, !PT ;  /* 0x0000001a03037212 */ /* 0x000fce00078efcff */
.L_x_3572:
[----:B------:R-:W-:Y:S05]  /*224e0*/  BSYNC.RECONVERGENT B1 ;  /* 0x0000000000017941 */ /* 0x000fea0003800200 */
.L_x_3571:
        /* <DEDUP_REMOVED lines=18> */
[----:B-123--:R-:W-:-:S06]  /*22610*/  LOP3.LUT R25, R27, R4, RZ, 0x3c, !PT ;  /* 0x000000041b197212 */ /* 0x00efcc00078e3cff */
[----:B------:R-:W4:Y:S02]  /*22620*/  FLO.U32 R25, R25 ;  /* 0x0000001900197300 */ /* 0x000f2400000e0000 */
[----:B----4-:R-:W-:-:S05]  /*22630*/  IMAD R26, R25, 0x4, R0 ;  /* 0x00000004191a7824 */ /* 0x010fca00078e0200 */
[----:B------:R-:W2:Y:S02]  /*22640*/  LDL R24, [R26] ;  /* 0x000000001a187983 */ /* 0x000ea40000100800 */
[----:B--2---:R-:W-:-:S13]  /*22650*/  LOP3.LUT P0, RZ, R24, R27, RZ, 0xc0, !PT ;  /* 0x0000001b18ff7212 */ /* 0x004fda000780c0ff */
[----:B------:R-:W-:Y:S01]  /*22660*/  @!P0 LOP3.LUT R27, R24, R27, RZ, 0xfc, !PT ;  /* 0x0000001b181b8212 */ /* 0x000fe200078efcff */
[----:B------:R-:W-:Y:S02]  /*22670*/  IMAD.MOV.U32 R24, RZ, RZ, R4 ;  /* 0x000000ffff187224 */ /* 0x000fe400078e0004 */
[----:B------:R-:W-:Y:S02]  /*22680*/  @!P0 IMAD.MOV.U32 R24, RZ, RZ, RZ ;  /* 0x000000ffff188224 */ /* 0x000fe400078e00ff */
[----:B------:R0:W-:Y:S05]  /*22690*/  @!P0 STL [R26], R27 ;  /* 0x0000001b1a008387 */ /* 0x0001ea0000100800 */
.L_x_3574:
[----:B------:R-:W-:Y:S05]  /*226a0*/  BSYNC.RECONVERGENT B1 ;  /* 0x0000000000017941 */ /* 0x000fea0003800200 */
.L_x_3573:
[----:B------:R-:W5:Y:S01]  /*226b0*/  POPC R32, R20 ;  /* 0x0000001400207309 */ /* 0x000f620000000000 */
[----:B------:R-:W-:Y:S01]  /*226c0*/  BSSY.RECONVERGENT B1, `(.L_x_3575) ;  /* 0x0000010000017945 */ /* 0x000fe20003800200 */
[----:B-----5:R-:W-:-:S04]  /*226d0*/  ISETP.NE.AND P0, PT, R32, 0x2, PT ;  /* 0x000000022000780c */ /* 0x020fc80003f05270 */
[----:B------:R-:W-:-:S13]  /*226e0*/  ISETP.LT.OR P0, PT, R20, RZ, P0 ;  /* 0x000000ff1400720c */ /* 0x000fda0000701670 */
[----:B------:R-:W-:Y:S05]  /*226f0*/  @P0 BRA `(.L_x_3576) ;  /* 0x0000000000300947 */ /* 0x000fea0003800000 */
[----:B-123--:R-:W1:Y:S01]  /*22700*/  FLO.U32 R25, R20 ;  /* 0x0000001400197300 */ /* 0x00ee6200000e0000 */
[----:B0---4-:R-:W-:Y:S01]  /*22710*/  IMAD.MOV.U32 R26, RZ, RZ, -0x80000000 ;  /* 0x80000000ff1a7424 */ /* 0x011fe200078e00ff */
        /* <DEDUP_REMOVED lines=10> */
.L_x_3576:
[----:B------:R-:W-:Y:S05]  /*227c0*/  BSYNC.RECONVERGENT B1 ;  /* 0x0000000000017941 */ /* 0x000fea0003800200 */
.L_x_3575:
        /* <DEDUP_REMOVED lines=17> */
.L_x_3578:
[----:B------:R-:W-:Y:S05]  /*228e0*/  BSYNC.RECONVERGENT B1 ;  /* 0x0000000000017941 */ /* 0x000fea0003800200 */
.L_x_3577:
        /* <DEDUP_REMOVED lines=17> */
.L_x_3580:
[----:B------:R-:W-:Y:S05]  /*22a00*/  BSYNC.RECONVERGENT B1 ;  /* 0x0000000000017941 */ /* 0x000fea0003800200 */
.L_x_3579:
[----:B------:R-:W5:Y:S01]  /*22a10*/  POPC R35, R5 ;  /* 0x0000000500237309 */ /* 0x000f620000000000 */
[----:B------:R-:W-:Y:S01]  /*22a20*/  BSSY.RECONVERGENT B1, `(.L_x_3581) ;  /* 0x0000010000017945 */ /* 0x000fe20003800200 */
[----:B-----5:R-:W-:-:S04]  /*22a30*/  ISETP.NE.AND P0, PT, R35, 0x2, PT ;  /* 0x000000022300780c */ /* 0x020fc80003f05270 */
[----:B------:R-:W-:-:S13]  /*22a40*/  ISETP.LT.OR P0, PT, R5, RZ, P0 ;  /* 0x000000ff0500720c */ /* 0x000fda0000701670 */
[----:B------:R-:W-:Y:S05]  /*22a50*/  @P0 BRA `(.L_x_3582) ;  /* 0x0000000000300947 */ /* 0x000fea0003800000 */
[----:B-123--:R-:W1:Y:S01]  /*22a60*/  FLO.U32 R25, R5 ;  /* 0x0000000500197300 */ /* 0x00ee6200000e0000 */
[----:B------:R-:W-:Y:S01]  /*22a70*/  IMAD.MOV.U32 R28, RZ, RZ, -0x80000000 ;  /* 0x80000000ff1c7424 */ /* 0x000fe200078e00ff */
[----:B-1----:R-:W-:-:S04]  /*22a80*/  IADD3 R25, PT, PT, -R25, 0x1f, RZ ;  /* 0x0000001f19197810 */ /* 0x002fc80007ffe1ff */
[----:B------:R-:W-:-:S04]  /*22a90*/  SHF.R.U32.HI R28, RZ, R25, R28 ;  /* 0x00000019ff1c7219 */ /* 0x000fc8000001161c */
[----:B------:R-:W-:-:S06]  /*22aa0*/  LOP3.LUT R25, R28, R5, RZ, 0x3c, !PT ;  /* 0x000000051c197212 */ /* 0x000fcc00078e3cff */
[----:B------:R-:W0:Y:S02]  /*22ab0*/  FLO.U32 R25, R25 ;  /* 0x0000001900197300 */ /* 0x000e2400000e0000 */
[----:B0---4-:R-:W-:-:S05]  /*22ac0*/  IMAD R26, R25, 0x4, R0 ;  /* 0x00000004191a7824 */ /* 0x011fca00078e0200 */
[----:B------:R-:W2:Y:S02]  /*22ad0*/  LDL R27, [R26] ;  /* 0x000000001a1b7983 */ /* 0x000ea40000100800 */
[----:B--2---:R-:W-:-:S13]  /*22ae0*/  LOP3.LUT P0, RZ, R27, R28, RZ, 0xc0, !PT ;  /* 0x0000001c1bff7212 */ /* 0x004fda000780c0ff */
[----:B------:R-:W-:Y:S02]  /*22af0*/  @!P0 LOP3.LUT R27, R27, R28, RZ, 0xfc, !PT ;  /* 0x0000001c1b1b8212 */ /* 0x000fe400078efcff */
[----:B------:R-:W-:-:S03]  /*22b00*/  @P0 LOP3.LUT R24, R5, R24, RZ, 0xfc, !PT ;  /* 0x0000001805180212 */ /* 0x000fc600078efcff */
[----:B------:R0:W-:Y:S04]  /*22b10*/  @!P0 STL [R26], R27 ;  /* 0x0000001b1a008387 */ /* 0x0001e80000100800 */
.L_x_3582:
[----:B------:R-:W-:Y:S05]  /*22b20*/  BSYNC.RECONVERGENT B1 ;  /* 0x0000000000017941 */ /* 0x000fea0003800200 */
.L_x_3581:
        /* <DEDUP_REMOVED lines=17> */
.L_x_3584:
[----:B------:R-:W-:Y:S05]  /*22c40*/  BSYNC.RECONVERGENT B1 ;  /* 0x0000000000017941 */ /* 0x000fea0003800200 */
.L_x_3583:
        /* <DEDUP_REMOVED lines=17> */
.L_x_3586:
[----:B------:R-:W-:Y:S05]  /*22d60*/  BSYNC.RECONVERGENT B1 ;  /* 0x0000000000017941 */ /* 0x000fea0003800200 */
.L_x_3585:
        /* <DEDUP_REMOVED lines=17> */
.L_x_3588:
[----:B------:R-:W-:Y:S05]  /*22e80*/  BSYNC.RECONVERGENT B1 ;  /* 0x0000000000017941 */ /* 0x000fea0003800200 */
.L_x_3587:
        /* <DEDUP_REMOVED lines=17> */
.L_x_3590:
[----:B------:R-:W-:Y:S05]  /*22fa0*/  BSYNC.RECONVERGENT B1 ;  /* 0x0000000000017941 */ /* 0x000fea0003800200 */
.L_x_3589:
        /* <DEDUP_REMOVED lines=17> */
.L_x_3592:
[----:B------:R-:W-:Y:S05]  /*230c0*/  BSYNC.RECONVERGENT B1 ;  /* 0x0000000000017941 */ /* 0x000fea0003800200 */
.L_x_3591:
        /* <DEDUP_REMOVED lines=17> */
.L_x_3594:
[----:B------:R-:W-:Y:S05]  /*231e0*/  BSYNC.RECONVERGENT B1 ;  /* 0x0000000000017941 */ /* 0x000fea0003800200 */
.L_x_3593:
        /* <DEDUP_REMOVED lines=17> */
.L_x_3596:
[----:B------:R-:W-:Y:S05]  /*23300*/  BSYNC.RECONVERGENT B1 ;  /* 0x0000000000017941 */ /* 0x000fea0003800200 */
.L_x_3595:
        /* <DEDUP_REMOVED lines=17> */
.L_x_3598:
[----:B------:R-:W-:Y:S05]  /*23420*/  BSYNC.RECONVERGENT B1 ;  /* 0x0000000000017941 */ /* 0x000fea0003800200 */
.L_x_3597:
        /* <DEDUP_REMOVED lines=17> */
.L_x_3600:
[----:B------:R-:W-:Y:S05]  /*23540*/  BSYNC.RECONVERGENT B1 ;  /* 0x0000000000017941 */ /* 0x000fea0003800200 */
.L_x_3599:
        /* <DEDUP_REMOVED lines=17> */
.L_x_3602:
[----:B------:R-:W-:Y:S05]  /*23660*/  BSYNC.RECONVERGENT B1 ;  /* 0x0000000000017941 */ /* 0x000fea0003800200 */
.L_x_3601:
        /* <DEDUP_REMOVED lines=19> */
.L_x_3604:
[----:B------:R-:W-:Y:S05]  /*237a0*/  BSYNC.RECONVERGENT B1 ;  /* 0x0000000000017941 */ /* 0x000fea0003800200 */
.L_x_3603:
[----:B------:R-:W-:Y:S01]  /*237b0*/  ISETP.NE.AND P0, PT, R24, RZ, PT ;  /* 0x000000ff1800720c */ /* 0x000fe20003f05270 */
[----:B------:R-:W-:Y:S01]  /*237c0*/  BSSY.RECONVERGENT B1, `(.L_x_3605) ;  /* 0x00000ee000017945 */ /* 0x000fe20003800200 */
[----:B-123--:R-:W-:-:S11]  /*237d0*/  IMAD.MOV.U32 R25, RZ, RZ, RZ ;  /* 0x000000ffff197224 */ /* 0x00efd600078e00ff */
[----:B------:R-:W-:Y:S05]  /*237e0*/  @!P0 BRA `(.L_x_3606) ;  /* 0x0000000c00ac8947 */ /* 0x000fea0003800000 */
[----:B------:R-:W-:Y:S01]  /*237f0*/  LOP3.LUT R25, R4, R24, RZ, 0xc0, !PT ;  /* 0x0000001804197212 */ /* 0x000fe200078ec0ff */
[----:B------:R-:W-:Y:S01]  /*23800*/  BSSY.RECONVERGENT B2, `(.L_x_3607) ;  /* 0x0000026000027945 */ /* 0x000fe20003800200 */
[----:B------:R-:W-:Y:S02]  /*23810*/  ISETP.GT.AND P6, PT, R20, -0x1, PT ;  /* 0xffffffff1400780c */ /* 0x000fe40003fc4270 */
[----:B------:R-:W-:Y:S02]  /*23820*/  ISETP.NE.AND P0, PT, R25, R4, PT ;  /* 0x000000041900720c */ /* 0x000fe40003f05270 */
[----:B0-----:R-:W-:Y:S02]  /*23830*/  LOP3.LUT R27, R12, R24, RZ, 0xc0, !PT ;  /* 0x000000180c1b7212 */ /* 0x001fe400078ec0ff */
[----:B------:R-:W-:Y:S02]  /*23840*/  ISETP.EQ.AND P0, PT, R31, 0x2, !P0 ;  /* 0x000000021f00780c */ /* 0x000fe40004702270 */
[----:B------:R-:W-:-:S02]  /*23850*/  ISETP.NE.AND P2, PT, R27, R12, PT ;  /* 0x0000000c1b00720c */ /* 0x000fc40003f45270 */
[----:B------:R-:W-:Y:S02]  /*23860*/  ISETP.GT.AND P0, PT, R4, -0x1, P0 ;  /* 0xffffffff0400780c */ /* 0x000fe40000704270 */
[-C--:B------:R-:W-:Y:S02]  /*23870*/  LOP3.LUT R27, R16, R24.reuse, RZ, 0xc0, !PT ;  /* 0x00000018101b7212 */ /* 0x080fe400078ec0ff */
[----:B------:R-:W-:Y:S02]  /*23880*/  LOP3.LUT R28, R21, R24, RZ, 0xc0, !PT ;  /* 0x00000018151c7212 */ /* 0x000fe400078ec0ff */
[----:B------:R-:W-:-:S07]  /*23890*/  ISETP.EQ.AND P2, PT, R33, 0x2, !P2 ;  /* 0x000000022100780c */ /* 0x000fce0005742270 */
[----:B----4-:R-:W-:-:S04]  /*238a0*/  @!P0 LOP3.LUT R26, R4, R24, RZ, 0x30, !PT ;  /* 0x00000018041a8212 */ /* 0x010fc800078e30ff */
        /* <DEDUP_REMOVED lines=12> */
[----:B------:R-:W-:-:S02]  /*23970*/  ISETP.NE.AND P4, PT, R4, R5, PT ;  /* 0x000000050400720c */ /* 0x000fc40003f85270 */
        /* <DEDUP_REMOVED lines=14> */
.L_x_3608:
[----:B------:R-:W-:Y:S05]  /*23a60*/  BSYNC.RECONVERGENT B2 ;  /* 0x0000000000027941 */ /* 0x000fea0003800200 */
.L_x_3607:
        /* <DEDUP_REMOVED lines=13> */
.L_x_3610:
[----:B------:R-:W-:Y:S05]  /*23b40*/  BSYNC.RECONVERGENT B2 ;  /* 0x0000000000027941 */ /* 0x000fea0003800200 */
.L_x_3609:
        /* <DEDUP_REMOVED lines=13> */
.L_x_3612:
[----:B------:R-:W-:Y:S05]  /*23c20*/  BSYNC.RECONVERGENT B2 ;  /* 0x0000000000027941 */ /* 0x000fea0003800200 */
.L_x_3611:
        /* <DEDUP_REMOVED lines=19> */
.L_x_3614:
[----:B------:R-:W-:Y:S05]  /*23d60*/  BSYNC.RECONVERGENT B2 ;  /* 0x0000000000027941 */ /* 0x000fea0003800200 */
.L_x_3613:
        /* <DEDUP_REMOVED lines=13> */
.L_x_3616:
[----:B------:R-:W-:Y:S05]  /*23e40*/  BSYNC.RECONVERGENT B2 ;  /* 0x0000000000027941 */ /* 0x000fea0003800200 */
.L_x_3615:
        /* <DEDUP_REMOVED lines=13> */
.L_x_3618:
[----:B------:R-:W-:Y:S05]  /*23f20*/  BSYNC.RECONVERGENT B2 ;  /* 0x0000000000027941 */ /* 0x000fea0003800200 */
.L_x_3617:
        /* <DEDUP_REMOVED lines=13> */
.L_x_3620:
[----:B------:R-:W-:Y:S05]  /*24000*/  BSYNC.RECONVERGENT B2 ;  /* 0x0000000000027941 */ /* 0x000fea0003800200 */
.L_x_3619:
        /* <DEDUP_REMOVED lines=13> */
.L_x_3622:
[----:B------:R-:W-:Y:S05]  /*240e0*/  BSYNC.RECONVERGENT B2 ;  /* 0x0000000000027941 */ /* 0x000fea0003800200 */
.L_x_3621:
        /* <DEDUP_REMOVED lines=13> */
.L_x_3624:
[----:B------:R-:W-:Y:S05]  /*241c0*/  BSYNC.RECONVERGENT B2 ;  /* 0x0000000000027941 */ /* 0x000fea0003800200 */
.L_x_3623:
        /* <DEDUP_REMOVED lines=18> */
.L_x_3626:
[----:B------:R-:W-:Y:S05]  /*242f0*/  BSYNC.RECONVERGENT B2 ;  /* 0x0000000000027941 */ /* 0x000fea0003800200 */
.L_x_3625:
        /* <DEDUP_REMOVED lines=12> */
.L_x_3628:
[----:B------:R-:W-:Y:S05]  /*243c0*/  BSYNC.RECONVERGENT B2 ;  /* 0x0000000000027941 */ /* 0x000fea0003800200 */
.L_x_3627:
        /* <DEDUP_REMOVED lines=10> */
.L_x_3630:
[----:B------:R-:W-:Y:S05]  /*24470*/  BSYNC.RECONVERGENT B2 ;  /* 0x0000000000027941 */ /* 0x000fea0003800200 */
.L_x_3629:
        /* <DEDUP_REMOVED lines=13> */
.L_x_3632:
[----:B------:R-:W-:Y:S05]  /*24550*/  BSYNC.RECONVERGENT B2 ;  /* 0x0000000000027941 */ /* 0x000fea0003800200 */
.L_x_3631:
        /* <DEDUP_REMOVED lines=10> */
.L_x_3634:
[----:B------:R-:W-:Y:S05]  /*24600*/  BSYNC.RECONVERGENT B2 ;  /* 0x0000000000027941 */ /* 0x000fea0003800200 */
.L_x_3633:
        /* <DEDUP_REMOVED lines=9> */
.L_x_3606:
[----:B------:R-:W-:Y:S05]  /*246a0*/  BSYNC.RECONVERGENT B1 ;  /* 0x0000000000017941 */ /* 0x000fea0003800200 */
.L_x_3605:
[----:B------:R-:W-:Y:S01]  /*246b0*/  ISETP.NE.AND P0, PT, R30, RZ, PT ;  /* 0x000000ff1e00720c */ /* 0x000fe20003f05270 */
[----:B01234-:R-:W-:Y:S01]  /*246c0*/  VIADD R9, R9, 0x40 ;  /* 0x0000004009097836 */ /* 0x01ffe20000000000 */
[----:B------:R-:W-:-:S11]  /*246d0*/  LOP3.LUT R8, R3, R8, R25, 0xfe, !PT ;  /* 0x0000000803087212 */ /* 0x000fd600078efe19 */
[----:B------:R-:W-:Y:S05]  /*246e0*/  @P0 BRA `(.L_x_3635) ;  /* 0xffffffc800e80947 */ /* 0x000fea000383ffff */
[----:B------:R-:W-:-:S13]  /*246f0*/  ISETP.NE.AND P0, PT, R8, 0x3, PT ;  /* 0x000000030800780c */ /* 0x000fda0003f05270 */
[----:B------:R-:W-:Y:S05]  /*24700*/  @!P0 BRA `(.L_x_2771) ;  /* 0x0000005c009c8947 */ /* 0x000fea0003800000 */
[----:B------:R-:W-:-:S07]  /*24710*/  IMAD.MOV.U32 R5, RZ, RZ, RZ ;  /* 0x000000ffff057224 */ /* 0x000fce00078e00ff */
.L_x_3732:
        /* <DEDUP_REMOVED lines=107> */
.L_x_3637:
[----:B------:R-:W-:Y:S05]  /*24dd0*/  BSYNC.RECONVERGENT B1 ;  /* 0x0000000000017941 */ /* 0x000fea0003800200 */
.L_x_3636:
        /* <DEDUP_REMOVED lines=13> */
.L_x_3639:
[----:B------:R-:W-:Y:S05]  /*24eb0*/  BSYNC.RECONVERGENT B1 ;  /* 0x0000000000017941 */ /* 0x000fea0003800200 */
.L_x_3638:
        /* <DEDUP_REMOVED lines=12> */
.L_x_3641:
[----:B------:R-:W-:Y:S05]  /*24f80*/  BSYNC.RECONVERGENT B1 ;  /* 0x0000000000017941 */ /* 0x000fea0003800200 */
.L_x_3640:
        /* <DEDUP_REMOVED lines=12> */
.L_x_3643:
[----:B------:R-:W-:Y:S05]  /*25050*/  BSYNC.RECONVERGENT B1 ;  /* 0x0000000000017941 */ /* 0x000fea0003800200 */
.L_x_3642:
        /* <DEDUP_REMOVED lines=12> */
.L_x_3645:
[----:B------:R-:W-:Y:S05]  /*25120*/  BSYNC.RECONVERGENT B1 ;  /* 0x0000000000017941 */ /* 0x000fea0003800200 */
.L_x_3644:
        /* <DEDUP_REMOVED lines=12> */
.L_x_3647:
[----:B------:R-:W-:Y:S05]  /*251f0*/  BSYNC.RECONVERGENT B1 ;  /* 0x0000000000017941 */ /* 0x000fea0003800200 */
.L_x_3646:
        /* <DEDUP_REMOVED lines=12> */
.L_x_3649:
[----:B------:R-:W-:Y:S05]  /*252c0*/  BSYNC.RECONVERGENT B1 ;  /* 0x0000000000017941 */ /* 0x000fea0003800200 */
.L_x_3648:
        /* <DEDUP_REMOVED lines=12> */
.L_x_3651:
[----:B------:R-:W-:Y:S05]  /*25390*/  BSYNC.RECONVERGENT B1 ;  /* 0x0000000000017941 */ /* 0x000fea0003800200 */
.L_x_3650:
        /* <DEDUP_REMOVED lines=12> */
.L_x_3653:
[----:B------:R-:W-:Y:S05]  /*25460*/  BSYNC.RECONVERGENT B1 ;  /* 0x0000000000017941 */ /* 0x000fea0003800200 */
.L_x_3652:
        /* <DEDUP_REMOVED lines=12> */
.L_x_3655:
[----:B------:R-:W-:Y:S05]  /*25530*/  BSYNC.RECONVERGENT B1 ;  /* 0x0000000000017941 */ /* 0x000fea0003800200 */
.L_x_3654:
        /* <DEDUP_REMOVED lines=12> */
.L_x_3657:
[----:B------:R-:W-:Y:S05]  /*25600*/  BSYNC.RECONVERGENT B1 ;  /* 0x0000000000017941 */ /* 0x000fea0003800200 */
.L_x_3656:
        /* <DEDUP_REMOVED lines=11> */
.L_x_3659:
[----:B------:R-:W-:Y:S05]  /*256c0*/  BSYNC.RECONVERGENT B1 ;  /* 0x0000000000017941 */ /* 0x000fea0003800200 */
.L_x_3658:
        /* <DEDUP_REMOVED lines=11> */
.L_x_3661:
[----:B------:R-:W-:Y:S05]  /*25780*/  BSYNC.RECONVERGENT B1 ;  /* 0x0000000000017941 */ /* 0x000fea0003800200 */
.L_x_3660:
        /* <DEDUP_REMOVED lines=11> */
.L_x_3663:
[----:B------:R-:W-:Y:S05]  /*25840*/  BSYNC.RECONVERGENT B1 ;  /* 0x0000000000017941 */ /* 0x000fea0003800200 */
.L_x_3662:
        /* <DEDUP_REMOVED lines=11> */
.L_x_3665:
[----:B------:R-:W-:Y:S05]  /*25900*/  BSYNC.RECONVERGENT B1 ;  /* 0x0000000000017941 */ /* 0x000fea0003800200 */
.L_x_3664:
        /* <DEDUP_REMOVED lines=11> */
.L_x_3667:
[----:B------:R-:W-:Y:S05]  /*259c0*/  BSYNC.RECONVERGENT B1 ;  /* 0x0000000000017941 */ /* 0x000fea0003800200 */
.L_x_3666:
        /* <DEDUP_REMOVED lines=11> */
.L_x_3669:
[----:B------:R-:W-:Y:S05]  /*25a80*/  BSYNC.RECONVERGENT B1 ;  /* 0x0000000000017941 */ /* 0x000fea0003800200 */
.L_x_3668:
        /* <DEDUP_REMOVED lines=18> */
[----:B--234-:R-:W-:-:S06]  /*25bb0*/  LOP3.LUT R25, R27, R4, RZ, 0x3c, !PT ;  /* 0x000000041b197212 */ /* 0x01cfcc00078e3cff */
        /* <DEDUP_REMOVED lines=8> */
.L_x_3671:
[----:B------:R-:W-:Y:S05]  /*25c40*/  BSYNC.RECONVERGENT B1 ;  /* 0x0000000000017941 */ /* 0x000fea0003800200 */
.L_x_3670:
        /* <DEDUP_REMOVED lines=17> */
.L_x_3673:
[----:B------:R-:W-:Y:S05]  /*25d60*/  BSYNC.RECONVERGENT B1 ;  /* 0x0000000000017941 */ /* 0x000fea0003800200 */
.L_x_3672:
        /* <DEDUP_REMOVED lines=17> */
.L_x_3675:
[----:B------:R-:W-:Y:S05]  /*25e80*/  BSYNC.RECONVERGENT B1 ;  /* 0x0000000000017941 */ /* 0x000fea0003800200 */
.L_x_3674:
        /* <DEDUP_REMOVED lines=17> */
.L_x_3677:
[----:B------:R-:W-:Y:S05]  /*25fa0*/  BSYNC.RECONVERGENT B1 ;  /* 0x0000000000017941 */ /* 0x000fea0003800200 */
.L_x_3676:
        /* <DEDUP_REMOVED lines=17> */
.L_x_3679:
[----:B------:R-:W-:Y:S05]  /*260c0*/  BSYNC.RECONVERGENT B1 ;  /* 0x0000000000017941 */ /* 0x000fea0003800200 */
.L_x_3678:
        /* <DEDUP_REMOVED lines=17> */
.L_x_3681:
[----:B------:R-:W-:Y:S05]  /*261e0*/  BSYNC.RECONVERGENT B1 ;  /* 0x0000000000017941 */ /* 0x000fea0003800200 */
.L_x_3680:
        /* <DEDUP_REMOVED lines=17> */
.L_x_3683:
[----:B------:R-:W-:Y:S05]  /*26300*/  BSYNC.RECONVERGENT B1 ;  /* 0x0000000000017941 */ /* 0x000fea0003800200 */
.L_x_3682:
        /* <DEDUP_REMOVED lines=17> */
.L_x_3685:
[----:B------:R-:W-:Y:S05]  /*26420*/  BSYNC.RECONVERGENT B1 ;  /* 0x0000000000017941 */ /* 0x000fea0003800200 */
.L_x_3684:
        /* <DEDUP_REMOVED lines=17> */
.L_x_3687:
[----:B------:R-:W-:Y:S05]  /*26540*/  BSYNC.RECONVERGENT B1 ;  /* 0x0000000000017941 */ /* 0x000fea0003800200 */
.L_x_3686:
        /* <DEDUP_REMOVED lines=17> */
.L_x_3689:
[----:B------:R-:W-:Y:S05]  /*26660*/  BSYNC.RECONVERGENT B1 ;  /* 0x0000000000017941 */ /* 0x000fea0003800200 */
.L_x_3688:
        /* <DEDUP_REMOVED lines=17> */
.L_x_3691:
[----:B------:R-:W-:Y:S05]  /*26780*/  BSYNC.RECONVERGENT B1 ;  /* 0x0000000000017941 */ /* 0x000fea0003800200 */
.L_x_3690:
        /* <DEDUP_REMOVED lines=17> */
.L_x_3693:
[----:B------:R-:W-:Y:S05]  /*268a0*/  BSYNC.RECONVERGENT B1 ;  /* 0x0000000000017941 */ /* 0x000fea0003800200 */
.L_x_3692:
        /* <DEDUP_REMOVED lines=17> */
.L_x_3695:
[----:B------:R-:W-:Y:S05]  /*269c0*/  BSYNC.RECONVERGENT B1 ;  /* 0x0000000000017941 */ /* 0x000fea0003800200 */
.L_x_3694:
        /* <DEDUP_REMOVED lines=17> */
.L_x_3697:
[----:B------:R-:W-:Y:S05]  /*26ae0*/  BSYNC.RECONVERGENT B1 ;  /* 0x0000000000017941 */ /* 0x000fea0003800200 */
.L_x_3696:
        /* <DEDUP_REMOVED lines=17> */
.L_x_3699:
[----:B------:R-:W-:Y:S05]  /*26c00*/  BSYNC.RECONVERGENT B1 ;  /* 0x0000000000017941 */ /* 0x000fea0003800200 */
.L_x_3698:
        /* <DEDUP_REMOVED lines=19> */
.L_x_3701:
[----:B------:R-:W-:Y:S05]  /*26d40*/  BSYNC.RECONVERGENT B1 ;  /* 0x0000000000017941 */ /* 0x000fea0003800200 */
.L_x_3700:
        /* <DEDUP_REMOVED lines=43> */
.L_x_3705:
[----:B------:R-:W-:Y:S05]  /*27000*/  BSYNC.RECONVERGENT B2 ;  /* 0x0000000000027941 */ /* 0x000fea0003800200 */
.L_x_3704:
        /* <DEDUP_REMOVED lines=13> */
.L_x_3707:
[----:B------:R-:W-:Y:S05]  /*270e0*/  BSYNC.RECONVERGENT B2 ;  /* 0x0000000000027941 */ /* 0x000fea0003800200 */
.L_x_3706:
        /* <DEDUP_REMOVED lines=13> */
.L_x_3709:
[----:B------:R-:W-:Y:S05]  /*271c0*/  BSYNC.RECONVERGENT B2 ;  /* 0x0000000000027941 */ /* 0x000fea0003800200 */
.L_x_3708:
        /* <DEDUP_REMOVED lines=19> */
.L_x_3711:
[----:B------:R-:W-:Y:S05]  /*27300*/  BSYNC.RECONVERGENT B2 ;  /* 0x0000000000027941 */ /* 0x000fea0003800200 */
.L_x_3710:
        /* <DEDUP_REMOVED lines=13> */
.L_x_3713:
[----:B------:R-:W-:Y:S05]  /*273e0*/  BSYNC.RECONVERGENT B2 ;  /* 0x0000000000027941 */ /* 0x000fea0003800200 */
.L_x_3712:
        /* <DEDUP_REMOVED lines=13> */
.L_x_3715:
[----:B------:R-:W-:Y:S05]  /*274c0*/  BSYNC.RECONVERGENT B2 ;  /* 0x0000000000027941 */ /* 0x000fea0003800200 */
.L_x_3714:
        /* <DEDUP_REMOVED lines=13> */
.L_x_3717:
[----:B------:R-:W-:Y:S05]  /*275a0*/  BSYNC.RECONVERGENT B2 ;  /* 0x0000000000027941 */ /* 0x000fea0003800200 */
.L_x_3716:
[----:B------:R-:W-:Y:S01]  /*275b0*/  ISETP.GT.AND P6, PT, R16, -0x1, PT ;  /* 0xffffffff1000780c */ /* 0x000fe20003fc4270 */
[----:B------:R-:W-:Y:S01]  /*275c0*/  BSSY.RECONVERGENT B2, `(.L_x_3718) ;  /* 0x000000c000027945 */ /* 0x000fe20003800200 */
[----:B------:R-:W-:Y:S02]  /*275d0*/  LOP3.LUT R18, R9, R24, RZ, 0xc0, !PT ;  /* 0x0000001809127212 */ /* 0x000fe400078ec0ff */
        /* <DEDUP_REMOVED lines=10> */
.L_x_3719:
[----:B------:R-:W-:Y:S05]  /*27680*/  BSYNC.RECONVERGENT B2 ;  /* 0x0000000000027941 */ /* 0x000fea0003800200 */
.L_x_3718:
        /* <DEDUP_REMOVED lines=13> */
.L_x_3721:
[----:B------:R-:W-:Y:S05]  /*27760*/  BSYNC.RECONVERGENT B2 ;  /* 0x0000000000027941 */ /* 0x000fea0003800200 */
.L_x_3720:
        /* <DEDUP_REMOVED lines=18> */
.L_x_3723:
[----:B------:R-:W-:Y:S05]  /*27890*/  BSYNC.RECONVERGENT B2 ;  /* 0x0000000000027941 */ /* 0x000fea0003800200 */
.L_x_3722:
        /* <DEDUP_REMOVED lines=12> */
.L_x_3725:
[----:B------:R-:W-:Y:S05]  /*27960*/  BSYNC.RECONVERGENT B2 ;  /* 0x0000000000027941 */ /* 0x000fea0003800200 */
.L_x_3724:
        /* <DEDUP_REMOVED lines=10> */
.L_x_3727:
[----:B------:R-:W-:Y:S05]  /*27a10*/  BSYNC.RECONVERGENT B2 ;  /* 0x0000000000027941 */ /* 0x000fea0003800200 */
.L_x_3726:
        /* <DEDUP_REMOVED lines=13> */
.L_x_3729:
[----:B------:R-:W-:Y:S05]  /*27af0*/  BSYNC.RECONVERGENT B2 ;  /* 0x0000000000027941 */ /* 0x000fea0003800200 */
.L_x_3728:
[----:B------:R-:W-:Y:S04]  /*27b00*/  BSSY.RECONVERGENT B2, `(.L_x_3730) ;  /* 0x000000a000027945 */ /* 0x000fe80003800200 */
        /* <DEDUP_REMOVED lines=9> */
.L_x_3731:
[----:B------:R-:W-:Y:S05]  /*27ba0*/  BSYNC.RECONVERGENT B2 ;  /* 0x0000000000027941 */ /* 0x000fea0003800200 */
.L_x_3730:
        /* <DEDUP_REMOVED lines=9> */
.L_x_3703:
[----:B------:R-:W-:Y:S05]  /*27c40*/  BSYNC.RECONVERGENT B1 ;  /* 0x0000000000017941 */ /* 0x000fea0003800200 */
.L_x_3702:
[----:B------:R-:W-:Y:S02]  /*27c50*/  ISETP.NE.AND P0, PT, R30, RZ, PT ;  /* 0x000000ff1e00720c */ /* 0x000fe40003f05270 */
[----:B------:R-:W-:-:S11]  /*27c60*/  LOP3.LUT R8, R3, R8, R25, 0xfe, !PT ;  /* 0x0000000803087212 */ /* 0x000fd600078efe19 */
[----:B------:R-:W-:Y:S05]  /*27c70*/  @P0 BRA `(.L_x_3732) ;  /* 0xffffffc800a80947 */ /* 0x000fea000383ffff */
[----:B------:R-:W-:-:S13]  /*27c80*/  ISETP.NE.AND P0, PT, R8, 0x3, PT ;  /* 0x000000030800780c */ /* 0x000fda0003f05270 */
[----:B------:R-:W-:Y:S05]  /*27c90*/  @!P0 BRA `(.L_x_2771) ;  /* 0x0000002800388947 */ /* 0x000fea0003800000 */
[----:B------:R-:W-:-:S07]  /*27ca0*/  IMAD.MOV.U32 R3, RZ, RZ, RZ ;  /* 0x000000ffff037224 */ /* 0x000fce00078e00ff */
.L_x_3770:
[C---:B------:R-:W-:Y:S02]  /*27cb0*/  IMAD R8, R3.reuse, 0x40, R10 ;  /* 0x0000004003087824 */ /* 0x040fe400078e020a */
[----:B------:R-:W-:Y:S02]  /*27cc0*/  VIADD R3, R3, 0x4 ;  /* 0x0000000403037836 */ /* 0x000fe40000000000 */
[----:B------:R-:W-:-:S03]  /*27cd0*/  IMAD.MOV.U32 R9, RZ, RZ, RZ ;  /* 0x000000ffff097224 */ /* 0x000fc600078e00ff */
[----:B0--34-:R-:W-:-:S13]  /*27ce0*/  ISETP.GE.U32.AND P5, PT, R3, 0x10, PT ;  /* 0x000000100300780c */ /* 0x019fda0003fa6070 */
.L_x_3769:
[----:B-1----:R-:W5:Y:S04]  /*27cf0*/  LDL.128 R12, [R8+-0x40] ;  /* 0xffffc000080c7983 */ /* 0x002f680000100c00 */
[----:B0-234-:R-:W2:Y:S04]  /*27d00*/  LDL.128 R4, [R8+-0x80] ;  /* 0xffff800008047983 */ /* 0x01dea80000100c00 */
[----:B------:R-:W3:Y:S04]  /*27d10*/  LDL.128 R16, [R8] ;  /* 0x0000000008107983 */ /* 0x000ee80000100c00 */
[----:B------:R-:W4:Y:S01]  /*27d20*/  LDL.128 R20, [R8+0x40] ;  /* 0x0000400008147983 */ /* 0x000f220000100c00 */
[----:B------:R-:W-:Y:S01]  /*27d30*/  BSSY.RECONVERGENT B1, `(.L_x_3733) ;  /* 0x0000052000017945 */ /* 0x000fe20003800200 */
        /* <DEDUP_REMOVED lines=78> */
[----:B------:R-:W-:Y:S05]  /*28220*/  @P0 BRA `(.L_x_3734) ;  /* 0x0000000000080947 */ /* 0x000fea0003800000 */
[----:B------:R0:W-:Y:S04]  /*28230*/  STL [R1+0x500], RZ ;  /* 0x000500ff01007387 */ /* 0x0001e80000100800 */
[----:B------:R0:W5:Y:S02]  /*28240*/  LDL R4, [R8+-0x80] ;  /* 0xffff800008047983 */ /* 0x0001640000100800 */
.L_x_3734:
[----:B------:R-:W-:Y:S05]  /*28250*/  BSYNC.RECONVERGENT B1 ;  /* 0x0000000000017941 */ /* 0x000fea0003800200 */
.L_x_3733:
[----:B-----5:R-:W-:Y:S01]  /*28260*/  ISETP.GE.AND P0, PT, R4, RZ, PT ;  /* 0x000000ff0400720c */ /* 0x020fe20003f06270 */
[----:B------:R-:W-:Y:S01]  /*28270*/  BSSY.RECONVERGENT B1, `(.L_x_3735) ;  /* 0x000009e000017945 */ /* 0x000fe20003800200 */
[----:B------:R-:W-:Y:S02]  /*28280*/  ISETP.GE.AND P3, PT, R12, RZ, PT ;  /* 0x000000ff0c00720c */ /* 0x000fe40003f66270 */
[----:B------:R-:W-:Y:S02]  /*28290*/  ISETP.GE.AND P2, PT, R16, RZ, PT ;  /* 0x000000ff1000720c */ /* 0x000fe40003f46270 */
[----:B------:R-:W-:-:S07]  /*282a0*/  ISETP.GE.AND P4, PT, R20, RZ, PT ;  /* 0x000000ff1400720c */ /* 0x000fce0003f86270 */
[-C--:B------:R-:W-:Y:S02]  /*282b0*/  @P0 LOP3.LUT R11, R4, R24.reuse, RZ, 0x30, !PT ;  /* 0x00000018040b0212 */ /* 0x080fe400078e30ff */
[-C--:B------:R-:W-:Y:S02]  /*282c0*/  @P3 LOP3.LUT R25, R12, R24.reuse, RZ, 0x30, !PT ;  /* 0x000000180c193212 */ /* 0x080fe400078e30ff */
[----:B------:R-:W1:Y:S02]  /*282d0*/  @P0 POPC R27, R11 ;  /* 0x0000000b001b0309 */ /* 0x000e640000000000 */
[----:B------:R-:W-:-:S06]  /*282e0*/  @P4 LOP3.LUT R29, R20, R24, RZ, 0x30, !PT ;  /* 0x00000018141d4212 */ /* 0x000fcc00078e30ff */
[----:B------:R-:W2:Y:S01]  /*282f0*/  @P3 POPC R26, R25 ;  /* 0x00000019001a3309 */ /* 0x000ea20000000000 */
[----:B-1----:R-:W-:Y:S02]  /*28300*/  ISETP.NE.OR P1, PT, R27, 0x1, !P0 ;  /* 0x000000011b00780c */ /* 0x002fe40004725670 */
[----:B------:R-:W-:-:S05]  /*28310*/  @P2 LOP3.LUT R27, R16, R24, RZ, 0x30, !PT ;  /* 0x00000018101b2212 */ /* 0x000fca00078e30ff */
[----:B------:R-:W1:Y:S01]  /*28320*/  @P2 POPC R28, R27 ;  /* 0x0000001b001c2309 */ /* 0x000e620000000000 */
[----:B--2---:R-:W-:-:S05]  /*28330*/  ISETP.NE.OR P6, PT, R26, 0x1, !P3 ;  /* 0x000000011a00780c */ /* 0x004fca0005fc5670 */
[----:B------:R-:W-:Y:S02]  /*28340*/  @!P1 LOP3.LUT R11, R11, 0x80000000, RZ, 0xfc, !PT ;  /* 0x800000000b0b9812 */ /* 0x000fe400078efcff */
[----:B------:R-:W2:Y:S01]  /*28350*/  @P4 POPC R26, R29 ;  /* 0x0000001d001a4309 */ /* 0x000ea20000000000 */
[----:B------:R-:W-:Y:S02]  /*28360*/  ISETP.GE.AND P1, PT, R5, RZ, PT ;  /* 0x000000ff0500720c */ /* 0x000fe40003f26270 */
[----:B------:R-:W-:Y:S01]  /*28370*/  @P0 IMAD.MOV.U32 R4, RZ, RZ, R11 ;  /* 0x000000ffff040224 */ /* 0x000fe200078e000b */
[----:B------:R-:W-:Y:S02]  /*28380*/  @P0 STL [R8+-0x80], R11 ;  /* 0xffff800b08000387 */ /* 0x000fe40000100800 */
[----:B------:R-:W-:Y:S02]  /*28390*/  @!P6 LOP3.LUT R25, R25, 0x80000000, RZ, 0xfc, !PT ;  /* 0x800000001919e812 */ /* 0x000fe400078efcff */
[----:B-1----:R-:W-:-:S03]  /*283a0*/  ISETP.NE.OR P6, PT, R28, 0x1, !P2 ;  /* 0x000000011c00780c */ /* 0x002fc600057c5670 */
[----:B------:R1:W-:Y:S01]  /*283b0*/  @P3 STL [R8+-0x40], R25 ;  /* 0xffffc01908003387 */ /* 0x0003e20000100800 */
[----:B------:R-:W-:Y:S02]  /*283c0*/  @P3 IMAD.MOV.U32 R12, RZ, RZ, R25 ;  /* 0x000000ffff0c3224 */ /* 0x000fe400078e0019 */
[----:B------:R-:W-:Y:S02]  /*283d0*/  @P1 LOP3.LUT R31, R5, R24, RZ, 0x30, !PT ;  /* 0x00000018051f1212 */ /* 0x000fe400078e30ff */
[----:B------:R-:W-:Y:S01]  /*283e0*/  ISETP.GE.AND P3, PT, R13, RZ, PT ;  /* 0x000000ff0d00720c */ /* 0x000fe20003f66270 */
[----:B------:R-:W-:Y:S04]  /*283f0*/  POPC R30, R12 ;  /* 0x0000000c001e7309 */ /* 0x000fe80000000000 */
[----:B------:R-:W-:-:S02]  /*28400*/  @!P6 LOP3.LUT R27, R27, 0x80000000, RZ, 0xfc, !PT ;  /* 0x800000001b1be812 */ /* 0x000fc400078efcff */
[----:B--2---:R-:W-:Y:S02]  /*28410*/  ISETP.NE.OR P6, PT, R26, 0x1, !P4 ;  /* 0x000000011a00780c */ /* 0x004fe400067c5670 */
[----:B------:R-:W2:Y:S01]  /*28420*/  @P1 POPC R28, R31 ;  /* 0x0000001f001c1309 */ /* 0x000ea20000000000 */
[----:B------:R3:W-:Y:S01]  /*28430*/  @P2 STL [R8], R27 ;  /* 0x0000001b08002387 */ /* 0x0007e20000100800 */
[----:B------:R-:W-:Y:S02]  /*28440*/  @P2 IMAD.MOV.U32 R16, RZ, RZ, R27 ;  /* 0x000000ffff102224 */ /* 0x000fe400078e001b */
[----:B------:R-:W-:Y:S02]  /*28450*/  @P3 LOP3.LUT R33, R13, R24, RZ, 0x30, !PT ;  /* 0x000000180d213212 */ /* 0x000fe400078e30ff */
[----:B------:R-:W-:Y:S02]  /*28460*/  ISETP.GE.AND P2, PT, R17, RZ, PT ;  /* 0x000000ff1100720c */ /* 0x000fe40003f46270 */
[----:B-1----:R-:W1:Y:S03]  /*28470*/  @P3 POPC R25, R33 ;  /* 0x0000002100193309 */ /* 0x002e660000000000 */
[----:B------:R-:W-:-:S02]  /*28480*/  @!P6 LOP3.LUT R29, R29, 0x80000000, RZ, 0xfc, !PT ;  /* 0x800000001d1de812 */ /* 0x000fc400078efcff */
[----:B--2---:R-:W-:-:S03]  /*28490*/  ISETP.NE.OR P6, PT, R28, 0x1, !P1 ;  /* 0x000000011c00780c */ /* 0x004fc60004fc5670 */
[----:B------:R-:W-:Y:S01]  /*284a0*/  POPC R32, R16 ;  /* 0x0000001000207309 */ /* 0x000fe20000000000 */
[----:B------:R2:W-:Y:S01]  /*284b0*/  @P4 STL [R8+0x40], R29 ;  /* 0x0000401d08004387 */ /* 0x0005e20000100800 */
[----:B------:R-:W-:Y:S01]  /*284c0*/  @P4 IMAD.MOV.U32 R20, RZ, RZ, R29 ;  /* 0x000000ffff144224 */ /* 0x000fe200078e001d */
[----:B------:R-:W-:Y:S02]  /*284d0*/  @P2 LOP3.LUT R35, R17, R24, RZ, 0x30, !PT ;  /* 0x0000001811232212 */ /* 0x000fe400078e30ff */
[----:B------:R-:W-:-:S03]  /*284e0*/  ISETP.GE.AND P4, PT, R21, RZ, PT ;  /* 0x000000ff1500720c */ /* 0x000fc60003f86270 */
[----:B------:R-:W4:Y:S02]  /*284f0*/  @P2 POPC R26, R35 ;  /* 0x00000023001a2309 */ /* 0x000f240000000000 */
[----:B------:R-:W-:Y:S02]  /*28500*/  @!P6 LOP3.LUT R31, R31, 0x80000000, RZ, 0xfc, !PT ;  /* 0x800000001f1fe812 */ /* 0x000fe400078efcff */
[----:B-1----:R-:W-:-:S04]  /*28510*/  ISETP.NE.OR P6, PT, R25, 0x1, !P3 ;  /* 0x000000011900780c */ /* 0x002fc80005fc5670 */
[----:B------:R-:W-:Y:S01]  /*28520*/  POPC R34, R20 ;  /* 0x0000001400227309 */ /* 0x000fe20000000000 */
[----:B------:R1:W-:Y:S01]  /*28530*/  @P1 STL [R8+-0x7c], R31 ;  /* 0xffff841f08001387 */ /* 0x0003e20000100800 */
[----:B------:R-:W-:Y:S01]  /*28540*/  @P1 IMAD.MOV.U32 R5, RZ, RZ, R31 ;  /* 0x000000ffff051224 */ /* 0x000fe200078e001f */
[----:B------:R-:W-:Y:S02]  /*28550*/  @P4 LOP3.LUT R25, R21, R24, RZ, 0x30, !PT ;  /* 0x0000001815194212 */ /* 0x000fe400078e30ff */
[----:B------:R-:W-:-:S03]  /*28560*/  ISETP.GE.AND P1, PT, R6, RZ, PT ;  /* 0x000000ff0600720c */ /* 0x000fc60003f26270 */
[----:B---3--:R-:W3:Y:S01]  /*28570*/  @P4 POPC R27, R25 ;  /* 0x00000019001b4309 */ /* 0x008ee20000000000 */
[----:B------:R-:W-:Y:S02]  /*28580*/  @!P6 LOP3.LUT R33, R33, 0x80000000, RZ, 0xfc, !PT ;  /* 0x800000002121e812 */ /* 0x000fe400078efcff */
[----:B----4-:R-:W-:-:S03]  /*28590*/  ISETP.NE.OR P6, PT, R26, 0x1, !P2 ;  /* 0x000000011a00780c */ /* 0x010fc600057c5670 */
[----:B------:R-:W-:Y:S01]  /*285a0*/  @P3 STL [R8+-0x3c], R33 ;  /* 0xffffc42108003387 */ /* 0x000fe20000100800 */
[----:B------:R-:W-:-:S03]  /*285b0*/  @P3 IMAD.MOV.U32 R13, RZ, RZ, R33 ;  /* 0x000000ffff0d3224 */ /* 0x000fc600078e0021 */
[----:B--2---:R-:W-:Y:S02]  /*285c0*/  @P1 LOP3.LUT R29, R6, R24, RZ, 0x30, !PT ;  /* 0x00000018061d1212 */ /* 0x004fe400078e30ff */
[----:B------:R-:W-:Y:S02]  /*285d0*/  ISETP.GE.AND P3, PT, R14, RZ, PT ;  /* 0x000000ff0e00720c */ /* 0x000fe40003f66270 */
[----:B------:R-:W2:Y:S02]  /*285e0*/  @P1 POPC R26, R29 ;  /* 0x0000001d001a1309 */ /* 0x000ea40000000000 */
[----:B------:R-:W-:Y:S02]  /*285f0*/  @!P6 LOP3.LUT R35, R35, 0x80000000, RZ, 0xfc, !PT ;  /* 0x800000002323e812 */ /* 0x000fe400078efcff */
[----:B---3--:R-:W-:-:S03]  /*28600*/  ISETP.NE.OR P6, PT, R27, 0x1, !P4 ;  /* 0x000000011b00780c */ /* 0x008fc600067c5670 */
[----:B------:R3:W-:Y:S01]  /*28610*/  @P2 STL [R8+0x4], R35 ;  /* 0x0000042308002387 */ /* 0x0007e20000100800 */
[----:B------:R-:W-:-:S03]  /*28620*/  @P2 IMAD.MOV.U32 R17, RZ, RZ, R35 ;  /* 0x000000ffff112224 */ /* 0x000fc600078e0023 */
[----:B------:R-:W-:Y:S02]  /*28630*/  @P3 LOP3.LUT R27, R14, R24, RZ, 0x30, !PT ;  /* 0x000000180e1b3212 */ /* 0x000fe400078e30ff */
[----:B------:R-:W-:Y:S01]  /*28640*/  ISETP.GE.AND P2, PT, R18, RZ, PT ;  /* 0x000000ff1200720c */ /* 0x000fe20003f46270 */
[----:B------:R-:W-:Y:S03]  /*28650*/  POPC R36, R17 ;  /* 0x0000001100247309 */ /* 0x000fe60000000000 */
[----:B------:R-:W-:Y:S02]  /*28660*/  @!P6 LOP3.LUT R25, R25, 0x80000000, RZ, 0xfc, !PT ;  /* 0x800000001919e812 */ /* 0x000fe400078efcff */
[----:B--2---:R-:W-:-:S03]  /*28670*/  ISETP.NE.OR P6, PT, R26, 0x1, !P1 ;  /* 0x000000011a00780c */ /* 0x004fc60004fc5670 */
[----:B------:R-:W2:Y:S01]  /*28680*/  @P3 POPC R28, R27 ;  /* 0x0000001b001c3309 */ /* 0x000ea20000000000 */
[----:B------:R4:W-:Y:S01]  /*28690*/  @P4 STL [R8+0x44], R25 ;  /* 0x0000441908004387 */ /* 0x0009e20000100800 */
[----:B------:R-:W-:Y:S01]  /*286a0*/  @P4 IMAD.MOV.U32 R21, RZ, RZ, R25 ;  /* 0x000000ffff154224 */ /* 0x000fe200078e0019 */
[----:B------:R-:W-:Y:S02]  /*286b0*/  ISETP.GE.AND P4, PT, R22, RZ, PT ;  /* 0x000000ff1600720c */ /* 0x000fe40003f86270 */
[----:B-1----:R-:W-:-:S03]  /*286c0*/  @P2 LOP3.LUT R31, R18, R24, RZ, 0x30, !PT ;  /* 0x00000018121f2212 */ /* 0x002fc600078e30ff */
[----:B---3--:R-:W-:Y:S02]  /*286d0*/  POPC R35, R13 ;  /* 0x0000000d00237309 */ /* 0x008fe40000000000 */
[----:B------:R-:W-:Y:S02]  /*286e0*/  @!P6 LOP3.LUT R29, R29, 0x80000000, RZ, 0xfc, !PT ;  /* 0x800000001d1de812 */ /* 0x000fe400078efcff */
[----:B--2---:R-:W-:-:S04]  /*286f0*/  ISETP.NE.OR P6, PT, R28, 0x1, !P3 ;  /* 0x000000011c00780c */ /* 0x004fc80005fc5670 */
[----:B------:R-:W1:Y:S01]  /*28700*/  @P2 POPC R26, R31 ;  /* 0x0000001f001a2309 */ /* 0x000e620000000000 */
[----:B------:R-:W-:Y:S01]  /*28710*/  @P4 LOP3.LUT R33, R22, R24, RZ, 0x30, !PT ;  /* 0x0000001816214212 */ /* 0x000fe200078e30ff */
[----:B------:R-:W-:Y:S01]  /*28720*/  @P1 STL [R8+-0x78], R29 ;  /* 0xffff881d08001387 */ /* 0x000fe20000100800 */
[----:B------:R-:W-:-:S05]  /*28730*/  @P1 IMAD.MOV.U32 R6, RZ, RZ, R29 ;  /* 0x000000ffff061224 */ /* 0x000fca00078e001d */
[----:B------:R-:W2:Y:S01]  /*28740*/  @P4 POPC R28, R33 ;  /* 0x00000021001c4309 */ /* 0x000ea20000000000 */
[----:B------:R-:W-:Y:S02]  /*28750*/  @!P6 LOP3.LUT R27, R27, 0x80000000, RZ, 0xfc, !PT ;  /* 0x800000001b1be812 */ /* 0x000fe400078efcff */
[----:B------:R-:W-:Y:S02]  /*28760*/  ISETP.GE.AND P6, PT, R7, RZ, PT ;  /* 0x000000ff0700720c */ /* 0x000fe40003fc6270 */
[----:B-1----:R-:W-:Y:S01]  /*28770*/  ISETP.NE.OR P1, PT, R26, 0x1, !P2 ;  /* 0x000000011a00780c */ /* 0x002fe20005725670 */
[----:B------:R1:W-:Y:S01]  /*28780*/  @P3 STL [R8+-0x38], R27 ;  /* 0xffffc81b08003387 */ /* 0x0003e20000100800 */
[----:B------:R-:W-:Y:S01]  /*28790*/  @P3 IMAD.MOV.U32 R14, RZ, RZ, R27 ;  /* 0x000000ffff0e3224 */ /* 0x000fe200078e001b */
[----:B------:R-:W-:Y:S01]  /*287a0*/  POPC R37, R21 ;  /* 0x0000001500257309 */ /* 0x000fe20000000000 */
[----:B--2---:R-:W-:-:S07]  /*287b0*/  ISETP.NE.OR P3, PT, R28, 0x1, !P4 ;  /* 0x000000011c00780c */ /* 0x004fce0006765670 */
[----:B----4-:R-:W-:Y:S01]  /*287c0*/  @P6 LOP3.LUT R25, R7, R24, RZ, 0x30, !PT ;  /* 0x0000001807196212 */ /* 0x010fe200078e30ff */
[----:B------:R-:W-:Y:S01]  /*287d0*/  POPC R38, R6 ;  /* 0x0000000600267309 */ /* 0x000fe20000000000 */
[----:B------:R-:W-:Y:S02]  /*287e0*/  @!P1 LOP3.LUT R31, R31, 0x80000000, RZ, 0xfc, !PT ;  /* 0x800000001f1f9812 */ /* 0x000fe400078efcff */
[----:B------:R-:W-:-:S03]  /*287f0*/  ISETP.GE.AND P1, PT, R15, RZ, PT ;  /* 0x000000ff0f00720c */ /* 0x000fc60003f26270 */
[----:B------:R2:W-:Y:S01]  /*28800*/  @P2 STL [R8+0x8], R31 ;  /* 0x0000081f08002387 */ /* 0x0005e20000100800 */
[----:B------:R-:W-:Y:S01]  /*28810*/  @P2 IMAD.MOV.U32 R18, RZ, RZ, R31 ;  /* 0x000000ffff122224 */ /* 0x000fe200078e001f */
[----:B------:R-:W3:Y:S01]  /*28820*/  @P6 POPC R26, R25 ;  /* 0x00000019001a6309 */ /* 0x000ee20000000000 */
[----:B------:R-:W-:Y:S02]  /*28830*/  @!P3 LOP3.LUT R33, R33, 0x80000000, RZ, 0xfc, !PT ;  /* 0x800000002121b812 */ /* 0x000fe400078efcff */
[----:B------:R-:W-:Y:S02]  /*28840*/  ISETP.GE.AND P2, PT, R19, RZ, PT ;  /* 0x000000ff1300720c */ /* 0x000fe40003f46270 */
[----:B------:R-:W-:Y:S01]  /*28850*/  ISETP.GE.AND P3, PT, R23, RZ, PT ;  /* 0x000000ff1700720c */ /* 0x000fe20003f66270 */
[----:B------:R4:W-:Y:S01]  /*28860*/  @P4 STL [R8+0x48], R33 ;  /* 0x0000482108004387 */ /* 0x0009e20000100800 */
[----:B------:R-:W-:Y:S01]  /*28870*/  @P4 IMAD.MOV.U32 R22, RZ, RZ, R33 ;  /* 0x000000ffff164224 */ /* 0x000fe200078e0021 */
[----:B-1----:R-:W-:Y:S01]  /*28880*/  @P1 LOP3.LUT R27, R15, R24, RZ, 0x30, !PT ;  /* 0x000000180f1b1212 */ /* 0x002fe200078e30ff */
[----:B------:R-:W-:Y:S01]  /*28890*/  POPC R39, R14 ;  /* 0x0000000e00277309 */ /* 0x000fe20000000000 */
[----:B---3--:R-:W-:-:S07]  /*288a0*/  ISETP.NE.OR P4, PT, R26, 0x1, !P6 ;  /* 0x000000011a00780c */ /* 0x008fce0007785670 */
[----:B------:R-:W1:Y:S01]  /*288b0*/  @P1 POPC R28, R27 ;  /* 0x0000001b001c1309 */ /* 0x000e620000000000 */
[-C--:B------:R-:W-:Y:S02]  /*288c0*/  @P2 LOP3.LUT R29, R19, R24.reuse, RZ, 0x30, !PT ;  /* 0x00000018131d2212 */ /* 0x080fe400078e30ff */
[----:B--2---:R-:W-:-:S05]  /*288d0*/  @P3 LOP3.LUT R31, R23, R24, RZ, 0x30, !PT ;  /* 0x00000018171f3212 */ /* 0x004fca00078e30ff */
[----:B------:R-:W2:Y:S01]  /*288e0*/  @P2 POPC R26, R29 ;  /* 0x0000001d001a2309 */ /* 0x000ea20000000000 */
[----:B------:R-:W-:Y:S02]  /*288f0*/  @!P4 LOP3.LUT R25, R25, 0x80000000, RZ, 0xfc, !PT ;  /* 0x800000001919c812 */ /* 0x000fe400078efcff */
[----:B-1----:R-:W-:-:S05]  /*28900*/  ISETP.NE.OR P4, PT, R28, 0x1, !P1 ;  /* 0x000000011c00780c */ /* 0x002fca0004f85670 */
[----:B------:R-:W-:Y:S01]  /*28910*/  @P3 POPC R24, R31 ;  /* 0x0000001f00183309 */ /* 0x000fe20000000000 */
[----:B------:R1:W-:Y:S01]  /*28920*/  @P6 STL [R8+-0x74], R25 ;  /* 0xffff8c1908006387 */ /* 0x0003e20000100800 */
[----:B------:R-:W-:Y:S01]  /*28930*/  @P6 IMAD.MOV.U32 R7, RZ, RZ, R25 ;  /* 0x000000ffff076224 */ /* 0x000fe200078e0019 */
[----:B------:R-:W-:-:S05]  /*28940*/  ISETP.GE.U32.AND P6, PT, R9, 0xc, PT ;  /* 0x0000000c0900780c */ /* 0x000fca0003fc6070 */
[----:B------:R-:W3:Y:S01]  /*28950*/  POPC R28, R4 ;  /* 0x00000004001c7309 */ /* 0x000ee20000000000 */
[----:B------:R-:W-:Y:S02]  /*28960*/  @!P4 LOP3.LUT R27, R27, 0x80000000, RZ, 0xfc, !PT ;  /* 0x800000001b1bc812 */ /* 0x000fe400078efcff */
[----:B--2---:R-:W-:-:S05]  /*28970*/  ISETP.NE.OR P4, PT, R26, 0x1, !P2 ;  /* 0x000000011a00780c */ /* 0x004fca0005785670 */
[----:B----4-:R-:W2:Y:S01]  /*28980*/  POPC R33, R5 ;  /* 0x0000000500217309 */ /* 0x010ea20000000000 */
[----:B------:R1:W-:Y:S01]  /*28990*/  @P1 STL [R8+-0x34], R27 ;  /* 0xffffcc1b08001387 */ /* 0x0003e20000100800 */
[----:B------:R-:W-:Y:S01]  /*289a0*/  @P1 IMAD.MOV.U32 R15, RZ, RZ, R27 ;  /* 0x000000ffff0f1224 */ /* 0x000fe200078e001b */
[----:B---3--:R-:W-:-:S05]  /*289b0*/  ISETP.NE.AND P1, PT, R28, 0x2, PT ;  /* 0x000000021c00780c */ /* 0x008fca0003f25270 */
[----:B------:R1:W3:Y:S01]  /*289c0*/  POPC R40, R18 ;  /* 0x0000001200287309 */ /* 0x0002e20000000000 */
[----:B------:R-:W-:Y:S02]  /*289d0*/  @!P4 LOP3.LUT R29, R29, 0x80000000, RZ, 0xfc, !PT ;  /* 0x800000001d1dc812 */ /* 0x000fe400078efcff */
[----:B------:R-:W-:Y:S01]  /*289e0*/  ISETP.NE.OR P4, PT, R24, 0x1, !P3 ;  /* 0x000000011800780c */ /* 0x000fe20005f85670 */
[----:B------:R-:W-:Y:S01]  /*289f0*/  IMAD.MOV.U32 R24, RZ, RZ, RZ ;  /* 0x000000ffff187224 */ /* 0x000fe200078e00ff */
[----:B------:R-:W-:Y:S01]  /*28a00*/  ISETP.LT.OR P1, PT, R4, RZ, P1 ;  /* 0x000000ff0400720c */ /* 0x000fe20000f21670 */
[----:B------:R1:W-:Y:S01]  /*28a10*/  @P2 STL [R8+0xc], R29 ;  /* 0x00000c1d08002387 */ /* 0x0003e20000100800 */
[----:B------:R-:W-:Y:S01]  /*28a20*/  @P2 IMAD.MOV.U32 R19, RZ, RZ, R29 ;  /* 0x000000ffff132224 */ /* 0x000fe200078e001d */
[----:B------:R1:W4:Y:S01]  /*28a30*/  POPC R41, R22 ;  /* 0x0000001600297309 */ /* 0x0003220000000000 */
[----:B------:R-:W-:Y:S02]  /*28a40*/  ISETP.NE.AND P2, PT, R30, 0x2, PT ;  /* 0x000000021e00780c */ /* 0x000fe40003f45270 */
[----:B--2---:R-:W-:-:S05]  /*28a50*/  ISETP.NE.AND P0, PT, R33, 0x2, PT ;  /* 0x000000022100780c */ /* 0x004fca0003f05270 */
[----:B------:R-:W-:Y:S01]  /*28a60*/  @!P4 LOP3.LUT R31, R31, 0x80000000, RZ, 0xfc, !PT ;  /* 0x800000001f1fc812 */ /* 0x000fe200078efcff */
[----:B------:R1:W2:Y:S01]  /*28a70*/  POPC R42, R7 ;  /* 0x00000007002a7309 */ /* 0x0002a20000000000 */
[----:B------:R-:W-:-:S03]  /*28a80*/  ISETP.NE.AND P4, PT, R32, 0x2, PT ;  /* 0x000000022000780c */ /* 0x000fc60003f85270 */
[----:B------:R1:W-:Y:S01]  /*28a90*/  @P3 STL [R8+0x4c], R31 ;  /* 0x00004c1f08003387 */ /* 0x0003e20000100800 */
[----:B------:R-:W-:Y:S01]  /*28aa0*/  @P3 IMAD.MOV.U32 R23, RZ, RZ, R31 ;  /* 0x000000ffff173224 */ /* 0x000fe200078e001f */
[----:B------:R-:W-:Y:S02]  /*28ab0*/  ISETP.NE.AND P3, PT, R34, 0x2, PT ;  /* 0x000000022200780c */ /* 0x000fe40003f65270 */
[----:B------:R1:W-:Y:S01]  /*28ac0*/  STL.128 [R1], RZ ;  /* 0x000000ff01007387 */ /* 0x0003e20000100c00 */
[----:B------:R1:W0:Y:S03]  /*28ad0*/  POPC R43, R15 ;  /* 0x0000000f002b7309 */ /* 0x0002260000000000 */
[----:B------:R1:W-:Y:S04]  /*28ae0*/  STL.128 [R1+0x10], RZ ;  /* 0x000010ff01007387 */ /* 0x0003e80000100c00 */
[----:B------:R1:W-:Y:S01]  /*28af0*/  STL.128 [R1+0x20], RZ ;  /* 0x000020ff01007387 */ /* 0x0003e20000100c00 */
[----:B------:R1:W0:Y:S03]  /*28b00*/  POPC R44, R19 ;  /* 0x00000013002c7309 */ /* 0x0002260000000000 */
[----:B------:R1:W-:Y:S04]  /*28b10*/  STL.128 [R1+0x30], RZ ;  /* 0x000030ff01007387 */ /* 0x0003e80000100c00 */
[----:B------:R1:W-:Y:S01]  /*28b20*/  STL.128 [R1+0x40], RZ ;  /* 0x000040ff01007387 */ /* 0x0003e20000100c00 */
[----:B------:R1:W0:Y:S03]  /*28b30*/  POPC R45, R23 ;  /* 0x00000017002d7309 */ /* 0x0002260000000000 */
[----:B------:R1:W-:Y:S04]  /*28b40*/  STL.128 [R1+0x50], RZ ;  /* 0x000050ff01007387 */ /* 0x0003e80000100c00 */
[----:B------:R1:W-:Y:S04]  /*28b50*/  STL.128 [R1+0x60], RZ ;  /* 0x000060ff01007387 */ /* 0x0003e80000100c00 */
[----:B------:R1:W-:Y:S01]  /*28b60*/  STL.128 [R1+0x70], RZ ;  /* 0x000070ff01007387 */ /* 0x0003e20000100c00 */
[----:B--234-:R-:W-:Y:S05]  /*28b70*/  @P1 BRA `(.L_x_3736) ;  /* 0x0000000000341947 */ /* 0x01cfea0003800000 */
[----:B------:R-:W2:Y:S01]  /*28b80*/  FLO.U32 R11, R4 ;  /* 0x00000004000b7300 */ /* 0x000ea200000e0000 */
[----:B------:R-:W-:Y:S01]  /*28b90*/  IMAD.MOV.U32 R24, RZ, RZ, -0x80000000 ;  /* 0x80000000ff187424 */ /* 0x000fe200078e00ff */
[----:B--2---:R-:W-:-:S04]  /*28ba0*/  IADD3 R11, PT, PT, -R11, 0x1f, RZ ;  /* 0x0000001f0b0b7810 */ /* 0x004fc80007ffe1ff */
[----:B-1----:R-:W-:-:S04]  /*28bb0*/  SHF.R.U32.HI R27, RZ, R11, R24 ;  /* 0x0000000bff1b7219 */ /* 0x002fc80000011618 */
[----:B------:R-:W-:-:S06]  /*28bc0*/  LOP3.LUT R11, R27, R4, RZ, 0x3c, !PT ;  /* 0x000000041b0b7212 */ /* 0x000fcc00078e3cff */
        /* <DEDUP_REMOVED lines=8> */
.L_x_3736:
[----:B------:R-:W-:Y:S05]  /*28c50*/  BSYNC.RECONVERGENT B1 ;  /* 0x0000000000017941 */ /* 0x000fea0003800200 */
.L_x_3735:
[----:B------:R-:W-:Y:S01]  /*28c60*/  ISETP.LT.OR P2, PT, R12, RZ, P2 ;  /* 0x000000ff0c00720c */ /* 0x000fe20001741670 */
[----:B------:R-:W-:Y:S01]  /*28c70*/  BSSY.RECONVERGENT B1, `(.L_x_3737) ;  /* 0x0000010000017945 */ /* 0x000fe20003800200 */
[----:B------:R-:W-:Y:S02]  /*28c80*/  ISETP.NE.AND P1, PT, R35, 0x2, PT ;  /* 0x000000022300780c */ /* 0x000fe40003f25270 */
[----:B------:R-:W-:-:S09]  /*28c90*/  ISETP.LT.OR P4, PT, R16, RZ, P4 ;  /* 0x000000ff1000720c */ /* 0x000fd20002781670 */
[----:B------:R-:W-:Y:S05]  /*28ca0*/  @P2 BRA `(.L_x_3738) ;  /* 0x0000000000302947 */ /* 0x000fea0003800000 */
[----:B------:R-:W3:Y:S01]  /*28cb0*/  FLO.U32 R11, R12 ;  /* 0x0000000c000b7300 */ /* 0x000ee200000e0000 */
[----:B--2---:R-:W-:Y:S01]  /*28cc0*/  IMAD.MOV.U32 R26, RZ, RZ, -0x80000000 ;  /* 0x80000000ff1a7424 */ /* 0x004fe200078e00ff */
[----:B---3--:R-:W-:-:S04]  /*28cd0*/  IADD3 R11, PT, PT, -R11, 0x1f, RZ ;  /* 0x0000001f0b0b7810 */ /* 0x008fc80007ffe1ff */
[----:B-1----:R-:W-:-:S04]  /*28ce0*/  SHF.R.U32.HI R27, RZ, R11, R26 ;  /* 0x0000000bff1b7219 */ /* 0x002fc8000001161a */
        /* <DEDUP_REMOVED lines=8> */
.L_x_3738:
[----:B------:R-:W-:Y:S05]  /*28d70*/  BSYNC.RECONVERGENT B1 ;  /* 0x0000000000017941 */ /* 0x000fea0003800200 */
.L_x_3737:
[----:B------:R-:W-:Y:S01]  /*28d80*/  BSSY.RECONVERGENT B1, `(.L_x_3739) ;  /* 0x000000f000017945 */ /* 0x000fe20003800200 */
[----:B------:R-:W-:-:S03]  /*28d90*/  ISETP.NE.AND P2, PT, R36, 0x2, PT ;  /* 0x000000022400780c */ /* 0x000fc60003f45270 */
[----:B------:R-:W-:Y:S10]  /*28da0*/  @P4 BRA `(.L_x_3740) ;  /* 0x0000000000304947 */ /* 0x000ff40003800000 */
[----:B------:R-:W4:Y:S01]  /*28db0*/  FLO.U32 R11, R16 ;  /* 0x00000010000b7300 */ /* 0x000f2200000e0000 */
[----:B--23--:R-:W-:Y:S01]  /*28dc0*/  IMAD.MOV.U32 R26, RZ, RZ, -0x80000000 ;  /* 0x80000000ff1a7424 */ /* 0x00cfe200078e00ff */
[----:B----4-:R-:W-:-:S04]  /*28dd0*/  IADD3 R11, PT, PT, -R11, 0x1f, RZ ;  /* 0x0000001f0b0b7810 */ /* 0x010fc80007ffe1ff */
        /* <DEDUP_REMOVED lines=9> */
.L_x_3740:
[----:B------:R-:W-:Y:S05]  /*28e70*/  BSYNC.RECONVERGENT B1 ;  /* 0x0000000000017941 */ /* 0x000fea0003800200 */
.L_x_3739:
[----:B------:R-:W-:Y:S01]  /*28e80*/  ISETP.LT.OR P3, PT, R20, RZ, P3 ;  /* 0x000000ff1400720c */ /* 0x000fe20001f61670 */
[----:B------:R-:W-:Y:S01]  /*28e90*/  BSSY.RECONVERGENT B1, `(.L_x_3741) ;  /* 0x0000010000017945 */ /* 0x000fe20003800200 */
[----:B------:R-:W-:Y:S02]  /*28ea0*/  ISETP.NE.AND P4, PT, R37, 0x2, PT ;  /* 0x000000022500780c */ /* 0x000fe40003f85270 */
[----:B------:R-:W-:-:S09]  /*28eb0*/  ISETP.LT.OR P0, PT, R5, RZ, P0 ;  /* 0x000000ff0500720c */ /* 0x000fd20000701670 */
[----:B------:R-:W-:Y:S05]  /*28ec0*/  @P3 BRA `(.L_x_3742) ;  /* 0x0000000000303947 */ /* 0x000fea0003800000 */
[----:B------:R-:W5:Y:S01]  /*28ed0*/  FLO.U32 R11, R20 ;  /* 0x00000014000b7300 */ /* 0x000f6200000e0000 */
[----:B--234-:R-:W-:Y:S01]  /*28ee0*/  IMAD.MOV.U32 R26, RZ, RZ, -0x80000000 ;  /* 0x80000000ff1a7424 */ /* 0x01cfe200078e00ff */
[----:B-----5:R-:W-:-:S04]  /*28ef0*/  IADD3 R11, PT, PT, -R11, 0x1f, RZ ;  /* 0x0000001f0b0b7810 */ /* 0x020fc80007ffe1ff */
        /* <DEDUP_REMOVED lines=9> */
.L_x_3742:
[----:B------:R-:W-:Y:S05]  /*28f90*/  BSYNC.RECONVERGENT B1 ;  /* 0x0000000000017941 */ /* 0x000fea0003800200 */
.L_x_3741:
[----:B------:R-:W-:Y:S01]  /*28fa0*/  BSSY.RECONVERGENT B1, `(.L_x_3743) ;  /* 0x000000f000017945 */ /* 0x000fe20003800200 */
[----:B------:R-:W-:-:S03]  /*28fb0*/  ISETP.NE.AND P3, PT, R38, 0x2, PT ;  /* 0x000000022600780c */ /* 0x000fc60003f65270 */
[----:B------:R-:W-:Y:S10]  /*28fc0*/  @P0 BRA `(.L_x_3744) ;  /* 0x0000000000300947 */ /* 0x000ff40003800000 */
[----:B------:R-:W5:Y:S01]  /*28fd0*/  FLO.U32 R11, R5 ;  /* 0x00000005000b7300 */ /* 0x000f6200000e0000 */
[----:B-1234-:R-:W-:Y:S01]  /*28fe0*/  IMAD.MOV.U32 R26, RZ, RZ, -0x80000000 ;  /* 0x80000000ff1a7424 */ /* 0x01efe200078e00ff */
[----:B-----5:R-:W-:-:S04]  /*28ff0*/  IADD3 R11, PT, PT, -R11, 0x1f, RZ ;  /* 0x0000001f0b0b7810 */ /* 0x020fc80007ffe1ff */
        /* <DEDUP_REMOVED lines=9> */
.L_x_3744:
[----:B------:R-:W-:Y:S05]  /*29090*/  BSYNC.RECONVERGENT B1 ;  /* 0x0000000000017941 */ /* 0x000fea0003800200 */
.L_x_3743:
[----:B------:R-:W-:Y:S01]  /*290a0*/  ISETP.LT.OR P1, PT, R13, RZ, P1 ;  /* 0x000000ff0d00720c */ /* 0x000fe20000f21670 */
[----:B------:R-:W-:Y:S01]  /*290b0*/  BSSY.RECONVERGENT B1, `(.L_x_3745) ;  /* 0x0000010000017945 */ /* 0x000fe20003800200 */
[----:B------:R-:W-:Y:S02]  /*290c0*/  ISETP.NE.AND P0, PT, R39, 0x2, PT ;  /* 0x000000022700780c */ /* 0x000fe40003f05270 */
[----:B------:R-:W-:-:S09]  /*290d0*/  ISETP.LT.OR P2, PT, R17, RZ, P2 ;  /* 0x000000ff1100720c */ /* 0x000fd20001741670 */
[----:B------:R-:W-:Y:S05]  /*290e0*/  @P1 BRA `(.L_x_3746) ;  /* 0x0000000000301947 */ /* 0x000fea0003800000 */
        /* <DEDUP_REMOVED lines=12> */
.L_x_3746:
[----:B------:R-:W-:Y:S05]  /*291b0*/  BSYNC.RECONVERGENT B1 ;  /* 0x0000000000017941 */ /* 0x000fea0003800200 */
.L_x_3745:
        /* <DEDUP_REMOVED lines=15> */
.L_x_3748:
[----:B------:R-:W-:Y:S05]  /*292b0*/  BSYNC.RECONVERGENT B1 ;  /* 0x0000000000017941 */ /* 0x000fea0003800200 */
.L_x_3747:
        /* <DEDUP_REMOVED lines=17> */
.L_x_3750:
[----:B------:R-:W-:Y:S05]  /*293d0*/  BSYNC.RECONVERGENT B1 ;  /* 0x0000000000017941 */ /* 0x000fea0003800200 */
.L_x_3749:
        /* <DEDUP_REMOVED lines=15> */
.L_x_3752:
[----:B------:R-:W-:Y:S05]  /*294d0*/  BSYNC.RECONVERGENT B1 ;  /* 0x0000000000017941 */ /* 0x000fea0003800200 */
.L_x_3751:
[----:B------:R-:W-:Y:S01]  /*294e0*/  ISETP.LT.OR P0, PT, R14, RZ, P0 ;  /* 0x000000ff0e00720c */ /* 0x000fe20000701670 */
[----:B------:R-:W-:Y:S01]  /*294f0*/  BSSY.RECONVERGENT B1, `(.L_x_3753) ;  /* 0x0000010000017945 */ /* 0x000fe20003800200 */
[----:B0-----:R-:W-:Y:S02]  /*29500*/  ISETP.NE.AND P3, PT, R43, 0x2, PT ;  /* 0x000000022b00780c */ /* 0x001fe40003f65270 */
[----:B------:R-:W-:-:S09]  /*29510*/  ISETP.LT.OR P1, PT, R18, RZ, P1 ;  /* 0x000000ff1200720c */ /* 0x000fd20000f21670 */
        /* <DEDUP_REMOVED lines=13> */
.L_x_3754:
[----:B------:R-:W-:Y:S05]  /*295f0*/  BSYNC.RECONVERGENT B1 ;  /* 0x0000000000017941 */ /* 0x000fea0003800200 */
.L_x_3753:
[----:B------:R-:W-:Y:S01]  /*29600*/  BSSY.RECONVERGENT B1, `(.L_x_3755) ;  /* 0x000000f000017945 */ /* 0x000fe20003800200 */
[----:B------:R-:W-:-:S03]  /*29610*/  ISETP.NE.AND P0, PT, R44, 0x2, PT ;  /* 0x000000022c00780c */ /* 0x000fc60003f05270 */
[----:B------:R-:W-:Y:S10]  /*29620*/  @P1 BRA `(.L_x_3756) ;  /* 0x0000000000301947 */ /* 0x000ff40003800000 */
[----:B------:R-:W5:Y:S01]  /*29630*/  FLO.U32 R11, R18 ;  /* 0x00000012000b7300 */ /* 0x000f6200000e0000 */
[----:B01234-:R-:W-:Y:S01]  /*29640*/  IMAD.MOV.U32 R26, RZ, RZ, -0x80000000 ;  /* 0x80000000ff1a7424 */ /* 0x01ffe200078e00ff */
[----:B-----5:R-:W-:-:S04]  /*29650*/  IADD3 R11, PT, PT, -R11, 0x1f, RZ ;  /* 0x0000001f0b0b7810 */ /* 0x020fc80007ffe1ff */
        /* <DEDUP_REMOVED lines=9> */
.L_x_3756:
[----:B------:R-:W-:Y:S05]  /*296f0*/  BSYNC.RECONVERGENT B1 ;  /* 0x0000000000017941 */ /* 0x000fea0003800200 */
.L_x_3755:
        /* <DEDUP_REMOVED lines=20> */
.L_x_3758:
[----:B------:R-:W-:Y:S05]  /*29840*/  BSYNC.RECONVERGENT B1 ;  /* 0x0000000000017941 */ /* 0x000fea0003800200 */
.L_x_3757:
[----:B------:R-:W-:Y:S04]  /*29850*/  BSSY.RECONVERGENT B1, `(.L_x_3759) ;  /* 0x000000e000017945 */ /* 0x000fe80003800200 */
[----:B------:R-:W-:Y:S05]  /*29860*/  @P4 BRA `(.L_x_3760) ;  /* 0x0000000000304947 */ /* 0x000fea0003800000 */
        /* <DEDUP_REMOVED lines=12> */
.L_x_3760:
[----:B------:R-:W-:Y:S05]  /*29930*/  BSYNC.RECONVERGENT B1 ;  /* 0x0000000000017941 */ /* 0x000fea0003800200 */
.L_x_3759:
        /* <DEDUP_REMOVED lines=14> */
.L_x_3762:
[----:B------:R-:W-:Y:S05]  /*29a20*/  BSYNC.RECONVERGENT B1 ;  /* 0x0000000000017941 */ /* 0x000fea0003800200 */
.L_x_3761:
        /* <DEDUP_REMOVED lines=14> */
.L_x_3764:
[----:B------:R-:W-:Y:S05]  /*29b10*/  BSYNC.RECONVERGENT B1 ;  /* 0x0000000000017941 */ /* 0x000fea0003800200 */
.L_x_3763:
        /* <DEDUP_REMOVED lines=13> */
.L_x_3766:
[----:B------:R-:W-:Y:S05]  /*29bf0*/  BSYNC.RECONVERGENT B1 ;  /* 0x0000000000017941 */ /* 0x000fea0003800200 */
.L_x_3765:
[----:B------:R-:W-:Y:S01]  /*29c00*/  ISETP.NE.AND P0, PT, R24, RZ, PT ;  /* 0x000000ff1800720c */ /* 0x000fe20003f05270 */
[----:B------:R-:W-:Y:S01]  /*29c10*/  BSSY.RECONVERGENT B1, `(.L_x_3767) ;  /* 0x0000093000017945 */ /* 0x000fe20003800200 */
[----:B------:R-:W-:-:S11]  /*29c20*/  VIADD R9, R9, 0x4 ;  /* 0x0000000409097836 */ /* 0x000fd60000000000 */
[----:B------:R-:W-:Y:S05]  /*29c30*/  @!P0 BRA `(.L_x_3768) ;  /* 0x0000000800408947 */ /* 0x000fea0003800000 */
[-C--:B------:R-:W-:Y:S02]  /*29c40*/  LOP3.LUT R11, R12, R24.reuse, RZ, 0xc0, !PT ;  /* 0x000000180c0b7212 */ /* 0x080fe400078ec0ff */
[----:B01234-:R-:W-:Y:S02]  /*29c50*/  LOP3.LUT R25, R20, R24, RZ, 0xc0, !PT ;  /* 0x0000001814197212 */ /* 0x01ffe400078ec0ff */
[----:B------:R-:W-:Y:S02]  /*29c60*/  ISETP.NE.AND P2, PT, R11, R12, PT ;  /* 0x0000000c0b00720c */ /* 0x000fe40003f45270 */
[----:B------:R-:W-:Y:S02]  /*29c70*/  LOP3.LUT R11, R16, R24, RZ, 0xc0, !PT ;  /* 0x00000018100b7212 */ /* 0x000fe400078ec0ff */
[----:B------:R-:W-:Y:S02]  /*29c80*/  ISETP.EQ.AND P2, PT, R30, 0x2, !P2 ;  /* 0x000000021e00780c */ /* 0x000fe40005742270 */
[----:B------:R-:W-:-:S02]  /*29c90*/  ISETP.NE.AND P3, PT, R11, R16, PT ;  /* 0x000000100b00720c */ /* 0x000fc40003f65270 */
[----:B------:R-:W-:Y:S02]  /*29ca0*/  ISETP.GT.AND P2, PT, R12, -0x1, P2 ;  /* 0xffffffff0c00780c */ /* 0x000fe40001744270 */
[----:B------:R-:W-:Y:S02]  /*29cb0*/  ISETP.EQ.AND P3, PT, R32, 0x2, !P3 ;  /* 0x000000022000780c */ /* 0x000fe40005f62270 */
[----:B------:R-:W-:Y:S02]  /*29cc0*/  ISETP.NE.AND P1, PT, R25, R20, PT ;  /* 0x000000141900720c */ /* 0x000fe40003f25270 */
[----:B------:R-:W-:Y:S02]  /*29cd0*/  ISETP.GT.AND P3, PT, R16, -0x1, P3 ;  /* 0xffffffff1000780c */ /* 0x000fe40001f64270 */
[----:B------:R-:W-:-:S04]  /*29ce0*/  ISETP.EQ.AND P1, PT, R34, 0x2, !P1 ;  /* 0x000000022200780c */ /* 0x000fc80004f22270 */
[----:B------:R-:W-:Y:S02]  /*29cf0*/  ISETP.GT.AND P1, PT, R20, -0x1, P1 ;  /* 0xffffffff1400780c */ /* 0x000fe40000f24270 */
[----:B------:R-:W-:-:S04]  /*29d00*/  @!P2 LOP3.LUT R11, R12, R24, RZ, 0x30, !PT ;  /* 0x000000180c0ba212 */ /* 0x000fc800078e30ff */
[----:B------:R-:W0:Y:S01]  /*29d10*/  @!P2 POPC R26, R11 ;  /* 0x0000000b001aa309 */ /* 0x000e220000000000 */
[-C--:B------:R-:W-:Y:S02]  /*29d20*/  @!P3 LOP3.LUT R25, R16, R24.reuse, RZ, 0x30, !PT ;  /* 0x000000181019b212 */ /* 0x080fe400078e30ff */
[----:B------:R-:W-:-:S04]  /*29d30*/  LOP3.LUT R16, R5, R24, RZ, 0xc0, !PT ;  /* 0x0000001805107212 */ /* 0x000fc800078ec0ff */
[----:B------:R-:W-:Y:S01]  /*29d40*/  ISETP.NE.AND P0, PT, R16, R5, PT ;  /* 0x000000051000720c */ /* 0x000fe20003f05270 */
[----:B------:R-:W1:Y:S01]  /*29d50*/  @!P3 POPC R12, R25 ;  /* 0x00000019000cb309 */ /* 0x000e620000000000 */
[----:B------:R-:W-:Y:S02]  /*29d60*/  @!P1 LOP3.LUT R27, R20, R24, RZ, 0x30, !PT ;  /* 0x00000018141b9212 */ /* 0x000fe400078e30ff */
[----:B------:R-:W-:Y:S02]  /*29d70*/  ISETP.EQ.AND P0, PT, R33, 0x2, !P0 ;  /* 0x000000022100780c */ /* 0x000fe40004702270 */
[----:B0-----:R-:W-:-:S03]  /*29d80*/  ISETP.NE.OR P4, PT, R26, 0x1, P2 ;  /* 0x000000011a00780c */ /* 0x001fc60001785670 */
[----:B------:R-:W0:Y:S01]  /*29d90*/  @!P1 POPC R16, R27 ;  /* 0x0000001b00109309 */ /* 0x000e220000000000 */
[----:B------:R-:W-:-:S09]  /*29da0*/  ISETP.GT.AND P0, PT, R5, -0x1, P0 ;  /* 0xffffffff0500780c */ /* 0x000fd20000704270 */
[----:B------:R-:W-:Y:S02]  /*29db0*/  @!P4 LOP3.LUT R11, R11, 0x80000000, RZ, 0xfc, !PT ;  /* 0x800000000b0bc812 */ /* 0x000fe400078efcff */
[----:B-1----:R-:W-:Y:S02]  /*29dc0*/  ISETP.NE.OR P4, PT, R12, 0x1, P3 ;  /* 0x000000010c00780c */ /* 0x002fe40001f85670 */
[-C--:B------:R-:W-:Y:S01]  /*29dd0*/  LOP3.LUT R12, R13, R24.reuse, RZ, 0xc0, !PT ;  /* 0x000000180d0c7212 */ /* 0x080fe200078ec0ff */
[----:B------:R1:W-:Y:S01]  /*29de0*/  @!P2 STL [R8+-0x40], R11 ;  /* 0xffffc00b0800a387 */ /* 0x0003e20000100800 */
[----:B------:R-:W-:Y:S02]  /*29df0*/  @!P0 LOP3.LUT R5, R5, R24, RZ, 0x30, !PT ;  /* 0x0000001805058212 */ /* 0x000fe400078e30ff */
[----:B------:R-:W-:Y:S02]  /*29e00*/  ISETP.NE.AND P2, PT, R12, R13, PT ;  /* 0x0000000d0c00720c */ /* 0x000fe40003f45270 */
[----:B------:R-:W2:Y:S02]  /*29e10*/  @!P0 POPC R12, R5 ;  /* 0x00000005000c8309 */ /* 0x000ea40000000000 */
[----:B------:R-:W-:-:S03]  /*29e20*/  ISETP.EQ.AND P2, PT, R35, 0x2, !P2 ;  /* 0x000000022300780c */ /* 0x000fc60005742270 */
[----:B------:R-:W-:Y:S02]  /*29e30*/  @!P4 LOP3.LUT R25, R25, 0x80000000, RZ, 0xfc, !PT ;  /* 0x800000001919c812 */ /* 0x000fe400078efcff */
[----:B------:R-:W-:Y:S02]  /*29e40*/  ISETP.GT.AND P2, PT, R13, -0x1, P2 ;  /* 0xffffffff0d00780c */ /* 0x000fe40001744270 */
[----:B0-----:R-:W-:Y:S01]  /*29e50*/  ISETP.NE.OR P4, PT, R16, 0x1, P1 ;  /* 0x000000011000780c */ /* 0x001fe20000f85670 */
[----:B------:R0:W-:Y:S01]  /*29e60*/  @!P3 STL [R8], R25 ;  /* 0x000000190800b387 */ /* 0x0001e20000100800 */
[----:B------:R-:W-:-:S04]  /*29e70*/  LOP3.LUT R16, R17, R24, RZ, 0xc0, !PT ;  /* 0x0000001811107212 */ /* 0x000fc800078ec0ff */
[----:B------:R-:W-:Y:S02]  /*29e80*/  ISETP.NE.AND P3, PT, R16, R17, PT ;  /* 0x000000111000720c */ /* 0x000fe40003f65270 */
[-C--:B------:R-:W-:Y:S02]  /*29e90*/  LOP3.LUT R16, R21, R24.reuse, RZ, 0xc0, !PT ;  /* 0x0000001815107212 */ /* 0x080fe400078ec0ff */
[----:B------:R-:W-:Y:S02]  /*29ea0*/  ISETP.EQ.AND P3, PT, R36, 0x2, !P3 ;  /* 0x000000022400780c */ /* 0x000fe40005f62270 */
[----:B------:R-:W-:Y:S02]  /*29eb0*/  @!P2 LOP3.LUT R13, R13, R24, RZ, 0x30, !PT ;  /* 0x000000180d0da212 */ /* 0x000fe400078e30ff */
[----:B------:R-:W-:Y:S02]  /*29ec0*/  @!P4 LOP3.LUT R27, R27, 0x80000000, RZ, 0xfc, !PT ;  /* 0x800000001b1bc812 */ /* 0x000fe400078efcff */
[----:B------:R-:W-:Y:S01]  /*29ed0*/  ISETP.GT.AND P3, PT, R17, -0x1, P3 ;  /* 0xffffffff1100780c */ /* 0x000fe20001f64270 */
[----:B-1----:R-:W1:Y:S01]  /*29ee0*/  @!P2 POPC R11, R13 ;  /* 0x0000000d000ba309 */ /* 0x002e620000000000 */
[----:B--2---:R-:W-:Y:S01]  /*29ef0*/  ISETP.NE.OR P4, PT, R12, 0x1, P0 ;  /* 0x000000010c00780c */ /* 0x004fe20000785670 */
[----:B------:R-:W-:Y:S01]  /*29f00*/  @!P1 STL [R8+0x40], R27 ;  /* 0x0000401b08009387 */ /* 0x000fe20000100800 */
[----:B------:R-:W-:-:S02]  /*29f10*/  ISETP.NE.AND P1, PT, R16, R21, PT ;  /* 0x000000151000720c */ /* 0x000fc40003f25270 */
[----:B0-----:R-:W-:Y:S02]  /*29f20*/  LOP3.LUT R25, R6, R24, RZ, 0xc0, !PT ;  /* 0x0000001806197212 */ /* 0x001fe400078ec0ff */
[----:B------:R-:W-:-:S04]  /*29f30*/  ISETP.EQ.AND P1, PT, R37, 0x2, !P1 ;  /* 0x000000022500780c */ /* 0x000fc80004f22270 */
[----:B------:R-:W-:Y:S02]  /*29f40*/  ISETP.GT.AND P1, PT, R21, -0x1, P1 ;  /* 0xffffffff1500780c */ /* 0x000fe40000f24270 */
[----:B------:R-:W-:Y:S02]  /*29f50*/  @!P3 LOP3.LUT R17, R17, R24, RZ, 0x30, !PT ;  /* 0x000000181111b212 */ /* 0x000fe400078e30ff */
[----:B------:R-:W-:Y:S02]  /*29f60*/  @!P4 LOP3.LUT R5, R5, 0x80000000, RZ, 0xfc, !PT ;  /* 0x800000000505c812 */ /* 0x000fe400078efcff */
[----:B------:R-:W0:Y:S01]  /*29f70*/  @!P3 POPC R12, R17 ;  /* 0x00000011000cb309 */ /* 0x000e220000000000 */
[----:B-1----:R-:W-:Y:S02]  /*29f80*/  ISETP.NE.OR P4, PT, R11, 0x1, P2 ;  /* 0x000000010b00780c */ /* 0x002fe40001785670 */
[----:B------:R1:W-:Y:S01]  /*29f90*/  @!P0 STL [R8+-0x7c], R5 ;  /* 0xffff840508008387 */ /* 0x0003e20000100800 */
[----:B------:R-:W-:-:S02]  /*29fa0*/  ISETP.NE.AND P0, PT, R25, R6, PT ;  /* 0x000000061900720c */ /* 0x000fc40003f05270 */
[-C--:B------:R-:W-:Y:S02]  /*29fb0*/  LOP3.LUT R25, R14, R24.reuse, RZ, 0xc0, !PT ;  /* 0x000000180e197212 */ /* 0x080fe400078ec0ff */
[----:B------:R-:W-:Y:S02]  /*29fc0*/  ISETP.EQ.AND P0, PT, R38, 0x2, !P0 ;  /* 0x000000022600780c */ /* 0x000fe40004702270 */
[----:B------:R-:W-:Y:S02]  /*29fd0*/  @!P1 LOP3.LUT R21, R21, R24, RZ, 0x30, !PT ;  /* 0x0000001815159212 */ /* 0x000fe400078e30ff */
[----:B------:R-:W-:Y:S02]  /*29fe0*/  ISETP.GT.AND P0, PT, R6, -0x1, P0 ;  /* 0xffffffff0600780c */ /* 0x000fe40000704270 */
[----:B------:R-:W2:Y:S01]  /*29ff0*/  @!P1 POPC R11, R21 ;  /* 0x00000015000b9309 */ /* 0x000ea20000000000 */
[----:B------:R-:W-:Y:S02]  /*2a000*/  @!P4 LOP3.LUT R13, R13, 0x80000000, RZ, 0xfc, !PT ;  /* 0x800000000d0dc812 */ /* 0x000fe400078efcff */
[----:B0-----:R-:W-:-:S03]  /*2a010*/  ISETP.NE.OR P4, PT, R12, 0x1, P3 ;  /* 0x000000010c00780c */ /* 0x001fc60001f85670 */
[----:B------:R0:W-:Y:S01]  /*2a020*/  @!P2 STL [R8+-0x3c], R13 ;  /* 0xffffc40d0800a387 */ /* 0x0001e20000100800 */
[----:B------:R-:W-:-:S04]  /*2a030*/  ISETP.NE.AND P2, PT, R25, R14, PT ;  /* 0x0000000e1900720c */ /* 0x000fc80003f45270 */
[----:B------:R-:W-:Y:S02]  /*2a040*/  ISETP.EQ.AND P2, PT, R39, 0x2, !P2 ;  /* 0x000000022700780c */ /* 0x000fe40005742270 */
[-C--:B-1----:R-:W-:Y:S02]  /*2a050*/  @!P0 LOP3.LUT R5, R6, R24.reuse, RZ, 0x30, !PT ;  /* 0x0000001806058212 */ /* 0x082fe400078e30ff */
[----:B------:R-:W-:Y:S02]  /*2a060*/  ISETP.GT.AND P2, PT, R14, -0x1, P2 ;  /* 0xffffffff0e00780c */ /* 0x000fe40001744270 */
[----:B------:R-:W-:Y:S01]  /*2a070*/  @!P4 LOP3.LUT R17, R17, 0x80000000, RZ, 0xfc, !PT ;  /* 0x800000001111c812 */ /* 0x000fe200078efcff */
[----:B------:R-:W1:Y:S01]  /*2a080*/  @!P0 POPC R6, R5 ;  /* 0x0000000500068309 */ /* 0x000e620000000000 */
[----:B--2---:R-:W-:Y:S02]  /*2a090*/  ISETP.NE.OR P4, PT, R11, 0x1, P1 ;  /* 0x000000010b00780c */ /* 0x004fe40000f85670 */
[-C--:B------:R-:W-:Y:S01]  /*2a0a0*/  LOP3.LUT R11, R18, R24.reuse, RZ, 0xc0, !PT ;  /* 0x00000018120b7212 */ /* 0x080fe200078ec0ff */
[----:B------:R2:W-:Y:S01]  /*2a0b0*/  @!P3 STL [R8+0x4], R17 ;  /* 0x000004110800b387 */ /* 0x0005e20000100800 */
[----:B0-----:R-:W-:-:S02]  /*2a0c0*/  LOP3.LUT R13, R22, R24, RZ, 0xc0, !PT ;  /* 0x00000018160d7212 */ /* 0x001fc400078ec0ff */
[----:B------:R-:W-:-:S03]  /*2a0d0*/  ISETP.NE.AND P3, PT, R11, R18, PT ;  /* 0x000000120b00720c */ /* 0x000fc60003f65270 */
[----:B------:R-:W-:Y:S02]  /*2a0e0*/  @!P2 LOP3.LUT R11, R14, R24, RZ, 0x30, !PT ;  /* 0x000000180e0ba212 */ /* 0x000fe400078e30ff */
[----:B------:R-:W-:Y:S02]  /*2a0f0*/  ISETP.EQ.AND P3, PT, R40, 0x2, !P3 ;  /* 0x000000022800780c */ /* 0x000fe40005f62270 */
[----:B------:R-:W-:Y:S02]  /*2a100*/  @!P4 LOP3.LUT R21, R21, 0x80000000, RZ, 0xfc, !PT ;  /* 0x800000001515c812 */ /* 0x000fe400078efcff */
[----:B------:R-:W-:Y:S02]  /*2a110*/  ISETP.GT.AND P3, PT, R18, -0x1, P3 ;  /* 0xffffffff1200780c */ /* 0x000fe40001f64270 */
[----:B-1----:R-:W-:Y:S01]  /*2a120*/  ISETP.NE.OR P4, PT, R6, 0x1, P0 ;  /* 0x000000010600780c */ /* 0x002fe20000785670 */
[----:B------:R-:W-:Y:S01]  /*2a130*/  @!P1 STL [R8+0x44], R21 ;  /* 0x0000441508009387 */ /* 0x000fe20000100800 */
[----:B------:R-:W0:Y:S01]  /*2a140*/  @!P2 POPC R6, R11 ;  /* 0x0000000b0006a309 */ /* 0x000e220000000000 */
[----:B------:R-:W-:-:S02]  /*2a150*/  ISETP.NE.AND P1, PT, R13, R22, PT ;  /* 0x000000160d00720c */ /* 0x000fc40003f25270 */
[----:B------:R-:W-:Y:S02]  /*2a160*/  LOP3.LUT R14, R7, R24, RZ, 0xc0, !PT ;  /* 0x00000018070e7212 */ /* 0x000fe400078ec0ff */
[----:B------:R-:W-:-:S04]  /*2a170*/  ISETP.EQ.AND P1, PT, R41, 0x2, !P1 ;  /* 0x000000022900780c */ /* 0x000fc80004f22270 */
[----:B------:R-:W-:Y:S02]  /*2a180*/  @!P3 LOP3.LUT R13, R18, R24, RZ, 0x30, !PT ;  /* 0x00000018120db212 */ /* 0x000fe400078e30ff */
[----:B------:R-:W-:Y:S02]  /*2a190*/  ISETP.GT.AND P1, PT, R22, -0x1, P1 ;  /* 0xffffffff1600780c */ /* 0x000fe40000f24270 */
[----:B------:R-:W-:Y:S01]  /*2a1a0*/  @!P4 LOP3.LUT R5, R5, 0x80000000, RZ, 0xfc, !PT ;  /* 0x800000000505c812 */ /* 0x000fe200078efcff */
[----:B------:R-:W1:Y:S01]  /*2a1b0*/  @!P3 POPC R12, R13 ;  /* 0x0000000d000cb309 */ /* 0x000e620000000000 */
[----:B0-----:R-:W-:-:S03]  /*2a1c0*/  ISETP.NE.OR P4, PT, R6, 0x1, P2 ;  /* 0x000000010600780c */ /* 0x001fc60001785670 */
[----:B------:R0:W-:Y:S01]  /*2a1d0*/  @!P0 STL [R8+-0x78], R5 ;  /* 0xffff880508008387 */ /* 0x0001e20000100800 */
[----:B------:R-:W-:-:S04]  /*2a1e0*/  ISETP.NE.AND P0, PT, R14, R7, PT ;  /* 0x000000070e00720c */ /* 0x000fc80003f05270 */
[----:B------:R-:W-:Y:S02]  /*2a1f0*/  ISETP.EQ.AND P0, PT, R42, 0x2, !P0 ;  /* 0x000000022a00780c */ /* 0x000fe40004702270 */
[-C--:B--2---:R-:W-:Y:S02]  /*2a200*/  @!P1 LOP3.LUT R17, R22, R24.reuse, RZ, 0x30, !PT ;  /* 0x0000001816119212 */ /* 0x084fe400078e30ff */
[----:B------:R-:W-:Y:S02]  /*2a210*/  ISETP.GT.AND P0, PT, R7, -0x1, P0 ;  /* 0xffffffff0700780c */ /* 0x000fe40000704270 */
[----:B------:R-:W-:Y:S01]  /*2a220*/  @!P4 LOP3.LUT R11, R11, 0x80000000, RZ, 0xfc, !PT ;  /* 0x800000000b0bc812 */ /* 0x000fe200078efcff */
[----:B------:R-:W2:Y:S01]  /*2a230*/  @!P1 POPC R6, R17 ;  /* 0x0000001100069309 */ /* 0x000ea20000000000 */
[----:B-1----:R-:W-:Y:S02]  /*2a240*/  ISETP.NE.OR P4, PT, R12, 0x1, P3 ;  /* 0x000000010c00780c */ /* 0x002fe40001f85670 */
[----:B------:R-:W-:Y:S01]  /*2a250*/  LOP3.LUT R12, R15, R24, RZ, 0xc0, !PT ;  /* 0x000000180f0c7212 */ /* 0x000fe200078ec0ff */
[----:B------:R1:W-:Y:S03]  /*2a260*/  @!P2 STL [R8+-0x38], R11 ;  /* 0xffffc80b0800a387 */ /* 0x0003e60000100800 */
[----:B------:R-:W-:-:S02]  /*2a270*/  ISETP.NE.AND P2, PT, R12, R15, PT ;  /* 0x0000000f0c00720c */ /* 0x000fc40003f45270 */
[-C--:B------:R-:W-:Y:S02]  /*2a280*/  LOP3.LUT R12, R23, R24.reuse, RZ, 0xc0, !PT ;  /* 0x00000018170c7212 */ /* 0x080fe400078ec0ff */
[----:B------:R-:W-:Y:S02]  /*2a290*/  ISETP.EQ.AND P2, PT, R43, 0x2, !P2 ;  /* 0x000000022b00780c */ /* 0x000fe40005742270 */
[----:B------:R-:W-:Y:S02]  /*2a2a0*/  @!P0 LOP3.LUT R7, R7, R24, RZ, 0x30, !PT ;  /* 0x0000001807078212 */ /* 0x000fe400078e30ff */
[----:B------:R-:W-:Y:S02]  /*2a2b0*/  ISETP.GT.AND P2, PT, R15, -0x1, P2 ;  /* 0xffffffff0f00780c */ /* 0x000fe40001744270 */
[----:B------:R-:W-:Y:S01]  /*2a2c0*/  @!P4 LOP3.LUT R13, R13, 0x80000000, RZ, 0xfc, !PT ;  /* 0x800000000d0dc812 */ /* 0x000fe200078efcff */
[----:B0-----:R-:W0:Y:S01]  /*2a2d0*/  @!P0 POPC R5, R7 ;  /* 0x0000000700058309 */ /* 0x001e220000000000 */
[----:B--2---:R-:W-:-:S02]  /*2a2e0*/  ISETP.NE.OR P4, PT, R6, 0x1, P1 ;  /* 0x000000010600780c */ /* 0x004fc40000f85670 */
[----:B------:R-:W-:Y:S01]  /*2a2f0*/  LOP3.LUT R6, R19, R24, RZ, 0xc0, !PT ;  /* 0x0000001813067212 */ /* 0x000fe200078ec0ff */
[----:B------:R2:W-:Y:S03]  /*2a300*/  @!P3 STL [R8+0x8], R13 ;  /* 0x0000080d0800b387 */ /* 0x0005e60000100800 */
[----:B------:R-:W-:-:S03]  /*2a310*/  ISETP.NE.AND P3, PT, R6, R19, PT ;  /* 0x000000130600720c */ /* 0x000fc60003f65270 */
[----:B------:R-:W-:Y:S02]  /*2a320*/  @!P2 LOP3.LUT R15, R15, R24, RZ, 0x30, !PT ;  /* 0x000000180f0fa212 */ /* 0x000fe400078e30ff */
[----:B------:R-:W-:Y:S02]  /*2a330*/  ISETP.EQ.AND P3, PT, R44, 0x2, !P3 ;  /* 0x000000022c00780c */ /* 0x000fe40005f62270 */
[----:B------:R-:W-:Y:S01]  /*2a340*/  @!P4 LOP3.LUT R17, R17, 0x80000000, RZ, 0xfc, !PT ;  /* 0x800000001111c812 */ /* 0x000fe200078efcff */
[----:B------:R-:W3:Y:S01]  /*2a350*/  @!P2 POPC R6, R15 ;  /* 0x0000000f0006a309 */ /* 0x000ee20000000000 */
[----:B------:R-:W-:Y:S02]  /*2a360*/  ISETP.GT.AND P3, PT, R19, -0x1, P3 ;  /* 0xffffffff1300780c */ /* 0x000fe40001f64270 */
[----:B0-----:R-:W-:Y:S01]  /*2a370*/  ISETP.NE.OR P4, PT, R5, 0x1, P0 ;  /* 0x000000010500780c */ /* 0x001fe20000785670 */
[----:B------:R2:W-:Y:S01]  /*2a380*/  @!P1 STL [R8+0x48], R17 ;  /* 0x0000481108009387 */ /* 0x0005e20000100800 */
[----:B------:R-:W-:-:S02]  /*2a390*/  ISETP.NE.AND P1, PT, R12, R23, PT ;  /* 0x000000170c00720c */ /* 0x000fc40003f25270 */
[----:B------:R-:W-:Y:S02]  /*2a3a0*/  LOP3.LUT R5, R4, R24, RZ, 0xc0, !PT ;  /* 0x0000001804057212 */ /* 0x000fe400078ec0ff */
[----:B------:R-:W-:-:S04]  /*2a3b0*/  ISETP.EQ.AND P1, PT, R45, 0x2, !P1 ;  /* 0x000000022d00780c */ /* 0x000fc80004f22270 */
[----:B------:R-:W-:Y:S02]  /*2a3c0*/  ISETP.GT.AND P1, PT, R23, -0x1, P1 ;  /* 0xffffffff1700780c */ /* 0x000fe40000f24270 */
[----:B------:R-:W-:Y:S02]  /*2a3d0*/  @!P3 LOP3.LUT R19, R19, R24, RZ, 0x30, !PT ;  /* 0x000000181313b212 */ /* 0x000fe400078e30ff */
[----:B------:R-:W-:Y:S02]  /*2a3e0*/  @!P4 LOP3.LUT R7, R7, 0x80000000, RZ, 0xfc, !PT ;  /* 0x800000000707c812 */ /* 0x000fe400078efcff */
[----:B---3--:R-:W-:Y:S02]  /*2a3f0*/  ISETP.NE.OR P4, PT, R6, 0x1, P2 ;  /* 0x000000010600780c */ /* 0x008fe40001785670 */
[----:B------:R-:W0:Y:S01]  /*2a400*/  @!P3 POPC R6, R19 ;  /* 0x000000130006b309 */ /* 0x000e220000000000 */
[----:B------:R2:W-:Y:S01]  /*2a410*/  @!P0 STL [R8+-0x74], R7 ;  /* 0xffff8c0708008387 */ /* 0x0005e20000100800 */
[----:B------:R-:W-:-:S03]  /*2a420*/  ISETP.NE.AND P0, PT, R5, R4, PT ;  /* 0x000000040500720c */ /* 0x000fc60003f05270 */
[----:B------:R-:W-:Y:S02]  /*2a430*/  @!P1 LOP3.LUT R23, R23, R24, RZ, 0x30, !PT ;  /* 0x0000001817179212 */ /* 0x000fe400078e30ff */
[----:B------:R-:W-:Y:S02]  /*2a440*/  ISETP.EQ.AND P0, PT, R28, 0x2, !P0 ;  /* 0x000000021c00780c */ /* 0x000fe40004702270 */
[----:B-1----:R-:W1:Y:S02]  /*2a450*/  @!P1 POPC R11, R23 ;  /* 0x00000017000b9309 */ /* 0x002e640000000000 */
[----:B------:R-:W-:Y:S02]  /*2a460*/  ISETP.GT.AND P0, PT, R4, -0x1, P0 ;  /* 0xffffffff0400780c */ /* 0x000fe40000704270 */
[----:B------:R-:W-:Y:S02]  /*2a470*/  @!P4 LOP3.LUT R15, R15, 0x80000000, RZ, 0xfc, !PT ;  /* 0x800000000f0fc812 */ /* 0x000fe400078efcff */
[----:B0-----:R-:W-:-:S03]  /*2a480*/  ISETP.NE.OR P4, PT, R6, 0x1, P3 ;  /* 0x000000010600780c */ /* 0x001fc60001f85670 */
[----:B------:R2:W-:Y:S06]  /*2a490*/  @!P2 STL [R8+-0x34], R15 ;  /* 0xffffcc0f0800a387 */ /* 0x0005ec0000100800 */
[----:B------:R-:W-:-:S04]  /*2a4a0*/  @!P0 LOP3.LUT R5, R4, R24, RZ, 0x30, !PT ;  /* 0x0000001804058212 */ /* 0x000fc800078e30ff */
[----:B------:R-:W0:Y:S01]  /*2a4b0*/  @!P0 POPC R4, R5 ;  /* 0x0000000500048309 */ /* 0x000e220000000000 */
[----:B------:R-:W-:Y:S02]  /*2a4c0*/  @!P4 LOP3.LUT R19, R19, 0x80000000, RZ, 0xfc, !PT ;  /* 0x800000001313c812 */ /* 0x000fe400078efcff */
[----:B-1----:R-:W-:-:S03]  /*2a4d0*/  ISETP.NE.OR P4, PT, R11, 0x1, P1 ;  /* 0x000000010b00780c */ /* 0x002fc60000f85670 */
[----:B------:R2:W-:Y:S10]  /*2a4e0*/  @!P3 STL [R8+0xc], R19 ;  /* 0x00000c130800b387 */ /* 0x0005f40000100800 */
[----:B------:R-:W-:-:S02]  /*2a4f0*/  @!P4 LOP3.LUT R23, R23, 0x80000000, RZ, 0xfc, !PT ;  /* 0x800000001717c812 */ /* 0x000fc400078efcff */
[----:B0-----:R-:W-:-:S03]  /*2a500*/  ISETP.NE.OR P4, PT, R4, 0x1, P0 ;  /* 0x000000010400780c */ /* 0x001fc60000785670 */
[----:B------:R2:W-:Y:S10]  /*2a510*/  @!P1 STL [R8+0x4c], R23 ;  /* 0x00004c1708009387 */ /* 0x0005f40000100800 */
[----:B------:R-:W-:-:S05]  /*2a520*/  @!P4 LOP3.LUT R5, R5, 0x80000000, RZ, 0xfc, !PT ;  /* 0x800000000505c812 */ /* 0x000fca00078efcff */
[----:B------:R2:W-:Y:S02]  /*2a530*/  @!P0 STL [R8+-0x80], R5 ;  /* 0xffff800508008387 */ /* 0x0005e40000100800 */
.L_x_3768:
[----:B------:R-:W-:Y:S05]  /*2a540*/  BSYNC.RECONVERGENT B1 ;  /* 0x0000000000017941 */ /* 0x000fea0003800200 */
.L_x_3767:
[----:B-12---:R-:W-:Y:S01]  /*2a550*/  VIADD R8, R8, 0x10 ;  /* 0x0000001008087836 */ /* 0x006fe20000000000 */
[----:B------:R-:W-:Y:S06]  /*2a560*/  @!P6 BRA `(.L_x_3769) ;  /* 0xffffffd400e0e947 */ /* 0x000fec000383ffff */
[----:B------:R-:W-:Y:S05]  /*2a570*/  @!P5 BRA `(.L_x_3770) ;  /* 0xffffffd400ccd947 */ /* 0x000fea000383ffff */
.L_x_2771:
[----:B------:R-:W-:Y:S05]  /*2a580*/  BSYNC.RECONVERGENT B0 ;  /* 0x0000000000007941 */ /* 0x000fea0003800200 */
.L_x_2770:
[----:B-1234-:R-:W-:Y:S01]  /*2a590*/  VIADD R4, R1, 0x3 ;  /* 0x0000000301047836 */ /* 0x01efe20000000000 */
[----:B------:R-:W-:-:S06]  /*2a5a0*/  UMOV UR4, URZ ;  /* 0x000000ff00047c82 */ /* 0x000fcc0008000000 */
.L_x_3795:
[----:B------:R-:W2:Y:S01]  /*2a5b0*/  LDL R0, [R2+-0x10] ;  /* 0xfffff00002007983 */ /* 0x000ea20000100800 */
[----:B------:R-:W-:Y:S01]  /*2a5c0*/  UIADD3 UR4, UPT, UPT, UR4, 0x20, URZ ;  /* 0x0000002004047890 */ /* 0x000fe2000fffe0ff */
[----:B------:R-:W-:Y:S03]  /*2a5d0*/  BSSY.RECONVERGENT B0, `(.L_x_3771) ;  /* 0x000000d000007945 */ /* 0x000fe60003800200 */
[----:B------:R-:W-:Y:S01]  /*2a5e0*/  UISETP.NE.AND UP0, UPT, UR4, 0x400, UPT ;  /* 0x000004000400788c */ /* 0x000fe2000bf05270 */
        /* <DEDUP_REMOVED lines=10> */
.L_x_3772:
[----:B------:R1:W-:Y:S02]  /*2a690*/  STL.U8 [R4+-0x3], RZ ;  /* 0xfffffdff04007387 */ /* 0x0003e40000100000 */
.L_x_3773:
[----:B------:R-:W-:Y:S05]  /*2a6a0*/  BSYNC.RECONVERGENT B0 ;  /* 0x0000000000007941 */ /* 0x000fea0003800200 */
.L_x_3771:
[----:B------:R-:W3:Y:S01]  /*2a6b0*/  LDL R0, [R2+-0xc] ;  /* 0xfffff40002007983 */ /* 0x000ee20000100800 */
[----:B------:R-:W-:Y:S01]  /*2a6c0*/  BSSY.RECONVERGENT B0, `(.L_x_3774) ;  /* 0x000000c000007945 */ /* 0x000fe20003800200 */
[----:B---3--:R-:W-:-:S13]  /*2a6d0*/  ISETP.GT.AND P0, PT, R0, -0x1, PT ;  /* 0xffffffff0000780c */ /* 0x008fda0003f04270 */
[----:B------:R-:W-:Y:S05]  /*2a6e0*/  @P0 BRA `(.L_x_3775) ;  /* 0x0000000000200947 */ /* 0x000fea0003800000 */
[----:B------:R-:W-:-:S06]  /*2a6f0*/  LOP3.LUT R0, R0, 0x7fffffff, RZ, 0xc0, !PT ;  /* 0x7fffffff00007812 */ /* 0x000fcc00078ec0ff */
[----:B------:R-:W2:Y:S02]  /*2a700*/  FLO.U32 R0, R0 ;  /* 0x0000000000007300 */ /* 0x000ea400000e0000 */
[----:B--2---:R-:W-:-:S05]  /*2a710*/  IADD3 R3, PT, PT, -R0, 0x1f, RZ ;  /* 0x0000001f00037810 */ /* 0x004fca0007ffe1ff */
[----:B------:R-:W-:-:S05]  /*2a720*/  IMAD.MOV R3, RZ, RZ, -R3 ;  /* 0x000000ffff037224 */ /* 0x000fca00078e0a03 */
[----:B------:R-:W-:-:S05]  /*2a730*/  PRMT R3, R3, 0x7710, RZ ;  /* 0x0000771003037816 */ /* 0x000fca00000000ff */
[----:B------:R-:W-:-:S05]  /*2a740*/  VIADD R3, R3, 0x20 ;  /* 0x0000002003037836 */ /* 0x000fca0000000000 */
[----:B------:R2:W-:Y:S01]  /*2a750*/  STL.U8 [R4+-0x2], R3 ;  /* 0xfffffe0304007387 */ /* 0x0005e20000100000 */
[----:B------:R-:W-:Y:S05]  /*2a760*/  BRA `(.L_x_3776) ;  /* 0x0000000000047947 */ /* 0x000fea0003800000 */
.L_x_3775:
[----:B------:R3:W-:Y:S02]  /*2a770*/  STL.U8 [R4+-0x2], RZ ;  /* 0xfffffeff04007387 */ /* 0x0007e40000100000 */
.L_x_3776:
[----:B------:R-:W-:Y:S05]  /*2a780*/  BSYNC.RECONVERGENT B0 ;  /* 0x0000000000007941 */ /* 0x000fea0003800200 */
.L_x_3774:
[----:B------:R-:W4:Y:S01]  /*2a790*/  LDL R0, [R2+-0x8] ;  /* 0xfffff80002007983 */ /* 0x000f220000100800 */
[----:B------:R-:W-:Y:S01]  /*2a7a0*/  BSSY.RECONVERGENT B0, `(.L_x_3777) ;  /* 0x000000c000007945 */ /* 0x000fe20003800200 */
[----:B----4-:R-:W-:-:S13]  /*2a7b0*/  ISETP.GT.AND P0, PT, R0, -0x1, PT ;  /* 0xffffffff0000780c */ /* 0x010fda0003f04270 */
        /* <DEDUP_REMOVED lines=9> */
.L_x_3778:
[----:B------:R4:W-:Y:S02]  /*2a850*/  STL.U8 [R4+-0x1], RZ ;  /* 0xffffffff04007387 */ /* 0x0009e40000100000 */
.L_x_3779:
[----:B------:R-:W-:Y:S05]  /*2a860*/  BSYNC.RECONVERGENT B0 ;  /* 0x0000000000007941 */ /* 0x000fea0003800200 */
.L_x_3777:
[----:B------:R-:W5:Y:S01]  /*2a870*/  LDL R0, [R2+-0x4] ;  /* 0xfffffc0002007983 */ /* 0x000f620000100800 */
[----:B------:R-:W-:Y:S01]  /*2a880*/  BSSY.RECONVERGENT B0, `(.L_x_3780) ;  /* 0x000000c000007945 */ /* 0x000fe20003800200 */
[----:B-----5:R-:W-:-:S13]  /*2a890*/  ISETP.GT.AND P0, PT, R0, -0x1, PT ;  /* 0xffffffff0000780c */ /* 0x020fda0003f04270 */
[----:B------:R-:W-:Y:S05]  /*2a8a0*/  @P0 BRA `(.L_x_3781) ;  /* 0x0000000000200947 */ /* 0x000fea0003800000 */
[----:B------:R-:W-:-:S06]  /*2a8b0*/  LOP3.LUT R0, R0, 0x7fffffff, RZ, 0xc0, !PT ;  /* 0x7fffffff00007812 */ /* 0x000fcc00078ec0ff */
[----:B------:R-:W2:Y:S02]  /*2a8c0*/  FLO.U32 R0, R0 ;  /* 0x0000000000007300 */ /* 0x000ea400000e0000 */
[----:B--2---:R-:W-:-:S05]  /*2a8d0*/  IADD3 R3, PT, PT, -R0, 0x1f, RZ ;  /* 0x0000001f00037810 */ /* 0x004fca0007ffe1ff */
[----:B------:R-:W-:-:S05]  /*2a8e0*/  IMAD.MOV R3, RZ, RZ, -R3 ;  /* 0x000000ffff037224 */ /* 0x000fca00078e0a03 */
[----:B------:R-:W-:-:S05]  /*2a8f0*/  PRMT R3, R3, 0x7710, RZ ;  /* 0x0000771003037816 */ /* 0x000fca00000000ff */
[----:B------:R-:W-:-:S05]  /*2a900*/  VIADD R3, R3, 0x20 ;  /* 0x0000002003037836 */ /* 0x000fca0000000000 */
[----:B------:R2:W-:Y:S01]  /*2a910*/  STL.U8 [R4], R3 ;  /* 0x0000000304007387 */ /* 0x0005e20000100000 */
[----:B------:R-:W-:Y:S05]  /*2a920*/  BRA `(.L_x_3782) ;  /* 0x0000000000047947 */ /* 0x000fea0003800000 */
.L_x_3781:
[----:B------:R0:W-:Y:S02]  /*2a930*/  STL.U8 [R4], RZ ;  /* 0x000000ff04007387 */ /* 0x0001e40000100000 */
.L_x_3782:
[----:B------:R-:W-:Y:S05]  /*2a940*/  BSYNC.RECONVERGENT B0 ;  /* 0x0000000000007941 */ /* 0x000fea0003800200 */
.L_x_3780:
[----:B------:R-:W5:Y:S01]  /*2a950*/  LDL R0, [R2] ;  /* 0x0000000002007983 */ /* 0x000f620000100800 */
        /* <DEDUP_REMOVED lines=9> */
[----:B------:R2:W-:Y:S01]  /*2a9f0*/  STL.U8 [R4+0x1], R3 ;  /* 0x0000010304007387 */ /* 0x0005e20000100000 */
[----:B------:R-:W-:Y:S05]  /*2aa00*/  BRA `(.L_x_3785) ;  /* 0x0000000000047947 */ /* 0x000fea0003800000 */
.L_x_3784:
[----:B------:R0:W-:Y:S02]  /*2aa10*/  STL.U8 [R4+0x1], RZ ;  /* 0x000001ff04007387 */ /* 0x0001e40000100000 */
.L_x_3785:
[----:B------:R-:W-:Y:S05]  /*2aa20*/  BSYNC.RECONVERGENT B0 ;  /* 0x0000000000007941 */ /* 0x000fea0003800200 */
.L_x_3783:
[----:B------:R-:W5:Y:S01]  /*2aa30*/  LDL R0, [R2+0x4] ;  /* 0x0000040002007983 */ /* 0x000f620000100800 */
        /* <DEDUP_REMOVED lines=11> */
.L_x_3787:
[----:B------:R0:W-:Y:S02]  /*2aaf0*/  STL.U8 [R4+0x2], RZ ;  /* 0x000002ff04007387 */ /* 0x0001e40000100000 */
.L_x_3788:
[----:B------:R-:W-:Y:S05]  /*2ab00*/  BSYNC.RECONVERGENT B0 ;  /* 0x0000000000007941 */ /* 0x000fea0003800200 */
.L_x_3786:
        /* <DEDUP_REMOVED lines=12> */
.L_x_3790:
[----:B------:R0:W-:Y:S02]  /*2abd0*/  STL.U8 [R4+0x3], RZ ;  /* 0x000003ff04007387 */ /* 0x0001e40000100000 */
.L_x_3791:
[----:B------:R-:W-:Y:S05]  /*2abe0*/  BSYNC.RECONVERGENT B0 ;  /* 0x0000000000007941 */ /* 0x000fea0003800200 */
.L_x_3789:
        /* <DEDUP_REMOVED lines=12> */
.L_x_3793:
[----:B------:R0:W-:Y:S02]  /*2acb0*/  STL.U8 [R4+0x4], RZ ;  /* 0x000004ff04007387 */ /* 0x0001e40000100000 */
.L_x_3794:
[----:B------:R-:W-:Y:S05]  /*2acc0*/  BSYNC.RECONVERGENT B0 ;  /* 0x0000000000007941 */ /* 0x000fea0003800200 */
.L_x_3792:
[----:B------:R-:W-:Y:S02]  /*2acd0*/  VIADD R2, R2, 0x20 ;  /* 0x0000002002027836 */ /* 0x000fe40000000000 */
[----:B01234-:R-:W-:Y:S01]  /*2ace0*/  VIADD R4, R4, 0x8 ;  /* 0x0000000804047836 */ /* 0x01ffe20000000000 */
[----:B------:R-:W-:Y:S06]  /*2acf0*/  BRA.U UP0, `(.L_x_3795) ;  /* 0xfffffff9002c7547 */ /* 0x000fec000b83ffff */
[----:B------:R-:W2:Y:S04]  /*2ad00*/  LDL.U8 R2, [R1+0x4] ;  /* 0x0000040001027983 */ /* 0x000ea80000100000 */
[----:B------:R-:W3:Y:S04]  /*2ad10*/  LDL.U8 R252, [R1+0x10] ;  /* 0x0000100001fc7983 */ /* 0x000ee80000100000 */
[----:B------:R-:W4:Y:S04]  /*2ad20*/  LDL.U8 R3, [R1+0x3] ;  /* 0x0000030001037983 */ /* 0x000f280000100000 */
[----:B------:R-:W5:Y:S04]  /*2ad30*/  LDL.U8 R4, [R1+0x2] ;  /* 0x0000020001047983 */ /* 0x000f680000100000 */
[----:B------:R-:W5:Y:S04]  /*2ad40*/  LDL.U8 R240, [R1+0x1] ;  /* 0x0000010001f07983 */ /* 0x000f680000100000 */
[----:B------:R-:W5:Y:S04]  /*2ad50*/  LDL.U8 R0, [R1] ;  /* 0x0000000001007983 */ /* 0x000f680000100000 */
        /* <DEDUP_REMOVED lines=69> */
[----:B--2---:R-:W-:Y:S04]  /*2b1b0*/  STL [R1+0x92c], R2 ;  /* 0x00092c0201007387 */ /* 0x004fe80000100800 */
[----:B---3--:R0:W-:Y:S04]  /*2b1c0*/  STL [R1+0x93c], R252 ;  /* 0x00093cfc01007387 */ /* 0x0081e80000100800 */
[----:B----4-:R-:W-:Y:S04]  /*2b1d0*/  STL [R1+0x930], R3 ;  /* 0x0009300301007387 */ /* 0x010fe80000100800 */
[----:B-----5:R-:W-:Y:S04]  /*2b1e0*/  STL [R1+0x934], R4 ;  /* 0x0009340401007387 */ /* 0x020fe80000100800 */
[----:B0-----:R-:W2:Y:S04]  /*2b1f0*/  LDL R252, [R1+0x92c] ;  /* 0x00092c0001fc7983 */ /* 0x001ea80000100800 */
[----:B------:R-:W-:Y:S04]  /*2b200*/  STL [R1+0x948], R240 ;  /* 0x000948f001007387 */ /* 0x000fe80000100800 */
[----:B------:R-:W-:Y:S04]  /*2b210*/  STL [R1+0x938], R0 ;  /* 0x0009380001007387 */ /* 0x000fe80000100800 */
[----:B------:R-:W3:Y:S04]  /*2b220*/  LDL.U8 R189, [R1+0x4b] ;  /* 0x00004b0001bd7983 */ /* 0x000ee80000100000 */
[----:B------:R-:W4:Y:S04]  /*2b230*/  LDL.U8 R188, [R1+0x4c] ;  /* 0x00004c0001bc7983 */ /* 0x000f280000100000 */
        /* <DEDUP_REMOVED lines=73> */
[----:B0-----:R-:W3:Y:S01]  /*2b6d0*/  LDL R252, [R1+0x930] ;  /* 0x0009300001fc7983 */ /* 0x001ee20000100800 */
[----:B------:R-:W-:-:S03]  /*2b6e0*/  IMAD.MOV.U32 R240, RZ, RZ, R0 ;  /* 0x000000fffff07224 */ /* 0x000fc600078e0000 */
        /* <DEDUP_REMOVED lines=77> */
[----:B0-----:R-:W4:Y:S04]  /*2bbc0*/  LDL R252, [R1+0x934] ;  /* 0x0009340001fc7983 */ /* 0x001f280000100800 */
        /* <DEDUP_REMOVED lines=31> */
[----:B------:R0:W-:Y:S04]  /*2bdc0*/  STL.U8 [R1+0x400], R240 ;  /* 0x000400f001007387 */ /* 0x0001e80000100000 */
[----:B0-----:R-:W5:Y:S04]  /*2bdd0*/  LDL.LU R240, [R1+0x948] ;  /* 0x0009480001f07983 */ /* 0x001f680000300800 */
[----:B----4-:R0:W-:Y:S04]  /*2bde0*/  STL.U8 [R1+0x402], R252 ;  /* 0x000402fc01007387 */ /* 0x0101e80000100000 */
[----:B0-----:R-:W4:Y:S04]  /*2bdf0*/  LDL.LU R252, [R1+0x944] ;  /* 0x0009440001fc7983 */ /* 0x001f280000300800 */
[----:B----4-:R0:W-:Y:S04]  /*2be00*/  STL.U8 [R1+0x403], R252 ;  /* 0x000403fc01007387 */ /* 0x0101e80000100000 */
[----:B0-----:R-:W4:Y:S04]  /*2be10*/  LDL.LU R252, [R1+0x940] ;  /* 0x0009400001fc7983 */ /* 0x001f280000300800 */
[----:B----4-:R0:W-:Y:S04]  /*2be20*/  STL.U8 [R1+0x404], R252 ;  /* 0x000404fc01007387 */ /* 0x0101e80000100000 */
[----:B0-----:R-:W4:Y:S04]  /*2be30*/  LDL.LU R252, [R1+0x93c] ;  /* 0x00093c0001fc7983 */ /* 0x001f280000300800 */
        /* <DEDUP_REMOVED lines=259> */
[----:B------:R-:W-:Y:S01]  /*2ce70*/  STL.U8 [R1+0x4ff], R0 ;  /* 0x0004ff0001007387 */ /* 0x000fe20000100000 */
[----:B------:R-:W-:Y:S03]  /*2ce80*/  BSSY.RECONVERGENT B0, `(.L_x_3796) ;  /* 0x0000096000007945 */ /* 0x000fe60003800200 */
[----:B------:R0:W-:Y:S04]  /*2ce90*/  STL [R1+0x924], R244 ;  /* 0x000924f401007387 */ /* 0x0001e80000100800 */
[----:B------:R1:W-:Y:S04]  /*2cea0*/  STL [R1+0x904], R65 ;  /* 0x0009044101007387 */ /* 0x0003e80000100800 */
[----:B------:R2:W-:Y:S01]  /*2ceb0*/  STL [R1+0x900], R64 ;  /* 0x0009004001007387 */ /* 0x0005e20000100800 */
[----:B0-----:R-:W-:-:S02]  /*2cec0*/  IMAD.MOV.U32 R244, RZ, RZ, RZ ;  /* 0x000000fffff47224 */ /* 0x001fc400078e00ff */
[----:B-1----:R-:W-:Y:S02]  /*2ced0*/  IMAD.MOV.U32 R65, RZ, RZ, 0x20 ;  /* 0x00000020ff417424 */ /* 0x002fe400078e00ff */
[----:B--2---:R-:W-:-:S07]  /*2cee0*/  IMAD.MOV.U32 R64, RZ, RZ, -0x1 ;  /* 0xffffffffff407424 */ /* 0x004fce00078e00ff */
.L_x_3798:
[----:B------:R-:W-:-:S04]  /*2cef0*/  VIADD R66, R1, 0x500 ;  /* 0x0000050001427836 */ /* 0x000fc80000000000 */
[----:B------:R-:W-:-:S05]  /*2cf00*/  IMAD R248, R244, 0x4, R66 ;  /* 0x00000004f4f87824 */ /* 0x000fca00078e0242 */
[----:B------:R-:W2:Y:S01]  /*2cf10*/  LDL.128 R68, [R248] ;  /* 0x00000000f8447983 */ /* 0x000ea20000100c00 */
[----:B------:R-:W-:Y:S01]  /*2cf20*/  IMAD.MOV.U32 R241, RZ, RZ, -0x1 ;  /* 0xfffffffffff17424 */ /* 0x000fe200078e00ff */
[----:B--2---:R-:W-:-:S13]  /*2cf30*/  ISETP.NE.AND P0, PT, R68, RZ, PT ;  /* 0x000000ff4400720c */ /* 0x004fda0003f05270 */
[----:B------:R-:W-:Y:S05]  /*2cf40*/  @!P0 BRA `(.L_x_3797) ;  /* 0x0000000800248947 */ /* 0x000fea0003800000 */
[----:B------:R-:W-:Y:S02]  /*2cf50*/  LOP3.LUT R68, R68, 0x7fffffff, RZ, 0xc0, !PT ;  /* 0x7fffffff44447812 */ /* 0x000fe400078ec0ff */
[----:B------:R-:W-:-:S04]  /*2cf60*/  ISETP.NE.AND P1, PT, R69, RZ, PT ;  /* 0x000000ff4500720c */ /* 0x000fc80003f25270 */
[----:B------:R-:W0:Y:S02]  /*2cf70*/  POPC R68, R68 ;  /* 0x0000004400447309 */ /* 0x000e240000000000 */
[----:B0-----:R-:W-:-:S04]  /*2cf80*/  ISETP.GE.U32.AND P0, PT, R68, R65, PT ;  /* 0x000000414400720c */ /* 0x001fc80003f06070 */
[----:B------:R-:W-:-:S04]  /*2cf90*/  ISETP.GT.U32.AND P0, PT, R68, 0x1, !P0 ;  /* 0x000000014400780c */ /* 0x000fc80004704070 */
[----:B------:R-:W-:Y:S02]  /*2cfa0*/  SEL R65, R68, R65, P0 ;  /* 0x0000004144417207 */ /* 0x000fe40000000000 */
[----:B------:R-:W-:Y:S01]  /*2cfb0*/  SEL R64, R244, R64, P0 ;  /* 0x00000040f4407207 */ /* 0x000fe20000000000 */
[----:B------:R-:W-:Y:S06]  /*2cfc0*/  @!P1 BRA `(.L_x_3797) ;  /* 0x0000000800049947 */ /* 0x000fec0003800000 */
[----:B------:R-:W-:Y:S02]  /*2cfd0*/  LOP3.LUT R69, R69, 0x7fffffff, RZ, 0xc0, !PT ;  /* 0x7fffffff45457812 */ /* 0x000fe400078ec0ff */
[----:B------:R-:W-:-:S04]  /*2cfe0*/  ISETP.NE.AND P1, PT, R70, RZ, PT ;  /* 0x000000ff4600720c */ /* 0x000fc80003f25270 */
[----:B------:R-:W0:Y:S02]  /*2cff0*/  POPC R69, R69 ;  /* 0x0000004500457309 */ /* 0x000e240000000000 */
[----:B0-----:R-:W-:-:S04]  /*2d000*/  ISETP.GE.U32.AND P0, PT, R69, R65, PT ;  /* 0x000000414500720c */ /* 0x001fc80003f06070 */
[----:B------:R-:W-:-:S04]  /*2d010*/  ISETP.GT.U32.AND P0, PT, R69, 0x1, !P0 ;  /* 0x000000014500780c */ /* 0x000fc80004704070 */
[----:B------:R-:W-:-:S09]  /*2d020*/  SEL R65, R69, R65, P0 ;  /* 0x0000004145417207 */ /* 0x000fd20000000000 */
[----:B------:R-:W-:Y:S01]  /*2d030*/  @P0 VIADD R64, R244, 0x1 ;  /* 0x00000001f4400836 */ /* 0x000fe20000000000 */
[----:B------:R-:W-:Y:S06]  /*2d040*/  @!P1 BRA `(.L_x_3797) ;  /* 0x0000000400e49947 */ /* 0x000fec0003800000 */
[----:B------:R-:W-:Y:S01]  /*2d050*/  LOP3.LUT R70, R70, 0x7fffffff, RZ, 0xc0, !PT ;  /* 0x7fffffff46467812 */ /* 0x000fe200078ec0ff */
[----:B------:R-:W-:Y:S01]  /*2d060*/  IMAD.MOV.U32 R69, RZ, RZ, R64 ;  /* 0x000000ffff457224 */ /* 0x000fe200078e0040 */
[----:B------:R-:W-:Y:S02]  /*2d070*/  ISETP.NE.AND P1, PT, R71, RZ, PT ;  /* 0x000000ff4700720c */ /* 0x000fe40003f25270 */
[----:B------:R-:W0:Y:S02]  /*2d080*/  POPC R68, R70 ;  /* 0x0000004600447309 */ /* 0x000e240000000000 */
[----:B0-----:R-:W-:-:S04]  /*2d090*/  ISETP.GE.U32.AND P0, PT, R68, R65, PT ;  /* 0x000000414400720c */ /* 0x001fc80003f06070 */
[----:B------:R-:W-:-:S04]  /*2d0a0*/  ISETP.GT.U32.AND P0, PT, R68, 0x1, !P0 ;  /* 0x000000014400780c */ /* 0x000fc80004704070 */
[----:B------:R-:W-:-:S09]  /*2d0b0*/  SEL R68, R68, R65, P0 ;  /* 0x0000004144447207 */ /* 0x000fd20000000000 */
[----:B------:R-:W-:Y:S01]  /*2d0c0*/  @P0 VIADD R69, R244, 0x2 ;  /* 0x00000002f4450836 */ /* 0x000fe20000000000 */
[----:B------:R-:W-:Y:S06]  /*2d0d0*/  @!P1 BRA `(.L_x_3797) ;  /* 0x0000000400c09947 */ /* 0x000fec0003800000 */
[----:B------:R-:W2:Y:S01]  /*2d0e0*/  LDL.128 R64, [R248+0x10] ;  /* 0x00001000f8407983 */ /* 0x000ea20000100c00 */
[----:B------:R-:W-:-:S06]  /*2d0f0*/  LOP3.LUT R70, R71, 0x7fffffff, RZ, 0xc0, !PT ;  /* 0x7fffffff47467812 */ /* 0x000fcc00078ec0ff */
[----:B------:R-:W0:Y:S02]  /*2d100*/  POPC R70, R70 ;  /* 0x0000004600467309 */ /* 0x000e240000000000 */
[----:B0-----:R-:W-:-:S04]  /*2d110*/  ISETP.GE.U32.AND P0, PT, R70, R68, PT ;  /* 0x000000444600720c */ /* 0x001fc80003f06070 */
[----:B------:R-:W-:-:S04]  /*2d120*/  ISETP.GT.U32.AND P0, PT, R70, 0x1, !P0 ;  /* 0x000000014600780c */ /* 0x000fc80004704070 */
[----:B------:R-:W-:-:S09]  /*2d130*/  SEL R68, R70, R68, P0 ;  /* 0x0000004446447207 */ /* 0x000fd20000000000 */
[----:B------:R-:W-:Y:S01]  /*2d140*/  @P0 VIADD R69, R244, 0x3 ;  /* 0x00000003f4450836 */ /* 0x000fe20000000000 */
[----:B--2---:R-:W-:-:S13]  /*2d150*/  ISETP.NE.AND P1, PT, R64, RZ, PT ;  /* 0x000000ff4000720c */ /* 0x004fda0003f25270 */
[----:B------:R-:W-:Y:S05]  /*2d160*/  @!P1 BRA `(.L_x_3797) ;  /* 0x00000004009c9947 */ /* 0x000fea0003800000 */
        /* <DEDUP_REMOVED lines=8> */
[----:B------:R-:W-:Y:S02]  /*2d1f0*/  LOP3.LUT R65, R65, 0x7fffffff, RZ, 0xc0, !PT ;  /* 0x7fffffff41417812 */ /* 0x000fe400078ec0ff */
[----:B------:R-:W-:-:S04]  /*2d200*/  ISETP.NE.AND P1, PT, R66, RZ, PT ;  /* 0x000000ff4200720c */ /* 0x000fc80003f25270 */
[----:B------:R-:W0:Y:S02]  /*2d210*/  POPC R65, R65 ;  /* 0x0000004100417309 */ /* 0x000e240000000000 */
[----:B0-----:R-:W-:-:S04]  /*2d220*/  ISETP.GE.U32.AND P0, PT, R65, R64, PT ;  /* 0x000000404100720c */ /* 0x001fc80003f06070 */
[----:B------:R-:W-:-:S04]  /*2d230*/  ISETP.GT.U32.AND P0, PT, R65, 0x1, !P0 ;  /* 0x000000014100780c */ /* 0x000fc80004704070 */
[----:B------:R-:W-:Y:S01]  /*2d240*/  SEL R64, R65, R64, P0 ;  /* 0x0000004041407207 */ /* 0x000fe20000000000 */
[----:B------:R-:W-:-:S08]  /*2d250*/  IMAD.MOV.U32 R65, RZ, RZ, R69 ;  /* 0x000000ffff417224 */ /* 0x000fd000078e0045 */
[----:B------:R-:W-:Y:S01]  /*2d260*/  @P0 VIADD R65, R244, 0x5 ;  /* 0x00000005f4410836 */ /* 0x000fe20000000000 */
        /* <DEDUP_REMOVED lines=36> */
[----:B------:R-:W-:-:S04]  /*2d4b0*/  ISETP.NE.AND P1, PT, R71, RZ, PT ;  /* 0x000000ff4700720c */ /* 0x000fc80003f25270 */
[----:B------:R-:W0:Y:S02]  /*2d4c0*/  POPC R70, R70 ;  /* 0x0000004600467309 */ /* 0x000e240000000000 */
[----:B0-----:R-:W-:-:S04]  /*2d4d0*/  ISETP.GE.U32.AND P0, PT, R70, R64, PT ;  /* 0x000000404600720c */ /* 0x001fc80003f06070 */
[----:B------:R-:W-:-:S04]  /*2d4e0*/  ISETP.GT.U32.AND P0, PT, R70, 0x1, !P0 ;  /* 0x000000014600780c */ /* 0x000fc80004704070 */
[----:B------:R-:W-:-:S09]  /*2d4f0*/  SEL R64, R70, R64, P0 ;  /* 0x0000004046407207 */ /* 0x000fd20000000000 */
[----:B------:R-:W-:Y:S01]  /*2d500*/  @P0 VIADD R68, R244, 0xa ;  /* 0x0000000af4440836 */ /* 0x000fe20000000000 */
[----:B------:R-:W-:Y:S06]  /*2d510*/  @!P1 BRA `(.L_x_3797) ;  /* 0x0000000000b09947 */ /* 0x000fec0003800000 */
[----:B------:R-:W-:-:S04]  /*2d520*/  LOP3.LUT R71, R71, 0x7fffffff, RZ, 0xc0, !PT ;  /* 0x7fffffff47477812 */ /* 0x000fc800078ec0ff */
[----:B------:R-:W0:Y:S02]  /*2d530*/  POPC R69, R71 ;  /* 0x0000004700457309 */ /* 0x000e240000000000 */
[----:B0-----:R-:W-:-:S04]  /*2d540*/  ISETP.GE.U32.AND P0, PT, R69, R64, PT ;  /* 0x000000404500720c */ /* 0x001fc80003f06070 */
[----:B------:R-:W-:-:S04]  /*2d550*/  ISETP.GT.U32.AND P0, PT, R69, 0x1, !P0 ;  /* 0x000000014500780c */ /* 0x000fc80004704070 */
[----:B------:R-:W-:Y:S02]  /*2d560*/  SEL R69, R69, R64, P0 ;  /* 0x0000004045457207 */ /* 0x000fe40000000000 */
[----:B------:R-:W2:Y:S07]  /*2d570*/  LDL.128 R64, [R248+0x30] ;  /* 0x00003000f8407983 */ /* 0x000eae0000100c00 */
        /* <DEDUP_REMOVED lines=30> */
[----:B------:R-:W-:-:S04]  /*2d760*/  ISETP.GT.U32.AND P0, PT, R65, 0x1, !P0 ;  /* 0x000000014100780c */ /* 0x000fc80004704070 */
[----:B------:R-:W-:-:S09]  /*2d770*/  SEL R65, R65, R64, P0 ;  /* 0x0000004041417207 */ /* 0x000fd20000000000 */
[C---:B------:R-:W-:Y:S02]  /*2d780*/  @P0 VIADD R68, R244.reuse, 0xf ;  /* 0x0000000ff4440836 */ /* 0x040fe40000000000 */
[----:B------:R-:W-:Y:S02]  /*2d790*/  VIADD R244, R244, 0x10 ;  /* 0x00000010f4f47836 */ /* 0x000fe40000000000 */
[----:B------:R-:W-:-:S03]  /*2d7a0*/  IMAD.MOV.U32 R64, RZ, RZ, R68 ;  /* 0x000000ffff407224 */ /* 0x000fc600078e0044 */
[----:B------:R-:W-:-:S13]  /*2d7b0*/  ISETP.NE.AND P0, PT, R244, 0x100, PT ;  /* 0x00000100f400780c */ /* 0x000fda0003f05270 */
[----:B------:R-:W-:Y:S05]  /*2d7c0*/  @P0 BRA `(.L_x_3798) ;  /* 0xfffffff400c80947 */ /* 0x000fea000383ffff */
[----:B------:R-:W-:-:S07]  /*2d7d0*/  IMAD.MOV.U32 R241, RZ, RZ, R68 ;  /* 0x000000fffff17224 */ /* 0x000fce00078e0044 */
.L_x_3797:
[----:B------:R-:W-:Y:S05]  /*2d7e0*/  BSYNC.RECONVERGENT B0 ;  /* 0x0000000000007941 */ /* 0x000fea0003800200 */
.L_x_3796:
[----:B------:R-:W0:Y:S01]  /*2d7f0*/  S2R R66, SR_TID.X ;  /* 0x0000000000427919 */ /* 0x000e220000002100 */
[----:B------:R-:W0:Y:S01]  /*2d800*/  S2UR UR4, SR_CTAID.X ;  /* 0x00000000000479c3 */ /* 0x000e220000002500 */
[----:B------:R-:W-:-:S07]  /*2d810*/  ISETP.NE.AND P0, PT, R241, -0x1, PT ;  /* 0xfffffffff100780c */ /* 0x000fce0003f05270 */
[----:B------:R-:W0:Y:S08]  /*2d820*/  LDC R64, c[0x0][0x360] ;  /* 0x0000d800ff407b82 */ /* 0x000e300000000800 */
[----:B------:R-:W1:Y:S01]  /*2d830*/  LDC.64 R68, c[0x0][0x390] ;  /* 0x0000e400ff447b82 */ /* 0x000e620000000a00 */
[----:B0-----:R-:W-:-:S04]  /*2d840*/  IMAD R64, R64, UR4, R66 ;  /* 0x0000000440407c24 */ /* 0x001fc8000f8e0242 */
[----:B------:R-:W-:-:S04]  /*2d850*/  IMAD.SHL.U32 R64, R64, 0x10, RZ ;  /* 0x0000001040407824 */ /* 0x000fc800078e00ff */
        /* <DEDUP_REMOVED lines=17> */
[----:B------:R-:W-:Y:S05]  /*2d970*/  @!P0 BRA `(.L_x_3799) ;  /* 0x0000002400248947 */ /* 0x000fea0003800000 */
[----:B------:R-:W-:-:S04]  /*2d980*/  VIADD R67, R1, 0x500 ;  /* 0x0000050001437836 */ /* 0x000fc80000000000 */
[----:B------:R-:W-:-:S05]  /*2d990*/  IMAD R0, R241, 0x4, R67 ;  /* 0x00000004f1007824 */ /* 0x000fca00078e0243 */
[----:B------:R1:W2:Y:S01]  /*2d9a0*/  LDL R2, [R0] ;  /* 0x0000000000027983 */ /* 0x0002a20000100800 */
[----:B------:R-:W-:Y:S02]  /*2d9b0*/  IMAD.MOV.U32 R250, RZ, RZ, RZ ;  /* 0x000000fffffa7224 */ /* 0x000fe400078e00ff */
[----:B------:R-:W-:Y:S02]  /*2d9c0*/  IMAD.MOV.U32 R249, RZ, RZ, -0x10 ;  /* 0xfffffff0fff97424 */ /* 0x000fe400078e00ff */
[----:B-1----:R-:W-:-:S05]  /*2d9d0*/  IMAD.IADD R0, R1, 0x1, R241 ;  /* 0x0000000101007824 */ /* 0x002fca00078e02f1 */
[----:B------:R1:W-:Y:S04]  /*2d9e0*/  STL [R1+0x924], R0 ;  /* 0x0009240001007387 */ /* 0x0003e80000100800 */
[----:B--2---:R1:W-:Y:S02]  /*2d9f0*/  STL [R1+0x928], R2 ;  /* 0x0009280201007387 */ /* 0x0043e40000100800 */
.L_x_3802:
        /* <DEDUP_REMOVED lines=8> */
[----:B------:R-:W-:Y:S01]  /*2da80*/  VIADD R0, R249, 0x11 ;  /* 0x00000011f9007836 */ /* 0x000fe20000000000 */
[----:B------:R-:W1:Y:S02]  /*2da90*/  S2UR UR5, SR_CTAID.X ;  /* 0x00000000000579c3 */ /* 0x000e640000002500 */
[----:B------:R3:W-:Y:S06]  /*2daa0*/  STL [R1+0x93c], R249 ;  /* 0x00093cf901007387 */ /* 0x0007ec0000100800 */
[----:B------:R-:W1:Y:S01]  /*2dab0*/  LDC R252, c[0x0][0x360] ;  /* 0x0000d800fffc7b82 */ /* 0x000e620000000800 */
[----:B--2---:R2:W-:Y:S04]  /*2dac0*/  STL.U8 [R2+0x400], R0 ;  /* 0x0004000002007387 */ /* 0x0045e80000100000 */
[----:B---3--:R-:W3:Y:S04]  /*2dad0*/  LDL.U8 R249, [R1+0x408] ;  /* 0x0004080001f97983 */ /* 0x008ee80000100000 */
[----:B------:R-:W4:Y:S04]  /*2dae0*/  LDL.U8 R4, [R1+0x405] ;  /* 0x0004050001047983 */ /* 0x000f280000100000 */
[----:B--2---:R-:W2:Y:S04]  /*2daf0*/  LDL.U8 R0, [R1+0x406] ;  /* 0x0004060001007983 */ /* 0x004ea80000100000 */
[----:B------:R-:W4:Y:S04]  /*2db00*/  LDL.U8 R5, [R1+0x404] ;  /* 0x0004040001057983 */ /* 0x000f280000100000 */
[----:B------:R-:W4:Y:S04]  /*2db10*/  LDL.U8 R6, [R1+0x403] ;  /* 0x0004030001067983 */ /* 0x000f280000100000 */
[----:B------:R-:W4:Y:S04]  /*2db20*/  LDL.U8 R7, [R1+0x402] ;  /* 0x0004020001077983 */ /* 0x000f280000100000 */
[----:B------:R-:W4:Y:S04]  /*2db30*/  LDL.U8 R8, [R1+0x401] ;  /* 0x0004010001087983 */ /* 0x000f280000100000 */
[----:B------:R-:W4:Y:S04]  /*2db40*/  LDL.U8 R9, [R1+0x400] ;  /* 0x0004000001097983 */ /* 0x000f280000100000 */
[----:B------:R-:W4:Y:S01]  /*2db50*/  LDL.U8 R3, [R1+0x407] ;  /* 0x0004070001037983 */ /* 0x000f220000100000 */
[----:B------:R-:W1:Y:S03]  /*2db60*/  S2R R2, SR_TID.X ;  /* 0x0000000000027919 */ /* 0x000e660000002100 */
        /* <DEDUP_REMOVED lines=65> */
[----:B---3--:R0:W-:Y:S04]  /*2df80*/  STL [R1+0x940], R249 ;  /* 0x000940f901007387 */ /* 0x0081e80000100800 */
[----:B------:R-:W3:Y:S04]  /*2df90*/  LDL.U8 R74, [R1+0x451] ;  /* 0x00045100014a7983 */ /* 0x000ee80000100000 */
[----:B--2---:R-:W-:Y:S04]  /*2dfa0*/  STL [R1+0x908], R0 ;  /* 0x0009080001007387 */ /* 0x004fe80000100800 */
[----:B0-----:R-:W2:Y:S04]  /*2dfb0*/  LDL.LU R249, [R1+0x908] ;  /* 0x0009080001f97983 */ /* 0x001ea80000300800 */
[----:B----4-:R0:W-:Y:S04]  /*2dfc0*/  STL [R1+0x90c], R4 ;  /* 0x00090c0401007387 */ /* 0x0101e80000100800 */
[----:B------:R4:W-:Y:S04]  /*2dfd0*/  STL [R1+0x910], R5 ;  /* 0x0009100501007387 */ /* 0x0009e80000100800 */
[----:B------:R-:W-:Y:S04]  /*2dfe0*/  STL [R1+0x914], R6 ;  /* 0x0009140601007387 */ /* 0x000fe80000100800 */
[----:B------:R-:W-:Y:S04]  /*2dff0*/  STL [R1+0x918], R7 ;  /* 0x0009180701007387 */ /* 0x000fe80000100800 */
[----:B------:R-:W-:Y:S04]  /*2e000*/  STL [R1+0x91c], R8 ;  /* 0x00091c0801007387 */ /* 0x000fe80000100800 */
[----:B------:R-:W-:Y:S01]  /*2e010*/  STL [R1+0x920], R9 ;  /* 0x0009200901007387 */ /* 0x000fe20000100800 */
[----:B-1----:R-:W-:-:S03]  /*2e020*/  IMAD R252, R252, UR5, R2 ;  /* 0x00000005fcfc7c24 */ /* 0x002fc6000f8e0202 */
[----:B------:R1:W-:Y:S04]  /*2e030*/  STL [R1+0x904], R3 ;  /* 0x0009040301007387 */ /* 0x0003e80000100800 */
[----:B0-----:R-:W3:Y:S04]  /*2e040*/  LDL.U8 R4, [R1+0x40b] ;  /* 0x00040b0001047983 */ /* 0x001ee80000100000 */
[----:B----4-:R-:W3:Y:S01]  /*2e050*/  LDL.U8 R5, [R1+0x40c] ;  /* 0x00040c0001057983 */ /* 0x010ee20000100000 */
[----:B-1----:R-:W0:Y:S03]  /*2e060*/  LDC.64 R2, c[0x0][0x390] ;  /* 0x0000e400ff027b82 */ /* 0x002e260000000a00 */
        /* <DEDUP_REMOVED lines=67> */
[----:B------:R-:W2:Y:S04]  /*2e4a0*/  LDL.U8 R7, [R1+0x40e] ;  /* 0x00040e0001077983 */ /* 0x000ea80000100000 */
[----:B-1----:R-:W3:Y:S04]  /*2e4b0*/  LDL.LU R249, [R1+0x90c] ;  /* 0x00090c0001f97983 */ /* 0x002ee80000300800 */
        /* <DEDUP_REMOVED lines=77> */
[----:B-1----:R-:W4:Y:S04]  /*2e990*/  LDL.LU R249, [R1+0x910] ;  /* 0x0009100001f97983 */ /* 0x002f280000300800 */
        /* <DEDUP_REMOVED lines=36> */
[----:B----4-:R1:W-:Y:S04]  /*2ebe0*/  STL [R1+0x94c], R249 ;  /* 0x00094cf901007387 */ /* 0x0103e80000100800 */
[----:B-1----:R-:W4:Y:S04]  /*2ebf0*/  LDL.LU R249, [R1+0x914] ;  /* 0x0009140001f97983 */ /* 0x002f280000300800 */
[----:B----4-:R1:W-:Y:S04]  /*2ec00*/  STL [R1+0x950], R249 ;  /* 0x000950f901007387 */ /* 0x0103e80000100800 */
[----:B-1----:R-:W4:Y:S04]  /*2ec10*/  LDL.LU R249, [R1+0x918] ;  /* 0x0009180001f97983 */ /* 0x002f280000300800 */
[----:B----4-:R1:W-:Y:S04]  /*2ec20*/  STL [R1+0x954], R249 ;  /* 0x000954f901007387 */ /* 0x0103e80000100800 */
[----:B-1----:R-:W4:Y:S01]  /*2ec30*/  LDL.LU R249, [R1+0x91c] ;  /* 0x00091c0001f97983 */ /* 0x002f220000300800 */
[----:B------:R-:W-:-:S03]  /*2ec40*/  IMAD.SHL.U32 R252, R252, 0x10, RZ ;  /* 0x00000010fcfc7824 */ /* 0x000fc600078e00ff */
[----:B----4-:R1:W-:Y:S04]  /*2ec50*/  STL [R1+0x958], R249 ;  /* 0x000958f901007387 */ /* 0x0103e80000100800 */
[----:B-1----:R-:W4:Y:S01]  /*2ec60*/  LDL.LU R249, [R1+0x920] ;  /* 0x0009200001f97983 */ /* 0x002f220000300800 */
[----:B0-----:R-:W-:-:S04]  /*2ec70*/  IMAD.WIDE R2, R252, 0x4, R2 ;  /* 0x00000004fc027825 */ /* 0x001fc800078e0202 */
[----:B------:R-:W-:Y:S01]  /*2ec80*/  IMAD.WIDE R2, R250, 0x4, R2 ;  /* 0x00000004fa027825 */ /* 0x000fe200078e0202 */
[----:B------:R0:W-:Y:S02]  /*2ec90*/  STL.64 [R1+0x960], R4 ;  /* 0x0009600401007387 */ /* 0x0001e40000100a00 */
[----:B0-----:R-:W0:Y:S02]  /*2eca0*/  LDC.64 R4, c[0x0][0x388] ;  /* 0x0000e200ff047b82 */ /* 0x001e240000000a00 */
[----:B----4-:R1:W-:Y:S02]  /*2ecb0*/  STL [R1+0x968], R249 ;  /* 0x000968f901007387 */ /* 0x0103e40000100800 */
[----:B-1----:R-:W-:-:S05]  /*2ecc0*/  IMAD.MOV.U32 R249, RZ, RZ, 0x1 ;  /* 0x00000001fff97424 */ /* 0x002fca00078e00ff */
[----:B------:R1:W-:Y:S04]  /*2ecd0*/  STG.E desc[UR6][R2.64], R249 ;  /* 0x000000f902007986 */ /* 0x0003e8000c101906 */
[----:B-1----:R-:W4:Y:S01]  /*2ece0*/  LDL.LU R249, [R1+0x968] ;  /* 0x0009680001f97983 */ /* 0x002f220000300800 */
[----:B------:R-:W-:-:S03]  /*2ecf0*/  IMAD.IADD R2, R250, 0x1, R252 ;  /* 0x00000001fa027824 */ /* 0x000fc600078e02fc */
[----:B------:R-:W2:Y:S01]  /*2ed00*/  LDL.LU R252, [R1+0x904] ;  /* 0x0009040001fc7983 */ /* 0x000ea20000300800 */
[----:B0-----:R-:W-:-:S03]  /*2ed10*/  IMAD.WIDE R2, R2, 0x100, R4 ;  /* 0x0000010002027825 */ /* 0x001fc600078e0204 */
[----:B------:R-:W3:Y:S04]  /*2ed20*/  LDL.LU.64 R4, [R1+0x960] ;  /* 0x0009600001047983 */ /* 0x000ee80000300a00 */
[----:B----4-:R0:W-:Y:S04]  /*2ed30*/  STG.E.U8 desc[UR6][R2.64], R249 ;  /* 0x000000f902007986 */ /* 0x0101e8000c101106 */
[----:B0-----:R-:W4:Y:S04]  /*2ed40*/  LDL.LU R249, [R1+0x958] ;  /* 0x0009580001f97983 */ /* 0x001f280000300800 */
        /* <DEDUP_REMOVED lines=12> */
[----:B--2---:R-:W-:Y:S04]  /*2ee10*/  STG.E.U8 desc[UR6][R2.64+0x7], R252 ;  /* 0x000007fc02007986 */ /* 0x004fe8000c101106 */
[----:B------:R-:W-:Y:S04]  /*2ee20*/  STG.E.U8 desc[UR6][R2.64+0x9], R251 ;  /* 0x000009fb02007986 */ /* 0x000fe8000c101106 */
[----:B------:R-:W-:Y:S04]  /*2ee30*/  STG.E.U8 desc[UR6][R2.64+0xa], R0 ;  /* 0x00000a0002007986 */ /* 0x000fe8000c101106 */
[----:B---3--:R-:W-:Y:S04]  /*2ee40*/  STG.E.U8 desc[UR6][R2.64+0xb], R4 ;  /* 0x00000b0402007986 */ /* 0x008fe8000c101106 */
[----:B------:R-:W-:Y:S04]  /*2ee50*/  STG.E.U8 desc[UR6][R2.64+0xc], R5 ;  /* 0x00000c0502007986 */ /* 0x000fe8000c101106 */
[----:B------:R-:W-:Y:S04]  /*2ee60*/  STG.E.U8 desc[UR6][R2.64+0xd], R6 ;  /* 0x00000d0602007986 */ /* 0x000fe8000c101106 */
[----:B----4-:R0:W-:Y:S04]  /*2ee70*/  STG.E.U8 desc[UR6][R2.64+0x8], R249 ;  /* 0x000008f902007986 */ /* 0x0101e8000c101106 */
[----:B0-----:R1:W5:Y:S04]  /*2ee80*/  LDL.LU R249, [R1+0x93c] ;  /* 0x00093c0001f97983 */ /* 0x0013680000300800 */
        /* <DEDUP_REMOVED lines=242> */
[----:B------:R-:W-:-:S07]  /*2fdb0*/  VIADD R250, R250, 0x1 ;  /* 0x00000001fafa7836 */ /* 0x000fce0000000000 */
.L_x_3801:
[----:B------:R-:W-:Y:S05]  /*2fdc0*/  BSYNC.RECONVERGENT B0 ;  /* 0x0000000000007941 */ /* 0x000fea0003800200 */
.L_x_3800:
[----:B-----5:R-:W-:-:S05]  /*2fdd0*/  VIADD R249, R249, 0x1 ;  /* 0x00000001f9f97836 */ /* 0x020fca0000000000 */
[----:B------:R-:W-:-:S13]  /*2fde0*/  ISETP.NE.AND P0, PT, R249, RZ, PT ;  /* 0x000000fff900720c */ /* 0x000fda0003f05270 */
[----:B------:R-:W-:Y:S05]  /*2fdf0*/  @P0 BRA `(.L_x_3802) ;  /* 0xffffffdc00000947 */ /* 0x000fea000383ffff */
[----:B------:R-:W-:Y:S05]  /*2fe00*/  EXIT ;  /* 0x000000000000794d */ /* 0x000fea0003800000 */
.L_x_3799:
[----:B------:R1:W-:Y:S04]  /*2fe10*/  STL [R1+0x950], R4 ;  /* 0x0009500401007387 */ /* 0x0003e80000100800 */
[----:B------:R2:W-:Y:S04]  /*2fe20*/  STL [R1+0x94c], R3 ;  /* 0x00094c0301007387 */ /* 0x0005e80000100800 */
[----:B------:R3:W-:Y:S04]  /*2fe30*/  STL [R1+0x948], R2 ;  /* 0x0009480201007387 */ /* 0x0007e80000100800 */
[----:B-1----:R-:W4:Y:S04]  /*2fe40*/  LDL R4, [R1+0x938] ;  /* 0x0009380001047983 */ /* 0x002f280000100800 */
[----:B--2---:R-:W2:Y:S04]  /*2fe50*/  LDL R3, [R1+0x934] ;  /* 0x0009340001037983 */ /* 0x004ea80000100800 */
[----:B---3--:R-:W3:Y:S04]  /*2fe60*/  LDL R2, [R1+0x930] ;  /* 0x0009300001027983 */ /* 0x008ee80000100800 */
[----:B------:R1:W-:Y:S04]  /*2fe70*/  STL [R1+0x944], R0 ;  /* 0x0009440001007387 */ /* 0x0003e80000100800 */
[----:B------:R0:W-:Y:S04]  /*2fe80*/  STL [R1+0x940], R69 ;  /* 0x0009404501007387 */ /* 0x0001e80000100800 */
[----:B------:R0:W-:Y:S04]  /*2fe90*/  STL [R1+0x93c], R68 ;  /* 0x00093c4401007387 */ /* 0x0001e80000100800 */
[----:B-1----:R-:W3:Y:S04]  /*2fea0*/  LDL R0, [R1+0x92c] ;  /* 0x00092c0001007983 */ /* 0x002ee80000100800 */
[----:B0-----:R-:W3:Y:S04]  /*2feb0*/  LDL R69, [R1+0x928] ;  /* 0x0009280001457983 */ /* 0x001ee80000100800 */
[----:B------:R-:W3:Y:S04]  /*2fec0*/  LDL R68, [R1+0x924] ;  /* 0x0009240001447983 */ /* 0x000ee80000100800 */
        /* <DEDUP_REMOVED lines=8> */
[----:B------:R-:W3:Y:S01]  /*2ff50*/  LDL R67, [R1+0x900] ;  /* 0x0009000001437983 */ /* 0x000ee20000100800 */
[----:B------:R-:W-:-:S04]  /*2ff60*/  ISETP.NE.AND P0, PT, R240, RZ, PT ;  /* 0x000000fff000720c */ /* 0x000fc80003f05270 */
[----:B----4-:R-:W-:Y:S02]  /*2ff70*/  ISETP.EQ.OR P0, PT, R4, RZ, !P0 ;  /* 0x000000ff0400720c */ /* 0x010fe40004702670 */
[----:B------:R-:W4:Y:S02]  /*2ff80*/  LDL.LU R4, [R1+0x950] ;  /* 0x0009500001047983 */ /* 0x000f240000300800 */
[----:B--2---:R-:W-:Y:S02]  /*2ff90*/  ISETP.EQ.OR P0, PT, R3, RZ, P0 ;  /* 0x000000ff0300720c */ /* 0x004fe40000702670 */
[----:B------:R-:W2:Y:S02]  /*2ffa0*/  LDL.LU R3, [R1+0x94c] ;  /* 0x00094c0001037983 */ /* 0x000ea40000300800 */
[----:B---3--:R-:W-:Y:S02]  /*2ffb0*/  ISETP.EQ.OR P0, PT, R2, RZ, P0 ;  /* 0x000000ff0200720c */ /* 0x008fe40000702670 */
[----:B------:R-:W3:Y:S02]  /*2ffc0*/  LDL.LU R2, [R1+0x948] ;  /* 0x0009480001027983 */ /* 0x000ee40000300800 */
[----:B------:R-:W-:-:S02]  /*2ffd0*/  ISETP.EQ.OR P0, PT, R0, RZ, P0 ;  /* 0x000000ff0000720c */ /* 0x000fc40000702670 */
[----:B------:R-:W3:Y:S02]  /*2ffe0*/  LDL.LU R0, [R1+0x944] ;  /* 0x0009440001007983 */ /* 0x000ee40000300800 */
[----:B------:R-:W-:Y:S02]  /*2fff0*/  ISETP.EQ.OR P0, PT, R69, RZ, P0 ;  /* 0x000000ff4500720c */ /* 0x000fe40000702670 */
[----:B------:R0:W5:Y:S02]  /*30000*/  LDL.LU R69, [R1+0x940] ;  /* 0x0009400001457983 */ /* 0x0001640000300800 */
[----:B------:R-:W-:Y:S02]  /*30010*/  ISETP.EQ.OR P0, PT, R68, RZ, P0 ;  /* 0x000000ff4400720c */ /* 0x000fe40000702670 */
[----:B------:R0:W5:Y:S02]  /*30020*/  LDL.LU R68, [R1+0x93c] ;  /* 0x00093c0001447983 */ /* 0x0001640000300800 */
[----:B------:R-:W-:-:S02]  /*30030*/  ISETP.EQ.OR P0, PT, R66, RZ, P0 ;  /* 0x000000ff4200720c */ /* 0x000fc40000702670 */
[----:B------:R-:W1:Y:S02]  /*30040*/  S2R R66, SR_TID.X ;  /* 0x0000000000427919 */ /* 0x000e640000002100 */
[----:B------:R-:W-:-:S04]  /*30050*/  ISETP.EQ.OR P0, PT, R71, RZ, P0 ;  /* 0x000000ff4700720c */ /* 0x000fc80000702670 */
        /* <DEDUP_REMOVED lines=243> */
[----:B----4-:R-:W-:-:S04]  /*30f90*/  ISETP.EQ.OR P0, PT, R4, RZ, P0 ;  /* 0x000000ff0400720c */ /* 0x010fc80000702670 */
[----:B--2---:R-:W-:-:S04]  /*30fa0*/  ISETP.EQ.OR P0, PT, R3, RZ, P0 ;  /* 0x000000ff0300720c */ /* 0x004fc80000702670 */
[----:B---3--:R-:W-:-:S04]  /*30fb0*/  ISETP.EQ.OR P0, PT, R2, RZ, P0 ;  /* 0x000000ff0200720c */ /* 0x008fc80000702670 */
[----:B------:R-:W-:-:S13]  /*30fc0*/  ISETP.EQ.OR P0, PT, R0, RZ, P0 ;  /* 0x000000ff0000720c */ /* 0x000fda0000702670 */
[----:B01----:R-:W-:Y:S05]  /*30fd0*/  @P0 EXIT ;  /* 0x000000000000094d */ /* 0x003fea0003800000 */
[----:B-----5:R0:W-:Y:S04]  /*30fe0*/  STL [R1+0x94c], R68 ;  /* 0x00094c4401007387 */ /* 0x0201e80000100800 */
[----:B------:R1:W-:Y:S04]  /*30ff0*/  STL [R1+0x948], R69 ;  /* 0x0009484501007387 */ /* 0x0003e80000100800 */
[----:B------:R2:W-:Y:S04]  /*31000*/  STL [R1+0x958], R6 ;  /* 0x0009580601007387 */ /* 0x0005e80000100800 */
[----:B------:R3:W-:Y:S04]  /*31010*/  STL [R1+0x954], R5 ;  /* 0x0009540501007387 */ /* 0x0007e80000100800 */
[----:B------:R4:W-:Y:S04]  /*31020*/  STL [R1+0x950], R4 ;  /* 0x0009500401007387 */ /* 0x0009e80000100800 */
[----:B------:R4:W-:Y:S04]  /*31030*/  STL [R1+0x944], R3 ;  /* 0x0009440301007387 */ /* 0x0009e80000100800 */
[----:B------:R4:W-:Y:S04]  /*31040*/  STL [R1+0x940], R2 ;  /* 0x0009400201007387 */ /* 0x0009e80000100800 */
[----:B------:R4:W-:Y:S01]  /*31050*/  STL [R1+0x93c], R0 ;  /* 0x00093c0001007387 */ /* 0x0009e20000100800 */
[----:B------:R-:W4:Y:S03]  /*31060*/  LDC R64, c[0x0][0x360] ;  /* 0x0000d800ff407b82 */ /* 0x000f260000000800 */
[----:B0-----:R-:W4:Y:S04]  /*31070*/  LDL.LU R68, [R1+0x92c] ;  /* 0x00092c0001447983 */ /* 0x001f280000300800 */
[----:B-1----:R-:W4:Y:S01]  /*31080*/  LDL.LU R69, [R1+0x928] ;  /* 0x0009280001457983 */ /* 0x002f220000300800 */
[----:B------:R-:W0:Y:S03]  /*31090*/  LDC.64 R70, c[0x0][0x388] ;  /* 0x0000e200ff467b82 */ /* 0x000e260000000a00 */
[----:B--2---:R-:W2:Y:S04]  /*310a0*/  LDL.LU R6, [R1+0x938] ;  /* 0x0009380001067983 */ /* 0x004ea80000300800 */
[----:B---3--:R-:W3:Y:S04]  /*310b0*/  LDL.LU R5, [R1+0x934] ;  /* 0x0009340001057983 */ /* 0x008ee80000300800 */
[----:B----4-:R-:W4:Y:S04]  /*310c0*/  LDL.LU R4, [R1+0x930] ;  /* 0x0009300001047983 */ /* 0x010f280000300800 */
[----:B------:R-:W4:Y:S04]  /*310d0*/  LDL.LU R3, [R1+0x924] ;  /* 0x0009240001037983 */ /* 0x000f280000300800 */
[----:B------:R-:W4:Y:S04]  /*310e0*/  LDL.LU R2, [R1+0x920] ;  /* 0x0009200001027983 */ /* 0x000f280000300800 */
[----:B------:R-:W4:Y:S01]  /*310f0*/  LDL.LU R0, [R1+0x91c] ;  /* 0x00091c0001007983 */ /* 0x000f220000300800 */
[----:B------:R-:W-:-:S04]  /*31100*/  IMAD R64, R64, UR4, R66 ;  /* 0x0000000440407c24 */ /* 0x000fc8000f8e0242 */
[----:B------:R-:W-:-:S04]  /*31110*/  IMAD.SHL.U32 R66, R64, 0x10, RZ ;  /* 0x0000001040427824 */ /* 0x000fc800078e00ff */
[C---:B0-----:R-:W-:Y:S02]  /*31120*/  IMAD.WIDE R64, R66.reuse, 0x100, R70 ;  /* 0x0000010042407825 */ /* 0x041fe400078e0246 */
[----:B------:R-:W4:Y:S04]  /*31130*/  LDL.LU R70, [R1+0x914] ;  /* 0x0009140001467983 */ /* 0x000f280000300800 */
[----:B------:R0:W-:Y:S04]  /*31140*/  STG.E.U8 desc[UR6][R64.64+0x101], R240 ;  /* 0x000101f040007986 */ /* 0x0001e8000c101106 */
[----:B------:R-:W4:Y:S04]  /*31150*/  LDL.LU R71, [R1+0x910] ;  /* 0x0009100001477983 */ /* 0x000f280000300800 */
[----:B0-----:R-:W4:Y:S04]  /*31160*/  LDL.LU R240, [R1+0x918] ;  /* 0x0009180001f07983 */ /* 0x001f280000300800 */
[----:B------:R0:W-:Y:S04]  /*31170*/  STG.E.U8 desc[UR6][R64.64+0x104], R68 ;  /* 0x0001044440007986 */ /* 0x0001e8000c101106 */
[----:B------:R1:W-:Y:S04]  /*31180*/  STG.E.U8 desc[UR6][R64.64+0x105], R69 ;  /* 0x0001054540007986 */ /* 0x0003e8000c101106 */
[----:B--2---:R2:W-:Y:S04]  /*31190*/  STG.E.U8 desc[UR6][R64.64+0x100], R6 ;  /* 0x0001000640007986 */ /* 0x0045e8000c101106 */
[----:B0-----:R-:W2:Y:S04]  /*311a0*/  LDL.LU R68, [R1+0x94c] ;  /* 0x00094c0001447983 */ /* 0x001ea80000300800 */
[----:B-1----:R-:W2:Y:S04]  /*311b0*/  LDL.LU R69, [R1+0x948] ;  /* 0x0009480001457983 */ /* 0x002ea80000300800 */
[----:B---3--:R0:W-:Y:S04]  /*311c0*/  STG.E.U8 desc[UR6][R64.64+0x102], R5 ;  /* 0x0001020540007986 */ /* 0x0081e8000c101106 */
[----:B----4-:R1:W-:Y:S04]  /*311d0*/  STG.E.U8 desc[UR6][R64.64+0x103], R4 ;  /* 0x0001030440007986 */ /* 0x0103e8000c101106 */
[----:B------:R3:W-:Y:S04]  /*311e0*/  STG.E.U8 desc[UR6][R64.64+0x106], R3 ;  /* 0x0001060340007986 */ /* 0x0007e8000c101106 */
[----:B------:R4:W-:Y:S04]  /*311f0*/  STG.E.U8 desc[UR6][R64.64+0x107], R2 ;  /* 0x0001070240007986 */ /* 0x0009e8000c101106 */
[----:B------:R4:W-:Y:S04]  /*31200*/  STG.E.U8 desc[UR6][R64.64+0x108], R0 ;  /* 0x0001080040007986 */ /* 0x0009e8000c101106 */
[----:B--2---:R-:W2:Y:S04]  /*31210*/  LDL.LU R6, [R1+0x958] ;  /* 0x0009580001067983 */ /* 0x004ea80000300800 */
[----:B0-----:R-:W2:Y:S04]  /*31220*/  LDL.LU R5, [R1+0x954] ;  /* 0x0009540001057983 */ /* 0x001ea80000300800 */
[----:B-1----:R-:W2:Y:S04]  /*31230*/  LDL.LU R4, [R1+0x950] ;  /* 0x0009500001047983 */ /* 0x002ea80000300800 */
[----:B---3--:R-:W3:Y:S04]  /*31240*/  LDL.LU R3, [R1+0x944] ;  /* 0x0009440001037983 */ /* 0x008ee80000300800 */
[----:B----4-:R-:W4:Y:S04]  /*31250*/  LDL.LU R2, [R1+0x940] ;  /* 0x0009400001027983 */ /* 0x010f280000300800 */
[----:B------:R-:W4:Y:S04]  /*31260*/  LDL.LU R0, [R1+0x93c] ;  /* 0x00093c0001007983 */ /* 0x000f280000300800 */
        /* <DEDUP_REMOVED lines=193> */
[----:B------:R0:W-:Y:S02]  /*31e80*/  STG.E.U8 desc[UR6][R64.64+0x1e2], R30 ;  /* 0x0001e21e40007986 */ /* 0x0001e4000c101106 */
[----:B0-----:R-:W0:Y:S02]  /*31e90*/  LDC.64 R30, c[0x0][0x3a8] ;  /* 0x0000ea00ff1e7b82 */ /* 0x001e240000000a00 */
[----:B------:R1:W-:Y:S01]  /*31ea0*/  STG.E.U8 desc[UR6][R64.64+0x1f1], R15 ;  /* 0x0001f10f40007986 */ /* 0x0003e2000c101106 */
[----:B------:R-:W-:-:S03]  /*31eb0*/  IMAD.WIDE R68, R66, 0x4, R68 ;  /* 0x0000000442447825 */ /* 0x000fc600078e0244 */
[----:B------:R2:W-:Y:S04]  /*31ec0*/  STG.E.U8 desc[UR6][R64.64+0x1f3], R13 ;  /* 0x0001f30d40007986 */ /* 0x0005e8000c101106 */
[----:B------:R-:W-:Y:S01]  /*31ed0*/  STG.E.U8 desc[UR6][R64.64+0x1c9], R55 ;  /* 0x0001c93740007986 */ /* 0x000fe2000c101106 */
[----:B-1----:R-:W-:-:S03]  /*31ee0*/  IMAD.MOV.U32 R15, RZ, RZ, 0x1 ;  /* 0x00000001ff0f7424 */ /* 0x002fc600078e00ff */
[----:B------:R-:W-:Y:S01]  /*31ef0*/  STG.E.U8 desc[UR6][R64.64+0x1ca], R54 ;  /* 0x0001ca3640007986 */ /* 0x000fe2000c101106 */
[----:B--2---:R-:W-:-:S03]  /*31f00*/  VIADD R13, R66, 0x1 ;  /* 0x00000001420d7836 */ /* 0x004fc60000000000 */
        /* <DEDUP_REMOVED lines=46> */
[----:B---3--:R-:W-:Y:S04]  /*321f0*/  STG.E.U8 desc[UR6][R64.64+0x1fd], R3 ;  /* 0x0001fd0340007986 */ /* 0x008fe8000c101106 */
[----:B----4-:R-:W-:Y:S04]  /*32200*/  STG.E.U8 desc[UR6][R64.64+0x1fe], R2 ;  /* 0x0001fe0240007986 */ /* 0x010fe8000c101106 */
[----:B------:R-:W-:Y:S04]  /*32210*/  STG.E.U8 desc[UR6][R64.64+0x1ff], R0 ;  /* 0x0001ff0040007986 */ /* 0x000fe8000c101106 */
[----:B------:R-:W-:Y:S04]  /*32220*/  STG.E desc[UR6][R68.64+0x4], R15 ;  /* 0x0000040f44007986 */ /* 0x000fe8000c101906 */
[----:B0-----:R-:W-:Y:S01]  /*32230*/  STG.E desc[UR6][R30.64], R13 ;  /* 0x0000000d1e007986 */ /* 0x001fe2000c101906 */
[----:B------:R-:W-:Y:S05]  /*32240*/  EXIT ;  /* 0x000000000000794d */ /* 0x000fea0003800000 */
.L_x_3803:
        /* <DEDUP_REMOVED lines=11> */
.L_x_4391:


//--------------------- .text._Z19compactifyProposalsILi9EEvPK14SudokuProposalIXT_EEPS1_PKiS6_i --------------------------
	.section	.text._Z19compactifyProposalsILi9EEvPK14SudokuProposalIXT_EEPS1_PKiS6_i,"ax",@progbits
	.align	128
        .global         _Z19compactifyProposalsILi9EEvPK14SudokuProposalIXT_EEPS1_PKiS6_i
        .type           _Z19compactifyProposalsILi9EEvPK14SudokuProposalIXT_EEPS1_PKiS6_i,@function
        .size           _Z19compactifyProposalsILi9EEvPK14SudokuProposalIXT_EEPS1_PKiS6_i,(.L_x_4392 - _Z19compactifyProposalsILi9EEvPK14SudokuProposalIXT_EEPS1_PKiS6_i)
        .other          _Z19compactifyProposalsILi9EEvPK14SudokuProposalIXT_EEPS1_PKiS6_i,@"STO_CUDA_ENTRY STV_DEFAULT"
_Z19compactifyProposalsILi9EEvPK14SudokuProposalIXT_EEPS1_PKiS6_i:
.text._Z19compactifyProposalsILi9EEvPK14SudokuProposalIXT_EEPS1_PKiS6_i:
        /* <DEDUP_REMOVED lines=14> */
[----:B------:R-:W0:Y:S08]  /*00e0*/  LDC R3, c[0x0][0x360] ;  /* 0x0000d800ff037b82 */ /* 0x000e300000000800 */
[----:B------:R-:W1:Y:S08]  /*00f0*/  LDC.64 R82, c[0x0][0x398] ;  /* 0x0000e600ff527b82 */ /* 0x000e700000000a00 */
[----:B------:R-:W2:Y:S01]  /*0100*/  LDC.64 R86, c[0x0][0x380] ;  /* 0x0000e000ff567b82 */ /* 0x000ea20000000a00 */
[----:B0-----:R-:W-:-:S07]  /*0110*/  IMAD R3, R3, UR6, R0 ;  /* 0x0000000603037c24 */ /* 0x001fce000f8e0200 */
[----:B------:R-:W0:Y:S01]  /*0120*/  LDC.64 R84, c[0x0][0x388] ;  /* 0x0000e200ff547b82 */ /* 0x000e220000000a00 */
[----:B-1----:R-:W-:-:S06]  /*0130*/  IMAD.WIDE R82, R3, 0x4, R82 ;  /* 0x0000000403527825 */ /* 0x002fcc00078e0252 */
[----:B------:R-:W0:Y:S01]  /*0140*/  LDG.E R82, desc[UR4][R82.64] ;  /* 0x0000000452527981 */ /* 0x000e22000c1e1900 */
[----:B--2---:R-:W-:-:S05]  /*0150*/  IMAD.WIDE R86, R3, 0x51, R86 ;  /* 0x0000005103567825 */ /* 0x004fca00078e0256 */
        /* <DEDUP_REMOVED lines=80> */
[----:B------:R-:W5:Y:S01]  /*0660*/  LDG.E.U8 R45, desc[UR4][R86.64+0x50] ;  /* 0x00005004562d7981 */ /* 0x000f62000c1e1100 */
[----:B0-----:R-:W-:-:S05]  /*0670*/  IMAD.WIDE R82, R82, 0x51, R84 ;  /* 0x0000005152527825 */ /* 0x001fca00078e0254 */
[----:B--2---:R-:W-:Y:S04]  /*0680*/  STG.E.U8 desc[UR4][R82.64], R81 ;  /* 0x0000005152007986 */ /* 0x004fe8000c101104 */
[----:B---3--:R-:W-:Y:S04]  /*0690*/  STG.E.U8 desc[UR4][R82.64+0x1], R80 ;  /* 0x0000015052007986 */ /* 0x008fe8000c101104 */
[----:B----4-:R-:W-:Y:S04]  /*06a0*/  STG.E.U8 desc[UR4][R82.64+0x2], R79 ;  /* 0x0000024f52007986 */ /* 0x010fe8000c101104 */
[----:B-----5:R-:W-:Y:S04]  /*06b0*/  STG.E.U8 desc[UR4][R82.64+0x3], R78 ;  /* 0x0000034e52007986 */ /* 0x020fe8000c101104 */
        /* <DEDUP_REMOVED lines=76> */
[----:B------:R-:W-:Y:S01]  /*0b80*/  STG.E.U8 desc[UR4][R82.64+0x50], R45 ;  /* 0x0000502d52007986 */ /* 0x000fe2000c101104 */
[----:B------:R-:W-:Y:S05]  /*0b90*/  EXIT ;  /* 0x000000000000794d */ /* 0x000fea0003800000 */
.L_x_3804:
        /* <DEDUP_REMOVED lines=14> */
.L_x_4392:


//--------------------- .text._Z22generateProposalsLocalILi3ELi24EEvP14SudokuProposalIXmlT_T_EES2_PiS3_iS3_ --------------------------
	.section	.text._Z22generateProposalsLocalILi3ELi24EEvP14SudokuProposalIXmlT_T_EES2_PiS3_iS3_,"ax",@progbits
	.align	128
        .global         _Z22generateProposalsLocalILi3ELi24EEvP14SudokuProposalIXmlT_T_EES2_PiS3_iS3_
        .type           _Z22generateProposalsLocalILi3ELi24EEvP14SudokuProposalIXmlT_T_EES2_PiS3_iS3_,@function
        .size           _Z22generateProposalsLocalILi3ELi24EEvP14SudokuProposalIXmlT_T_EES2_PiS3_iS3_,(.L_x_4393 - _Z22generateProposalsLocalILi3ELi24EEvP14SudokuProposalIXmlT_T_EES2_PiS3_iS3_)
        .other          _Z22generateProposalsLocalILi3ELi24EEvP14SudokuProposalIXmlT_T_EES2_PiS3_iS3_,@"STO_CUDA_ENTRY STV_DEFAULT"
_Z22generateProposalsLocalILi3ELi24EEvP14SudokuProposalIXmlT_T_EES2_PiS3_iS3_:
.text._Z22generateProposalsLocalILi3ELi24EEvP14SudokuProposalIXmlT_T_EES2_PiS3_iS3_:
[----:B------:R-:W0:Y:S01]  /*0000*/  LDC R1, c[0x0][0x37c] ;  /* 0x0000df00ff017b82 */ /* 0x000e220000000800 */
[----:B------:R-:W1:Y:S01]  /*0010*/  S2R R0, SR_TID.Y ;  /* 0x0000000000007919 */ /* 0x000e620000002200 */
[----:B------:R-:W1:Y:S01]  /*0020*/  LDCU UR4, c[0x0][0x360] ;  /* 0x00006c00ff0477ac */ /* 0x000e620008000800 */
[----:B0-----:R-:W-:Y:S01]  /*0030*/  VIADD R1, R1, 0xffffff80 ;  /* 0xffffff8001017836 */ /* 0x001fe20000000000 */
[----:B------:R-:W1:Y:S02]  /*0040*/  S2R R3, SR_TID.X ;  /* 0x0000000000037919 */ /* 0x000e640000002100 */
        /* <DEDUP_REMOVED lines=33> */
[----:B0-----:R-:W-:Y:S02]  /*0260*/  LEA R2, R19, R2, 0x18 ;  /* 0x0000000213027211 */ /* 0x001fe400078ec0ff */
[----:B------:R-:W-:-:S03]  /*0270*/  PRMT R19, R5, 0x9910, RZ ;  /* 0x0000991005137816 */ /* 0x000fc600000000ff */
[----:B------:R-:W-:Y:S02]  /*0280*/  IMAD R2, R7, 0x144, R2 ;  /* 0x0000014407027824 */ /* 0x000fe400078e0202 */
[----:B------:R-:W-:Y:S02]  /*0290*/  IMAD R19, R19, 0xab, RZ ;  /* 0x000000ab13137824 */ /* 0x000fe400078e02ff */
[----:B------:R-:W-:Y:S01]  /*02a0*/  IMAD R4, R4, 0x9, RZ ;  /* 0x0000000904047824 */ /* 0x000fe200078e02ff */
[----:B------:R-:W-:Y:S01]  /*02b0*/  UMOV UR4, URZ ;  /* 0x000000ff00047c82 */ /* 0x000fe20008000000 */
[C---:B--2---:R-:W-:Y:S01]  /*02c0*/  VIADD R6, R14.reuse, 0xffffffff ;  /* 0xffffffff0e067836 */ /* 0x044fe20000000000 */
[----:B------:R-:W-:Y:S01]  /*02d0*/  ISETP.NE.AND P0, PT, R14, RZ, PT ;  /* 0x000000ff0e00720c */ /* 0x000fe20003f05270 */
[----:B---3--:R-:W-:-:S03]  /*02e0*/  VIADD R12, R15, 0xffffffff ;  /* 0xffffffff0f0c7836 */ /* 0x008fc60000000000 */
[----:B------:R-:W-:-:S04]  /*02f0*/  SHF.L.U32 R6, R11, R6, RZ ;  /* 0x000000060b067219 */ /* 0x000fc800000006ff */
[----:B------:R-:W-:Y:S02]  /*0300*/  LOP3.LUT R14, R6, 0x80000000, RZ, 0xfc, !PT ;  /* 0x80000000060e7812 */ /* 0x000fe400078efcff */
[----:B------:R-:W-:Y:S01]  /*0310*/  SHF.L.U32 R12, R11, R12, RZ ;  /* 0x0000000c0b0c7219 */ /* 0x000fe200000006ff */
[----:B------:R-:W-:Y:S01]  /*0320*/  IMAD R6, R5, 0x24, R2 ;  /* 0x0000002405067824 */ /* 0x000fe200078e0202 */
[----:B------:R-:W-:Y:S01]  /*0330*/  SEL R13, R14, 0x1ff, P0 ;  /* 0x000001ff0e0d7807 */ /* 0x000fe20000000000 */
[----:B----4-:R-:W-:Y:S01]  /*0340*/  VIADD R14, R17, 0xffffffff ;  /* 0xffffffff110e7836 */ /* 0x010fe20000000000 */
[----:B------:R-:W-:Y:S02]  /*0350*/  ISETP.NE.AND P0, PT, R15, RZ, PT ;  /* 0x000000ff0f00720c */ /* 0x000fe40003f05270 */
[----:B------:R-:W-:Y:S01]  /*0360*/  LOP3.LUT R12, R12, 0x80000000, RZ, 0xfc, !PT ;  /* 0x800000000c0c7812 */ /* 0x000fe200078efcff */
[----:B------:R0:W-:Y:S01]  /*0370*/  STS [R6], R13 ;  /* 0x0000000d06007388 */ /* 0x0001e20000000800 */
[C---:B-----5:R-:W-:Y:S01]  /*0380*/  ISETP.NE.AND P1, PT, R16.reuse, RZ, PT ;  /* 0x000000ff1000720c */ /* 0x060fe20003f25270 */
[----:B------:R-:W-:Y:S01]  /*0390*/  VIADD R16, R16, 0xffffffff ;  /* 0xffffffff10107836 */ /* 0x000fe20000000000 */
[C---:B------:R-:W-:Y:S01]  /*03a0*/  ISETP.NE.AND P3, PT, R18.reuse, RZ, PT ;  /* 0x000000ff1200720c */ /* 0x040fe20003f65270 */
[----:B------:R-:W-:Y:S01]  /*03b0*/  VIADD R18, R18, 0xffffffff ;  /* 0xffffffff12127836 */ /* 0x000fe20000000000 */
[----:B------:R-:W-:-:S02]  /*03c0*/  SHF.L.U32 R14, R11, R14, RZ ;  /* 0x0000000e0b0e7219 */ /* 0x000fc400000006ff */
[----:B0-----:R-:W-:Y:S02]  /*03d0*/  SEL R13, R12, 0x1ff, P0 ;  /* 0x000001ff0c0d7807 */ /* 0x001fe40000000000 */
[----:B------:R-:W-:Y:S02]  /*03e0*/  LOP3.LUT R12, R19, 0xffff, RZ, 0xc0, !PT ;  /* 0x0000ffff130c7812 */ /* 0x000fe400078ec0ff */
[----:B------:R-:W-:Y:S02]  /*03f0*/  ISETP.NE.AND P2, PT, R17, RZ, PT ;  /* 0x000000ff1100720c */ /* 0x000fe40003f45270 */
[C---:B------:R-:W-:Y:S02]  /*0400*/  SHF.L.U32 R16, R11.reuse, R16, RZ ;  /* 0x000000100b107219 */ /* 0x040fe400000006ff */
[----:B------:R-:W-:Y:S02]  /*0410*/  LOP3.LUT R14, R14, 0x80000000, RZ, 0xfc, !PT ;  /* 0x800000000e0e7812 */ /* 0x000fe400078efcff */
[----:B------:R-:W-:-:S02]  /*0420*/  SHF.L.U32 R18, R11, R18, RZ ;  /* 0x000000120b127219 */ /* 0x000fc400000006ff */
[----:B------:R-:W-:Y:S02]  /*0430*/  SHF.R.U32.HI R12, RZ, 0x9, R12 ;  /* 0x00000009ff0c7819 */ /* 0x000fe4000001160c */
[----:B------:R-:W-:Y:S02]  /*0440*/  LOP3.LUT R16, R16, 0x80000000, RZ, 0xfc, !PT ;  /* 0x8000000010107812 */ /* 0x000fe400078efcff */
[----:B------:R-:W-:Y:S02]  /*0450*/  SEL R17, R14, 0x1ff, P2 ;  /* 0x000001ff0e117807 */ /* 0x000fe40001000000 */
[----:B------:R-:W-:Y:S02]  /*0460*/  LOP3.LUT R18, R18, 0x80000000, RZ, 0xfc, !PT ;  /* 0x8000000012127812 */ /* 0x000fe400078efcff */
[----:B------:R-:W-:Y:S01]  /*0470*/  PRMT R14, R12, 0x9910, RZ ;  /* 0x000099100c0e7816 */ /* 0x000fe200000000ff */
[----:B------:R-:W-:Y:S01]  /*0480*/  VIADD R12, R9, 0xffffffff ;  /* 0xffffffff090c7836 */ /* 0x000fe20000000000 */
[----:B------:R-:W-:-:S02]  /*0490*/  SEL R15, R16, 0x1ff, P1 ;  /* 0x000001ff100f7807 */ /* 0x000fc40000800000 */
[C---:B------:R-:W-:Y:S01]  /*04a0*/  ISETP.NE.AND P0, PT, R8.reuse, RZ, PT ;  /* 0x000000ff0800720c */ /* 0x040fe20003f05270 */
[----:B------:R-:W-:Y:S01]  /*04b0*/  VIADD R8, R8, 0xffffffff ;  /* 0xffffffff08087836 */ /* 0x000fe20000000000 */
[----:B------:R-:W-:Y:S02]  /*04c0*/  SEL R19, R18, 0x1ff, P3 ;  /* 0x000001ff12137807 */ /* 0x000fe40001800000 */
[----:B------:R-:W-:Y:S01]  /*04d0*/  ISETP.NE.AND P1, PT, R9, RZ, PT ;  /* 0x000000ff0900720c */ /* 0x000fe20003f25270 */
[----:B------:R-:W-:Y:S01]  /*04e0*/  IMAD.MOV.U32 R9, RZ, RZ, R14 ;  /* 0x000000ffff097224 */ /* 0x000fe200078e000e */
[C---:B------:R-:W-:Y:S01]  /*04f0*/  ISETP.NE.AND P2, PT, R0.reuse, RZ, PT ;  /* 0x000000ff0000720c */ /* 0x040fe20003f45270 */
[----:B------:R-:W-:Y:S01]  /*0500*/  VIADD R0, R0, 0xffffffff ;  /* 0xffffffff00007836 */ /* 0x000fe20000000000 */
[C---:B------:R-:W-:Y:S01]  /*0510*/  ISETP.NE.AND P3, PT, R10.reuse, RZ, PT ;  /* 0x000000ff0a00720c */ /* 0x040fe20003f65270 */
[----:B------:R-:W-:Y:S01]  /*0520*/  VIADD R10, R10, 0xffffffff ;  /* 0xffffffff0a0a7836 */ /* 0x000fe20000000000 */
[----:B------:R-:W-:Y:S01]  /*0530*/  SHF.L.U32 R8, R11, R8, RZ ;  /* 0x000000080b087219 */ /* 0x000fe200000006ff */
[----:B------:R-:W-:Y:S01]  /*0540*/  IMAD R9, R9, 0x3, RZ ;  /* 0x0000000309097824 */ /* 0x000fe200078e02ff */
[C---:B------:R-:W-:Y:S01]  /*0550*/  SHF.L.U32 R12, R11.reuse, R12, RZ ;  /* 0x0000000c0b0c7219 */ /* 0x040fe200000006ff */
[----:B------:R0:W-:Y:S01]  /*0560*/  STS [R6+0x4], R13 ;  /* 0x0000040d06007388 */ /* 0x0001e20000000800 */
[----:B------:R-:W-:-:S02]  /*0570*/  SHF.L.U32 R0, R11, R0, RZ ;  /* 0x000000000b007219 */ /* 0x000fc400000006ff */
[----:B------:R-:W-:Y:S02]  /*0580*/  SHF.L.U32 R10, R11, R10, RZ ;  /* 0x0000000a0b0a7219 */ /* 0x000fe400000006ff */
[----:B------:R-:W-:Y:S02]  /*0590*/  LOP3.LUT R8, R8, 0x80000000, RZ, 0xfc, !PT ;  /* 0x8000000008087812 */ /* 0x000fe400078efcff */
[----:B------:R-:W-:Y:S01]  /*05a0*/  LOP3.LUT R12, R12, 0x80000000, RZ, 0xfc, !PT ;  /* 0x800000000c0c7812 */ /* 0x000fe200078efcff */
[----:B0-----:R-:W-:Y:S01]  /*05b0*/  IMAD.MOV R13, RZ, RZ, -R9 ;  /* 0x000000ffff0d7224 */ /* 0x001fe200078e0a09 */
[----:B------:R-:W-:Y:S02]  /*05c0*/  LOP3.LUT R0, R0, 0x80000000, RZ, 0xfc, !PT ;  /* 0x8000000000007812 */ /* 0x000fe400078efcff */
[----:B------:R-:W-:Y:S01]  /*05d0*/  LOP3.LUT R10, R10, 0x80000000, RZ, 0xfc, !PT ;  /* 0x800000000a0a7812 */ /* 0x000fe200078efcff */
[----:B------:R0:W-:Y:S01]  /*05e0*/  STS [R6+0x8], R15 ;  /* 0x0000080f06007388 */ /* 0x0001e20000000800 */
[----:B------:R-:W-:-:S02]  /*05f0*/  SEL R9, R8, 0x1ff, P0 ;  /* 0x000001ff08097807 */ /* 0x000fc40000000000 */
[----:B------:R-:W-:Y:S02]  /*0600*/  PRMT R8, R13, 0x7710, RZ ;  /* 0x000077100d087816 */ /* 0x000fe400000000ff */
[----:B------:R-:W-:Y:S02]  /*0610*/  SEL R11, R12, 0x1ff, P1 ;  /* 0x000001ff0c0b7807 */ /* 0x000fe40000800000 */
[----:B------:R-:W-:Y:S02]  /*0620*/  SEL R13, R0, 0x1ff, P2 ;  /* 0x000001ff000d7807 */ /* 0x000fe40001000000 */
[----:B0-----:R-:W-:Y:S01]  /*0630*/  SEL R15, R10, 0x1ff, P3 ;  /* 0x000001ff0a0f7807 */ /* 0x001fe20001800000 */
[----:B------:R-:W-:Y:S01]  /*0640*/  IMAD.IADD R0, R5, 0x1, R8 ;  /* 0x0000000105007824 */ /* 0x000fe200078e0208 */
[----:B------:R0:W-:Y:S04]  /*0650*/  STS [R6+0xc], R17 ;  /* 0x00000c1106007388 */ /* 0x0001e80000000800 */
[----:B------:R1:W-:Y:S04]  /*0660*/  STS [R6+0x10], R19 ;  /* 0x0000101306007388 */ /* 0x0003e80000000800 */
        /* <DEDUP_REMOVED lines=9> */
[----:B------:R-:W-:Y:S01]  /*0700*/  IMAD R8, R17, 0x4, R2 ;  /* 0x0000000411087824 */ /* 0x000fe200078e0202 */
[----:B-1----:R-:W-:Y:S06]  /*0710*/  BAR.SYNC.DEFER_BLOCKING 0x0 ;  /* 0x0000000000007b1d */ /* 0x002fec0000010000 */
.L_x_3871:
        /* <DEDUP_REMOVED lines=28> */
[----:B-----5:R-:W-:Y:S02]  /*08e0*/  ISETP.GT.AND P1, PT, R17, -0x1, PT ;  /* 0xffffffff1100780c */ /* 0x020fe40003f24270 */
        /* <DEDUP_REMOVED lines=34> */
[----:B------:R-:W0:Y:S01]  /*0b10*/  @P5 POPC R20, R12 ;  /* 0x0000000c00145309 */ /* 0x000e220000000000 */
[-C--:B------:R-:W-:Y:S02]  /*0b20*/  @P6 LOP3.LUT R18, R11, R10.reuse, RZ, 0x30, !PT ;  /* 0x0000000a0b126212 */ /* 0x080fe400078e30ff */
[----:B------:R-:W-:-:S05]  /*0b30*/  @P4 LOP3.LUT R0, R13, R10, RZ, 0x30, !PT ;  /* 0x0000000a0d004212 */ /* 0x000fca00078e30ff */
[----:B------:R-:W1:Y:S01]  /*0b40*/  @P0 POPC R16, R14 ;  /* 0x0000000e00100309 */ /* 0x000e620000000000 */
[----:B0-----:R-:W-:-:S07]  /*0b50*/  ISETP.NE.OR P2, PT, R20, 0x1, !P5 ;  /* 0x000000011400780c */ /* 0x001fce0006f45670 */
[----:B------:R-:W0:Y:S01]  /*0b60*/  @P6 POPC R20, R18 ;  /* 0x0000001200146309 */ /* 0x000e220000000000 */
[----:B-1----:R-:W-:Y:S02]  /*0b70*/  ISETP.NE.OR P1, PT, R16, 0x1, !P0 ;  /* 0x000000011000780c */ /* 0x002fe40004725670 */
[----:B------:R-:W-:-:S03]  /*0b80*/  @P3 LOP3.LUT R16, R15, R10, RZ, 0x30, !PT ;  /* 0x0000000a0f103212 */ /* 0x000fc600078e30ff */
[----:B------:R-:W-:Y:S02]  /*0b90*/  @!P2 LOP3.LUT R12, R12, 0x80000000, RZ, 0xfc, !PT ;  /* 0x800000000c0ca812 */ /* 0x000fe400078efcff */
[----:B------:R-:W-:-:S03]  /*0ba0*/  ISETP.GE.AND P2, PT, R17, RZ, PT ;  /* 0x000000ff1100720c */ /* 0x000fc60003f46270 */
[----:B------:R-:W-:Y:S01]  /*0bb0*/  @P5 IMAD.MOV.U32 R25, RZ, RZ, R12 ;  /* 0x000000ffff195224 */ /* 0x000fe200078e000c */
[----:B0-----:R-:W-:Y:S01]  /*0bc0*/  ISETP.NE.OR P5, PT, R20, 0x1, !P6 ;  /* 0x000000011400780c */ /* 0x001fe200077a5670 */
[----:B------:R-:W0:Y:S01]  /*0bd0*/  @P4 POPC R12, R0 ;  /* 0x00000000000c4309 */ /* 0x000e220000000000 */
[----:B------:R-:W-:Y:S02]  /*0be0*/  @!P1 LOP3.LUT R14, R14, 0x80000000, RZ, 0xfc, !PT ;  /* 0x800000000e0e9812 */ /* 0x000fe400078efcff */
[----:B------:R-:W-:-:S03]  /*0bf0*/  ISETP.GE.AND P1, PT, R19, RZ, PT ;  /* 0x000000ff1300720c */ /* 0x000fc60003f26270 */
[----:B------:R-:W-:Y:S01]  /*0c00*/  @P0 IMAD.MOV.U32 R9, RZ, RZ, R14 ;  /* 0x000000ffff090224 */ /* 0x000fe200078e000e */
[----:B------:R-:W-:Y:S01]  /*0c10*/  ISETP.GE.AND P0, PT, R21, RZ, PT ;  /* 0x000000ff1500720c */ /* 0x000fe20003f06270 */
[----:B------:R-:W1:Y:S01]  /*0c20*/  @P3 POPC R20, R16 ;  /* 0x0000001000143309 */ /* 0x000e620000000000 */
[----:B------:R-:W-:-:S03]  /*0c30*/  @P2 LOP3.LUT R14, R17, R10, RZ, 0x30, !PT ;  /* 0x0000000a110e2212 */ /* 0x000fc600078e30ff */
[----:B------:R-:W-:Y:S02]  /*0c40*/  @!P5 LOP3.LUT R18, R18, 0x80000000, RZ, 0xfc, !PT ;  /* 0x800000001212d812 */ /* 0x000fe400078efcff */
[----:B0-----:R-:W-:Y:S02]  /*0c50*/  ISETP.NE.OR P5, PT, R12, 0x1, !P4 ;  /* 0x000000010c00780c */ /* 0x001fe400067a5670 */
[----:B------:R-:W0:Y:S01]  /*0c60*/  @P2 POPC R22, R14 ;  /* 0x0000000e00162309 */ /* 0x000e220000000000 */
[----:B------:R-:W-:Y:S01]  /*0c70*/  @P6 IMAD.MOV.U32 R11, RZ, RZ, R18 ;  /* 0x000000ffff0b6224 */ /* 0x000fe200078e0012 */
[----:B------:R-:W-:Y:S02]  /*0c80*/  ISETP.GE.AND P6, PT, R23, RZ, PT ;  /* 0x000000ff1700720c */ /* 0x000fe40003fc6270 */
[-C--:B------:R-:W-:Y:S02]  /*0c90*/  @P1 LOP3.LUT R12, R19, R10.reuse, RZ, 0x30, !PT ;  /* 0x0000000a130c1212 */ /* 0x080fe400078e30ff */
[----:B------:R-:W-:-:S02]  /*0ca0*/  @P0 LOP3.LUT R24, R21, R10, RZ, 0x30, !PT ;  /* 0x0000000a15180212 */ /* 0x000fc400078e30ff */
[----:B------:R-:W2:Y:S03]  /*0cb0*/  @P1 POPC R18, R12 ;  /* 0x0000000c00121309 */ /* 0x000ea60000000000 */
[----:B------:R-:W-:Y:S02]  /*0cc0*/  @!P5 LOP3.LUT R0, R0, 0x80000000, RZ, 0xfc, !PT ;  /* 0x800000000000d812 */ /* 0x000fe400078efcff */
[----:B-1----:R-:W-:Y:S02]  /*0cd0*/  ISETP.NE.OR P5, PT, R20, 0x1, !P3 ;  /* 0x000000011400780c */ /* 0x002fe40005fa5670 */
[----:B------:R-:W-:Y:S01]  /*0ce0*/  @P6 LOP3.LUT R10, R23, R10, RZ, 0x30, !PT ;  /* 0x0000000a170a6212 */ /* 0x000fe200078e30ff */
[----:B------:R-:W-:Y:S01]  /*0cf0*/  @P4 IMAD.MOV.U32 R13, RZ, RZ, R0 ;  /* 0x000000ffff0d4224 */ /* 0x000fe200078e0000 */
[----:B------:R-:W1:Y:S01]  /*0d00*/  @P0 POPC R26, R24 ;  /* 0x00000018001a0309 */ /* 0x000e620000000000 */
[----:B0-----:R-:W-:-:S07]  /*0d10*/  ISETP.NE.OR P4, PT, R22, 0x1, !P2 ;  /* 0x000000011600780c */ /* 0x001fce0005785670 */
[----:B------:R-:W0:Y:S01]  /*0d20*/  @P6 POPC R0, R10 ;  /* 0x0000000a00006309 */ /* 0x000e220000000000 */
[----:B------:R-:W-:Y:S02]  /*0d30*/  @!P5 LOP3.LUT R16, R16, 0x80000000, RZ, 0xfc, !PT ;  /* 0x800000001010d812 */ /* 0x000fe400078efcff */
[----:B--2---:R-:W-:-:S03]  /*0d40*/  ISETP.NE.OR P5, PT, R18, 0x1, !P1 ;  /* 0x000000011200780c */ /* 0x004fc60004fa5670 */
[----:B------:R-:W-:Y:S01]  /*0d50*/  @P3 IMAD.MOV.U32 R15, RZ, RZ, R16 ;  /* 0x000000ffff0f3224 */ /* 0x000fe200078e0010 */
[----:B------:R-:W-:Y:S02]  /*0d60*/  @!P4 LOP3.LUT R14, R14, 0x80000000, RZ, 0xfc, !PT ;  /* 0x800000000e0ec812 */ /* 0x000fe400078efcff */
[----:B-1----:R-:W-:-:S03]  /*0d70*/  ISETP.NE.OR P3, PT, R26, 0x1, !P0 ;  /* 0x000000011a00780c */ /* 0x002fc60004765670 */
[----:B------:R-:W-:Y:S01]  /*0d80*/  @P2 IMAD.MOV.U32 R17, RZ, RZ, R14 ;  /* 0x000000ffff112224 */ /* 0x000fe200078e000e */
[----:B0-----:R-:W-:-:S03]  /*0d90*/  ISETP.NE.OR P4, PT, R0, 0x1, !P6 ;  /* 0x000000010000780c */ /* 0x001fc60007785670 */
[----:B------:R-:W-:-:S06]  /*0da0*/  @!P5 LOP3.LUT R12, R12, 0x80000000, RZ, 0xfc, !PT ;  /* 0x800000000c0cd812 */ /* 0x000fcc00078efcff */
[----:B------:R-:W-:Y:S01]  /*0db0*/  @!P3 LOP3.LUT R24, R24, 0x80000000, RZ, 0xfc, !PT ;  /* 0x800000001818b812 */ /* 0x000fe200078efcff */
[----:B------:R-:W-:-:S04]  /*0dc0*/  @P1 IMAD.MOV.U32 R19, RZ, RZ, R12 ;  /* 0x000000ffff131224 */ /* 0x000fc800078e000c */
[----:B------:R-:W-:Y:S01]  /*0dd0*/  @P0 IMAD.MOV.U32 R21, RZ, RZ, R24 ;  /* 0x000000ffff150224 */ /* 0x000fe200078e0018 */
[----:B------:R-:W-:-:S05]  /*0de0*/  @!P4 LOP3.LUT R10, R10, 0x80000000, RZ, 0xfc, !PT ;  /* 0x800000000a0ac812 */ /* 0x000fca00078efcff */
[----:B------:R-:W-:-:S07]  /*0df0*/  @P6 IMAD.MOV.U32 R23, RZ, RZ, R10 ;  /* 0x000000ffff176224 */ /* 0x000fce00078e000a */
.L_x_3806:
[----:B------:R-:W-:Y:S05]  /*0e00*/  BSYNC.RECONVERGENT B0 ;  /* 0x0000000000007941 */ /* 0x000fea0003800200 */
.L_x_3805:
        /* <DEDUP_REMOVED lines=27> */
.L_x_3808:
[----:B------:R-:W-:Y:S05]  /*0fc0*/  BSYNC.RECONVERGENT B0 ;  /* 0x0000000000007941 */ /* 0x000fea0003800200 */
.L_x_3807:
        /* <DEDUP_REMOVED lines=17> */
.L_x_3810:
[----:B------:R-:W-:Y:S05]  /*10e0*/  BSYNC.RECONVERGENT B0 ;  /* 0x0000000000007941 */ /* 0x000fea0003800200 */
.L_x_3809:
        /* <DEDUP_REMOVED lines=17> */
.L_x_3812:
[----:B------:R-:W-:Y:S05]  /*1200*/  BSYNC.RECONVERGENT B0 ;  /* 0x0000000000007941 */ /* 0x000fea0003800200 */
.L_x_3811:
        /* <DEDUP_REMOVED lines=17> */
.L_x_3814:
[----:B------:R-:W-:Y:S05]  /*1320*/  BSYNC.RECONVERGENT B0 ;  /* 0x0000000000007941 */ /* 0x000fea0003800200 */
.L_x_3813:
        /* <DEDUP_REMOVED lines=17> */
.L_x_3816:
[----:B------:R-:W-:Y:S05]  /*1440*/  BSYNC.RECONVERGENT B0 ;  /* 0x0000000000007941 */ /* 0x000fea0003800200 */
.L_x_3815:
        /* <DEDUP_REMOVED lines=17> */
.L_x_3818:
[----:B------:R-:W-:Y:S05]  /*1560*/  BSYNC.RECONVERGENT B0 ;  /* 0x0000000000007941 */ /* 0x000fea0003800200 */
.L_x_3817:
        /* <DEDUP_REMOVED lines=17> */
.L_x_3820:
[----:B------:R-:W-:Y:S05]  /*1680*/  BSYNC.RECONVERGENT B0 ;  /* 0x0000000000007941 */ /* 0x000fea0003800200 */
.L_x_3819:
        /* <DEDUP_REMOVED lines=17> */
.L_x_3822:
[----:B------:R-:W-:Y:S05]  /*17a0*/  BSYNC.RECONVERGENT B0 ;  /* 0x0000000000007941 */ /* 0x000fea0003800200 */
.L_x_3821:
        /* <DEDUP_REMOVED lines=16> */
.L_x_3824:
[----:B------:R-:W-:Y:S05]  /*18b0*/  BSYNC.RECONVERGENT B0 ;  /* 0x0000000000007941 */ /* 0x000fea0003800200 */
.L_x_3823:
[----:B------:R-:W-:Y:S01]  /*18c0*/  ISETP.NE.AND P0, PT, R0, RZ, PT ;  /* 0x000000ff0000720c */ /* 0x000fe20003f05270 */
[----:B------:R-:W-:-:S12]  /*18d0*/  BSSY.RECONVERGENT B0, `(.L_x_3825) ;  /* 0x0000053000007945 */ /* 0x000fd80003800200 */
[----:B------:R-:W-:Y:S05]  /*18e0*/  @!P0 BRA `(.L_x_3826) ;  /* 0x0000000400448947 */ /* 0x000fea0003800000 */
[-C--:B------:R-:W-:Y:S02]  /*18f0*/  LOP3.LUT R10, R25, R0.reuse, RZ, 0xc0, !PT ;  /* 0x00000000190a7212 */ /* 0x080fe400078ec0ff */
[-C--:B------:R-:W-:Y:S02]  /*1900*/  LOP3.LUT R32, R15, R0.reuse, RZ, 0xc0, !PT ;  /* 0x000000000f207212 */ /* 0x080fe400078ec0ff */
[----:B------:R-:W-:Y:S02]  /*1910*/  ISETP.NE.AND P2, PT, R10, R25, PT ;  /* 0x000000190a00720c */ /* 0x000fe40003f45270 */
[----:B------:R-:W-:Y:S02]  /*1920*/  LOP3.LUT R10, R9, R0, RZ, 0xc0, !PT ;  /* 0x00000000090a7212 */ /* 0x000fe400078ec0ff */
[----:B------:R-:W-:Y:S02]  /*1930*/  ISETP.EQ.AND P2, PT, R14, 0x2, !P2 ;  /* 0x000000020e00780c */ /* 0x000fe40005742270 */
[----:B------:R-:W-:-:S02]  /*1940*/  ISETP.NE.AND P1, PT, R10, R9, PT ;  /* 0x000000090a00720c */ /* 0x000fc40003f25270 */
[----:B------:R-:W-:Y:S02]  /*1950*/  ISETP.GT.AND P2, PT, R25, -0x1, P2 ;  /* 0xffffffff1900780c */ /* 0x000fe40001744270 */
[----:B------:R-:W-:Y:S02]  /*1960*/  ISETP.EQ.AND P1, PT, R16, 0x2, !P1 ;  /* 0x000000021000780c */ /* 0x000fe40004f22270 */
[-C--:B------:R-:W-:Y:S02]  /*1970*/  LOP3.LUT R10, R11, R0.reuse, RZ, 0xc0, !PT ;  /* 0x000000000b0a7212 */ /* 0x080fe400078ec0ff */
[----:B------:R-:W-:Y:S02]  /*1980*/  ISETP.GT.AND P1, PT, R9, -0x1, P1 ;  /* 0xffffffff0900780c */ /* 0x000fe40000f24270 */
[----:B------:R-:W-:Y:S02]  /*1990*/  ISETP.NE.AND P0, PT, R10, R11, PT ;  /* 0x0000000b0a00720c */ /* 0x000fe40003f05270 */
[----:B------:R-:W-:-:S02]  /*19a0*/  LOP3.LUT R10, R13, R0, RZ, 0xc0, !PT ;  /* 0x000000000d0a7212 */ /* 0x000fc400078ec0ff */
[----:B------:R-:W-:Y:S02]  /*19b0*/  ISETP.EQ.AND P0, PT, R18, 0x2, !P0 ;  /* 0x000000021200780c */ /* 0x000fe40004702270 */
[-C--:B0-234-:R-:W-:Y:S02]  /*19c0*/  @!P2 LOP3.LUT R12, R25, R0.reuse, RZ, 0x30, !PT ;  /* 0x00000000190ca212 */ /* 0x09dfe400078e30ff */
[----:B------:R-:W-:Y:S02]  /*19d0*/  ISETP.GT.AND P0, PT, R11, -0x1, P0 ;  /* 0xffffffff0b00780c */ /* 0x000fe40000704270 */
[----:B------:R-:W0:Y:S01]  /*19e0*/  @!P2 POPC R27, R12 ;  /* 0x0000000c001ba309 */ /* 0x000e220000000000 */
[----:B------:R-:W-:Y:S02]  /*19f0*/  @!P1 LOP3.LUT R14, R9, R0, RZ, 0x30, !PT ;  /* 0x00000000090e9212 */ /* 0x000fe400078e30ff */
[----:B------:R-:W-:Y:S02]  /*1a00*/  ISETP.NE.AND P3, PT, R10, R13, PT ;  /* 0x0000000d0a00720c */ /* 0x000fe40003f65270 */
[----:B------:R-:W-:-:S02]  /*1a10*/  ISETP.NE.AND P4, PT, R32, R15, PT ;  /* 0x0000000f2000720c */ /* 0x000fc40003f85270 */
[----:B------:R-:W-:Y:S01]  /*1a20*/  ISETP.EQ.AND P3, PT, R20, 0x2, !P3 ;  /* 0x000000021400780c */ /* 0x000fe20005f62270 */
[----:B------:R-:W2:Y:S01]  /*1a30*/  @!P1 POPC R16, R14 ;  /* 0x0000000e00109309 */ /* 0x000ea20000000000 */
[----:B------:R-:W-:Y:S02]  /*1a40*/  ISETP.EQ.AND P4, PT, R22, 0x2, !P4 ;  /* 0x000000021600780c */ /* 0x000fe40006782270 */
[-C--:B------:R-:W-:Y:S02]  /*1a50*/  @!P0 LOP3.LUT R10, R11, R0.reuse, RZ, 0x30, !PT ;  /* 0x000000000b0a8212 */ /* 0x080fe400078e30ff */
[----:B------:R-:W-:Y:S02]  /*1a60*/  ISETP.GT.AND P3, PT, R13, -0x1, P3 ;  /* 0xffffffff0d00780c */ /* 0x000fe40001f64270 */
[----:B0-----:R-:W-:Y:S01]  /*1a70*/  ISETP.NE.OR P5, PT, R27, 0x1, P2 ;  /* 0x000000011b00780c */ /* 0x001fe200017a5670 */
[----:B------:R-:W0:Y:S01]  /*1a80*/  @!P0 POPC R18, R10 ;  /* 0x0000000a00128309 */ /* 0x000e220000000000 */
[----:B------:R-:W-:-:S02]  /*1a90*/  LOP3.LUT R20, R19, R0, RZ, 0xc0, !PT ;  /* 0x0000000013147212 */ /* 0x000fc400078ec0ff */
[----:B--2---:R-:W-:Y:S02]  /*1aa0*/  ISETP.NE.OR P6, PT, R16, 0x1, P1 ;  /* 0x000000011000780c */ /* 0x004fe40000fc5670 */
[----:B------:R-:W-:-:S07]  /*1ab0*/  LOP3.LUT R16, R17, R0, RZ, 0xc0, !PT ;  /* 0x0000000011107212 */ /* 0x000fce00078ec0ff */
[----:B------:R-:W-:Y:S02]  /*1ac0*/  @!P5 LOP3.LUT R12, R12, 0x80000000, RZ, 0xfc, !PT ;  /* 0x800000000c0cd812 */ /* 0x000fe400078efcff */
[----:B------:R-:W-:Y:S02]  /*1ad0*/  ISETP.NE.AND P5, PT, R16, R17, PT ;  /* 0x000000111000720c */ /* 0x000fe40003fa5270 */
[-C--:B------:R-:W-:Y:S01]  /*1ae0*/  LOP3.LUT R16, R21, R0.reuse, RZ, 0xc0, !PT ;  /* 0x0000000015107212 */ /* 0x080fe200078ec0ff */
[----:B------:R-:W-:Y:S01]  /*1af0*/  @!P2 IMAD.MOV.U32 R25, RZ, RZ, R12 ;  /* 0x000000ffff19a224 */ /* 0x000fe200078e000c */
[----:B------:R-:W-:Y:S02]  /*1b00*/  @!P3 LOP3.LUT R12, R13, R0, RZ, 0x30, !PT ;  /* 0x000000000d0cb212 */ /* 0x000fe400078e30ff */
[----:B------:R-:W-:Y:S02]  /*1b10*/  @!P6 LOP3.LUT R14, R14, 0x80000000, RZ, 0xfc, !PT ;  /* 0x800000000e0ee812 */ /* 0x000fe400078efcff */
[----:B0-----:R-:W-:-:S02]  /*1b20*/  ISETP.NE.OR P6, PT, R18, 0x1, P0 ;  /* 0x000000011200780c */ /* 0x001fc400007c5670 */
[----:B------:R-:W-:Y:S01]  /*1b30*/  ISETP.GT.AND P2, PT, R15, -0x1, P4 ;  /* 0xffffffff0f00780c */ /* 0x000fe20002744270 */
[----:B------:R-:W-:Y:S01]  /*1b40*/  @!P1 IMAD.MOV.U32 R9, RZ, RZ, R14 ;  /* 0x000000ffff099224 */ /* 0x000fe200078e000e */
[----:B------:R-:W-:Y:S02]  /*1b50*/  ISETP.NE.AND P4, PT, R20, R19, PT ;  /* 0x000000131400720c */ /* 0x000fe40003f85270 */
[----:B------:R-:W-:Y:S01]  /*1b60*/  ISETP.EQ.AND P5, PT, R24, 0x2, !P5 ;  /* 0x000000021800780c */ /* 0x000fe20006fa2270 */
[----:B------:R-:W0:Y:S01]  /*1b70*/  @!P3 POPC R20, R12 ;  /* 0x0000000c0014b309 */ /* 0x000e220000000000 */
[----:B------:R-:W-:Y:S02]  /*1b80*/  LOP3.LUT R18, R23, R0, RZ, 0xc0, !PT ;  /* 0x0000000017127212 */ /* 0x000fe400078ec0ff */
[----:B------:R-:W-:Y:S02]  /*1b90*/  ISETP.GT.AND P1, PT, R17, -0x1, P5 ;  /* 0xffffffff1100780c */ /* 0x000fe40002f24270 */
[----:B------:R-:W-:-:S02]  /*1ba0*/  ISETP.NE.AND P5, PT, R16, R21, PT ;  /* 0x000000151000720c */ /* 0x000fc40003fa5270 */
[----:B------:R-:W-:Y:S02]  /*1bb0*/  @!P6 LOP3.LUT R10, R10, 0x80000000, RZ, 0xfc, !PT ;  /* 0x800000000a0ae812 */ /* 0x000fe400078efcff */
[----:B------:R-:W-:Y:S02]  /*1bc0*/  ISETP.NE.AND P6, PT, R18, R23, PT ;  /* 0x000000171200720c */ /* 0x000fe40003fc5270 */
[----:B------:R-:W-:Y:S01]  /*1bd0*/  @!P2 LOP3.LUT R14, R15, R0, RZ, 0x30, !PT ;  /* 0x000000000f0ea212 */ /* 0x000fe200078e30ff */
[----:B------:R-:W-:Y:S01]  /*1be0*/  @!P0 IMAD.MOV.U32 R11, RZ, RZ, R10 ;  /* 0x000000ffff0b8224 */ /* 0x000fe200078e000a */
[----:B------:R-:W-:Y:S02]  /*1bf0*/  ISETP.EQ.AND P4, PT, R26, 0x2, !P4 ;  /* 0x000000021a00780c */ /* 0x000fe40006782270 */
[----:B------:R-:W-:Y:S01]  /*1c00*/  ISETP.EQ.AND P5, PT, R28, 0x2, !P5 ;  /* 0x000000021c00780c */ /* 0x000fe20006fa2270 */
[----:B------:R-:W2:Y:S01]  /*1c10*/  @!P2 POPC R16, R14 ;  /* 0x0000000e0010a309 */ /* 0x000ea20000000000 */
[----:B------:R-:W-:-:S02]  /*1c20*/  ISETP.EQ.AND P6, PT, R30, 0x2, !P6 ;  /* 0x000000021e00780c */ /* 0x000fc400077c2270 */
[----:B0-----:R-:W-:Y:S02]  /*1c30*/  ISETP.NE.OR P0, PT, R20, 0x1, P3 ;  /* 0x000000011400780c */ /* 0x001fe40001f05670 */
[----:B------:R-:W-:Y:S02]  /*1c40*/  ISETP.GT.AND P4, PT, R19, -0x1, P4 ;  /* 0xffffffff1300780c */ /* 0x000fe40002784270 */
[----:B------:R-:W-:Y:S02]  /*1c50*/  ISETP.GT.AND P5, PT, R21, -0x1, P5 ;  /* 0xffffffff1500780c */ /* 0x000fe40002fa4270 */
[----:B------:R-:W-:Y:S02]  /*1c60*/  @!P1 LOP3.LUT R18, R17, R0, RZ, 0x30, !PT ;  /* 0x0000000011129212 */ /* 0x000fe400078e30ff */
[----:B------:R-:W-:Y:S02]  /*1c70*/  ISETP.GT.AND P6, PT, R23, -0x1, P6 ;  /* 0xffffffff1700780c */ /* 0x000fe400037c4270 */
[----:B------:R-:W0:Y:S03]  /*1c80*/  @!P1 POPC R10, R18 ;  /* 0x00000012000a9309 */ /* 0x000e260000000000 */
[----:B------:R-:W-:-:S02]  /*1c90*/  @!P0 LOP3.LUT R12, R12, 0x80000000, RZ, 0xfc, !PT ;  /* 0x800000000c0c8812 */ /* 0x000fc400078efcff */
[-C--:B------:R-:W-:Y:S02]  /*1ca0*/  @!P4 LOP3.LUT R20, R19, R0.reuse, RZ, 0x30, !PT ;  /* 0x000000001314c212 */ /* 0x080fe400078e30ff */
        /* <DEDUP_REMOVED lines=21> */
.L_x_3826:
[----:B------:R-:W-:Y:S05]  /*1e00*/  BSYNC.RECONVERGENT B0 ;  /* 0x0000000000007941 */ /* 0x000fea0003800200 */
.L_x_3825:
[----:B------:R-:W-:Y:S01]  /*1e10*/  BAR.SYNC.DEFER_BLOCKING 0x0 ;  /* 0x0000000000007b1d */ /* 0x000fe20000010000 */
[----:B------:R-:W-:-:S05]  /*1e20*/  IMAD R0, R5, -0x20, R6 ;  /* 0xffffffe005007824 */ /* 0x000fca00078e0206 */
        /* <DEDUP_REMOVED lines=12> */
[----:B------:R-:W0:Y:S04]  /*1ef0*/  LDS R10, [R0] ;  /* 0x00000000000a7984 */ /* 0x000e280000000800 */
[----:B------:R-:W1:Y:S04]  /*1f00*/  LDS R9, [R0+0xd8] ;  /* 0x0000d80000097984 */ /* 0x000e680000000800 */
[----:B------:R-:W1:Y:S04]  /*1f10*/  LDS R11, [R0+0x24] ;  /* 0x00002400000b7984 */ /* 0x000e680000000800 */
[----:B------:R-:W1:Y:S04]  /*1f20*/  LDS R13, [R0+0x90] ;  /* 0x00009000000d7984 */ /* 0x000e680000000800 */
[----:B------:R-:W1:Y:S04]  /*1f30*/  LDS R15, [R0+0xfc] ;  /* 0x0000fc00000f7984 */ /* 0x000e680000000800 */
[----:B------:R-:W1:Y:S01]  /*1f40*/  LDS R17, [R0+0x48] ;  /* 0x0000480000117984 */ /* 0x000e620000000800 */
[----:B-----5:R-:W-:-:S02]  /*1f50*/  ISETP.GT.AND P0, PT, R25, -0x1, PT ;  /* 0xffffffff1900780c */ /* 0x020fc40003f04270 */
[----:B0-234-:R-:W-:-:S04]  /*1f60*/  VIMNMX R12, PT, PT, RZ, R10, PT ;  /* 0x0000000aff0c7248 */ /* 0x01dfc80003fe0100 */
[----:B------:R-:W-:Y:S02]  /*1f70*/  LOP3.LUT R12, R12, 0x7fffffff, RZ, 0xc0, !PT ;  /* 0x7fffffff0c0c7812 */ /* 0x000fe400078ec0ff */
[----:B-1----:R-:W-:-:S05]  /*1f80*/  ISETP.GT.AND P2, PT, R9, -0x1, PT ;  /* 0xffffffff0900780c */ /* 0x002fca0003f44270 */
[C---:B------:R-:W-:Y:S02]  /*1f90*/  @!P0 LOP3.LUT R14, R25.reuse, 0x7fffffff, RZ, 0xc0, !PT ;  /* 0x7fffffff190e8812 */ /* 0x040fe400078ec0ff */
[----:B------:R-:W-:-:S04]  /*1fa0*/  @!P0 LOP3.LUT P1, RZ, R25, R12, RZ, 0xc0, !PT ;  /* 0x0000000c19ff8212 */ /* 0x000fc8000782c0ff */
[----:B------:R-:W-:Y:S02]  /*1fb0*/  @!P0 SEL R19, R14, 0x80000000, !P1 ;  /* 0x800000000e138807 */ /* 0x000fe40004800000 */
[----:B------:R-:W-:Y:S02]  /*1fc0*/  ISETP.GT.AND P1, PT, R11, -0x1, PT ;  /* 0xffffffff0b00780c */ /* 0x000fe40003f24270 */
[----:B------:R-:W-:Y:S02]  /*1fd0*/  @!P0 LOP3.LUT R12, R19, R12, RZ, 0xfc, !PT ;  /* 0x0000000c130c8212 */ /* 0x000fe400078efcff */
[----:B------:R-:W-:Y:S01]  /*1fe0*/  @!P2 LOP3.LUT R14, R9, 0x7fffffff, RZ, 0xc0, !PT ;  /* 0x7fffffff090ea812 */ /* 0x000fe200078ec0ff */
[----:B------:R-:W0:Y:S01]  /*1ff0*/  LDS R19, [R0+0xb4] ;  /* 0x0000b40000137984 */ /* 0x000e220000000800 */
[----:B------:R-:W-:-:S04]  /*2000*/  @!P2 LOP3.LUT P0, RZ, R12, 0x7fffffff, R9, 0x80, !PT ;  /* 0x7fffffff0cffa812 */ /* 0x000fc80007808009 */
[----:B------:R-:W-:-:S03]  /*2010*/  @!P2 SEL R21, R14, 0x80000000, !P0 ;  /* 0x800000000e15a807 */ /* 0x000fc60004000000 */
[----:B------:R-:W-:Y:S02]  /*2020*/  @!P1 LOP3.LUT R14, R11, 0x7fffffff, RZ, 0xc0, !PT ;  /* 0x7fffffff0b0e9812 */ /* 0x000fe400078ec0ff */
[----:B------:R-:W-:Y:S02]  /*2030*/  @!P2 LOP3.LUT R12, R21, R12, RZ, 0xfc, !PT ;  /* 0x0000000c150ca212 */ /* 0x000fe400078efcff */
[----:B------:R-:W-:Y:S01]  /*2040*/  ISETP.GT.AND P2, PT, R13, -0x1, PT ;  /* 0xffffffff0d00780c */ /* 0x000fe20003f44270 */
[----:B------:R-:W1:Y:S01]  /*2050*/  LDS R21, [R0+0x120] ;  /* 0x0001200000157984 */ /* 0x000e620000000800 */
        /* <DEDUP_REMOVED lines=85> */
.L_x_3828:
[----:B------:R-:W-:Y:S05]  /*25b0*/  BSYNC.RECONVERGENT B0 ;  /* 0x0000000000007941 */ /* 0x000fea0003800200 */
.L_x_3827:
        /* <DEDUP_REMOVED lines=27> */
.L_x_3830:
[----:B------:R-:W-:Y:S05]  /*2770*/  BSYNC.RECONVERGENT B0 ;  /* 0x0000000000007941 */ /* 0x000fea0003800200 */
.L_x_3829:
        /* <DEDUP_REMOVED lines=17> */
.L_x_3832:
[----:B------:R-:W-:Y:S05]  /*2890*/  BSYNC.RECONVERGENT B0 ;  /* 0x0000000000007941 */ /* 0x000fea0003800200 */
.L_x_3831:
        /* <DEDUP_REMOVED lines=17> */
.L_x_3834:
[----:B------:R-:W-:Y:S05]  /*29b0*/  BSYNC.RECONVERGENT B0 ;  /* 0x0000000000007941 */ /* 0x000fea0003800200 */
.L_x_3833:
        /* <DEDUP_REMOVED lines=17> */
.L_x_3836:
[----:B------:R-:W-:Y:S05]  /*2ad0*/  BSYNC.RECONVERGENT B0 ;  /* 0x0000000000007941 */ /* 0x000fea0003800200 */
.L_x_3835:
        /* <DEDUP_REMOVED lines=17> */
.L_x_3838:
[----:B------:R-:W-:Y:S05]  /*2bf0*/  BSYNC.RECONVERGENT B0 ;  /* 0x0000000000007941 */ /* 0x000fea0003800200 */
.L_x_3837:
        /* <DEDUP_REMOVED lines=17> */
.L_x_3840:
[----:B------:R-:W-:Y:S05]  /*2d10*/  BSYNC.RECONVERGENT B0 ;  /* 0x0000000000007941 */ /* 0x000fea0003800200 */
.L_x_3839:
        /* <DEDUP_REMOVED lines=17> */
.L_x_3842:
[----:B------:R-:W-:Y:S05]  /*2e30*/  BSYNC.RECONVERGENT B0 ;  /* 0x0000000000007941 */ /* 0x000fea0003800200 */
.L_x_3841:
        /* <DEDUP_REMOVED lines=17> */
.L_x_3844:
[----:B------:R-:W-:Y:S05]  /*2f50*/  BSYNC.RECONVERGENT B0 ;  /* 0x0000000000007941 */ /* 0x000fea0003800200 */
.L_x_3843:
        /* <DEDUP_REMOVED lines=16> */
.L_x_3846:
[----:B------:R-:W-:Y:S05]  /*3060*/  BSYNC.RECONVERGENT B0 ;  /* 0x0000000000007941 */ /* 0x000fea0003800200 */
.L_x_3845:
        /* <DEDUP_REMOVED lines=84> */
.L_x_3848:
[----:B------:R-:W-:Y:S05]  /*35b0*/  BSYNC.RECONVERGENT B0 ;  /* 0x0000000000007941 */ /* 0x000fea0003800200 */
.L_x_3847:
        /* <DEDUP_REMOVED lines=12> */
[----:B0-234-:R-:W0:Y:S04]  /*3680*/  LDS R27, [R8+0x24] ;  /* 0x00002400081b7984 */ /* 0x01de280000000800 */
[----:B------:R-:W2:Y:S04]  /*3690*/  LDS R10, [R8] ;  /* 0x00000000080a7984 */ /* 0x000ea80000000800 */
[----:B------:R-:W3:Y:S04]  /*36a0*/  LDS R23, [R8+0x48] ;  /* 0x0000480008177984 */ /* 0x000ee80000000800 */
[----:B------:R-:W4:Y:S04]  /*36b0*/  LDS R9, [R8+0x4] ;  /* 0x0000040008097984 */ /* 0x000f280000000800 */
[----:B------:R-:W5:Y:S04]  /*36c0*/  LDS R11, [R8+0x28] ;  /* 0x00002800080b7984 */ /* 0x000f680000000800 */
[----:B------:R-:W1:Y:S04]  /*36d0*/  LDS R13, [R8+0x4c] ;  /* 0x00004c00080d7984 */ /* 0x000e680000000800 */
[----:B------:R-:W1:Y:S01]  /*36e0*/  LDS R15, [R8+0x8] ;  /* 0x00000800080f7984 */ /* 0x000e620000000800 */
        /* <DEDUP_REMOVED lines=9> */
[----:B------:R-:W-:Y:S01]  /*3780*/  @!P2 LOP3.LUT R0, R23, 0x7fffffff, RZ, 0xc0, !PT ;  /* 0x7fffffff1700a812 */ /* 0x000fe200078ec0ff */
[----:B------:R-:W0:Y:S01]  /*3790*/  LDS R17, [R8+0x2c] ;  /* 0x00002c0008117984 */ /* 0x000e220000000800 */
[----:B------:R-:W-:-:S04]  /*37a0*/  @!P2 LOP3.LUT P0, RZ, R12, 0x7fffffff, R23, 0x80, !PT ;  /* 0x7fffffff0cffa812 */ /* 0x000fc80007808017 */
[----:B------:R-:W-:-:S03]  /*37b0*/  @!P2 SEL R19, R0, 0x80000000, !P0 ;  /* 0x800000000013a807 */ /* 0x000fc60004000000 */
[----:B------:R-:W-:Y:S02]  /*37c0*/  @!P1 LOP3.LUT R0, R9, 0x7fffffff, RZ, 0xc0, !PT ;  /* 0x7fffffff09009812 */ /* 0x000fe400078ec0ff */
[----:B------:R-:W-:Y:S02]  /*37d0*/  @!P2 LOP3.LUT R12, R19, R12, RZ, 0xfc, !PT ;  /* 0x0000000c130ca212 */ /* 0x000fe400078efcff */
[----:B-----5:R-:W-:Y:S01]  /*37e0*/  ISETP.GT.AND P2, PT, R11, -0x1, PT ;  /* 0xffffffff0b00780c */ /* 0x020fe20003f44270 */
[----:B------:R-:W2:Y:S01]  /*37f0*/  LDS R19, [R8+0x50] ;  /* 0x0000500008137984 */ /* 0x000ea20000000800 */
        /* <DEDUP_REMOVED lines=85> */
.L_x_3850:
[----:B------:R-:W-:Y:S05]  /*3d50*/  BSYNC.RECONVERGENT B0 ;  /* 0x0000000000007941 */ /* 0x000fea0003800200 */
.L_x_3849:
        /* <DEDUP_REMOVED lines=27> */
.L_x_3852:
[----:B------:R-:W-:Y:S05]  /*3f10*/  BSYNC.RECONVERGENT B0 ;  /* 0x0000000000007941 */ /* 0x000fea0003800200 */
.L_x_3851:
        /* <DEDUP_REMOVED lines=17> */
.L_x_3854:
[----:B------:R-:W-:Y:S05]  /*4030*/  BSYNC.RECONVERGENT B0 ;  /* 0x0000000000007941 */ /* 0x000fea0003800200 */
.L_x_3853:
        /* <DEDUP_REMOVED lines=17> */
.L_x_3856:
[----:B------:R-:W-:Y:S05]  /*4150*/  BSYNC.RECONVERGENT B0 ;  /* 0x0000000000007941 */ /* 0x000fea0003800200 */
.L_x_3855:
        /* <DEDUP_REMOVED lines=17> */
.L_x_3858:
[----:B------:R-:W-:Y:S05]  /*4270*/  BSYNC.RECONVERGENT B0 ;  /* 0x0000000000007941 */ /* 0x000fea0003800200 */
.L_x_3857:
        /* <DEDUP_REMOVED lines=17> */
.L_x_3860:
[----:B------:R-:W-:Y:S05]  /*4390*/  BSYNC.RECONVERGENT B0 ;  /* 0x0000000000007941 */ /* 0x000fea0003800200 */
.L_x_3859:
        /* <DEDUP_REMOVED lines=17> */
.L_x_3862:
[----:B------:R-:W-:Y:S05]  /*44b0*/  BSYNC.RECONVERGENT B0 ;  /* 0x0000000000007941 */ /* 0x000fea0003800200 */
.L_x_3861:
        /* <DEDUP_REMOVED lines=17> */
.L_x_3864:
[----:B------:R-:W-:Y:S05]  /*45d0*/  BSYNC.RECONVERGENT B0 ;  /* 0x0000000000007941 */ /* 0x000fea0003800200 */
.L_x_3863:
        /* <DEDUP_REMOVED lines=17> */
.L_x_3866:
[----:B------:R-:W-:Y:S05]  /*46f0*/  BSYNC.RECONVERGENT B0 ;  /* 0x0000000000007941 */ /* 0x000fea0003800200 */
.L_x_3865:
        /* <DEDUP_REMOVED lines=16> */
.L_x_3868:
[----:B------:R-:W-:Y:S05]  /*4800*/  BSYNC.RECONVERGENT B0 ;  /* 0x0000000000007941 */ /* 0x000fea0003800200 */
.L_x_3867:
        /* <DEDUP_REMOVED lines=84> */
.L_x_3870:
[----:B------:R-:W-:Y:S05]  /*4d50*/  BSYNC.RECONVERGENT B0 ;  /* 0x0000000000007941 */ /* 0x000fea0003800200 */
.L_x_3869:
        /* <DEDUP_REMOVED lines=15> */
[----:B0-----:R-:W-:Y:S02]  /*4e50*/  IMAD.MOV.U32 R9, RZ, RZ, -0x2 ;  /* 0xfffffffeff097424 */ /* 0x001fe400078e00ff */
[----:B------:R-:W-:-:S03]  /*4e60*/  IMAD.MOV.U32 R0, RZ, RZ, RZ ;  /* 0x000000ffff007224 */ /* 0x000fc600078e00ff */
[----:B------:R-:W-:Y:S01]  /*4e70*/  BSSY.RECONVERGENT B0, `(.L_x_3872) ;  /* 0x0000064000007945 */ /* 0x000fe20003800200 */
[----:B------:R-:W0:Y:S02]  /*4e80*/  LDS R11, [R6] ;  /* 0x00000000060b7984 */ /* 0x000e240000000800 */
[----:B0-----:R-:W-:-:S13]  /*4e90*/  ISETP.NE.AND P0, PT, R11, RZ, PT ;  /* 0x000000ff0b00720c */ /* 0x001fda0003f05270 */
[----:B------:R-:W-:Y:S05]  /*4ea0*/  @!P0 BRA `(.L_x_3873) ;  /* 0x0000000400808947 */ /* 0x000fea0003800000 */
[----:B------:R-:W0:Y:S01]  /*4eb0*/  LDS R10, [R6+0x4] ;  /* 0x00000400060a7984 */ /* 0x000e220000000800 */
[----:B------:R-:W5:Y:S02]  /*4ec0*/  POPC R8, R11 ;  /* 0x0000000b00087309 */ /* 0x000f640000000000 */
[----:B-----5:R-:W-:-:S04]  /*4ed0*/  ISETP.GT.U32.AND P0, PT, R8, 0x1, PT ;  /* 0x000000010800780c */ /* 0x020fc80003f04070 */
[----:B------:R-:W-:Y:S02]  /*4ee0*/  ISETP.GT.AND P0, PT, R11, -0x1, P0 ;  /* 0xffffffff0b00780c */ /* 0x000fe40000704270 */
[----:B0-----:R-:W-:-:S13]  /*4ef0*/  ISETP.NE.AND P1, PT, R10, RZ, PT ;  /* 0x000000ff0a00720c */ /* 0x001fda0003f25270 */
[----:B------:R-:W-:Y:S05]  /*4f00*/  @!P1 BRA `(.L_x_3873) ;  /* 0x0000000400689947 */ /* 0x000fea0003800000 */
[----:B--234-:R-:W0:Y:S01]  /*4f10*/  LDS R12, [R6+0x8] ;  /* 0x00000800060c7984 */ /* 0x01ce220000000800 */
        /* <DEDUP_REMOVED lines=89> */
.L_x_3873:
[----:B------:R-:W-:Y:S05]  /*54b0*/  BSYNC.RECONVERGENT B0 ;  /* 0x0000000000007941 */ /* 0x000fea0003800200 */
.L_x_3872:
[----:B------:R-:W0:Y:S01]  /*54c0*/  S2UR UR6, SR_CgaCtaId ;  /* 0x00000000000679c3 */ /* 0x000e220000008800 */
[----:B------:R-:W-:Y:S01]  /*54d0*/  ISETP.NE.AND P0, PT, R5, RZ, PT ;  /* 0x000000ff0500720c */ /* 0x000fe20003f05270 */
[----:B------:R-:W-:Y:S01]  /*54e0*/  UMOV UR5, 0x400 ;  /* 0x0000040000057882 */ /* 0x000fe20000000000 */
[----:B------:R-:W-:Y:S01]  /*54f0*/  ISETP.NE.AND P1, PT, R9, -0x1, PT ;  /* 0xffffffff0900780c */ /* 0x000fe20003f25270 */
[----:B------:R-:W-:Y:S01]  /*5500*/  UIADD3 UR4, UPT, UPT, UR5, 0x1e60, URZ ;  /* 0x00001e6005047890 */ /* 0x000fe2000fffe0ff */
[----:B------:R-:W-:Y:S01]  /*5510*/  BSSY.RECONVERGENT B0, `(.L_x_3874) ;  /* 0x0000010000007945 */ /* 0x000fe20003800200 */
[----:B------:R-:W-:-:S08]  /*5520*/  UIADD3 UR5, UPT, UPT, UR5, 0x1ec0, URZ ;  /* 0x00001ec005057890 */ /* 0x000fd0000fffe0ff */
[----:B------:R-:W-:Y:S02]  /*5530*/  @!P0 IMAD.MOV.U32 R8, RZ, RZ, 0x20 ;  /* 0x00000020ff088424 */ /* 0x000fe400078e00ff */
        /* <DEDUP_REMOVED lines=10> */
[----:B------:R-:W5:Y:S02]  /*55e0*/  LDS R7, [R11] ;  /* 0x000000000b077984 */ /* 0x000f640000000800 */
[----:B-----5:R-:W-:-:S13]  /*55f0*/  ISETP.NE.AND P1, PT, R7, R0, PT ;  /* 0x000000000700720c */ /* 0x020fda0003f25270 */
[----:B------:R0:W-:Y:S02]  /*5600*/  @!P1 STS [R14], R9 ;  /* 0x000000090e009388 */ /* 0x0001e40000000800 */
.L_x_3875:
[----:B------:R-:W-:Y:S05]  /*5610*/  BSYNC.RECONVERGENT B0 ;  /* 0x0000000000007941 */ /* 0x000fea0003800200 */
.L_x_3874:
[----:B------:R-:W-:Y:S08]  /*5620*/  BAR.SYNC.DEFER_BLOCKING 0x0 ;  /* 0x0000000000007b1d */ /* 0x000ff00000010000 */
[----:B------:R-:W-:Y:S06]  /*5630*/  BAR.SYNC.DEFER_BLOCKING 0x0 ;  /* 0x0000000000007b1d */ /* 0x000fec0000010000 */
[----:B------:R-:W5:Y:S04]  /*5640*/  LDS R24, [R6] ;  /* 0x0000000006187984 */ /* 0x000f680000000800 */
[----:B------:R-:W1:Y:S04]  /*5650*/  LDS R16, [R6+0x4] ;  /* 0x0000040006107984 */ /* 0x000e680000000800 */
[----:B------:R-:W2:Y:S04]  /*5660*/  LDS R18, [R6+0x8] ;  /* 0x0000080006127984 */ /* 0x000ea80000000800 */
[----:B------:R-:W3:Y:S04]  /*5670*/  LDS R20, [R6+0xc] ;  /* 0x00000c0006147984 */ /* 0x000ee80000000800 */
[----:B------:R-:W4:Y:S04]  /*5680*/  LDS R22, [R6+0x10] ;  /* 0x0000100006167984 */ /* 0x000f280000000800 */
[----:B0-----:R-:W0:Y:S04]  /*5690*/  LDS R9, [R6+0x18] ;  /* 0x0000180006097984 */ /* 0x001e280000000800 */
[----:B------:R-:W0:Y:S04]  /*56a0*/  LDS R23, [R6+0x14] ;  /* 0x0000140006177984 */ /* 0x000e280000000800 */
[----:B------:R-:W0:Y:S04]  /*56b0*/  LDS R7, [R6+0x1c] ;  /* 0x00001c0006077984 */ /* 0x000e280000000800 */
[----:B------:R-:W0:Y:S04]  /*56c0*/  LDS R8, [R6+0x20] ;  /* 0x0000200006087984 */ /* 0x000e280000000800 */
[----:B------:R-:W0:Y:S01]  /*56d0*/  LDS R15, [R14] ;  /* 0x000000000e0f7984 */ /* 0x000e220000000800 */
[----:B-----5:R-:W-:-:S02]  /*56e0*/  LOP3.LUT R0, R24, 0x7fffffff, RZ, 0xc0, !PT ;  /* 0x7fffffff18007812 */ /* 0x020fc400078ec0ff */
[----:B------:R-:W-:Y:S02]  /*56f0*/  ISETP.GT.AND P5, PT, R24, -0x1, PT ;  /* 0xffffffff1800780c */ /* 0x000fe40003fa4270 */
[C---:B-1----:R-:W-:Y:S02]  /*5700*/  LOP3.LUT R10, R16.reuse, 0x7fffffff, RZ, 0xc0, !PT ;  /* 0x7fffffff100a7812 */ /* 0x042fe400078ec0ff */
[----:B------:R-:W1:Y:S01]  /*5710*/  FLO.U32 R0, R0 ;  /* 0x0000000000007300 */ /* 0x000e6200000e0000 */
[----:B------:R-:W-:Y:S02]  /*5720*/  ISETP.GT.AND P6, PT, R16, -0x1, PT ;  /* 0xffffffff1000780c */ /* 0x000fe40003fc4270 */
[C---:B--2---:R-:W-:Y:S02]  /*5730*/  LOP3.LUT R19, R18.reuse, 0x7fffffff, RZ, 0xc0, !PT ;  /* 0x7fffffff12137812 */ /* 0x044fe400078ec0ff */
[----:B------:R-:W-:Y:S02]  /*5740*/  ISETP.GT.AND P1, PT, R18, -0x1, PT ;  /* 0xffffffff1200780c */ /* 0x000fe40003f24270 */
[C---:B---3--:R-:W-:Y:S01]  /*5750*/  LOP3.LUT R21, R20.reuse, 0x7fffffff, RZ, 0xc0, !PT ;  /* 0x7fffffff14157812 */ /* 0x048fe200078ec0ff */
[----:B------:R2:W3:Y:S01]  /*5760*/  FLO.U32 R17, R10 ;  /* 0x0000000a00117300 */ /* 0x0004e200000e0000 */
[----:B------:R-:W-:-:S02]  /*5770*/  ISETP.GT.AND P2, PT, R20, -0x1, PT ;  /* 0xffffffff1400780c */ /* 0x000fc40003f44270 */
[C---:B----4-:R-:W-:Y:S02]  /*5780*/  LOP3.LUT R11, R22.reuse, 0x7fffffff, RZ, 0xc0, !PT ;  /* 0x7fffffff160b7812 */ /* 0x050fe400078ec0ff */
[----:B------:R-:W-:Y:S02]  /*5790*/  ISETP.GT.AND P3, PT, R22, -0x1, PT ;  /* 0xffffffff1600780c */ /* 0x000fe40003f64270 */
[----:B-1----:R-:W-:Y:S01]  /*57a0*/  IADD3 R0, PT, PT, -R0, 0x1f, RZ ;  /* 0x0000001f00007810 */ /* 0x002fe20007ffe1ff */
[----:B------:R-:W1:Y:S01]  /*57b0*/  FLO.U32 R19, R19 ;  /* 0x0000001300137300 */ /* 0x000e6200000e0000 */
[----:B0-----:R-:W-:Y:S02]  /*57c0*/  LOP3.LUT R13, R9, 0x7fffffff, RZ, 0xc0, !PT ;  /* 0x7fffffff090d7812 */ /* 0x001fe400078ec0ff */
[C---:B------:R-:W-:Y:S01]  /*57d0*/  LOP3.LUT R12, R23.reuse, 0x7fffffff, RZ, 0xc0, !PT ;  /* 0x7fffffff170c7812 */ /* 0x040fe200078ec0ff */
[----:B------:R-:W-:Y:S01]  /*57e0*/  IMAD.MOV R0, RZ, RZ, -R0 ;  /* 0x000000ffff007224 */ /* 0x000fe200078e0a00 */
[----:B------:R-:W-:-:S02]  /*57f0*/  ISETP.GT.AND P4, PT, R23, -0x1, PT ;  /* 0xffffffff1700780c */ /* 0x000fc40003f84270 */
[----:B--2---:R-:W-:Y:S01]  /*5800*/  LOP3.LUT R10, R7, 0x7fffffff, RZ, 0xc0, !PT ;  /* 0x7fffffff070a7812 */ /* 0x004fe200078ec0ff */
[----:B------:R-:W0:Y:S01]  /*5810*/  FLO.U32 R21, R21 ;  /* 0x0000001500157300 */ /* 0x000e2200000e0000 */
[----:B---3--:R-:W-:Y:S02]  /*5820*/  IADD3 R17, PT, PT, -R17, 0x1f, RZ ;  /* 0x0000001f11117810 */ /* 0x008fe40007ffe1ff */
[----:B------:R-:W-:Y:S02]  /*5830*/  LOP3.LUT R16, R8, 0x7fffffff, RZ, 0xc0, !PT ;  /* 0x7fffffff08107812 */ /* 0x000fe400078ec0ff */
[----:B------:R-:W-:Y:S01]  /*5840*/  PRMT R0, R0, 0x7710, RZ ;  /* 0x0000771000007816 */ /* 0x000fe200000000ff */
[----:B------:R-:W-:Y:S01]  /*5850*/  IMAD.MOV R6, RZ, RZ, -R17 ;  /* 0x000000ffff067224 */ /* 0x000fe200078e0a11 */
[----:B-1----:R-:W-:Y:S01]  /*5860*/  IADD3 R19, PT, PT, -R19, 0x1f, RZ ;  /* 0x0000001f13137810 */ /* 0x002fe20007ffe1ff */
[----:B------:R-:W1:Y:S02]  /*5870*/  FLO.U32 R11, R11 ;  /* 0x0000000b000b7300 */ /* 0x000e6400000e0000 */
[----:B------:R-:W-:Y:S01]  /*5880*/  VIADD R0, R0, 0x20 ;  /* 0x0000002000007836 */ /* 0x000fe20000000000 */
[----:B------:R-:W-:Y:S01]  /*5890*/  PRMT R6, R6, 0x7710, RZ ;  /* 0x0000771006067816 */ /* 0x000fe200000000ff */
[----:B------:R-:W-:Y:S01]  /*58a0*/  IMAD.MOV R17, RZ, RZ, -R19 ;  /* 0x000000ffff117224 */ /* 0x000fe200078e0a13 */
[----:B0-----:R-:W-:-:S03]  /*58b0*/  IADD3 R21, PT, PT, -R21, 0x1f, RZ ;  /* 0x0000001f15157810 */ /* 0x001fc60007ffe1ff */
[----:B------:R-:W0:Y:S01]  /*58c0*/  FLO.U32 R13, R13 ;  /* 0x0000000d000d7300 */ /* 0x000e2200000e0000 */
[----:B------:R-:W-:Y:S01]  /*58d0*/  PRMT R17, R17, 0x7710, RZ ;  /* 0x0000771011117816 */ /* 0x000fe200000000ff */
[----:B------:R-:W-:Y:S01]  /*58e0*/  VIADD R6, R6, 0x20 ;  /* 0x0000002006067836 */ /* 0x000fe20000000000 */
[----:B------:R-:W-:Y:S01]  /*58f0*/  SEL R0, R0, RZ, !P5 ;  /* 0x000000ff00007207 */ /* 0x000fe20006800000 */
[----:B------:R-:W-:Y:S01]  /*5900*/  IMAD.MOV R18, RZ, RZ, -R21 ;  /* 0x000000ffff127224 */ /* 0x000fe200078e0a15 */
[----:B------:R-:W-:Y:S01]  /*5910*/  ISETP.GT.AND P5, PT, R9, -0x1, PT ;  /* 0xffffffff0900780c */ /* 0x000fe20003fa4270 */
[----:B------:R-:W-:Y:S01]  /*5920*/  VIADD R9, R17, 0x20 ;  /* 0x0000002011097836 */ /* 0x000fe20000000000 */
[----:B-1----:R-:W-:Y:S01]  /*5930*/  IADD3 R11, PT, PT, -R11, 0x1f, RZ ;  /* 0x0000001f0b0b7810 */ /* 0x002fe20007ffe1ff */
[----:B------:R-:W1:Y:S01]  /*5940*/  FLO.U32 R12, R12 ;  /* 0x0000000c000c7300 */ /* 0x000e6200000e0000 */
[----:B------:R-:W-:Y:S02]  /*5950*/  PRMT R18, R18, 0x7710, RZ ;  /* 0x0000771012127816 */ /* 0x000fe400000000ff */
[----:B------:R-:W-:Y:S01]  /*5960*/  SEL R6, R6, RZ, !P6 ;  /* 0x000000ff06067207 */ /* 0x000fe20007000000 */
[----:B------:R-:W-:Y:S01]  /*5970*/  IMAD.MOV R11, RZ, RZ, -R11 ;  /* 0x000000ffff0b7224 */ /* 0x000fe200078e0a0b */
[----:B------:R-:W-:Y:S01]  /*5980*/  ISETP.GT.AND P6, PT, R7, -0x1, PT ;  /* 0xffffffff0700780c */ /* 0x000fe20003fc4270 */
[----:B------:R-:W-:Y:S01]  /*5990*/  VIADD R17, R18, 0x20 ;  /* 0x0000002012117836 */ /* 0x000fe20000000000 */
[----:B0-----:R-:W-:Y:S01]  /*59a0*/  IADD3 R13, PT, PT, -R13, 0x1f, RZ ;  /* 0x0000001f0d0d7810 */ /* 0x001fe20007ffe1ff */
[----:B------:R-:W0:Y:S01]  /*59b0*/  FLO.U32 R10, R10 ;  /* 0x0000000a000a7300 */ /* 0x000e2200000e0000 */
[----:B------:R-:W-:-:S02]  /*59c0*/  SEL R7, R9, RZ, !P1 ;  /* 0x000000ff09077207 */ /* 0x000fc40004800000 */
[----:B------:R-:W-:Y:S01]  /*59d0*/  ISETP.GT.AND P1, PT, R8, -0x1, PT ;  /* 0xffffffff0800780c */ /* 0x000fe20003f24270 */
[----:B------:R-:W-:Y:S01]  /*59e0*/  IMAD.MOV R9, RZ, RZ, -R13 ;  /* 0x000000ffff097224 */ /* 0x000fe200078e0a0d */
[----:B------:R-:W-:Y:S02]  /*59f0*/  SEL R8, R17, RZ, !P2 ;  /* 0x000000ff11087207 */ /* 0x000fe40005000000 */
[----:B-1----:R-:W-:Y:S01]  /*5a00*/  IADD3 R12, PT, PT, -R12, 0x1f, RZ ;  /* 0x0000001f0c0c7810 */ /* 0x002fe20007ffe1ff */
[----:B------:R-:W1:Y:S01]  /*5a10*/  FLO.U32 R16, R16 ;  /* 0x0000001000107300 */ /* 0x000e6200000e0000 */
[----:B------:R-:W-:Y:S02]  /*5a20*/  ISETP.NE.AND P2, PT, R15, -0x1, PT ;  /* 0xffffffff0f00780c */ /* 0x000fe40003f45270 */
[----:B------:R-:W-:Y:S01]  /*5a30*/  PRMT R13, R11, 0x7710, RZ ;  /* 0x000077100b0d7816 */ /* 0x000fe200000000ff */
[----:B------:R-:W-:Y:S01]  /*5a40*/  IMAD.MOV R12, RZ, RZ, -R12 ;  /* 0x000000ffff0c7224 */ /* 0x000fe200078e0a0c */
[----:B------:R-:W-:-:S02]  /*5a50*/  PRMT R11, R9, 0x7710, RZ ;  /* 0x00007710090b7816 */ /* 0x000fc400000000ff */
[----:B0-----:R-:W-:Y:S01]  /*5a60*/  IADD3 R10, PT, PT, -R10, 0x1f, RZ ;  /* 0x0000001f0a0a7810 */ /* 0x001fe20007ffe1ff */
[----:B------:R-:W-:Y:S01]  /*5a70*/  VIADD R13, R13, 0x20 ;  /* 0x000000200d0d7836 */ /* 0x000fe20000000000 */
[----:B------:R-:W-:Y:S01]  /*5a80*/  PRMT R12, R12, 0x7710, RZ ;  /* 0x000077100c0c7816 */ /* 0x000fe200000000ff */
[----:B------:R-:W-:Y:S02]  /*5a90*/  VIADD R11, R11, 0x20 ;  /* 0x000000200b0b7836 */ /* 0x000fe40000000000 */
[----:B------:R-:W-:Y:S01]  /*5aa0*/  IMAD.MOV R10, RZ, RZ, -R10 ;  /* 0x000000ffff0a7224 */ /* 0x000fe200078e0a0a */
[----:B------:R-:W-:Y:S01]  /*5ab0*/  SEL R13, R13, RZ, !P3 ;  /* 0x000000ff0d0d7207 */ /* 0x000fe20005800000 */
[----:B------:R-:W-:Y:S01]  /*5ac0*/  VIADD R12, R12, 0x20 ;  /* 0x000000200c0c7836 */ /* 0x000fe20000000000 */
[----:B-1----:R-:W-:Y:S02]  /*5ad0*/  IADD3 R16, PT, PT, -R16, 0x1f, RZ ;  /* 0x0000001f10107810 */ /* 0x002fe40007ffe1ff */
[----:B------:R-:W-:-:S02]  /*5ae0*/  PRMT R10, R10, 0x7710, RZ ;  /* 0x000077100a0a7816 */ /* 0x000fc400000000ff */
[----:B------:R-:W-:Y:S01]  /*5af0*/  SEL R12, R12, RZ, !P4 ;  /* 0x000000ff0c0c7207 */ /* 0x000fe20006000000 */
[----:B------:R-:W-:Y:S01]  /*5b00*/  IMAD.MOV R16, RZ, RZ, -R16 ;  /* 0x000000ffff107224 */ /* 0x000fe200078e0a10 */
[----:B------:R-:W-:Y:S01]  /*5b10*/  SEL R11, R11, RZ, !P5 ;  /* 0x000000ff0b0b7207 */ /* 0x000fe20006800000 */
[----:B------:R-:W-:-:S03]  /*5b20*/  VIADD R10, R10, 0x20 ;  /* 0x000000200a0a7836 */ /* 0x000fc60000000000 */
[----:B------:R-:W-:Y:S02]  /*5b30*/  PRMT R9, R16, 0x7710, RZ ;  /* 0x0000771010097816 */ /* 0x000fe400000000ff */
[----:B------:R-:W-:-:S03]  /*5b40*/  SEL R10, R10, RZ, !P6 ;  /* 0x000000ff0a0a7207 */ /* 0x000fc60007000000 */
[----:B------:R-:W-:-:S05]  /*5b50*/  VIADD R9, R9, 0x20 ;  /* 0x0000002009097836 */ /* 0x000fca0000000000 */
        /* <DEDUP_REMOVED lines=9> */
[----:B------:R-:W-:Y:S08]  /*5bf0*/  BAR.SYNC.DEFER_BLOCKING 0x0 ;  /* 0x0000000000007b1d */ /* 0x000ff00000010000 */
[----:B------:R-:W1:Y:S01]  /*5c00*/  LDC.64 R18, c[0x0][0x388] ;  /* 0x0000e200ff127b82 */ /* 0x000e620000000a00 */
[----:B------:R-:W-:Y:S07]  /*5c10*/  BSSY.RECONVERGENT B0, `(.L_x_3877) ;  /* 0x000001e000007945 */ /* 0x000fee0003800200 */
[----:B------:R-:W2:Y:S01]  /*5c20*/  LDC.64 R20, c[0x0][0x390] ;  /* 0x0000e400ff147b82 */ /* 0x000ea20000000a00 */
[----:B------:R-:W3:Y:S01]  /*5c30*/  LDS R5, [R14] ;  /* 0x000000000e057984 */ /* 0x000ee20000000800 */
[----:B-1----:R-:W-:-:S04]  /*5c40*/  IMAD.WIDE R18, R4, 0x51, R18 ;  /* 0x0000005104127825 */ /* 0x002fc800078e0212 */
[C---:B---3--:R-:W-:Y:S01]  /*5c50*/  IMAD R15, R5.reuse, 0x4, R2 ;  /* 0x00000004050f7824 */ /* 0x048fe200078e0202 */
[----:B0-----:R-:W-:-:S04]  /*5c60*/  IADD3 R16, P2, PT, R5, R18, RZ ;  /* 0x0000001205107210 */ /* 0x001fc80007f5e0ff */
[----:B------:R-:W-:Y:S01]  /*5c70*/  LEA.HI.X.SX32 R17, R5, R19, 0x1, P2 ;  /* 0x0000001305117211 */ /* 0x000fe200010f0eff */
[----:B------:R-:W0:Y:S01]  /*5c80*/  LDS R15, [R15] ;  /* 0x000000000f0f7984 */ /* 0x000e220000000800 */
[----:B--2---:R-:W-:Y:S01]  /*5c90*/  IMAD.WIDE R4, R4, 0x4, R20 ;  /* 0x0000000404047825 */ /* 0x004fe200078e0214 */
[----:B0-----:R-:W-:-:S04]  /*5ca0*/  LOP3.LUT R2, R15, 0x1, RZ, 0xc0, !PT ;  /* 0x000000010f027812 */ /* 0x001fc800078ec0ff */
[----:B------:R-:W-:-:S13]  /*5cb0*/  ISETP.NE.U32.AND P1, PT, R2, 0x1, PT ;  /* 0x000000010200780c */ /* 0x000fda0003f25070 */
[----:B------:R-:W-:Y:S05]  /*5cc0*/  @P1 BRA `(.L_x_3878) ;  /* 0x0000000000441947 */ /* 0x000fea0003800000 */
        /* <DEDUP_REMOVED lines=12> */
[----:B------:R-:W-:Y:S02]  /*5d90*/  IMAD.MOV.U32 R2, RZ, RZ, 0x1 ;  /* 0x00000001ff027424 */ /* 0x000fe400078e00ff */
[----:B-1----:R-:W-:-:S03]  /*5da0*/  IMAD.MOV.U32 R21, RZ, RZ, 0x1 ;  /* 0x00000001ff157424 */ /* 0x002fc600078e00ff */
[----:B------:R2:W-:Y:S04]  /*5db0*/  STG.E.U8 desc[UR8][R16.64], R2 ;  /* 0x0000000210007986 */ /* 0x0005e8000c101108 */
[----:B------:R2:W-:Y:S01]  /*5dc0*/  STG.E desc[UR8][R4.64], R21 ;  /* 0x0000001504007986 */ /* 0x0005e2000c101908 */
[----:B------:R-:W-:Y:S05]  /*5dd0*/  BRA `(.L_x_3879) ;  /* 0x0000000000047947 */ /* 0x000fea0003800000 */
.L_x_3878:
[----:B------:R0:W-:Y:S02]  /*5de0*/  @!P0 STG.E desc[UR8][R4.64], RZ ;  /* 0x000000ff04008986 */ /* 0x0001e4000c101908 */
.L_x_3879:
[----:B------:R-:W-:Y:S05]  /*5df0*/  BSYNC.RECONVERGENT B0 ;  /* 0x0000000000007941 */ /* 0x000fea0003800200 */
.L_x_3877:
[----:B------:R-:W-:Y:S01]  /*5e00*/  LOP3.LUT P1, RZ, R15, 0x2, RZ, 0xc0, !PT ;  /* 0x000000020fff7812 */ /* 0x000fe2000782c0ff */
[----:B------:R-:W-:Y:S01]  /*5e10*/  BSSY.RECONVERGENT B0, `(.L_x_3880) ;  /* 0x0000014000007945 */ /* 0x000fe20003800200 */
[----:B--2---:R-:W-:-:S05]  /*5e20*/  IADD3 R2, P2, PT, R3, R18, RZ ;  /* 0x0000001203027210 */ /* 0x004fca0007f5e0ff */
[----:B------:R-:W-:-:S06]  /*5e30*/  IMAD.X R3, RZ, RZ, R19, P2 ;  /* 0x000000ffff037224 */ /* 0x000fcc00010e0613 */
[----:B------:R-:W-:Y:S05]  /*5e40*/  @!P1 BRA `(.L_x_3881) ;  /* 0x00000000003c9947 */ /* 0x000fea0003800000 */
        /* <DEDUP_REMOVED lines=11> */
[----:B------:R-:W-:-:S03]  /*5f00*/  IMAD.MOV.U32 R19, RZ, RZ, 0x1 ;  /* 0x00000001ff137424 */ /* 0x000fc600078e00ff */
[----:B------:R4:W-:Y:S04]  /*5f10*/  STG.E.U8 desc[UR8][R16.64+0x51], R14 ;  /* 0x0000510e10007986 */ /* 0x0009e8000c101108 */
[----:B------:R4:W-:Y:S01]  /*5f20*/  STG.E desc[UR8][R4.64+0x4], R19 ;  /* 0x0000041304007986 */ /* 0x0009e2000c101908 */
[----:B------:R-:W-:Y:S05]  /*5f30*/  BRA `(.L_x_3882) ;  /* 0x0000000000047947 */ /* 0x000fea0003800000 */
.L_x_3881:
[----:B------:R2:W-:Y:S02]  /*5f40*/  @!P0 STG.E desc[UR8][R4.64+0x4], RZ ;  /* 0x000004ff04008986 */ /* 0x0005e4000c101908 */
.L_x_3882:
[----:B------:R-:W-:Y:S05]  /*5f50*/  BSYNC.RECONVERGENT B0 ;  /* 0x0000000000007941 */ /* 0x000fea0003800200 */
.L_x_3880:
[----:B------:R-:W-:Y:S01]  /*5f60*/  LOP3.LUT P1, RZ, R15, 0x4, RZ, 0xc0, !PT ;  /* 0x000000040fff7812 */ /* 0x000fe2000782c0ff */
[----:B------:R-:W-:-:S12]  /*5f70*/  BSSY.RECONVERGENT B0, `(.L_x_3883) ;  /* 0x0000012000007945 */ /* 0x000fd80003800200 */
        /* <DEDUP_REMOVED lines=11> */
[----:B----4-:R-:W-:Y:S02]  /*6030*/  IMAD.MOV.U32 R14, RZ, RZ, 0x3 ;  /* 0x00000003ff0e7424 */ /* 0x010fe400078e00ff */
[----:B------:R-:W-:-:S03]  /*6040*/  IMAD.MOV.U32 R19, RZ, RZ, 0x1 ;  /* 0x00000001ff137424 */ /* 0x000fc600078e00ff */
[----:B------:R4:W-:Y:S04]  /*6050*/  STG.E.U8 desc[UR8][R16.64+0xa2], R14 ;  /* 0x0000a20e10007986 */ /* 0x0009e8000c101108 */
[----:B------:R4:W-:Y:S01]  /*6060*/  STG.E desc[UR8][R4.64+0x8], R19 ;  /* 0x0000081304007986 */ /* 0x0009e2000c101908 */
[----:B------:R-:W-:Y:S05]  /*6070*/  BRA `(.L_x_3885) ;  /* 0x0000000000047947 */ /* 0x000fea0003800000 */
.L_x_3884:
[----:B------:R0:W-:Y:S02]  /*6080*/  @!P0 STG.E desc[UR8][R4.64+0x8], RZ ;  /* 0x000008ff04008986 */ /* 0x0001e4000c101908 */
.L_x_3885:
[----:B------:R-:W-:Y:S05]  /*6090*/  BSYNC.RECONVERGENT B0 ;  /* 0x0000000000007941 */ /* 0x000fea0003800200 */
.L_x_3883:
        /* <DEDUP_REMOVED lines=18> */
.L_x_3887:
[----:B------:R0:W-:Y:S02]  /*61c0*/  @!P0 STG.E desc[UR8][R4.64+0xc], RZ ;  /* 0x00000cff04008986 */ /* 0x0001e4000c101908 */
.L_x_3888:
[----:B------:R-:W-:Y:S05]  /*61d0*/  BSYNC.RECONVERGENT B0 ;  /* 0x0000000000007941 */ /* 0x000fea0003800200 */
.L_x_3886:
        /* <DEDUP_REMOVED lines=18> */
.L_x_3890:
[----:B------:R0:W-:Y:S02]  /*6300*/  @!P0 STG.E desc[UR8][R4.64+0x10], RZ ;  /* 0x000010ff04008986 */ /* 0x0001e4000c101908 */
.L_x_3891:
[----:B------:R-:W-:Y:S05]  /*6310*/  BSYNC.RECONVERGENT B0 ;  /* 0x0000000000007941 */ /* 0x000fea0003800200 */
.L_x_3889:
        /* <DEDUP_REMOVED lines=18> */
.L_x_3893:
[----:B------:R0:W-:Y:S02]  /*6440*/  @!P0 STG.E desc[UR8][R4.64+0x14], RZ ;  /* 0x000014ff04008986 */ /* 0x0001e4000c101908 */
.L_x_3894:
[----:B------:R-:W-:Y:S05]  /*6450*/  BSYNC.RECONVERGENT B0 ;  /* 0x0000000000007941 */ /* 0x000fea0003800200 */
.L_x_3892:
        /* <DEDUP_REMOVED lines=18> */
.L_x_3896:
[----:B------:R0:W-:Y:S02]  /*6580*/  @!P0 STG.E desc[UR8][R4.64+0x18], RZ ;  /* 0x000018ff04008986 */ /* 0x0001e4000c101908 */
.L_x_3897:
[----:B------:R-:W-:Y:S05]  /*6590*/  BSYNC.RECONVERGENT B0 ;  /* 0x0000000000007941 */ /* 0x000fea0003800200 */
.L_x_3895:
        /* <DEDUP_REMOVED lines=18> */
.L_x_3899:
[----:B------:R0:W-:Y:S02]  /*66c0*/  @!P0 STG.E desc[UR8][R4.64+0x1c], RZ ;  /* 0x00001cff04008986 */ /* 0x0001e4000c101908 */
.L_x_3900:
[----:B------:R-:W-:Y:S05]  /*66d0*/  BSYNC.RECONVERGENT B0 ;  /* 0x0000000000007941 */ /* 0x000fea0003800200 */
.L_x_3898:
[----:B------:R-:W-:-:S13]  /*66e0*/  LOP3.LUT P1, RZ, R15, 0x100, RZ, 0xc0, !PT ;  /* 0x000001000fff7812 */ /* 0x000fda000782c0ff */
        /* <DEDUP_REMOVED lines=11> */
[----:B01-3--:R-:W-:Y:S02]  /*67a0*/  IMAD.MOV.U32 R8, RZ, RZ, 0x9 ;  /* 0x00000009ff087424 */ /* 0x00bfe400078e00ff */
[----:B------:R-:W-:-:S03]  /*67b0*/  IMAD.MOV.U32 R3, RZ, RZ, 0x1 ;  /* 0x00000001ff037424 */ /* 0x000fc600078e00ff */
[----:B------:R-:W-:Y:S04]  /*67c0*/  STG.E.U8 desc[UR8][R16.64+0x288], R8 ;  /* 0x0002880810007986 */ /* 0x000fe8000c101108 */
[----:B------:R-:W-:Y:S01]  /*67d0*/  STG.E desc[UR8][R4.64+0x20], R3 ;  /* 0x0000200304007986 */ /* 0x000fe2000c101908 */
[----:B------:R-:W-:Y:S05]  /*67e0*/  EXIT ;  /* 0x000000000000794d */ /* 0x000fea0003800000 */
.L_x_3901:
[----:B------:R-:W-:Y:S05]  /*67f0*/  @P0 EXIT ;  /* 0x000000000000094d */ /* 0x000fea0003800000 */
[----:B------:R-:W-:Y:S01]  /*6800*/  STG.E desc[UR8][R4.64+0x20], RZ ;  /* 0x000020ff04007986 */ /* 0x000fe2000c101908 */
[----:B------:R-:W-:Y:S05]  /*6810*/  EXIT ;  /* 0x000000000000794d */ /* 0x000fea0003800000 */
.L_x_3876:
        /* <DEDUP_REMOVED lines=15> */
[----:B------:R-:W-:Y:S02]  /*6910*/  IMAD.MOV.U32 R9, RZ, RZ, 0x1 ;  /* 0x00000001ff097424 */ /* 0x000fe400078e00ff */
[----:B------:R-:W-:-:S05]  /*6920*/  VIADD R5, R4, 0x1 ;  /* 0x0000000104057836 */ /* 0x000fca0000000000 */
[----:B------:R-:W1:Y:S01]  /*6930*/  LDC.64 R2, c[0x0][0x3a8] ;  /* 0x0000ea00ff027b82 */ /* 0x000e620000000a00 */
[----:B0-----:R-:W-:-:S05]  /*6940*/  IMAD.WIDE R6, R4, 0x4, R6 ;  /* 0x0000000404067825 */ /* 0x001fca00078e0206 */
[----:B------:R-:W-:Y:S04]  /*6950*/  STG.E desc[UR8][R6.64+0x4], R9 ;  /* 0x0000040906007986 */ /* 0x000fe8000c101908 */
[----:B-1----:R-:W-:Y:S01]  /*6960*/  ATOMG.E.EXCH.STRONG.GPU PT, RZ, desc[UR8][R2.64], R5 ;  /* 0x8000000502ff79a8 */ /* 0x002fe2000c1ef108 */
[----:B------:R-:W-:Y:S05]  /*6970*/  EXIT ;  /* 0x000000000000794d */ /* 0x000fea0003800000 */
.L_x_3902:
        /* <DEDUP_REMOVED lines=16> */
.L_x_4393:


//--------------------- .text._Z17generateProposalsILi3EEvP14SudokuProposalIXmlT_T_EES2_PiS3_iS3_ --------------------------
	.section	.text._Z17generateProposalsILi3EEvP14SudokuProposalIXmlT_T_EES2_PiS3_iS3_,"ax",@progbits
	.align	128
        .global         _Z17generateProposalsILi3EEvP14SudokuProposalIXmlT_T_EES2_PiS3_iS3_
        .type           _Z17generateProposalsILi3EEvP14SudokuProposalIXmlT_T_EES2_PiS3_iS3_,@function
        .size           _Z17generateProposalsILi3EEvP14SudokuProposalIXmlT_T_EES2_PiS3_iS3_,(.L_x_4394 - _Z17generateProposalsILi3EEvP14SudokuProposalIXmlT_T_EES2_PiS3_iS3_)
        .other          _Z17generateProposalsILi3EEvP14SudokuProposalIXmlT_T_EES2_PiS3_iS3_,@"STO_CUDA_ENTRY STV_DEFAULT"
_Z17generateProposalsILi3EEvP14SudokuProposalIXmlT_T_EES2_PiS3_iS3_:
.text._Z17generateProposalsILi3EEvP14SudokuProposalIXmlT_T_EES2_PiS3_iS3_:
        /* <DEDUP_REMOVED lines=11> */
[----:B------:R-:W0:Y:S02]  /*00b0*/  LDC.64 R4, c[0x0][0x380] ;  /* 0x0000e000ff047b82 */ /* 0x000e240000000a00 */
[----:B0-----:R-:W-:-:S05]  /*00c0*/  IMAD.WIDE R4, R7, 0x51, R4 ;  /* 0x0000005107047825 */ /* 0x001fca00078e0204 */
        /* <DEDUP_REMOVED lines=75> */
[----:B--2---:R-:W-:-:S03]  /*0580*/  PRMT R6, R112, 0x8880, RZ ;  /* 0x0000888070067816 */ /* 0x004fc600000000ff */
[----:B------:R-:W2:Y:S01]  /*0590*/  LDG.E.U8 R18, desc[UR6][R4.64+0x4d] ;  /* 0x00004d0604127981 */ /* 0x000ea2000c1e1100 */
[----:B---3--:R-:W-:-:S03]  /*05a0*/  PRMT R3, R110, 0x8880, RZ ;  /* 0x000088806e037816 */ /* 0x008fc600000000ff */
[----:B------:R-:W3:Y:S01]  /*05b0*/  LDG.E.U8 R16, desc[UR6][R4.64+0x4e] ;  /* 0x00004e0604107981 */ /* 0x000ee2000c1e1100 */
[----:B----4-:R-:W-:-:S03]  /*05c0*/  PRMT R7, R114, 0x8880, RZ ;  /* 0x0000888072077816 */ /* 0x010fc600000000ff */
[----:B------:R-:W4:Y:S01]  /*05d0*/  LDG.E.U8 R10, desc[UR6][R4.64+0x1] ;  /* 0x00000106040a7981 */ /* 0x000f22000c1e1100 */
[----:B-----5:R-:W-:-:S03]  /*05e0*/  PRMT R9, R116, 0x8880, RZ ;  /* 0x0000888074097816 */ /* 0x020fc600000000ff */
[----:B------:R-:W5:Y:S04]  /*05f0*/  LDG.E.U8 R8, desc[UR6][R4.64+0x2] ;  /* 0x0000020604087981 */ /* 0x000f68000c1e1100 */
[----:B------:R-:W5:Y:S04]  /*0600*/  LDG.E.U8 R2, desc[UR6][R4.64+0x4f] ;  /* 0x00004f0604027981 */ /* 0x000f68000c1e1100 */
[----:B------:R0:W5:Y:S01]  /*0610*/  LDG.E.U8 R0, desc[UR6][R4.64] ;  /* 0x0000000604007981 */ /* 0x000162000c1e1100 */
[----:B------:R-:W-:Y:S02]  /*0620*/  IMAD.MOV.U32 R15, RZ, RZ, 0x1 ;  /* 0x00000001ff0f7424 */ /* 0x000fe400078e00ff */
[----:B------:R-:W-:-:S02]  /*0630*/  VIADD R166, R7, 0xffffffff ;  /* 0xffffffff07a67836 */ /* 0x000fc40000000000 */
[----:B------:R-:W-:Y:S02]  /*0640*/  VIADD R168, R9, 0xffffffff ;  /* 0xffffffff09a87836 */ /* 0x000fe40000000000 */
[----:B0-----:R-:W-:Y:S02]  /*0650*/  IMAD.MOV.U32 R5, RZ, RZ, R6 ;  /* 0x000000ffff057224 */ /* 0x001fe400078e0006 */
[----:B------:R-:W-:Y:S02]  /*0660*/  VIADD R4, R3, 0xffffffff ;  /* 0xffffffff03047836 */ /* 0x000fe40000000000 */
[----:B------:R-:W-:Y:S01]  /*0670*/  VIADD R6, R5, 0xffffffff ;  /* 0xffffffff05067836 */ /* 0x000fe20000000000 */
[C---:B------:R-:W-:Y:S02]  /*0680*/  SHF.L.U32 R166, R15.reuse, R166, RZ ;  /* 0x000000a60fa67219 */ /* 0x040fe400000006ff */
[C---:B------:R-:W-:Y:S02]  /*0690*/  SHF.L.U32 R4, R15.reuse, R4, RZ ;  /* 0x000000040f047219 */ /* 0x040fe400000006ff */
[----:B------:R-:W-:-:S02]  /*06a0*/  SHF.L.U32 R6, R15, R6, RZ ;  /* 0x000000060f067219 */ /* 0x000fc400000006ff */
[----:B------:R-:W-:Y:S02]  /*06b0*/  SHF.L.U32 R168, R15, R168, RZ ;  /* 0x000000a80fa87219 */ /* 0x000fe400000006ff */
[----:B------:R-:W-:Y:S02]  /*06c0*/  LOP3.LUT R5, R6, 0x80000000, RZ, 0xfc, !PT ;  /* 0x8000000006057812 */ /* 0x000fe400078efcff */
[----:B------:R-:W-:Y:S02]  /*06d0*/  ISETP.NE.AND P0, PT, R110, RZ, PT ;  /* 0x000000ff6e00720c */ /* 0x000fe40003f05270 */
[----:B------:R-:W-:Y:S02]  /*06e0*/  ISETP.NE.AND P1, PT, R112, RZ, PT ;  /* 0x000000ff7000720c */ /* 0x000fe40003f25270 */
[----:B------:R-:W-:Y:S02]  /*06f0*/  ISETP.NE.AND P2, PT, R114, RZ, PT ;  /* 0x000000ff7200720c */ /* 0x000fe40003f45270 */
[----:B------:R-:W-:-:S02]  /*0700*/  ISETP.NE.AND P3, PT, R116, RZ, PT ;  /* 0x000000ff7400720c */ /* 0x000fc40003f65270 */
[----:B------:R-:W-:Y:S02]  /*0710*/  LOP3.LUT R4, R4, 0x80000000, RZ, 0xfc, !PT ;  /* 0x8000000004047812 */ /* 0x000fe400078efcff */
[----:B------:R-:W-:Y:S02]  /*0720*/  LOP3.LUT R6, R166, 0x80000000, RZ, 0xfc, !PT ;  /* 0x80000000a6067812 */ /* 0x000fe400078efcff */
[----:B------:R-:W-:Y:S02]  /*0730*/  LOP3.LUT R7, R168, 0x80000000, RZ, 0xfc, !PT ;  /* 0x80000000a8077812 */ /* 0x000fe400078efcff */
[----:B------:R-:W-:Y:S02]  /*0740*/  SEL R4, R4, 0x1ff, P0 ;  /* 0x000001ff04047807 */ /* 0x000fe40000000000 */
[----:B------:R-:W-:Y:S02]  /*0750*/  SEL R5, R5, 0x1ff, P1 ;  /* 0x000001ff05057807 */ /* 0x000fe40000800000 */
[----:B------:R-:W-:-:S02]  /*0760*/  SEL R6, R6, 0x1ff, P2 ;  /* 0x000001ff06067807 */ /* 0x000fc40001000000 */
[----:B------:R-:W-:Y:S02]  /*0770*/  SEL R7, R7, 0x1ff, P3 ;  /* 0x000001ff07077807 */ /* 0x000fe40001800000 */
[----:B------:R-:W-:Y:S02]  /*0780*/  PRMT R9, R120, 0x8880, RZ ;  /* 0x0000888078097816 */ /* 0x000fe400000000ff */
[----:B------:R-:W-:Y:S02]  /*0790*/  PRMT R3, R118, 0x8880, RZ ;  /* 0x0000888076037816 */ /* 0x000fe400000000ff */
[----:B------:R-:W-:Y:S02]  /*07a0*/  PRMT R11, R122, 0x8880, RZ ;  /* 0x000088807a0b7816 */ /* 0x000fe400000000ff */
[----:B------:R-:W-:Y:S01]  /*07b0*/  PRMT R13, R124, 0x8880, RZ ;  /* 0x000088807c0d7816 */ /* 0x000fe200000000ff */
[----:B------:R-:W-:Y:S04]  /*07c0*/  STL.128 [R1+0xe0], R4 ;  /* 0x0000e00401007387 */ /* 0x000fe80000100c00 */
[----:B------:R0:W-:Y:S04]  /*07d0*/  STL.U8 [R1+0x83], R110 ;  /* 0x0000836e01007387 */ /* 0x0001e80000100000 */
[----:B------:R1:W-:Y:S01]  /*07e0*/  STL.U8 [R1+0x84], R112 ;  /* 0x0000847001007387 */ /* 0x0003e20000100000 */
[----:B0-----:R-:W-:-:S02]  /*07f0*/  VIADD R110, R11, 0xffffffff ;  /* 0xffffffff0b6e7836 */ /* 0x001fc40000000000 */
[----:B------:R-:W-:Y:S02]  /*0800*/  VIADD R6, R9, 0xffffffff ;  /* 0xffffffff09067836 */ /* 0x000fe40000000000 */
[----:B------:R-:W-:Y:S02]  /*0810*/  VIADD R4, R3, 0xffffffff ;  /* 0xffffffff03047836 */ /* 0x000fe40000000000 */
[----:B-1----:R-:W-:Y:S01]  /*0820*/  VIADD R112, R13, 0xffffffff ;  /* 0xffffffff0d707836 */ /* 0x002fe20000000000 */
[C---:B------:R-:W-:Y:S02]  /*0830*/  SHF.L.U32 R6, R15.reuse, R6, RZ ;  /* 0x000000060f067219 */ /* 0x040fe400000006ff */
[C---:B------:R-:W-:Y:S02]  /*0840*/  SHF.L.U32 R4, R15.reuse, R4, RZ ;  /* 0x000000040f047219 */ /* 0x040fe400000006ff */
[C---:B------:R-:W-:Y:S02]  /*0850*/  SHF.L.U32 R110, R15.reuse, R110, RZ ;  /* 0x0000006e0f6e7219 */ /* 0x040fe400000006ff */
[----:B------:R-:W-:-:S02]  /*0860*/  SHF.L.U32 R112, R15, R112, RZ ;  /* 0x000000700f707219 */ /* 0x000fc400000006ff */
[----:B------:R-:W-:Y:S02]  /*0870*/  LOP3.LUT R5, R6, 0x80000000, RZ, 0xfc, !PT ;  /* 0x8000000006057812 */ /* 0x000fe400078efcff */
[----:B------:R-:W-:Y:S02]  /*0880*/  ISETP.NE.AND P0, PT, R118, RZ, PT ;  /* 0x000000ff7600720c */ /* 0x000fe40003f05270 */
[----:B------:R-:W-:Y:S02]  /*0890*/  ISETP.NE.AND P1, PT, R120, RZ, PT ;  /* 0x000000ff7800720c */ /* 0x000fe40003f25270 */
[----:B------:R-:W-:Y:S02]  /*08a0*/  ISETP.NE.AND P2, PT, R122, RZ, PT ;  /* 0x000000ff7a00720c */ /* 0x000fe40003f45270 */
[----:B------:R-:W-:Y:S02]  /*08b0*/  ISETP.NE.AND P3, PT, R124, RZ, PT ;  /* 0x000000ff7c00720c */ /* 0x000fe40003f65270 */
[----:B------:R-:W-:-:S02]  /*08c0*/  LOP3.LUT R4, R4, 0x80000000, RZ, 0xfc, !PT ;  /* 0x8000000004047812 */ /* 0x000fc400078efcff */
[----:B------:R-:W-:Y:S02]  /*08d0*/  LOP3.LUT R6, R110, 0x80000000, RZ, 0xfc, !PT ;  /* 0x800000006e067812 */ /* 0x000fe400078efcff */
[----:B------:R-:W-:Y:S02]  /*08e0*/  LOP3.LUT R7, R112, 0x80000000, RZ, 0xfc, !PT ;  /* 0x8000000070077812 */ /* 0x000fe400078efcff */
[----:B------:R-:W-:Y:S02]  /*08f0*/  SEL R4, R4, 0x1ff, P0 ;  /* 0x000001ff04047807 */ /* 0x000fe40000000000 */
[----:B------:R-:W-:Y:S02]  /*0900*/  SEL R5, R5, 0x1ff, P1 ;  /* 0x000001ff05057807 */ /* 0x000fe40000800000 */
[----:B------:R-:W-:Y:S02]  /*0910*/  SEL R6, R6, 0x1ff, P2 ;  /* 0x000001ff06067807 */ /* 0x000fe40001000000 */
[----:B------:R-:W-:-:S02]  /*0920*/  SEL R7, R7, 0x1ff, P3 ;  /* 0x000001ff07077807 */ /* 0x000fc40001800000 */
[----:B------:R-:W-:Y:S02]  /*0930*/  PRMT R9, R128, 0x8880, RZ ;  /* 0x0000888080097816 */ /* 0x000fe400000000ff */
[----:B------:R-:W-:Y:S02]  /*0940*/  PRMT R3, R126, 0x8880, RZ ;  /* 0x000088807e037816 */ /* 0x000fe400000000ff */
[----:B------:R-:W-:Y:S02]  /*0950*/  PRMT R11, R130, 0x8880, RZ ;  /* 0x00008880820b7816 */ /* 0x000fe400000000ff */
[----:B------:R-:W-:Y:S01]  /*0960*/  PRMT R13, R132, 0x8880, RZ ;  /* 0x00008880840d7816 */ /* 0x000fe200000000ff */
[----:B------:R0:W-:Y:S02]  /*0970*/  STL.128 [R1+0xf0], R4 ;  /* 0x0000f00401007387 */ /* 0x0001e40000100c00 */
[----:B------:R-:W-:Y:S02]  /*0980*/  VIADD R110, R11, 0xffffffff ;  /* 0xffffffff0b6e7836 */ /* 0x000fe40000000000 */
[----:B------:R-:W-:-:S03]  /*0990*/  VIADD R112, R13, 0xffffffff ;  /* 0xffffffff0d707836 */ /* 0x000fc60000000000 */
[C---:B------:R-:W-:Y:S02]  /*09a0*/  SHF.L.U32 R110, R15.reuse, R110, RZ ;  /* 0x0000006e0f6e7219 */ /* 0x040fe400000006ff */
[----:B------:R-:W-:Y:S01]  /*09b0*/  SHF.L.U32 R112, R15, R112, RZ ;  /* 0x000000700f707219 */ /* 0x000fe200000006ff */
[----:B0-----:R-:W-:Y:S02]  /*09c0*/  VIADD R6, R9, 0xffffffff ;  /* 0xffffffff09067836 */ /* 0x001fe40000000000 */
[----:B------:R-:W-:-:S03]  /*09d0*/  VIADD R4, R3, 0xffffffff ;  /* 0xffffffff03047836 */ /* 0x000fc60000000000 */
[C---:B------:R-:W-:Y:S02]  /*09e0*/  SHF.L.U32 R6, R15.reuse, R6, RZ ;  /* 0x000000060f067219 */ /* 0x040fe400000006ff */
[----:B------:R-:W-:Y:S02]  /*09f0*/  SHF.L.U32 R4, R15, R4, RZ ;  /* 0x000000040f047219 */ /* 0x000fe400000006ff */
[----:B------:R-:W-:Y:S02]  /*0a00*/  LOP3.LUT R5, R6, 0x80000000, RZ, 0xfc, !PT ;  /* 0x8000000006057812 */ /* 0x000fe400078efcff */
[----:B------:R-:W-:Y:S02]  /*0a10*/  ISETP.NE.AND P0, PT, R126, RZ, PT ;  /* 0x000000ff7e00720c */ /* 0x000fe40003f05270 */
[----:B------:R-:W-:Y:S02]  /*0a20*/  ISETP.NE.AND P1, PT, R128, RZ, PT ;  /* 0x000000ff8000720c */ /* 0x000fe40003f25270 */
[----:B------:R-:W-:-:S02]  /*0a30*/  ISETP.NE.AND P2, PT, R130, RZ, PT ;  /* 0x000000ff8200720c */ /* 0x000fc40003f45270 */
[----:B------:R-:W-:Y:S02]  /*0a40*/  ISETP.NE.AND P3, PT, R132, RZ, PT ;  /* 0x000000ff8400720c */ /* 0x000fe40003f65270 */
[----:B------:R-:W-:Y:S02]  /*0a50*/  LOP3.LUT R4, R4, 0x80000000, RZ, 0xfc, !PT ;  /* 0x8000000004047812 */ /* 0x000fe400078efcff */
[----:B------:R-:W-:Y:S02]  /*0a60*/  LOP3.LUT R6, R110, 0x80000000, RZ, 0xfc, !PT ;  /* 0x800000006e067812 */ /* 0x000fe400078efcff */
[----:B------:R-:W-:Y:S02]  /*0a70*/  LOP3.LUT R7, R112, 0x80000000, RZ, 0xfc, !PT ;  /* 0x8000000070077812 */ /* 0x000fe400078efcff */
[----:B------:R-:W-:Y:S02]  /*0a80*/  SEL R4, R4, 0x1ff, P0 ;  /* 0x000001ff04047807 */ /* 0x000fe40000000000 */
[----:B------:R-:W-:-:S02]  /*0a90*/  SEL R5, R5, 0x1ff, P1 ;  /* 0x000001ff05057807 */ /* 0x000fc40000800000 */
[----:B------:R-:W-:Y:S02]  /*0aa0*/  SEL R6, R6, 0x1ff, P2 ;  /* 0x000001ff06067807 */ /* 0x000fe40001000000 */
[----:B------:R-:W-:Y:S02]  /*0ab0*/  SEL R7, R7, 0x1ff, P3 ;  /* 0x000001ff07077807 */ /* 0x000fe40001800000 */
[----:B------:R-:W-:Y:S02]  /*0ac0*/  PRMT R9, R136, 0x8880, RZ ;  /* 0x0000888088097816 */ /* 0x000fe400000000ff */
[----:B------:R-:W-:Y:S02]  /*0ad0*/  PRMT R3, R134, 0x8880, RZ ;  /* 0x0000888086037816 */ /* 0x000fe400000000ff */
[----:B------:R-:W-:Y:S02]  /*0ae0*/  PRMT R11, R138, 0x8880, RZ ;  /* 0x000088808a0b7816 */ /* 0x000fe400000000ff */
[----:B------:R-:W-:Y:S01]  /*0af0*/  PRMT R13, R140, 0x8880, RZ ;  /* 0x000088808c0d7816 */ /* 0x000fe200000000ff */
[----:B------:R0:W-:Y:S02]  /*0b00*/  STL.128 [R1+0x100], R4 ;  /* 0x0001000401007387 */ /* 0x0001e40000100c00 */
[----:B------:R-:W-:-:S02]  /*0b10*/  VIADD R110, R11, 0xffffffff ;  /* 0xffffffff0b6e7836 */ /* 0x000fc40000000000 */
        /* <DEDUP_REMOVED lines=391> */
[----:B--2---:R-:W-:Y:S02]  /*2390*/  PRMT R11, R18, 0x8880, RZ ;  /* 0x00008880120b7816 */ /* 0x004fe400000000ff */
[----:B---3--:R-:W-:Y:S01]  /*23a0*/  PRMT R13, R16, 0x8880, RZ ;  /* 0x00008880100d7816 */ /* 0x008fe200000000ff */
        /* <DEDUP_REMOVED lines=18> */
[----:B------:R-:W-:Y:S01]  /*24d0*/  LOP3.LUT R7, R24, 0x80000000, RZ, 0xfc, !PT ;  /* 0x8000000018077812 */ /* 0x000fe200078efcff */
[----:B------:R5:W-:Y:S01]  /*24e0*/  STL.U8 [R1+0xcc], R14 ;  /* 0x0000cc0e01007387 */ /* 0x000be20000100000 */
[----:B------:R-:W-:Y:S02]  /*24f0*/  SEL R4, R4, 0x1ff, P0 ;  /* 0x000001ff04047807 */ /* 0x000fe40000000000 */
[----:B------:R-:W-:Y:S02]  /*2500*/  SEL R5, R5, 0x1ff, P1 ;  /* 0x000001ff05057807 */ /* 0x000fe40000800000 */
[----:B------:R-:W-:Y:S02]  /*2510*/  SEL R6, R6, 0x1ff, P2 ;  /* 0x000001ff06067807 */ /* 0x000fe40001000000 */
[----:B------:R-:W-:-:S02]  /*2520*/  SEL R7, R7, 0x1ff, P3 ;  /* 0x000001ff07077807 */ /* 0x000fc40001800000 */
[----:B----4-:R-:W-:Y:S02]  /*2530*/  PRMT R11, R10, 0x8880, RZ ;  /* 0x000088800a0b7816 */ /* 0x010fe400000000ff */
[----:B-----5:R-:W-:Y:S02]  /*2540*/  PRMT R14, R2, 0x8880, RZ ;  /* 0x00008880020e7816 */ /* 0x020fe400000000ff */
[----:B------:R-:W-:Y:S01]  /*2550*/  PRMT R13, R8, 0x8880, RZ ;  /* 0x00008880080d7816 */ /* 0x000fe200000000ff */
[----:B------:R0:W-:Y:S01]  /*2560*/  STL.128 [R1+0x200], R4 ;  /* 0x0002000401007387 */ /* 0x0001e20000100c00 */
[----:B------:R-:W-:Y:S02]  /*2570*/  PRMT R9, R12, 0x8880, RZ ;  /* 0x000088800c097816 */ /* 0x000fe400000000ff */
[----:B------:R-:W-:Y:S01]  /*2580*/  PRMT R3, R0, 0x8880, RZ ;  /* 0x0000888000037816 */ /* 0x000fe200000000ff */
[----:B------:R1:W-:Y:S01]  /*2590*/  STL.U8 [R1+0x81], R10 ;  /* 0x0000810a01007387 */ /* 0x0003e20000100000 */
[----:B------:R-:W-:-:S02]  /*25a0*/  ISETP.NE.AND P1, PT, R10, RZ, PT ;  /* 0x000000ff0a00720c */ /* 0x000fc40003f25270 */
[----:B------:R-:W-:Y:S01]  /*25b0*/  ISETP.NE.AND P4, PT, R12, RZ, PT ;  /* 0x000000ff0c00720c */ /* 0x000fe20003f85270 */
[----:B------:R2:W-:Y:S01]  /*25c0*/  STL.U8 [R1+0xd0], R12 ;  /* 0x0000d00c01007387 */ /* 0x0005e20000100000 */
[----:B0-----:R-:W-:Y:S02]  /*25d0*/  IMAD.MOV.U32 R4, RZ, RZ, R11 ;  /* 0x000000ffff047224 */ /* 0x001fe400078e000b */
[----:B------:R-:W-:Y:S02]  /*25e0*/  IMAD.MOV.U32 R6, RZ, RZ, R14 ;  /* 0x000000ffff067224 */ /* 0x000fe400078e000e */
[----:B------:R-:W-:Y:S02]  /*25f0*/  IMAD.MOV.U32 R5, RZ, RZ, R13 ;  /* 0x000000ffff057224 */ /* 0x000fe400078e000d */
[----:B-1----:R-:W-:Y:S02]  /*2600*/  VIADD R10, R4, 0xffffffff ;  /* 0xffffffff040a7836 */ /* 0x002fe40000000000 */
[----:B------:R-:W-:-:S02]  /*2610*/  VIADD R6, R6, 0xffffffff ;  /* 0xffffffff06067836 */ /* 0x000fc40000000000 */
[----:B------:R-:W-:Y:S02]  /*2620*/  VIADD R14, R9, 0xffffffff ;  /* 0xffffffff090e7836 */ /* 0x000fe40000000000 */
[----:B--2---:R-:W-:Y:S02]  /*2630*/  VIADD R12, R5, 0xffffffff ;  /* 0xffffffff050c7836 */ /* 0x004fe40000000000 */
[----:B------:R-:W-:Y:S01]  /*2640*/  VIADD R4, R3, 0xffffffff ;  /* 0xffffffff03047836 */ /* 0x000fe20000000000 */
[C---:B------:R-:W-:Y:S02]  /*2650*/  SHF.L.U32 R6, R15.reuse, R6, RZ ;  /* 0x000000060f067219 */ /* 0x040fe400000006ff */
[C---:B------:R-:W-:Y:S02]  /*2660*/  SHF.L.U32 R14, R15.reuse, R14, RZ ;  /* 0x0000000e0f0e7219 */ /* 0x040fe400000006ff */
[C---:B------:R-:W-:Y:S02]  /*2670*/  SHF.L.U32 R10, R15.reuse, R10, RZ ;  /* 0x0000000a0f0a7219 */ /* 0x040fe400000006ff */
[----:B------:R-:W-:-:S02]  /*2680*/  SHF.L.U32 R12, R15, R12, RZ ;  /* 0x0000000c0f0c7219 */ /* 0x000fc400000006ff */
[----:B------:R-:W-:Y:S02]  /*2690*/  SHF.L.U32 R4, R15, R4, RZ ;  /* 0x000000040f047219 */ /* 0x000fe400000006ff */
[----:B------:R-:W-:Y:S02]  /*26a0*/  ISETP.NE.AND P3, PT, R2, RZ, PT ;  /* 0x000000ff0200720c */ /* 0x000fe40003f65270 */
[----:B------:R-:W-:Y:S02]  /*26b0*/  LOP3.LUT R6, R6, 0x80000000, RZ, 0xfc, !PT ;  /* 0x8000000006067812 */ /* 0x000fe400078efcff */
[----:B------:R-:W-:Y:S02]  /*26c0*/  ISETP.NE.AND P2, PT, R8, RZ, PT ;  /* 0x000000ff0800720c */ /* 0x000fe40003f45270 */
[----:B------:R-:W-:Y:S02]  /*26d0*/  ISETP.NE.AND P0, PT, R0, RZ, PT ;  /* 0x000000ff0000720c */ /* 0x000fe40003f05270 */
[----:B------:R-:W-:-:S02]  /*26e0*/  LOP3.LUT R13, R14, 0x80000000, RZ, 0xfc, !PT ;  /* 0x800000000e0d7812 */ /* 0x000fc400078efcff */
[----:B------:R-:W-:Y:S02]  /*26f0*/  LOP3.LUT R10, R10, 0x80000000, RZ, 0xfc, !PT ;  /* 0x800000000a0a7812 */ /* 0x000fe400078efcff */
[----:B------:R-:W-:Y:S02]  /*2700*/  LOP3.LUT R11, R12, 0x80000000, RZ, 0xfc, !PT ;  /* 0x800000000c0b7812 */ /* 0x000fe400078efcff */
[----:B------:R-:W-:Y:S02]  /*2710*/  LOP3.LUT R4, R4, 0x80000000, RZ, 0xfc, !PT ;  /* 0x8000000004047812 */ /* 0x000fe400078efcff */
[----:B------:R-:W-:Y:S02]  /*2720*/  SEL R12, R6, 0x1ff, P3 ;  /* 0x000001ff060c7807 */ /* 0x000fe40001800000 */
[----:B------:R-:W-:Y:S02]  /*2730*/  SEL R10, R10, 0x1ff, P1 ;  /* 0x000001ff0a0a7807 */ /* 0x000fe40000800000 */
[----:B------:R-:W-:-:S02]  /*2740*/  SEL R11, R11, 0x1ff, P2 ;  /* 0x000001ff0b0b7807 */ /* 0x000fc40001000000 */
[----:B------:R-:W-:Y:S02]  /*2750*/  SEL R13, R13, 0x1ff, P4 ;  /* 0x000001ff0d0d7807 */ /* 0x000fe40002000000 */
[----:B------:R-:W-:Y:S01]  /*2760*/  SEL R6, R4, 0x1ff, P0 ;  /* 0x000001ff04067807 */ /* 0x000fe20000000000 */
        /* <DEDUP_REMOVED lines=51> */
[----:B------:R-:W-:Y:S04]  /*2aa0*/  STL.64 [R1+0xd8], R10 ;  /* 0x0000d80a01007387 */ /* 0x000fe80000100a00 */
[----:B------:R-:W-:Y:S04]  /*2ab0*/  STL.U8 [R1+0xcf], R2 ;  /* 0x0000cf0201007387 */ /* 0x000fe80000100000 */
[----:B------:R-:W-:Y:S04]  /*2ac0*/  STL.64 [R1+0x210], R12 ;  /* 0x0002100c01007387 */ /* 0x000fe80000100a00 */
[----:B------:R-:W-:Y:S04]  /*2ad0*/  STL.U8 [R1+0x80], R0 ;  /* 0x0000800001007387 */ /* 0x000fe80000100000 */
[----:B------:R-:W-:Y:S01]  /*2ae0*/  STL [R1+0xd4], R6 ;  /* 0x0000d40601007387 */ /* 0x000fe20000100800 */
[----:B------:R-:W-:-:S02]  /*2af0*/  VIADD R4, R1, 0xe4 ;  /* 0x000000e401047836 */ /* 0x000fc40000000000 */
[----:B------:R-:W-:Y:S01]  /*2b00*/  IMAD.MOV.U32 R3, RZ, RZ, R1 ;  /* 0x000000ffff037224 */ /* 0x000fe200078e0001 */
[----:B------:R0:W-:Y:S01]  /*2b10*/  STL.U8 [R1+0xb1], R74 ;  /* 0x0000b14a01007387 */ /* 0x0001e20000100000 */
[----:B------:R-:W-:Y:S02]  /*2b20*/  IMAD.MOV.U32 R5, RZ, RZ, RZ ;  /* 0x000000ffff057224 */ /* 0x000fe400078e00ff */
[----:B------:R-:W-:Y:S01]  /*2b30*/  IMAD.MOV.U32 R7, RZ, RZ, R4 ;  /* 0x000000ffff077224 */ /* 0x000fe200078e0004 */
[----:B------:R-:W-:Y:S01]  /*2b40*/  UMOV UR4, URZ ;  /* 0x000000ff00047c82 */ /* 0x000fe20008000000 */
[----:B0-----:R-:W-:-:S07]  /*2b50*/  VIADD R74, R1, 0xd4 ;  /* 0x000000d4014a7836 */ /* 0x001fce0000000000 */
.L_x_3955:
[----:B------:R-:W2:Y:S04]  /*2b60*/  LDL R6, [R7+-0x4] ;  /* 0xfffffc0007067983 */ /* 0x000ea80000100800 */
[----:B------:R-:W3:Y:S04]  /*2b70*/  LDL R0, [R7+-0x10] ;  /* 0xfffff00007007983 */ /* 0x000ee80000100800 */
[----:B------:R-:W4:Y:S04]  /*2b80*/  LDL R8, [R7+0x8] ;  /* 0x0000080007087983 */ /* 0x000f280000100800 */
[----:B------:R-:W5:Y:S04]  /*2b90*/  LDL R10, [R7+-0xc] ;  /* 0xfffff400070a7983 */ /* 0x000f680000100800 */
[----:B------:R-:W5:Y:S04]  /*2ba0*/  LDL R12, [R7] ;  /* 0x00000000070c7983 */ /* 0x000f680000100800 */
[----:B------:R-:W5:Y:S04]  /*2bb0*/  LDL R14, [R7+0xc] ;  /* 0x00000c00070e7983 */ /* 0x000f680000100800 */
[----:B------:R-:W5:Y:S04]  /*2bc0*/  LDL R16, [R7+-0x8] ;  /* 0xfffff80007107983 */ /* 0x000f680000100800 */
        /* <DEDUP_REMOVED lines=67> */
.L_x_3904:
[----:B------:R-:W-:Y:S05]  /*3000*/  BSYNC.RECONVERGENT B0 ;  /* 0x0000000000007941 */ /* 0x000fea0003800200 */
.L_x_3903:
        /* <DEDUP_REMOVED lines=12> */
.L_x_3906:
[----:B------:R-:W-:Y:S05]  /*30d0*/  BSYNC.RECONVERGENT B0 ;  /* 0x0000000000007941 */ /* 0x000fea0003800200 */
.L_x_3905:
        /* <DEDUP_REMOVED lines=12> */
.L_x_3908:
[----:B------:R-:W-:Y:S05]  /*31a0*/  BSYNC.RECONVERGENT B0 ;  /* 0x0000000000007941 */ /* 0x000fea0003800200 */
.L_x_3907:
[----:B------:R-:W-:Y:S04]  /*31b0*/  BSSY.RECONVERGENT B0, `(.L_x_3909) ;  /* 0x000000b000007945 */ /* 0x000fe80003800200 */
[----:B------:R-:W-:Y:S05]  /*31c0*/  @!P4 BRA `(.L_x_3910) ;  /* 0x000000000024c947 */ /* 0x000fea0003800000 */
[----:B012---:R-:W-:-:S04]  /*31d0*/  LOP3.LUT R11, R10, R9, RZ, 0x30, !PT ;  /* 0x000000090a0b7212 */ /* 0x007fc800078e30ff */
        /* <DEDUP_REMOVED lines=8> */
.L_x_3910:
[----:B------:R-:W-:Y:S05]  /*3260*/  BSYNC.RECONVERGENT B0 ;  /* 0x0000000000007941 */ /* 0x000fea0003800200 */
.L_x_3909:
[----:B------:R-:W-:Y:S04]  /*3270*/  BSSY.RECONVERGENT B0, `(.L_x_3911) ;  /* 0x000000b000007945 */ /* 0x000fe80003800200 */
[----:B------:R-:W-:Y:S05]  /*3280*/  @!P3 BRA `(.L_x_3912) ;  /* 0x000000000024b947 */ /* 0x000fea0003800000 */
[----:B0123--:R-:W-:-:S04]  /*3290*/  LOP3.LUT R11, R12, R9, RZ, 0x30, !PT ;  /* 0x000000090c0b7212 */ /* 0x00ffc800078e30ff */
        /* <DEDUP_REMOVED lines=8> */
.L_x_3912:
[----:B------:R-:W-:Y:S05]  /*3320*/  BSYNC.RECONVERGENT B0 ;  /* 0x0000000000007941 */ /* 0x000fea0003800200 */
.L_x_3911:
        /* <DEDUP_REMOVED lines=11> */
.L_x_3914:
[----:B------:R-:W-:Y:S05]  /*33e0*/  BSYNC.RECONVERGENT B0 ;  /* 0x0000000000007941 */ /* 0x000fea0003800200 */
.L_x_3913:
        /* <DEDUP_REMOVED lines=11> */
.L_x_3916:
[----:B------:R-:W-:Y:S05]  /*34a0*/  BSYNC.RECONVERGENT B0 ;  /* 0x0000000000007941 */ /* 0x000fea0003800200 */
.L_x_3915:
        /* <DEDUP_REMOVED lines=11> */
.L_x_3918:
[----:B------:R-:W-:Y:S05]  /*3560*/  BSYNC.RECONVERGENT B0 ;  /* 0x0000000000007941 */ /* 0x000fea0003800200 */
.L_x_3917:
        /* <DEDUP_REMOVED lines=11> */
.L_x_3920:
[----:B------:R-:W-:Y:S05]  /*3620*/  BSYNC.RECONVERGENT B0 ;  /* 0x0000000000007941 */ /* 0x000fea0003800200 */
.L_x_3919:
        /* <DEDUP_REMOVED lines=18> */
[----:B-1234-:R-:W-:-:S04]  /*3750*/  LOP3.LUT R11, R9, R0, RZ, 0x3c, !PT ;  /* 0x00000000090b7212 */ /* 0x01efc800078e3cff */
        /* <DEDUP_REMOVED lines=8> */
.L_x_3922:
[----:B------:R-:W-:Y:S05]  /*37e0*/  BSYNC.RECONVERGENT B0 ;  /* 0x0000000000007941 */ /* 0x000fea0003800200 */
.L_x_3921:
        /* <DEDUP_REMOVED lines=17> */
.L_x_3924:
[----:B------:R-:W-:Y:S05]  /*3900*/  BSYNC.RECONVERGENT B0 ;  /* 0x0000000000007941 */ /* 0x000fea0003800200 */
.L_x_3923:
        /* <DEDUP_REMOVED lines=17> */
.L_x_3926:
[----:B------:R-:W-:Y:S05]  /*3a20*/  BSYNC.RECONVERGENT B0 ;  /* 0x0000000000007941 */ /* 0x000fea0003800200 */
.L_x_3925:
        /* <DEDUP_REMOVED lines=17> */
.L_x_3928:
[----:B------:R-:W-:Y:S05]  /*3b40*/  BSYNC.RECONVERGENT B0 ;  /* 0x0000000000007941 */ /* 0x000fea0003800200 */
.L_x_3927:
        /* <DEDUP_REMOVED lines=17> */
.L_x_3930:
[----:B------:R-:W-:Y:S05]  /*3c60*/  BSYNC.RECONVERGENT B0 ;  /* 0x0000000000007941 */ /* 0x000fea0003800200 */
.L_x_3929:
        /* <DEDUP_REMOVED lines=17> */
.L_x_3932:
[----:B------:R-:W-:Y:S05]  /*3d80*/  BSYNC.RECONVERGENT B0 ;  /* 0x0000000000007941 */ /* 0x000fea0003800200 */
.L_x_3931:
        /* <DEDUP_REMOVED lines=17> */
.L_x_3934:
[----:B------:R-:W-:Y:S05]  /*3ea0*/  BSYNC.RECONVERGENT B0 ;  /* 0x0000000000007941 */ /* 0x000fea0003800200 */
.L_x_3933:
        /* <DEDUP_REMOVED lines=17> */
.L_x_3936:
[----:B------:R-:W-:Y:S05]  /*3fc0*/  BSYNC.RECONVERGENT B0 ;  /* 0x0000000000007941 */ /* 0x000fea0003800200 */
.L_x_3935:
        /* <DEDUP_REMOVED lines=17> */
.L_x_3938:
[----:B------:R-:W-:Y:S05]  /*40e0*/  BSYNC.RECONVERGENT B0 ;  /* 0x0000000000007941 */ /* 0x000fea0003800200 */
.L_x_3937:
[----:B------:R-:W-:Y:S01]  /*40f0*/  ISETP.NE.AND P0, PT, R9, RZ, PT ;  /* 0x000000ff0900720c */ /* 0x000fe20003f05270 */
[----:B------:R-:W-:Y:S01]  /*4100*/  UISETP.NE.AND UP0, UPT, UR4, 0x9, UPT ;  /* 0x000000090400788c */ /* 0x000fe2000bf05270 */
[----:B------:R-:W-:Y:S01]  /*4110*/  BSSY.RECONVERGENT B0, `(.L_x_3939) ;  /* 0x0000089000007945 */ /* 0x000fe20003800200 */
[----:B-1234-:R-:W-:-:S10]  /*4120*/  IMAD.MOV.U32 R11, RZ, RZ, RZ ;  /* 0x000000ffff0b7224 */ /* 0x01efd400078e00ff */
        /* <DEDUP_REMOVED lines=10> */
[-C--:B------:R-:W-:Y:S02]  /*41d0*/  LOP3.LUT R15, R12, R9.reuse, RZ, 0xc0, !PT ;  /* 0x000000090c0f7212 */ /* 0x080fe400078ec0ff */
[----:B------:R-:W-:Y:S02]  /*41e0*/  P2R R21, PR, RZ, 0x2 ;  /* 0x00000002ff157803 */ /* 0x000fe40000000000 */
[----:B------:R-:W-:Y:S02]  /*41f0*/  ISETP.NE.AND P1, PT, R15, R12, PT ;  /* 0x0000000c0f00720c */ /* 0x000fe40003f25270 */
[----:B------:R-:W-:-:S02]  /*4200*/  LOP3.LUT R19, R16, R9, RZ, 0xc0, !PT ;  /* 0x0000000910137212 */ /* 0x000fc400078ec0ff */
[-C--:B------:R-:W-:Y:S02]  /*4210*/  LOP3.LUT R15, R18, R9.reuse, RZ, 0xc0, !PT ;  /* 0x00000009120f7212 */ /* 0x080fe400078ec0ff */
[----:B0-----:R-:W-:-:S04]  /*4220*/  @!P3 LOP3.LUT R13, R0, R9, RZ, 0x30, !PT ;  /* 0x00000009000db212 */ /* 0x001fc800078e30ff */
        /* <DEDUP_REMOVED lines=13> */
[----:B------:R-:W-:Y:S02]  /*4300*/  ISETP.NE.AND P3, PT, R19, R16, PT ;  /* 0x000000101300720c */ /* 0x000fe40003f65270 */
[----:B------:R-:W-:Y:S02]  /*4310*/  ISETP.NE.AND P4, PT, R15, R18, PT ;  /* 0x000000120f00720c */ /* 0x000fe40003f85270 */
[----:B0-----:R-:W-:Y:S01]  /*4320*/  LOP3.LUT R13, R20, R9, RZ, 0xc0, !PT ;  /* 0x00000009140d7212 */ /* 0x001fe200078ec0ff */
        /* <DEDUP_REMOVED lines=9> */
.L_x_3942:
[----:B------:R-:W-:Y:S05]  /*43c0*/  BSYNC.RECONVERGENT B1 ;  /* 0x0000000000017941 */ /* 0x000fea0003800200 */
.L_x_3941:
[----:B------:R-:W-:Y:S01]  /*43d0*/  ISETP.EQ.AND P3, PT, R29, 0x2, !P3 ;  /* 0x000000021d00780c */ /* 0x000fe20005f62270 */
[----:B------:R-:W-:Y:S01]  /*43e0*/  BSSY.RECONVERGENT B1, `(.L_x_3943) ;  /* 0x0000014000017945 */ /* 0x000fe20003800200 */
[----:B------:R-:W-:Y:S02]  /*43f0*/  ISETP.NE.AND P6, PT, R21, RZ, PT ;  /* 0x000000ff1500720c */ /* 0x000fe40003fc5270 */
[----:B------:R-:W-:Y:S02]  /*4400*/  ISETP.NE.AND P5, PT, R13, R20, PT ;  /* 0x000000140d00720c */ /* 0x000fe40003fa5270 */
[----:B------:R-:W-:Y:S02]  /*4410*/  P2R R13, PR, RZ, 0x8 ;  /* 0x00000008ff0d7803 */ /* 0x000fe40000000000 */
[----:B------:R-:W-:Y:S02]  /*4420*/  ISETP.EQ.AND P6, PT, R25, 0x2, !P6 ;  /* 0x000000021900780c */ /* 0x000fe400077c2270 */
[----:B------:R-:W-:-:S02]  /*4430*/  ISETP.GT.AND P3, PT, R8, -0x1, PT ;  /* 0xffffffff0800780c */ /* 0x000fc40003f64270 */
[----:B------:R-:W-:Y:S02]  /*4440*/  ISETP.EQ.AND P0, PT, R26, 0x2, !P0 ;  /* 0x000000021a00780c */ /* 0x000fe40004702270 */
[----:B------:R-:W-:Y:S02]  /*4450*/  ISETP.EQ.AND P1, PT, R27, 0x2, !P1 ;  /* 0x000000021b00780c */ /* 0x000fe40004f22270 */
[----:B------:R-:W-:Y:S02]  /*4460*/  ISETP.EQ.AND P2, PT, R28, 0x2, !P2 ;  /* 0x000000021c00780c */ /* 0x000fe40005742270 */
[----:B------:R-:W-:Y:S02]  /*4470*/  ISETP.EQ.AND P4, PT, R30, 0x2, !P4 ;  /* 0x000000021e00780c */ /* 0x000fe40006782270 */
[----:B------:R-:W-:-:S03]  /*4480*/  ISETP.EQ.AND P5, PT, R31, 0x2, !P5 ;  /* 0x000000021f00780c */ /* 0x000fc60006fa2270 */
[----:B------:R-:W-:Y:S10]  /*4490*/  @P6 BRA P3, `(.L_x_3944) ;  /* 0x0000000000206947 */ /* 0x000ff40001800000 */
[----:B0-----:R-:W-:-:S04]  /*44a0*/  LOP3.LUT R0, R8, R9, RZ, 0x30, !PT ;  /* 0x0000000908007212 */ /* 0x001fc800078e30ff */
[----:B------:R-:W0:Y:S02]  /*44b0*/  POPC R6, R0 ;  /* 0x0000000000067309 */ /* 0x000e240000000000 */
[----:B0-----:R-:W-:-:S13]  /*44c0*/  ISETP.NE.AND P3, PT, R6, 0x1, PT ;  /* 0x000000010600780c */ /* 0x001fda0003f65270 */
[----:B------:R-:W-:-:S04]  /*44d0*/  @!P3 LOP3.LUT R0, R0, 0x80000000, RZ, 0xfc, !PT ;  /* 0x800000000000b812 */ /* 0x000fc800078efcff */
[----:B------:R-:W-:Y:S01]  /*44e0*/  ISETP.NE.AND P3, PT, R8, R0, PT ;  /* 0x000000000800720c */ /* 0x000fe20003f65270 */
[----:B------:R1:W-:Y:S03]  /*44f0*/  STL [R7+0x8], R0 ;  /* 0x0000080007007387 */ /* 0x0003e60000100800 */
[----:B------:R-:W-:-:S04]  /*4500*/  SEL R6, RZ, 0x1, !P3 ;  /* 0x00000001ff067807 */ /* 0x000fc80005800000 */
[----:B------:R-:W-:-:S07]  /*4510*/  LOP3.LUT R11, R11, R6, RZ, 0xfc, !PT ;  /* 0x000000060b0b7212 */ /* 0x000fce00078efcff */
.L_x_3944:
[----:B------:R-:W-:Y:S05]  /*4520*/  BSYNC.RECONVERGENT B1 ;  /* 0x0000000000017941 */ /* 0x000fea0003800200 */
.L_x_3943:
[----:B------:R-:W-:Y:S01]  /*4530*/  ISETP.GT.AND P6, PT, R10, -0x1, PT ;  /* 0xffffffff0a00780c */ /* 0x000fe20003fc4270 */
[----:B------:R-:W-:Y:S01]  /*4540*/  BSSY.RECONVERGENT B1, `(.L_x_3945) ;  /* 0x000000b000017945 */ /* 0x000fe20003800200 */
[----:B------:R-:W-:-:S11]  /*4550*/  ISETP.GT.AND P3, PT, R12, -0x1, PT ;  /* 0xffffffff0c00780c */ /* 0x000fd60003f64270 */
[----:B------:R-:W-:Y:S05]  /*4560*/  @P0 BRA P6, `(.L_x_3946) ;  /* 0x0000000000200947 */ /* 0x000fea0003000000 */
[----:B01----:R-:W-:-:S04]  /*4570*/  LOP3.LUT R0, R10, R9, RZ, 0x30, !PT ;  /* 0x000000090a007212 */ /* 0x003fc800078e30ff */
[----:B------:R-:W0:Y:S02]  /*4580*/  POPC R6, R0 ;  /* 0x0000000000067309 */ /* 0x000e240000000000 */
[----:B0-----:R-:W-:-:S13]  /*4590*/  ISETP.NE.AND P0, PT, R6, 0x1, PT ;  /* 0x000000010600780c */ /* 0x001fda0003f05270 */
[----:B------:R-:W-:-:S04]  /*45a0*/  @!P0 LOP3.LUT R0, R0, 0x80000000, RZ, 0xfc, !PT ;  /* 0x8000000000008812 */ /* 0x000fc800078efcff */
[----:B------:R-:W-:Y:S01]  /*45b0*/  ISETP.NE.AND P0, PT, R10, R0, PT ;  /* 0x000000000a00720c */ /* 0x000fe20003f05270 */
[----:B------:R2:W-:Y:S03]  /*45c0*/  STL [R7+-0xc], R0 ;  /* 0xfffff40007007387 */ /* 0x0005e60000100800 */
[----:B------:R-:W-:-:S04]  /*45d0*/  SEL R6, RZ, 0x1, !P0 ;  /* 0x00000001ff067807 */ /* 0x000fc80004000000 */
[----:B------:R-:W-:-:S07]  /*45e0*/  LOP3.LUT R11, R11, R6, RZ, 0xfc, !PT ;  /* 0x000000060b0b7212 */ /* 0x000fce00078efcff */
.L_x_3946:
[----:B------:R-:W-:Y:S05]  /*45f0*/  BSYNC.RECONVERGENT B1 ;  /* 0x0000000000017941 */ /* 0x000fea0003800200 */
.L_x_3945:
[----:B------:R-:W-:Y:S04]  /*4600*/  BSSY.RECONVERGENT B1, `(.L_x_3947) ;  /* 0x000000a000017945 */ /* 0x000fe80003800200 */
[----:B------:R-:W-:Y:S05]  /*4610*/  @P1 BRA P3, `(.L_x_3948) ;  /* 0x0000000000201947 */ /* 0x000fea0001800000 */
[----:B012---:R-:W-:-:S04]  /*4620*/  LOP3.LUT R0, R12, R9, RZ, 0x30, !PT ;  /* 0x000000090c007212 */ /* 0x007fc800078e30ff */
[----:B------:R-:W0:Y:S02]  /*4630*/  POPC R6, R0 ;  /* 0x0000000000067309 */ /* 0x000e240000000000 */
[----:B0-----:R-:W-:-:S13]  /*4640*/  ISETP.NE.AND P0, PT, R6, 0x1, PT ;  /* 0x000000010600780c */ /* 0x001fda0003f05270 */
[----:B------:R-:W-:-:S04]  /*4650*/  @!P0 LOP3.LUT R0, R0, 0x80000000, RZ, 0xfc, !PT ;  /* 0x8000000000008812 */ /* 0x000fc800078efcff */
[----:B------:R-:W-:Y:S01]  /*4660*/  ISETP.NE.AND P0, PT, R12, R0, PT ;  /* 0x000000000c00720c */ /* 0x000fe20003f05270 */
[----:B------:R3:W-:Y:S03]  /*4670*/  STL [R7], R0 ;  /* 0x0000000007007387 */ /* 0x0007e60000100800 */
[----:B------:R-:W-:-:S04]  /*4680*/  SEL R6, RZ, 0x1, !P0 ;  /* 0x00000001ff067807 */ /* 0x000fc80004000000 */
[----:B------:R-:W-:-:S07]  /*4690*/  LOP3.LUT R11, R11, R6, RZ, 0xfc, !PT ;  /* 0x000000060b0b7212 */ /* 0x000fce00078efcff */
.L_x_3948:
[----:B------:R-:W-:Y:S05]  /*46a0*/  BSYNC.RECONVERGENT B1 ;  /* 0x0000000000017941 */ /* 0x000fea0003800200 */
.L_x_3947:
[----:B------:R-:W-:Y:S01]  /*46b0*/  ISETP.GT.AND P6, PT, R14, -0x1, PT ;  /* 0xffffffff0e00780c */ /* 0x000fe20003fc4270 */
[----:B------:R-:W-:Y:S01]  /*46c0*/  BSSY.RECONVERGENT B1, `(.L_x_3949) ;  /* 0x000000d000017945 */ /* 0x000fe20003800200 */
[----:B------:R-:W-:Y:S02]  /*46d0*/  ISETP.GT.AND P0, PT, R16, -0x1, PT ;  /* 0xffffffff1000780c */ /* 0x000fe40003f04270 */
[----:B------:R-:W-:Y:S02]  /*46e0*/  ISETP.GT.AND P1, PT, R18, -0x1, PT ;  /* 0xffffffff1200780c */ /* 0x000fe40003f24270 */
[----:B------:R-:W-:-:S07]  /*46f0*/  ISETP.GT.AND P3, PT, R20, -0x1, PT ;  /* 0xffffffff1400780c */ /* 0x000fce0003f64270 */
[----:B------:R-:W-:Y:S06]  /*4700*/  @P2 BRA P6, `(.L_x_3950) ;  /* 0x0000000000202947 */ /* 0x000fec0003000000 */
        /* <DEDUP_REMOVED lines=8> */
.L_x_3950:
[----:B------:R-:W-:Y:S05]  /*4790*/  BSYNC.RECONVERGENT B1 ;  /* 0x0000000000017941 */ /* 0x000fea0003800200 */
.L_x_3949:
        /* <DEDUP_REMOVED lines=11> */
.L_x_3952:
[----:B------:R-:W-:Y:S05]  /*4850*/  BSYNC.RECONVERGENT B1 ;  /* 0x0000000000017941 */ /* 0x000fea0003800200 */
.L_x_3951:
        /* <DEDUP_REMOVED lines=10> */
.L_x_3954:
[----:B------:R-:W-:Y:S05]  /*4900*/  BSYNC.RECONVERGENT B1 ;  /* 0x0000000000017941 */ /* 0x000fea0003800200 */
.L_x_3953:
        /* <DEDUP_REMOVED lines=9> */
.L_x_3940:
[----:B------:R-:W-:Y:S05]  /*49a0*/  BSYNC.RECONVERGENT B0 ;  /* 0x0000000000007941 */ /* 0x000fea0003800200 */
.L_x_3939:
[----:B------:R-:W-:Y:S01]  /*49b0*/  LOP3.LUT R5, R2, R5, R11, 0xfe, !PT ;  /* 0x0000000502057212 */ /* 0x000fe200078efe0b */
[----:B01234-:R-:W-:Y:S01]  /*49c0*/  VIADD R7, R7, 0x24 ;  /* 0x0000002407077836 */ /* 0x01ffe20000000000 */
[----:B------:R-:W-:Y:S06]  /*49d0*/  BRA.U UP0, `(.L_x_3955) ;  /* 0xffffffe100607547 */ /* 0x000fec000b83ffff */
[----:B------:R-:W-:Y:S01]  /*49e0*/  ISETP.NE.AND P0, PT, R5, 0x3, PT ;  /* 0x000000030500780c */ /* 0x000fe20003f05270 */
[----:B------:R-:W-:-:S12]  /*49f0*/  BSSY.RECONVERGENT B0, `(.L_x_3956) ;  /* 0x0000efa000007945 */ /* 0x000fd80003800200 */
[----:B------:R-:W-:Y:S05]  /*4a00*/  @!P0 BRA `(.L_x_3957) ;  /* 0x000000ec00e08947 */ /* 0x000fea0003800000 */
[----:B------:R-:W-:-:S07]  /*4a10*/  IMAD.MOV.U32 R7, RZ, RZ, RZ ;  /* 0x000000ffff077224 */ /* 0x000fce00078e00ff */
.L_x_4012:
        /* <DEDUP_REMOVED lines=57> */
[----:B------:R-:W-:Y:S01]  /*4db0*/  IMAD.MOV.U32 R2, RZ, RZ, RZ ;  /* 0x000000ffff027224 */ /* 0x000fe200078e00ff */
[----:B------:R-:W-:Y:S02]  /*4dc0*/  ISETP.GE.AND P2, PT, R16, RZ, PT ;  /* 0x000000ff1000720c */ /* 0x000fe40003f46270 */
[----:B------:R-:W-:-:S13]  /*4dd0*/  ISETP.GT.AND P0, PT, R9, -0x1, PT ;  /* 0xffffffff0900780c */ /* 0x000fda0003f04270 */
[----:B------:R-:W-:Y:S05]  /*4de0*/  @P0 BRA `(.L_x_3959) ;  /* 0x00000000000c0947 */ /* 0x000fea0003800000 */
[----:B------:R0:W-:Y:S04]  /*4df0*/  STL [R1+0xd4], RZ ;  /* 0x0000d4ff01007387 */ /* 0x0001e80000100800 */
[----:B------:R0:W5:Y:S01]  /*4e00*/  LDL R0, [R6] ;  /* 0x0000000006007983 */ /* 0x0001620000100800 */
[----:B------:R-:W-:-:S07]  /*4e10*/  IMAD.MOV.U32 R2, RZ, RZ, 0x3 ;  /* 0x00000003ff027424 */ /* 0x000fce00078e00ff */
.L_x_3959:
[----:B------:R-:W-:Y:S05]  /*4e20*/  BSYNC.RECONVERGENT B1 ;  /* 0x0000000000017941 */ /* 0x000fea0003800200 */
.L_x_3958:
        /* <DEDUP_REMOVED lines=13> */
.L_x_3961:
[----:B------:R-:W-:Y:S05]  /*4f00*/  BSYNC.RECONVERGENT B1 ;  /* 0x0000000000017941 */ /* 0x000fea0003800200 */
.L_x_3960:
        /* <DEDUP_REMOVED lines=12> */
.L_x_3963:
[----:B------:R-:W-:Y:S05]  /*4fd0*/  BSYNC.RECONVERGENT B1 ;  /* 0x0000000000017941 */ /* 0x000fea0003800200 */
.L_x_3962:
        /* <DEDUP_REMOVED lines=12> */
.L_x_3965:
[----:B------:R-:W-:Y:S05]  /*50a0*/  BSYNC.RECONVERGENT B1 ;  /* 0x0000000000017941 */ /* 0x000fea0003800200 */
.L_x_3964:
[----:B------:R-:W-:Y:S04]  /*50b0*/  BSSY.RECONVERGENT B1, `(.L_x_3966) ;  /* 0x000000b000017945 */ /* 0x000fe80003800200 */
[----:B------:R-:W-:Y:S05]  /*50c0*/  @!P4 BRA `(.L_x_3967) ;  /* 0x000000000024c947 */ /* 0x000fea0003800000 */
        /* <DEDUP_REMOVED lines=9> */
.L_x_3967:
[----:B------:R-:W-:Y:S05]  /*5160*/  BSYNC.RECONVERGENT B1 ;  /* 0x0000000000017941 */ /* 0x000fea0003800200 */
.L_x_3966:
        /* <DEDUP_REMOVED lines=11> */
.L_x_3969:
[----:B------:R-:W-:Y:S05]  /*5220*/  BSYNC.RECONVERGENT B1 ;  /* 0x0000000000017941 */ /* 0x000fea0003800200 */
.L_x_3968:
        /* <DEDUP_REMOVED lines=11> */
.L_x_3971:
[----:B------:R-:W-:Y:S05]  /*52e0*/  BSYNC.RECONVERGENT B1 ;  /* 0x0000000000017941 */ /* 0x000fea0003800200 */
.L_x_3970:
        /* <DEDUP_REMOVED lines=11> */
.L_x_3973:
[----:B------:R-:W-:Y:S05]  /*53a0*/  BSYNC.RECONVERGENT B1 ;  /* 0x0000000000017941 */ /* 0x000fea0003800200 */
.L_x_3972:
        /* <DEDUP_REMOVED lines=11> */
.L_x_3975:
[----:B------:R-:W-:Y:S05]  /*5460*/  BSYNC.RECONVERGENT B1 ;  /* 0x0000000000017941 */ /* 0x000fea0003800200 */
.L_x_3974:
        /* <DEDUP_REMOVED lines=11> */
.L_x_3977:
[----:B------:R-:W-:Y:S05]  /*5520*/  BSYNC.RECONVERGENT B1 ;  /* 0x0000000000017941 */ /* 0x000fea0003800200 */
.L_x_3976:
        /* <DEDUP_REMOVED lines=27> */
.L_x_3979:
[----:B------:R-:W-:Y:S05]  /*56e0*/  BSYNC.RECONVERGENT B1 ;  /* 0x0000000000017941 */ /* 0x000fea0003800200 */
.L_x_3978:
        /* <DEDUP_REMOVED lines=17> */
.L_x_3981:
[----:B------:R-:W-:Y:S05]  /*5800*/  BSYNC.RECONVERGENT B1 ;  /* 0x0000000000017941 */ /* 0x000fea0003800200 */
.L_x_3980:
        /* <DEDUP_REMOVED lines=17> */
.L_x_3983:
[----:B------:R-:W-:Y:S05]  /*5920*/  BSYNC.RECONVERGENT B1 ;  /* 0x0000000000017941 */ /* 0x000fea0003800200 */
.L_x_3982:
        /* <DEDUP_REMOVED lines=17> */
.L_x_3985:
[----:B------:R-:W-:Y:S05]  /*5a40*/  BSYNC.RECONVERGENT B1 ;  /* 0x0000000000017941 */ /* 0x000fea0003800200 */
.L_x_3984:
        /* <DEDUP_REMOVED lines=17> */
.L_x_3987:
[----:B------:R-:W-:Y:S05]  /*5b60*/  BSYNC.RECONVERGENT B1 ;  /* 0x0000000000017941 */ /* 0x000fea0003800200 */
.L_x_3986:
        /* <DEDUP_REMOVED lines=17> */
.L_x_3989:
[----:B------:R-:W-:Y:S05]  /*5c80*/  BSYNC.RECONVERGENT B1 ;  /* 0x0000000000017941 */ /* 0x000fea0003800200 */
.L_x_3988:
        /* <DEDUP_REMOVED lines=17> */
.L_x_3991:
[----:B------:R-:W-:Y:S05]  /*5da0*/  BSYNC.RECONVERGENT B1 ;  /* 0x0000000000017941 */ /* 0x000fea0003800200 */
.L_x_3990:
        /* <DEDUP_REMOVED lines=17> */
.L_x_3993:
[----:B------:R-:W-:Y:S05]  /*5ec0*/  BSYNC.RECONVERGENT B1 ;  /* 0x0000000000017941 */ /* 0x000fea0003800200 */
.L_x_3992:
        /* <DEDUP_REMOVED lines=19> */
.L_x_3995:
[----:B------:R-:W-:Y:S05]  /*6000*/  BSYNC.RECONVERGENT B1 ;  /* 0x0000000000017941 */ /* 0x000fea0003800200 */
.L_x_3994:
[----:B------:R-:W-:Y:S01]  /*6010*/  ISETP.NE.AND P0, PT, R9, RZ, PT ;  /* 0x000000ff0900720c */ /* 0x000fe20003f05270 */
[----:B------:R-:W-:Y:S01]  /*6020*/  BSSY.RECONVERGENT B1, `(.L_x_3996) ;  /* 0x0000085000017945 */ /* 0x000fe20003800200 */
[----:B--234-:R-:W-:-:S11]  /*6030*/  IMAD.MOV.U32 R11, RZ, RZ, RZ ;  /* 0x000000ffff0b7224 */ /* 0x01cfd600078e00ff */
        /* <DEDUP_REMOVED lines=9> */
[-C--:B------:R-:W-:Y:S02]  /*60d0*/  LOP3.LUT R19, R16, R9.reuse, RZ, 0xc0, !PT ;  /* 0x0000000910137212 */ /* 0x080fe400078ec0ff */
[----:B------:R-:W-:Y:S02]  /*60e0*/  ISETP.NE.AND P3, PT, R17, R14, PT ;  /* 0x0000000e1100720c */ /* 0x000fe40003f65270 */
[----:B------:R-:W-:-:S07]  /*60f0*/  LOP3.LUT R17, R20, R9, RZ, 0xc0, !PT ;  /* 0x0000000914117212 */ /* 0x000fce00078ec0ff */
[----:B-1----:R-:W-:-:S04]  /*6100*/  @!P0 LOP3.LUT R13, R0, R9, RZ, 0x30, !PT ;  /* 0x00000009000d8212 */ /* 0x002fc800078e30ff */
[----:B------:R-:W1:Y:S02]  /*6110*/  @!P0 POPC R11, R13 ;  /* 0x0000000d000b8309 */ /* 0x000e640000000000 */
[----:B-1----:R-:W-:Y:S02]  /*6120*/  ISETP.NE.OR P1, PT, R11, 0x1, P0 ;  /* 0x000000010b00780c */ /* 0x002fe40000725670 */
[----:B------:R-:W-:-:S04]  /*6130*/  LOP3.LUT R11, R8, R9, RZ, 0xc0, !PT ;  /* 0x00000009080b7212 */ /* 0x000fc800078ec0ff */
[----:B------:R-:W-:Y:S01]  /*6140*/  ISETP.NE.AND P5, PT, R11, R8, PT ;  /* 0x000000080b00720c */ /* 0x000fe20003fa5270 */
[----:B------:R-:W-:-:S03]  /*6150*/  IMAD.MOV.U32 R11, RZ, RZ, RZ ;  /* 0x000000ffff0b7224 */ /* 0x000fc600078e00ff */
[----:B------:R-:W-:-:S03]  /*6160*/  ISETP.EQ.AND P5, PT, R23, 0x2, !P5 ;  /* 0x000000021700780c */ /* 0x000fc60006fa2270 */
[----:B------:R-:W-:Y:S02]  /*6170*/  @!P1 LOP3.LUT R13, R13, 0x80000000, RZ, 0xfc, !PT ;  /* 0x800000000d0d9812 */ /* 0x000fe400078efcff */
[----:B------:R-:W-:Y:S02]  /*6180*/  ISETP.NE.AND P1, PT, R15, R10, PT ;  /* 0x0000000a0f00720c */ /* 0x000fe40003f25270 */
[----:B------:R-:W-:Y:S01]  /*6190*/  LOP3.LUT R15, R12, R9, RZ, 0xc0, !PT ;  /* 0x000000090c0f7212 */ /* 0x000fe200078ec0ff */
[----:B------:R1:W-:Y:S01]  /*61a0*/  @!P0 STL [R6], R13 ;  /* 0x0000000d06008387 */ /* 0x0003e20000100800 */
[----:B------:R-:W-:Y:S02]  /*61b0*/  @!P0 ISETP.NE.AND P2, PT, R0, R13, PT ;  /* 0x0000000d0000820c */ /* 0x000fe40003f45270 */
[----:B------:R-:W-:Y:S02]  /*61c0*/  ISETP.NE.AND P4, PT, R15, R12, PT ;  /* 0x0000000c0f00720c */ /* 0x000fe40003f85270 */
[----:B------:R-:W-:-:S02]  /*61d0*/  LOP3.LUT R15, R18, R9, RZ, 0xc0, !PT ;  /* 0x00000009120f7212 */ /* 0x000fc400078ec0ff */
[----:B------:R-:W-:Y:S02]  /*61e0*/  @!P0 SEL R11, RZ, 0x1, !P2 ;  /* 0x00000001ff0b8807 */ /* 0x000fe40005000000 */
[----:B------:R-:W-:Y:S02]  /*61f0*/  ISETP.NE.AND P2, PT, R19, R16, PT ;  /* 0x000000101300720c */ /* 0x000fe40003f45270 */
[----:B------:R-:W-:Y:S02]  /*6200*/  ISETP.EQ.AND P1, PT, R25, 0x2, !P1 ;  /* 0x000000021900780c */ /* 0x000fe40004f22270 */
        /* <DEDUP_REMOVED lines=10> */
.L_x_3999:
[----:B------:R-:W-:Y:S05]  /*62b0*/  BSYNC.RECONVERGENT B2 ;  /* 0x0000000000027941 */ /* 0x000fea0003800200 */
.L_x_3998:
        /* <DEDUP_REMOVED lines=13> */
.L_x_4001:
[----:B------:R-:W-:Y:S05]  /*6390*/  BSYNC.RECONVERGENT B2 ;  /* 0x0000000000027941 */ /* 0x000fea0003800200 */
.L_x_4000:
        /* <DEDUP_REMOVED lines=18> */
.L_x_4003:
[----:B------:R-:W-:Y:S05]  /*64c0*/  BSYNC.RECONVERGENT B2 ;  /* 0x0000000000027941 */ /* 0x000fea0003800200 */
.L_x_4002:
[----:B------:R-:W-:Y:S01]  /*64d0*/  ISETP.GT.AND P6, PT, R14, -0x1, PT ;  /* 0xffffffff0e00780c */ /* 0x000fe20003fc4270 */
[----:B------:R-:W-:Y:S01]  /*64e0*/  BSSY.RECONVERGENT B2, `(.L_x_4004) ;  /* 0x000000b000027945 */ /* 0x000fe20003800200 */
[----:B------:R-:W-:-:S11]  /*64f0*/  ISETP.GT.AND P4, PT, R16, -0x1, PT ;  /* 0xffffffff1000780c */ /* 0x000fd60003f84270 */
[----:B------:R-:W-:Y:S05]  /*6500*/  @P3 BRA P6, `(.L_x_4005) ;  /* 0x0000000000203947 */ /* 0x000fea0003000000 */
        /* <DEDUP_REMOVED lines=8> */
.L_x_4005:
[----:B------:R-:W-:Y:S05]  /*6590*/  BSYNC.RECONVERGENT B2 ;  /* 0x0000000000027941 */ /* 0x000fea0003800200 */
.L_x_4004:
        /* <DEDUP_REMOVED lines=10> */
.L_x_4007:
[----:B------:R-:W-:Y:S05]  /*6640*/  BSYNC.RECONVERGENT B2 ;  /* 0x0000000000027941 */ /* 0x000fea0003800200 */
.L_x_4006:
        /* <DEDUP_REMOVED lines=13> */
.L_x_4009:
[----:B------:R-:W-:Y:S05]  /*6720*/  BSYNC.RECONVERGENT B2 ;  /* 0x0000000000027941 */ /* 0x000fea0003800200 */
.L_x_4008:
        /* <DEDUP_REMOVED lines=10> */
.L_x_4011:
[----:B------:R-:W-:Y:S05]  /*67d0*/  BSYNC.RECONVERGENT B2 ;  /* 0x0000000000027941 */ /* 0x000fea0003800200 */
.L_x_4010:
[----:B------:R-:W-:Y:S05]  /*67e0*/  @P1 BRA P2, `(.L_x_3997) ;  /* 0x0000000000201947 */ /* 0x000fea0001000000 */
[----:B------:R-:W-:-:S04]  /*67f0*/  LOP3.LUT R9, R22, R9, RZ, 0x30, !PT ;  /* 0x0000000916097212 */ /* 0x000fc800078e30ff */
[----:B------:R-:W5:Y:S02]  /*6800*/  POPC R0, R9 ;  /* 0x0000000900007309 */ /* 0x000f640000000000 */
[----:B-----5:R-:W-:-:S13]  /*6810*/  ISETP.NE.AND P0, PT, R0, 0x1, PT ;  /* 0x000000010000780c */ /* 0x020fda0003f05270 */
[----:B------:R-:W-:-:S04]  /*6820*/  @!P0 LOP3.LUT R9, R9, 0x80000000, RZ, 0xfc, !PT ;  /* 0x8000000009098812 */ /* 0x000fc800078efcff */
[----:B------:R-:W-:Y:S01]  /*6830*/  ISETP.NE.AND P0, PT, R22, R9, PT ;  /* 0x000000091600720c */ /* 0x000fe20003f05270 */
[----:B------:R0:W-:Y:S03]  /*6840*/  STL [R6+0x120], R9 ;  /* 0x0001200906007387 */ /* 0x0001e60000100800 */
[----:B------:R-:W-:-:S04]  /*6850*/  SEL R0, RZ, 0x1, !P0 ;  /* 0x00000001ff007807 */ /* 0x000fc80004000000 */
[----:B------:R-:W-:-:S07]  /*6860*/  LOP3.LUT R11, R11, R0, RZ, 0xfc, !PT ;  /* 0x000000000b0b7212 */ /* 0x000fce00078efcff */
.L_x_3997:
[----:B------:R-:W-:Y:S05]  /*6870*/  BSYNC.RECONVERGENT B1 ;  /* 0x0000000000017941 */ /* 0x000fea0003800200 */
.L_x_3996:
[----:B------:R-:W-:Y:S02]  /*6880*/  ISETP.NE.AND P0, PT, R21, RZ, PT ;  /* 0x000000ff1500720c */ /* 0x000fe40003f05270 */
[----:B------:R-:W-:-:S11]  /*6890*/  LOP3.LUT R5, R2, R5, R11, 0xfe, !PT ;  /* 0x0000000502057212 */ /* 0x000fd600078efe0b */
[----:B------:R-:W-:Y:S05]  /*68a0*/  @P0 BRA `(.L_x_4012) ;  /* 0xffffffe0005c0947 */ /* 0x000fea000383ffff */
[----:B------:R-:W-:-:S13]  /*68b0*/  ISETP.NE.AND P0, PT, R5, 0x3, PT ;  /* 0x000000030500780c */ /* 0x000fda0003f05270 */
[----:B------:R-:W-:Y:S05]  /*68c0*/  @!P0 BRA `(.L_x_3957) ;  /* 0x000000d000308947 */ /* 0x000fea0003800000 */
[----:B------:R-:W-:Y:S02]  /*68d0*/  IMAD.MOV.U32 R7, RZ, RZ, RZ ;  /* 0x000000ffff077224 */ /* 0x000fe400078e00ff */
[----:B01234-:R-:W-:-:S07]  /*68e0*/  VIADD R6, R1, 0xfc ;  /* 0x000000fc01067836 */ /* 0x01ffce0000000000 */
.L_x_4066:
[C---:B------:R-:W-:Y:S02]  /*68f0*/  IMAD R30, R7.reuse, 0x24, R6 ;  /* 0x00000024071e7824 */ /* 0x040fe400078e0206 */
[----:B------:R-:W-:Y:S02]  /*6900*/  VIADD R7, R7, 0x3 ;  /* 0x0000000307077836 */ /* 0x000fe40000000000 */
[----:B------:R-:W-:-:S03]  /*6910*/  IMAD.MOV.U32 R8, RZ, RZ, RZ ;  /* 0x000000ffff087224 */ /* 0x000fc600078e00ff */
[----:B------:R-:W-:-:S04]  /*6920*/  ISETP.GE.U32.AND P0, PT, R7, 0x9, PT ;  /* 0x000000090700780c */ /* 0x000fc80003f06070 */
[----:B------:R-:W-:-:S09]  /*6930*/  P2R R21, PR, RZ, 0x1 ;  /* 0x00000001ff157803 */ /* 0x000fd20000000000 */
.L_x_4065:
        /* <DEDUP_REMOVED lines=73> */
.L_x_4014:
[----:B------:R-:W-:Y:S05]  /*6dd0*/  BSYNC.RECONVERGENT B1 ;  /* 0x0000000000017941 */ /* 0x000fea0003800200 */
.L_x_4013:
        /* <DEDUP_REMOVED lines=12> */
.L_x_4016:
[----:B------:R-:W-:Y:S05]  /*6ea0*/  BSYNC.RECONVERGENT B1 ;  /* 0x0000000000017941 */ /* 0x000fea0003800200 */
.L_x_4015:
        /* <DEDUP_REMOVED lines=12> */
.L_x_4018:
[----:B------:R-:W-:Y:S05]  /*6f70*/  BSYNC.RECONVERGENT B1 ;  /* 0x0000000000017941 */ /* 0x000fea0003800200 */
.L_x_4017:
        /* <DEDUP_REMOVED lines=12> */
.L_x_4020:
[----:B------:R-:W-:Y:S05]  /*7040*/  BSYNC.RECONVERGENT B1 ;  /* 0x0000000000017941 */ /* 0x000fea0003800200 */
.L_x_4019:
        /* <DEDUP_REMOVED lines=11> */
.L_x_4022:
[----:B------:R-:W-:Y:S05]  /*7100*/  BSYNC.RECONVERGENT B1 ;  /* 0x0000000000017941 */ /* 0x000fea0003800200 */
.L_x_4021:
        /* <DEDUP_REMOVED lines=11> */
.L_x_4024:
[----:B------:R-:W-:Y:S05]  /*71c0*/  BSYNC.RECONVERGENT B1 ;  /* 0x0000000000017941 */ /* 0x000fea0003800200 */
.L_x_4023:
        /* <DEDUP_REMOVED lines=11> */
.L_x_4026:
[----:B------:R-:W-:Y:S05]  /*7280*/  BSYNC.RECONVERGENT B1 ;  /* 0x0000000000017941 */ /* 0x000fea0003800200 */
.L_x_4025:
        /* <DEDUP_REMOVED lines=11> */
.L_x_4028:
[----:B------:R-:W-:Y:S05]  /*7340*/  BSYNC.RECONVERGENT B1 ;  /* 0x0000000000017941 */ /* 0x000fea0003800200 */
.L_x_4027:
        /* <DEDUP_REMOVED lines=11> */
.L_x_4030:
[----:B------:R-:W-:Y:S05]  /*7400*/  BSYNC.RECONVERGENT B1 ;  /* 0x0000000000017941 */ /* 0x000fea0003800200 */
.L_x_4029:
        /* <DEDUP_REMOVED lines=27> */
.L_x_4032:
[----:B------:R-:W-:Y:S05]  /*75c0*/  BSYNC.RECONVERGENT B1 ;  /* 0x0000000000017941 */ /* 0x000fea0003800200 */
.L_x_4031:
        /* <DEDUP_REMOVED lines=17> */
.L_x_4034:
[----:B------:R-:W-:Y:S05]  /*76e0*/  BSYNC.RECONVERGENT B1 ;  /* 0x0000000000017941 */ /* 0x000fea0003800200 */
.L_x_4033:
        /* <DEDUP_REMOVED lines=17> */
.L_x_4036:
[----:B------:R-:W-:Y:S05]  /*7800*/  BSYNC.RECONVERGENT B1 ;  /* 0x0000000000017941 */ /* 0x000fea0003800200 */
.L_x_4035:
        /* <DEDUP_REMOVED lines=17> */
.L_x_4038:
[----:B------:R-:W-:Y:S05]  /*7920*/  BSYNC.RECONVERGENT B1 ;  /* 0x0000000000017941 */ /* 0x000fea0003800200 */
.L_x_4037:
        /* <DEDUP_REMOVED lines=17> */
.L_x_4040:
[----:B------:R-:W-:Y:S05]  /*7a40*/  BSYNC.RECONVERGENT B1 ;  /* 0x0000000000017941 */ /* 0x000fea0003800200 */
.L_x_4039:
        /* <DEDUP_REMOVED lines=17> */
.L_x_4042:
[----:B------:R-:W-:Y:S05]  /*7b60*/  BSYNC.RECONVERGENT B1 ;  /* 0x0000000000017941 */ /* 0x000fea0003800200 */
.L_x_4041:
        /* <DEDUP_REMOVED lines=17> */
.L_x_4044:
[----:B------:R-:W-:Y:S05]  /*7c80*/  BSYNC.RECONVERGENT B1 ;  /* 0x0000000000017941 */ /* 0x000fea0003800200 */
.L_x_4043:
        /* <DEDUP_REMOVED lines=17> */
.L_x_4046:
[----:B------:R-:W-:Y:S05]  /*7da0*/  BSYNC.RECONVERGENT B1 ;  /* 0x0000000000017941 */ /* 0x000fea0003800200 */
.L_x_4045:
        /* <DEDUP_REMOVED lines=17> */
.L_x_4048:
[----:B------:R-:W-:Y:S05]  /*7ec0*/  BSYNC.RECONVERGENT B1 ;  /* 0x0000000000017941 */ /* 0x000fea0003800200 */
.L_x_4047:
[----:B------:R-:W-:Y:S01]  /*7ed0*/  ISETP.NE.AND P0, PT, R9, RZ, PT ;  /* 0x000000ff0900720c */ /* 0x000fe20003f05270 */
[----:B------:R-:W-:Y:S01]  /*7ee0*/  BSSY.RECONVERGENT B1, `(.L_x_4049) ;  /* 0x0000086000017945 */ /* 0x000fe20003800200 */
[----:B-1234-:R-:W-:Y:S02]  /*7ef0*/  IMAD.MOV.U32 R11, RZ, RZ, RZ ;  /* 0x000000ffff0b7224 */ /* 0x01efe400078e00ff */
[----:B------:R-:W-:-:S09]  /*7f00*/  VIADD R8, R8, 0x3 ;  /* 0x0000000308087836 */ /* 0x000fd20000000000 */
        /* <DEDUP_REMOVED lines=37> */
.L_x_4052:
[----:B------:R-:W-:Y:S05]  /*8160*/  BSYNC.RECONVERGENT B2 ;  /* 0x0000000000027941 */ /* 0x000fea0003800200 */
.L_x_4051:
        /* <DEDUP_REMOVED lines=13> */
.L_x_4054:
[----:B------:R-:W-:Y:S05]  /*8240*/  BSYNC.RECONVERGENT B2 ;  /* 0x0000000000027941 */ /* 0x000fea0003800200 */
.L_x_4053:
        /* <DEDUP_REMOVED lines=18> */
.L_x_4056:
[----:B------:R-:W-:Y:S05]  /*8370*/  BSYNC.RECONVERGENT B2 ;  /* 0x0000000000027941 */ /* 0x000fea0003800200 */
.L_x_4055:
[----:B------:R-:W-:Y:S01]  /*8380*/  ISETP.GT.AND P6, PT, R16, -0x1, PT ;  /* 0xffffffff1000780c */ /* 0x000fe20003fc4270 */
[----:B------:R-:W-:Y:S01]  /*8390*/  BSSY.RECONVERGENT B2, `(.L_x_4057) ;  /* 0x000000b000027945 */ /* 0x000fe20003800200 */
[----:B------:R-:W-:-:S11]  /*83a0*/  ISETP.NE.AND P3, PT, R15, R24, PT ;  /* 0x000000180f00720c */ /* 0x000fd60003f65270 */
        /* <DEDUP_REMOVED lines=9> */
.L_x_4058:
[----:B------:R-:W-:Y:S05]  /*8440*/  BSYNC.RECONVERGENT B2 ;  /* 0x0000000000027941 */ /* 0x000fea0003800200 */
.L_x_4057:
[----:B------:R-:W-:Y:S01]  /*8450*/  ISETP.GT.AND P2, PT, R18, -0x1, PT ;  /* 0xffffffff1200780c */ /* 0x000fe20003f44270 */
[----:B------:R-:W-:Y:S01]  /*8460*/  BSSY.RECONVERGENT B2, `(.L_x_4059) ;  /* 0x000000b000027945 */ /* 0x000fe20003800200 */
[----:B------:R-:W-:-:S11]  /*8470*/  ISETP.EQ.AND P3, PT, R34, 0x2, !P3 ;  /* 0x000000022200780c */ /* 0x000fd60005f62270 */
        /* <DEDUP_REMOVED lines=9> */
.L_x_4060:
[----:B------:R-:W-:Y:S05]  /*8510*/  BSYNC.RECONVERGENT B2 ;  /* 0x0000000000027941 */ /* 0x000fea0003800200 */
.L_x_4059:
        /* <DEDUP_REMOVED lines=13> */
.L_x_4062:
[----:B------:R-:W-:Y:S05]  /*85f0*/  BSYNC.RECONVERGENT B2 ;  /* 0x0000000000027941 */ /* 0x000fea0003800200 */
.L_x_4061:
        /* <DEDUP_REMOVED lines=10> */
.L_x_4064:
[----:B------:R-:W-:Y:S05]  /*86a0*/  BSYNC.RECONVERGENT B2 ;  /* 0x0000000000027941 */ /* 0x000fea0003800200 */
.L_x_4063:
        /* <DEDUP_REMOVED lines=9> */
.L_x_4050:
[----:B------:R-:W-:Y:S05]  /*8740*/  BSYNC.RECONVERGENT B1 ;  /* 0x0000000000017941 */ /* 0x000fea0003800200 */
.L_x_4049:
        /* <DEDUP_REMOVED lines=10> */
.L_x_4119:
        /* <DEDUP_REMOVED lines=74> */
.L_x_4068:
[----:B------:R-:W-:Y:S05]  /*8c90*/  BSYNC.RECONVERGENT B1 ;  /* 0x0000000000017941 */ /* 0x000fea0003800200 */
.L_x_4067:
        /* <DEDUP_REMOVED lines=12> */
.L_x_4070:
[----:B------:R-:W-:Y:S05]  /*8d60*/  BSYNC.RECONVERGENT B1 ;  /* 0x0000000000017941 */ /* 0x000fea0003800200 */
.L_x_4069:
        /* <DEDUP_REMOVED lines=12> */
.L_x_4072:
[----:B------:R-:W-:Y:S05]  /*8e30*/  BSYNC.RECONVERGENT B1 ;  /* 0x0000000000017941 */ /* 0x000fea0003800200 */
.L_x_4071:
        /* <DEDUP_REMOVED lines=11> */
.L_x_4074:
[----:B------:R-:W-:Y:S05]  /*8ef0*/  BSYNC.RECONVERGENT B1 ;  /* 0x0000000000017941 */ /* 0x000fea0003800200 */
.L_x_4073:
        /* <DEDUP_REMOVED lines=11> */
.L_x_4076:
[----:B------:R-:W-:Y:S05]  /*8fb0*/  BSYNC.RECONVERGENT B1 ;  /* 0x0000000000017941 */ /* 0x000fea0003800200 */
.L_x_4075:
        /* <DEDUP_REMOVED lines=11> */
.L_x_4078:
[----:B------:R-:W-:Y:S05]  /*9070*/  BSYNC.RECONVERGENT B1 ;  /* 0x0000000000017941 */ /* 0x000fea0003800200 */
.L_x_4077:
        /* <DEDUP_REMOVED lines=11> */
.L_x_4080:
[----:B------:R-:W-:Y:S05]  /*9130*/  BSYNC.RECONVERGENT B1 ;  /* 0x0000000000017941 */ /* 0x000fea0003800200 */
.L_x_4079:
        /* <DEDUP_REMOVED lines=11> */
.L_x_4082:
[----:B------:R-:W-:Y:S05]  /*91f0*/  BSYNC.RECONVERGENT B1 ;  /* 0x0000000000017941 */ /* 0x000fea0003800200 */
.L_x_4081:
        /* <DEDUP_REMOVED lines=11> */
.L_x_4084:
[----:B------:R-:W-:Y:S05]  /*92b0*/  BSYNC.RECONVERGENT B1 ;  /* 0x0000000000017941 */ /* 0x000fea0003800200 */
.L_x_4083:
        /* <DEDUP_REMOVED lines=27> */
.L_x_4086:
[----:B------:R-:W-:Y:S05]  /*9470*/  BSYNC.RECONVERGENT B1 ;  /* 0x0000000000017941 */ /* 0x000fea0003800200 */
.L_x_4085:
        /* <DEDUP_REMOVED lines=17> */
.L_x_4088:
[----:B------:R-:W-:Y:S05]  /*9590*/  BSYNC.RECONVERGENT B1 ;  /* 0x0000000000017941 */ /* 0x000fea0003800200 */
.L_x_4087:
        /* <DEDUP_REMOVED lines=17> */
.L_x_4090:
[----:B------:R-:W-:Y:S05]  /*96b0*/  BSYNC.RECONVERGENT B1 ;  /* 0x0000000000017941 */ /* 0x000fea0003800200 */
.L_x_4089:
        /* <DEDUP_REMOVED lines=17> */
.L_x_4092:
[----:B------:R-:W-:Y:S05]  /*97d0*/  BSYNC.RECONVERGENT B1 ;  /* 0x0000000000017941 */ /* 0x000fea0003800200 */
.L_x_4091:
        /* <DEDUP_REMOVED lines=17> */
.L_x_4094:
[----:B------:R-:W-:Y:S05]  /*98f0*/  BSYNC.RECONVERGENT B1 ;  /* 0x0000000000017941 */ /* 0x000fea0003800200 */
.L_x_4093:
        /* <DEDUP_REMOVED lines=17> */
.L_x_4096:
[----:B------:R-:W-:Y:S05]  /*9a10*/  BSYNC.RECONVERGENT B1 ;  /* 0x0000000000017941 */ /* 0x000fea0003800200 */
.L_x_4095:
        /* <DEDUP_REMOVED lines=17> */
.L_x_4098:
[----:B------:R-:W-:Y:S05]  /*9b30*/  BSYNC.RECONVERGENT B1 ;  /* 0x0000000000017941 */ /* 0x000fea0003800200 */
.L_x_4097:
        /* <DEDUP_REMOVED lines=17> */
.L_x_4100:
[----:B------:R-:W-:Y:S05]  /*9c50*/  BSYNC.RECONVERGENT B1 ;  /* 0x0000000000017941 */ /* 0x000fea0003800200 */
.L_x_4099:
        /* <DEDUP_REMOVED lines=19> */
.L_x_4102:
[----:B------:R-:W-:Y:S05]  /*9d90*/  BSYNC.RECONVERGENT B1 ;  /* 0x0000000000017941 */ /* 0x000fea0003800200 */
.L_x_4101:
[----:B------:R-:W-:Y:S01]  /*9da0*/  ISETP.NE.AND P0, PT, R9, RZ, PT ;  /* 0x000000ff0900720c */ /* 0x000fe20003f05270 */
[----:B------:R-:W-:Y:S01]  /*9db0*/  BSSY.RECONVERGENT B1, `(.L_x_4103) ;  /* 0x0000085000017945 */ /* 0x000fe20003800200 */
[----:B-1234-:R-:W-:-:S11]  /*9dc0*/  IMAD.MOV.U32 R11, RZ, RZ, RZ ;  /* 0x000000ffff0b7224 */ /* 0x01efd600078e00ff */
        /* <DEDUP_REMOVED lines=21> */
[----:B------:R-:W-:Y:S01]  /*9f20*/  LOP3.LUT R15, R12, R9, RZ, 0xc0, !PT ;  /* 0x000000090c0f7212 */ /* 0x000fe200078ec0ff */
[----:B------:R0:W-:Y:S01]  /*9f30*/  @!P0 STL [R28+-0x10], R13 ;  /* 0xfffff00d1c008387 */ /* 0x0001e20000100800 */
[----:B------:R-:W-:Y:S02]  /*9f40*/  @!P0 ISETP.NE.AND P2, PT, R0, R13, PT ;  /* 0x0000000d0000820c */ /* 0x000fe40003f45270 */
[----:B------:R-:W-:Y:S02]  /*9f50*/  ISETP.NE.AND P4, PT, R15, R12, PT ;  /* 0x0000000c0f00720c */ /* 0x000fe40003f85270 */
[----:B------:R-:W-:-:S02]  /*9f60*/  LOP3.LUT R15, R18, R9, RZ, 0xc0, !PT ;  /* 0x00000009120f7212 */ /* 0x000fc400078ec0ff */
[----:B------:R-:W-:Y:S02]  /*9f70*/  @!P0 SEL R11, RZ, 0x1, !P2 ;  /* 0x00000001ff0b8807 */ /* 0x000fe40005000000 */
[----:B------:R-:W-:Y:S02]  /*9f80*/  ISETP.NE.AND P2, PT, R19, R16, PT ;  /* 0x000000101300720c */ /* 0x000fe40003f45270 */
        /* <DEDUP_REMOVED lines=11> */
.L_x_4106:
[----:B------:R-:W-:Y:S05]  /*a040*/  BSYNC.RECONVERGENT B2 ;  /* 0x0000000000027941 */ /* 0x000fea0003800200 */
.L_x_4105:
        /* <DEDUP_REMOVED lines=13> */
.L_x_4108:
[----:B------:R-:W-:Y:S05]  /*a120*/  BSYNC.RECONVERGENT B2 ;  /* 0x0000000000027941 */ /* 0x000fea0003800200 */
.L_x_4107:
        /* <DEDUP_REMOVED lines=18> */
.L_x_4110:
[----:B------:R-:W-:Y:S05]  /*a250*/  BSYNC.RECONVERGENT B2 ;  /* 0x0000000000027941 */ /* 0x000fea0003800200 */
.L_x_4109:
[----:B------:R-:W-:Y:S01]  /*a260*/  ISETP.GT.AND P6, PT, R14, -0x1, PT ;  /* 0xffffffff0e00780c */ /* 0x000fe20003fc4270 */
[----:B------:R-:W-:Y:S01]  /*a270*/  BSSY.RECONVERGENT B2, `(.L_x_4111) ;  /* 0x000000b000027945 */ /* 0x000fe20003800200 */
[----:B------:R-:W-:-:S11]  /*a280*/  ISETP.GT.AND P4, PT, R16, -0x1, PT ;  /* 0xffffffff1000780c */ /* 0x000fd60003f84270 */
        /* <DEDUP_REMOVED lines=9> */
.L_x_4112:
[----:B------:R-:W-:Y:S05]  /*a320*/  BSYNC.RECONVERGENT B2 ;  /* 0x0000000000027941 */ /* 0x000fea0003800200 */
.L_x_4111:
[----:B------:R-:W-:Y:S04]  /*a330*/  BSSY.RECONVERGENT B2, `(.L_x_4113) ;  /* 0x000000a000027945 */ /* 0x000fe80003800200 */
        /* <DEDUP_REMOVED lines=9> */
.L_x_4114:
[----:B------:R-:W-:Y:S05]  /*a3d0*/  BSYNC.RECONVERGENT B2 ;  /* 0x0000000000027941 */ /* 0x000fea0003800200 */
.L_x_4113:
        /* <DEDUP_REMOVED lines=13> */
.L_x_4116:
[----:B------:R-:W-:Y:S05]  /*a4b0*/  BSYNC.RECONVERGENT B2 ;  /* 0x0000000000027941 */ /* 0x000fea0003800200 */
.L_x_4115:
        /* <DEDUP_REMOVED lines=10> */
.L_x_4118:
[----:B------:R-:W-:Y:S05]  /*a560*/  BSYNC.RECONVERGENT B2 ;  /* 0x0000000000027941 */ /* 0x000fea0003800200 */
.L_x_4117:
        /* <DEDUP_REMOVED lines=9> */
.L_x_4104:
[----:B------:R-:W-:Y:S05]  /*a600*/  BSYNC.RECONVERGENT B1 ;  /* 0x0000000000017941 */ /* 0x000fea0003800200 */
.L_x_4103:
[----:B------:R-:W-:Y:S01]  /*a610*/  ISETP.NE.AND P0, PT, R21, RZ, PT ;  /* 0x000000ff1500720c */ /* 0x000fe20003f05270 */
[----:B01234-:R-:W-:Y:S01]  /*a620*/  VIADD R28, R28, 0x24 ;  /* 0x000000241c1c7836 */ /* 0x01ffe20000000000 */
[----:B------:R-:W-:-:S11]  /*a630*/  LOP3.LUT R5, R2, R5, R11, 0xfe, !PT ;  /* 0x0000000502057212 */ /* 0x000fd600078efe0b */
[----:B------:R-:W-:Y:S05]  /*a640*/  @P0 BRA `(.L_x_4119) ;  /* 0xffffffe000680947 */ /* 0x000fea000383ffff */
[----:B------:R-:W-:-:S13]  /*a650*/  ISETP.NE.AND P0, PT, R5, 0x3, PT ;  /* 0x000000030500780c */ /* 0x000fda0003f05270 */
[----:B------:R-:W-:Y:S05]  /*a660*/  @!P0 BRA `(.L_x_3957) ;  /* 0x0000009000c88947 */ /* 0x000fea0003800000 */
[----:B------:R-:W-:-:S07]  /*a670*/  IMAD.MOV.U32 R7, RZ, RZ, RZ ;  /* 0x000000ffff077224 */ /* 0x000fce00078e00ff */
.L_x_4174:
        /* <DEDUP_REMOVED lines=64> */
.L_x_4121:
[----:B------:R-:W-:Y:S05]  /*aa80*/  BSYNC.RECONVERGENT B1 ;  /* 0x0000000000017941 */ /* 0x000fea0003800200 */
.L_x_4120:
        /* <DEDUP_REMOVED lines=13> */
.L_x_4123:
[----:B------:R-:W-:Y:S05]  /*ab60*/  BSYNC.RECONVERGENT B1 ;  /* 0x0000000000017941 */ /* 0x000fea0003800200 */
.L_x_4122:
        /* <DEDUP_REMOVED lines=12> */
.L_x_4125:
[----:B------:R-:W-:Y:S05]  /*ac30*/  BSYNC.RECONVERGENT B1 ;  /* 0x0000000000017941 */ /* 0x000fea0003800200 */
.L_x_4124:
        /* <DEDUP_REMOVED lines=12> */
.L_x_4127:
[----:B------:R-:W-:Y:S05]  /*ad00*/  BSYNC.RECONVERGENT B1 ;  /* 0x0000000000017941 */ /* 0x000fea0003800200 */
.L_x_4126:
        /* <DEDUP_REMOVED lines=11> */
.L_x_4129:
[----:B------:R-:W-:Y:S05]  /*adc0*/  BSYNC.RECONVERGENT B1 ;  /* 0x0000000000017941 */ /* 0x000fea0003800200 */
.L_x_4128:
        /* <DEDUP_REMOVED lines=11> */
.L_x_4131:
[----:B------:R-:W-:Y:S05]  /*ae80*/  BSYNC.RECONVERGENT B1 ;  /* 0x0000000000017941 */ /* 0x000fea0003800200 */
.L_x_4130:
        /* <DEDUP_REMOVED lines=11> */
.L_x_4133:
[----:B------:R-:W-:Y:S05]  /*af40*/  BSYNC.RECONVERGENT B1 ;  /* 0x0000000000017941 */ /* 0x000fea0003800200 */
.L_x_4132:
        /* <DEDUP_REMOVED lines=11> */
.L_x_4135:
[----:B------:R-:W-:Y:S05]  /*b000*/  BSYNC.RECONVERGENT B1 ;  /* 0x0000000000017941 */ /* 0x000fea0003800200 */
.L_x_4134:
        /* <DEDUP_REMOVED lines=11> */
.L_x_4137:
[----:B------:R-:W-:Y:S05]  /*b0c0*/  BSYNC.RECONVERGENT B1 ;  /* 0x0000000000017941 */ /* 0x000fea0003800200 */
.L_x_4136:
        /* <DEDUP_REMOVED lines=11> */
.L_x_4139:
[----:B------:R-:W-:Y:S05]  /*b180*/  BSYNC.RECONVERGENT B1 ;  /* 0x0000000000017941 */ /* 0x000fea0003800200 */
.L_x_4138:
        /* <DEDUP_REMOVED lines=27> */
.L_x_4141:
[----:B------:R-:W-:Y:S05]  /*b340*/  BSYNC.RECONVERGENT B1 ;  /* 0x0000000000017941 */ /* 0x000fea0003800200 */
.L_x_4140:
        /* <DEDUP_REMOVED lines=17> */
.L_x_4143:
[----:B------:R-:W-:Y:S05]  /*b460*/  BSYNC.RECONVERGENT B1 ;  /* 0x0000000000017941 */ /* 0x000fea0003800200 */
.L_x_4142:
        /* <DEDUP_REMOVED lines=17> */
.L_x_4145:
[----:B------:R-:W-:Y:S05]  /*b580*/  BSYNC.RECONVERGENT B1 ;  /* 0x0000000000017941 */ /* 0x000fea0003800200 */
.L_x_4144:
        /* <DEDUP_REMOVED lines=17> */
.L_x_4147:
[----:B------:R-:W-:Y:S05]  /*b6a0*/  BSYNC.RECONVERGENT B1 ;  /* 0x0000000000017941 */ /* 0x000fea0003800200 */
.L_x_4146:
        /* <DEDUP_REMOVED lines=17> */
.L_x_4149:
[----:B------:R-:W-:Y:S05]  /*b7c0*/  BSYNC.RECONVERGENT B1 ;  /* 0x0000000000017941 */ /* 0x000fea0003800200 */
.L_x_4148:
        /* <DEDUP_REMOVED lines=17> */
.L_x_4151:
[----:B------:R-:W-:Y:S05]  /*b8e0*/  BSYNC.RECONVERGENT B1 ;  /* 0x0000000000017941 */ /* 0x000fea0003800200 */
.L_x_4150:
        /* <DEDUP_REMOVED lines=17> */
.L_x_4153:
[----:B------:R-:W-:Y:S05]  /*ba00*/  BSYNC.RECONVERGENT B1 ;  /* 0x0000000000017941 */ /* 0x000fea0003800200 */
.L_x_4152:
        /* <DEDUP_REMOVED lines=17> */
.L_x_4155:
[----:B------:R-:W-:Y:S05]  /*bb20*/  BSYNC.RECONVERGENT B1 ;  /* 0x0000000000017941 */ /* 0x000fea0003800200 */
.L_x_4154:
        /* <DEDUP_REMOVED lines=19> */
.L_x_4157:
[----:B------:R-:W-:Y:S05]  /*bc60*/  BSYNC.RECONVERGENT B1 ;  /* 0x0000000000017941 */ /* 0x000fea0003800200 */
.L_x_4156:
        /* <DEDUP_REMOVED lines=42> */
.L_x_4161:
[----:B------:R-:W-:Y:S05]  /*bf10*/  BSYNC.RECONVERGENT B2 ;  /* 0x0000000000027941 */ /* 0x000fea0003800200 */
.L_x_4160:
        /* <DEDUP_REMOVED lines=13> */
.L_x_4163:
[----:B------:R-:W-:Y:S05]  /*bff0*/  BSYNC.RECONVERGENT B2 ;  /* 0x0000000000027941 */ /* 0x000fea0003800200 */
.L_x_4162:
        /* <DEDUP_REMOVED lines=18> */
.L_x_4165:
[----:B------:R-:W-:Y:S05]  /*c120*/  BSYNC.RECONVERGENT B2 ;  /* 0x0000000000027941 */ /* 0x000fea0003800200 */
.L_x_4164:
        /* <DEDUP_REMOVED lines=12> */
.L_x_4167:
[----:B------:R-:W-:Y:S05]  /*c1f0*/  BSYNC.RECONVERGENT B2 ;  /* 0x0000000000027941 */ /* 0x000fea0003800200 */
.L_x_4166:
        /* <DEDUP_REMOVED lines=10> */
.L_x_4169:
[----:B------:R-:W-:Y:S05]  /*c2a0*/  BSYNC.RECONVERGENT B2 ;  /* 0x0000000000027941 */ /* 0x000fea0003800200 */
.L_x_4168:
        /* <DEDUP_REMOVED lines=13> */
.L_x_4171:
[----:B------:R-:W-:Y:S05]  /*c380*/  BSYNC.RECONVERGENT B2 ;  /* 0x0000000000027941 */ /* 0x000fea0003800200 */
.L_x_4170:
        /* <DEDUP_REMOVED lines=10> */
.L_x_4173:
[----:B------:R-:W-:Y:S05]  /*c430*/  BSYNC.RECONVERGENT B2 ;  /* 0x0000000000027941 */ /* 0x000fea0003800200 */
.L_x_4172:
        /* <DEDUP_REMOVED lines=9> */
.L_x_4159:
[----:B------:R-:W-:Y:S05]  /*c4d0*/  BSYNC.RECONVERGENT B1 ;  /* 0x0000000000017941 */ /* 0x000fea0003800200 */
.L_x_4158:
[----:B------:R-:W-:Y:S02]  /*c4e0*/  ISETP.NE.AND P0, PT, R21, RZ, PT ;  /* 0x000000ff1500720c */ /* 0x000fe40003f05270 */
[----:B------:R-:W-:-:S11]  /*c4f0*/  LOP3.LUT R5, R2, R5, R11, 0xfe, !PT ;  /* 0x0000000502057212 */ /* 0x000fd600078efe0b */
[----:B------:R-:W-:Y:S05]  /*c500*/  @P0 BRA `(.L_x_4174) ;  /* 0xffffffe0005c0947 */ /* 0x000fea000383ffff */
[----:B------:R-:W-:-:S13]  /*c510*/  ISETP.NE.AND P0, PT, R5, 0x3, PT ;  /* 0x000000030500780c */ /* 0x000fda0003f05270 */
[----:B------:R-:W-:Y:S05]  /*c520*/  @!P0 BRA `(.L_x_3957) ;  /* 0x0000007400188947 */ /* 0x000fea0003800000 */
[----:B------:R-:W-:-:S07]  /*c530*/  IMAD.MOV.U32 R7, RZ, RZ, RZ ;  /* 0x000000ffff077224 */ /* 0x000fce00078e00ff */
.L_x_4228:
[C---:B------:R-:W-:Y:S02]  /*c540*/  IMAD R30, R7.reuse, 0x24, R6 ;  /* 0x00000024071e7824 */ /* 0x040fe400078e0206 */
[----:B------:R-:W-:Y:S02]  /*c550*/  VIADD R7, R7, 0x3 ;  /* 0x0000000307077836 */ /* 0x000fe40000000000 */
[----:B01234-:R-:W-:-:S03]  /*c560*/  IMAD.MOV.U32 R8, RZ, RZ, RZ ;  /* 0x000000ffff087224 */ /* 0x01ffc600078e00ff */
[----:B------:R-:W-:-:S04]  /*c570*/  ISETP.GE.U32.AND P0, PT, R7, 0x9, PT ;  /* 0x000000090700780c */ /* 0x000fc80003f06070 */
[----:B------:R-:W-:-:S09]  /*c580*/  P2R R21, PR, RZ, 0x1 ;  /* 0x00000001ff157803 */ /* 0x000fd20000000000 */
.L_x_4227:
        /* <DEDUP_REMOVED lines=73> */
.L_x_4176:
[----:B------:R-:W-:Y:S05]  /*ca20*/  BSYNC.RECONVERGENT B1 ;  /* 0x0000000000017941 */ /* 0x000fea0003800200 */
.L_x_4175:
        /* <DEDUP_REMOVED lines=12> */
.L_x_4178:
[----:B------:R-:W-:Y:S05]  /*caf0*/  BSYNC.RECONVERGENT B1 ;  /* 0x0000000000017941 */ /* 0x000fea0003800200 */
.L_x_4177:
        /* <DEDUP_REMOVED lines=12> */
.L_x_4180:
[----:B------:R-:W-:Y:S05]  /*cbc0*/  BSYNC.RECONVERGENT B1 ;  /* 0x0000000000017941 */ /* 0x000fea0003800200 */
.L_x_4179:
        /* <DEDUP_REMOVED lines=12> */
.L_x_4182:
[----:B------:R-:W-:Y:S05]  /*cc90*/  BSYNC.RECONVERGENT B1 ;  /* 0x0000000000017941 */ /* 0x000fea0003800200 */
.L_x_4181:
        /* <DEDUP_REMOVED lines=11> */
.L_x_4184:
[----:B------:R-:W-:Y:S05]  /*cd50*/  BSYNC.RECONVERGENT B1 ;  /* 0x0000000000017941 */ /* 0x000fea0003800200 */
.L_x_4183:
        /* <DEDUP_REMOVED lines=11> */
.L_x_4186:
[----:B------:R-:W-:Y:S05]  /*ce10*/  BSYNC.RECONVERGENT B1 ;  /* 0x0000000000017941 */ /* 0x000fea0003800200 */
.L_x_4185:
        /* <DEDUP_REMOVED lines=11> */
.L_x_4188:
[----:B------:R-:W-:Y:S05]  /*ced0*/  BSYNC.RECONVERGENT B1 ;  /* 0x0000000000017941 */ /* 0x000fea0003800200 */
.L_x_4187:
        /* <DEDUP_REMOVED lines=11> */
.L_x_4190:
[----:B------:R-:W-:Y:S05]  /*cf90*/  BSYNC.RECONVERGENT B1 ;  /* 0x0000000000017941 */ /* 0x000fea0003800200 */
.L_x_4189:
        /* <DEDUP_REMOVED lines=11> */
.L_x_4192:
[----:B------:R-:W-:Y:S05]  /*d050*/  BSYNC.RECONVERGENT B1 ;  /* 0x0000000000017941 */ /* 0x000fea0003800200 */
.L_x_4191:
        /* <DEDUP_REMOVED lines=27> */
.L_x_4194:
[----:B------:R-:W-:Y:S05]  /*d210*/  BSYNC.RECONVERGENT B1 ;  /* 0x0000000000017941 */ /* 0x000fea0003800200 */
.L_x_4193:
        /* <DEDUP_REMOVED lines=17> */
.L_x_4196:
[----:B------:R-:W-:Y:S05]  /*d330*/  BSYNC.RECONVERGENT B1 ;  /* 0x0000000000017941 */ /* 0x000fea0003800200 */
.L_x_4195:
        /* <DEDUP_REMOVED lines=17> */
.L_x_4198:
[----:B------:R-:W-:Y:S05]  /*d450*/  BSYNC.RECONVERGENT B1 ;  /* 0x0000000000017941 */ /* 0x000fea0003800200 */
.L_x_4197:
        /* <DEDUP_REMOVED lines=17> */
.L_x_4200:
[----:B------:R-:W-:Y:S05]  /*d570*/  BSYNC.RECONVERGENT B1 ;  /* 0x0000000000017941 */ /* 0x000fea0003800200 */
.L_x_4199:
        /* <DEDUP_REMOVED lines=17> */
.L_x_4202:
[----:B------:R-:W-:Y:S05]  /*d690*/  BSYNC.RECONVERGENT B1 ;  /* 0x0000000000017941 */ /* 0x000fea0003800200 */
.L_x_4201:
        /* <DEDUP_REMOVED lines=17> */
.L_x_4204:
[----:B------:R-:W-:Y:S05]  /*d7b0*/  BSYNC.RECONVERGENT B1 ;  /* 0x0000000000017941 */ /* 0x000fea0003800200 */
.L_x_4203:
        /* <DEDUP_REMOVED lines=17> */
.L_x_4206:
[----:B------:R-:W-:Y:S05]  /*d8d0*/  BSYNC.RECONVERGENT B1 ;  /* 0x0000000000017941 */ /* 0x000fea0003800200 */
.L_x_4205:
        /* <DEDUP_REMOVED lines=17> */
.L_x_4208:
[----:B------:R-:W-:Y:S05]  /*d9f0*/  BSYNC.RECONVERGENT B1 ;  /* 0x0000000000017941 */ /* 0x000fea0003800200 */
.L_x_4207:
        /* <DEDUP_REMOVED lines=17> */
.L_x_4210:
[----:B------:R-:W-:Y:S05]  /*db10*/  BSYNC.RECONVERGENT B1 ;  /* 0x0000000000017941 */ /* 0x000fea0003800200 */
.L_x_4209:
        /* <DEDUP_REMOVED lines=41> */
.L_x_4214:
[----:B------:R-:W-:Y:S05]  /*ddb0*/  BSYNC.RECONVERGENT B2 ;  /* 0x0000000000027941 */ /* 0x000fea0003800200 */
.L_x_4213:
        /* <DEDUP_REMOVED lines=13> */
.L_x_4216:
[----:B------:R-:W-:Y:S05]  /*de90*/  BSYNC.RECONVERGENT B2 ;  /* 0x0000000000027941 */ /* 0x000fea0003800200 */
.L_x_4215:
        /* <DEDUP_REMOVED lines=18> */
.L_x_4218:
[----:B------:R-:W-:Y:S05]  /*dfc0*/  BSYNC.RECONVERGENT B2 ;  /* 0x0000000000027941 */ /* 0x000fea0003800200 */
.L_x_4217:
        /* <DEDUP_REMOVED lines=12> */
.L_x_4220:
[----:B------:R-:W-:Y:S05]  /*e090*/  BSYNC.RECONVERGENT B2 ;  /* 0x0000000000027941 */ /* 0x000fea0003800200 */
.L_x_4219:
        /* <DEDUP_REMOVED lines=12> */
.L_x_4222:
[----:B------:R-:W-:Y:S05]  /*e160*/  BSYNC.RECONVERGENT B2 ;  /* 0x0000000000027941 */ /* 0x000fea0003800200 */
.L_x_4221:
        /* <DEDUP_REMOVED lines=13> */
.L_x_4224:
[----:B------:R-:W-:Y:S05]  /*e240*/  BSYNC.RECONVERGENT B2 ;  /* 0x0000000000027941 */ /* 0x000fea0003800200 */
.L_x_4223:
        /* <DEDUP_REMOVED lines=10> */
.L_x_4226:
[----:B------:R-:W-:Y:S05]  /*e2f0*/  BSYNC.RECONVERGENT B2 ;  /* 0x0000000000027941 */ /* 0x000fea0003800200 */
.L_x_4225:
        /* <DEDUP_REMOVED lines=9> */
.L_x_4212:
[----:B------:R-:W-:Y:S05]  /*e390*/  BSYNC.RECONVERGENT B1 ;  /* 0x0000000000017941 */ /* 0x000fea0003800200 */
.L_x_4211:
        /* <DEDUP_REMOVED lines=9> */
.L_x_4281:
        /* <DEDUP_REMOVED lines=74> */
.L_x_4230:
[----:B------:R-:W-:Y:S05]  /*e8d0*/  BSYNC.RECONVERGENT B1 ;  /* 0x0000000000017941 */ /* 0x000fea0003800200 */
.L_x_4229:
        /* <DEDUP_REMOVED lines=12> */
.L_x_4232:
[----:B------:R-:W-:Y:S05]  /*e9a0*/  BSYNC.RECONVERGENT B1 ;  /* 0x0000000000017941 */ /* 0x000fea0003800200 */
.L_x_4231:
        /* <DEDUP_REMOVED lines=12> */
.L_x_4234:
[----:B------:R-:W-:Y:S05]  /*ea70*/  BSYNC.RECONVERGENT B1 ;  /* 0x0000000000017941 */ /* 0x000fea0003800200 */
.L_x_4233:
        /* <DEDUP_REMOVED lines=11> */
.L_x_4236:
[----:B------:R-:W-:Y:S05]  /*eb30*/  BSYNC.RECONVERGENT B1 ;  /* 0x0000000000017941 */ /* 0x000fea0003800200 */
.L_x_4235:
        /* <DEDUP_REMOVED lines=11> */
.L_x_4238:
[----:B------:R-:W-:Y:S05]  /*ebf0*/  BSYNC.RECONVERGENT B1 ;  /* 0x0000000000017941 */ /* 0x000fea0003800200 */
.L_x_4237:
        /* <DEDUP_REMOVED lines=11> */
.L_x_4240:
[----:B------:R-:W-:Y:S05]  /*ecb0*/  BSYNC.RECONVERGENT B1 ;  /* 0x0000000000017941 */ /* 0x000fea0003800200 */
.L_x_4239:
        /* <DEDUP_REMOVED lines=11> */
.L_x_4242:
[----:B------:R-:W-:Y:S05]  /*ed70*/  BSYNC.RECONVERGENT B1 ;  /* 0x0000000000017941 */ /* 0x000fea0003800200 */
.L_x_4241:
        /* <DEDUP_REMOVED lines=11> */
.L_x_4244:
[----:B------:R-:W-:Y:S05]  /*ee30*/  BSYNC.RECONVERGENT B1 ;  /* 0x0000000000017941 */ /* 0x000fea0003800200 */
.L_x_4243:
        /* <DEDUP_REMOVED lines=11> */
.L_x_4246:
[----:B------:R-:W-:Y:S05]  /*eef0*/  BSYNC.RECONVERGENT B1 ;  /* 0x0000000000017941 */ /* 0x000fea0003800200 */
.L_x_4245:
        /* <DEDUP_REMOVED lines=27> */
.L_x_4248:
[----:B------:R-:W-:Y:S05]  /*f0b0*/  BSYNC.RECONVERGENT B1 ;  /* 0x0000000000017941 */ /* 0x000fea0003800200 */
.L_x_4247:
        /* <DEDUP_REMOVED lines=17> */
.L_x_4250:
[----:B------:R-:W-:Y:S05]  /*f1d0*/  BSYNC.RECONVERGENT B1 ;  /* 0x0000000000017941 */ /* 0x000fea0003800200 */
.L_x_4249:
        /* <DEDUP_REMOVED lines=17> */
.L_x_4252:
[----:B------:R-:W-:Y:S05]  /*f2f0*/  BSYNC.RECONVERGENT B1 ;  /* 0x0000000000017941 */ /* 0x000fea0003800200 */
.L_x_4251:
        /* <DEDUP_REMOVED lines=17> */
.L_x_4254:
[----:B------:R-:W-:Y:S05]  /*f410*/  BSYNC.RECONVERGENT B1 ;  /* 0x0000000000017941 */ /* 0x000fea0003800200 */
.L_x_4253:
        /* <DEDUP_REMOVED lines=17> */
.L_x_4256:
[----:B------:R-:W-:Y:S05]  /*f530*/  BSYNC.RECONVERGENT B1 ;  /* 0x0000000000017941 */ /* 0x000fea0003800200 */
.L_x_4255:
        /* <DEDUP_REMOVED lines=17> */
.L_x_4258:
[----:B------:R-:W-:Y:S05]  /*f650*/  BSYNC.RECONVERGENT B1 ;  /* 0x0000000000017941 */ /* 0x000fea0003800200 */
.L_x_4257:
        /* <DEDUP_REMOVED lines=17> */
.L_x_4260:
[----:B------:R-:W-:Y:S05]  /*f770*/  BSYNC.RECONVERGENT B1 ;  /* 0x0000000000017941 */ /* 0x000fea0003800200 */
.L_x_4259:
        /* <DEDUP_REMOVED lines=17> */
.L_x_4262:
[----:B------:R-:W-:Y:S05]  /*f890*/  BSYNC.RECONVERGENT B1 ;  /* 0x0000000000017941 */ /* 0x000fea0003800200 */
.L_x_4261:
        /* <DEDUP_REMOVED lines=19> */
.L_x_4264:
[----:B------:R-:W-:Y:S05]  /*f9d0*/  BSYNC.RECONVERGENT B1 ;  /* 0x0000000000017941 */ /* 0x000fea0003800200 */
.L_x_4263:
        /* <DEDUP_REMOVED lines=42> */
.L_x_4268:
[----:B------:R-:W-:Y:S05]  /*fc80*/  BSYNC.RECONVERGENT B2 ;  /* 0x0000000000027941 */ /* 0x000fea0003800200 */
.L_x_4267:
        /* <DEDUP_REMOVED lines=13> */
.L_x_4270:
[----:B------:R-:W-:Y:S05]  /*fd60*/  BSYNC.RECONVERGENT B2 ;  /* 0x0000000000027941 */ /* 0x000fea0003800200 */
.L_x_4269:
        /* <DEDUP_REMOVED lines=18> */
.L_x_4272:
[----:B------:R-:W-:Y:S05]  /*fe90*/  BSYNC.RECONVERGENT B2 ;  /* 0x0000000000027941 */ /* 0x000fea0003800200 */
.L_x_4271:
        /* <DEDUP_REMOVED lines=12> */
.L_x_4274:
[----:B------:R-:W-:Y:S05]  /*ff60*/  BSYNC.RECONVERGENT B2 ;  /* 0x0000000000027941 */ /* 0x000fea0003800200 */
.L_x_4273:
        /* <DEDUP_REMOVED lines=10> */
.L_x_4276:
[----:B------:R-:W-:Y:S05]  /*10010*/  BSYNC.RECONVERGENT B2 ;  /* 0x0000000000027941 */ /* 0x000fea0003800200 */
.L_x_4275:
        /* <DEDUP_REMOVED lines=13> */
.L_x_4278:
[----:B------:R-:W-:Y:S05]  /*100f0*/  BSYNC.RECONVERGENT B2 ;  /* 0x0000000000027941 */ /* 0x000fea0003800200 */
.L_x_4277:
        /* <DEDUP_REMOVED lines=10> */
.L_x_4280:
[----:B------:R-:W-:Y:S05]  /*101a0*/  BSYNC.RECONVERGENT B2 ;  /* 0x0000000000027941 */ /* 0x000fea0003800200 */
.L_x_4279:
        /* <DEDUP_REMOVED lines=9> */
.L_x_4266:
[----:B------:R-:W-:Y:S05]  /*10240*/  BSYNC.RECONVERGENT B1 ;  /* 0x0000000000017941 */ /* 0x000fea0003800200 */
.L_x_4265:
[----:B------:R-:W-:Y:S01]  /*10250*/  ISETP.NE.AND P0, PT, R21, RZ, PT ;  /* 0x000000ff1500720c */ /* 0x000fe20003f05270 */
[----:B01234-:R-:W-:Y:S01]  /*10260*/  VIADD R4, R4, 0x24 ;  /* 0x0000002404047836 */ /* 0x01ffe20000000000 */
[----:B------:R-:W-:-:S11]  /*10270*/  LOP3.LUT R5, R2, R5, R11, 0xfe, !PT ;  /* 0x0000000502057212 */ /* 0x000fd600078efe0b */
[----:B------:R-:W-:Y:S05]  /*10280*/  @P0 BRA `(.L_x_4281) ;  /* 0xffffffe000680947 */ /* 0x000fea000383ffff */
[----:B------:R-:W-:-:S13]  /*10290*/  ISETP.NE.AND P0, PT, R5, 0x3, PT ;  /* 0x000000030500780c */ /* 0x000fda0003f05270 */
[----:B------:R-:W-:Y:S05]  /*102a0*/  @!P0 BRA `(.L_x_3957) ;  /* 0x0000003400b88947 */ /* 0x000fea0003800000 */
[----:B------:R-:W-:-:S07]  /*102b0*/  IMAD.MOV.U32 R7, RZ, RZ, RZ ;  /* 0x000000ffff077224 */ /* 0x000fce00078e00ff */
.L_x_4336:
        /* <DEDUP_REMOVED lines=64> */
.L_x_4283:
[----:B------:R-:W-:Y:S05]  /*106c0*/  BSYNC.RECONVERGENT B1 ;  /* 0x0000000000017941 */ /* 0x000fea0003800200 */
.L_x_4282:
        /* <DEDUP_REMOVED lines=13> */
.L_x_4285:
[----:B------:R-:W-:Y:S05]  /*107a0*/  BSYNC.RECONVERGENT B1 ;  /* 0x0000000000017941 */ /* 0x000fea0003800200 */
.L_x_4284:
        /* <DEDUP_REMOVED lines=12> */
.L_x_4287:
[----:B------:R-:W-:Y:S05]  /*10870*/  BSYNC.RECONVERGENT B1 ;  /* 0x0000000000017941 */ /* 0x000fea0003800200 */
.L_x_4286:
        /* <DEDUP_REMOVED lines=12> */
.L_x_4289:
[----:B------:R-:W-:Y:S05]  /*10940*/  BSYNC.RECONVERGENT B1 ;  /* 0x0000000000017941 */ /* 0x000fea0003800200 */
.L_x_4288:
        /* <DEDUP_REMOVED lines=11> */
.L_x_4291:
[----:B------:R-:W-:Y:S05]  /*10a00*/  BSYNC.RECONVERGENT B1 ;  /* 0x0000000000017941 */ /* 0x000fea0003800200 */
.L_x_4290:
        /* <DEDUP_REMOVED lines=11> */
.L_x_4293:
[----:B------:R-:W-:Y:S05]  /*10ac0*/  BSYNC.RECONVERGENT B1 ;  /* 0x0000000000017941 */ /* 0x000fea0003800200 */
.L_x_4292:
        /* <DEDUP_REMOVED lines=11> */
.L_x_4295:
[----:B------:R-:W-:Y:S05]  /*10b80*/  BSYNC.RECONVERGENT B1 ;  /* 0x0000000000017941 */ /* 0x000fea0003800200 */
.L_x_4294:
        /* <DEDUP_REMOVED lines=11> */
.L_x_4297:
[----:B------:R-:W-:Y:S05]  /*10c40*/  BSYNC.RECONVERGENT B1 ;  /* 0x0000000000017941 */ /* 0x000fea0003800200 */
.L_x_4296:
        /* <DEDUP_REMOVED lines=11> */
.L_x_4299:
[----:B------:R-:W-:Y:S05]  /*10d00*/  BSYNC.RECONVERGENT B1 ;  /* 0x0000000000017941 */ /* 0x000fea0003800200 */
.L_x_4298:
        /* <DEDUP_REMOVED lines=11> */
.L_x_4301:
[----:B------:R-:W-:Y:S05]  /*10dc0*/  BSYNC.RECONVERGENT B1 ;  /* 0x0000000000017941 */ /* 0x000fea0003800200 */
.L_x_4300:
        /* <DEDUP_REMOVED lines=27> */
.L_x_4303:
[----:B------:R-:W-:Y:S05]  /*10f80*/  BSYNC.RECONVERGENT B1 ;  /* 0x0000000000017941 */ /* 0x000fea0003800200 */
.L_x_4302:
        /* <DEDUP_REMOVED lines=17> */
.L_x_4305:
[----:B------:R-:W-:Y:S05]  /*110a0*/  BSYNC.RECONVERGENT B1 ;  /* 0x0000000000017941 */ /* 0x000fea0003800200 */
.L_x_4304:
        /* <DEDUP_REMOVED lines=17> */
.L_x_4307:
[----:B------:R-:W-:Y:S05]  /*111c0*/  BSYNC.RECONVERGENT B1 ;  /* 0x0000000000017941 */ /* 0x000fea0003800200 */
.L_x_4306:
        /* <DEDUP_REMOVED lines=17> */
.L_x_4309:
[----:B------:R-:W-:Y:S05]  /*112e0*/  BSYNC.RECONVERGENT B1 ;  /* 0x0000000000017941 */ /* 0x000fea0003800200 */
.L_x_4308:
        /* <DEDUP_REMOVED lines=17> */
.L_x_4311:
[----:B------:R-:W-:Y:S05]  /*11400*/  BSYNC.RECONVERGENT B1 ;  /* 0x0000000000017941 */ /* 0x000fea0003800200 */
.L_x_4310:
        /* <DEDUP_REMOVED lines=17> */
.L_x_4313:
[----:B------:R-:W-:Y:S05]  /*11520*/  BSYNC.RECONVERGENT B1 ;  /* 0x0000000000017941 */ /* 0x000fea0003800200 */
.L_x_4312:
        /* <DEDUP_REMOVED lines=17> */
.L_x_4315:
[----:B------:R-:W-:Y:S05]  /*11640*/  BSYNC.RECONVERGENT B1 ;  /* 0x0000000000017941 */ /* 0x000fea0003800200 */
.L_x_4314:
        /* <DEDUP_REMOVED lines=17> */
.L_x_4317:
[----:B------:R-:W-:Y:S05]  /*11760*/  BSYNC.RECONVERGENT B1 ;  /* 0x0000000000017941 */ /* 0x000fea0003800200 */
.L_x_4316:
        /* <DEDUP_REMOVED lines=19> */
.L_x_4319:
[----:B------:R-:W-:Y:S05]  /*118a0*/  BSYNC.RECONVERGENT B1 ;  /* 0x0000000000017941 */ /* 0x000fea0003800200 */
.L_x_4318:
        /* <DEDUP_REMOVED lines=42> */
.L_x_4323:
[----:B------:R-:W-:Y:S05]  /*11b50*/  BSYNC.RECONVERGENT B2 ;  /* 0x0000000000027941 */ /* 0x000fea0003800200 */
.L_x_4322:
        /* <DEDUP_REMOVED lines=13> */
.L_x_4325:
[----:B------:R-:W-:Y:S05]  /*11c30*/  BSYNC.RECONVERGENT B2 ;  /* 0x0000000000027941 */ /* 0x000fea0003800200 */
.L_x_4324:
        /* <DEDUP_REMOVED lines=18> */
.L_x_4327:
[----:B------:R-:W-:Y:S05]  /*11d60*/  BSYNC.RECONVERGENT B2 ;  /* 0x0000000000027941 */ /* 0x000fea0003800200 */
.L_x_4326:
        /* <DEDUP_REMOVED lines=12> */
.L_x_4329:
[----:B------:R-:W-:Y:S05]  /*11e30*/  BSYNC.RECONVERGENT B2 ;  /* 0x0000000000027941 */ /* 0x000fea0003800200 */
.L_x_4328:
        /* <DEDUP_REMOVED lines=10> */
.L_x_4331:
[----:B------:R-:W-:Y:S05]  /*11ee0*/  BSYNC.RECONVERGENT B2 ;  /* 0x0000000000027941 */ /* 0x000fea0003800200 */
.L_x_4330:
        /* <DEDUP_REMOVED lines=13> */
.L_x_4333:
[----:B------:R-:W-:Y:S05]  /*11fc0*/  BSYNC.RECONVERGENT B2 ;  /* 0x0000000000027941 */ /* 0x000fea0003800200 */
.L_x_4332:
        /* <DEDUP_REMOVED lines=10> */
.L_x_4335:
[----:B------:R-:W-:Y:S05]  /*12070*/  BSYNC.RECONVERGENT B2 ;  /* 0x0000000000027941 */ /* 0x000fea0003800200 */
.L_x_4334:
        /* <DEDUP_REMOVED lines=9> */
.L_x_4321:
[----:B------:R-:W-:Y:S05]  /*12110*/  BSYNC.RECONVERGENT B1 ;  /* 0x0000000000017941 */ /* 0x000fea0003800200 */
.L_x_4320:
[----:B------:R-:W-:Y:S02]  /*12120*/  ISETP.NE.AND P0, PT, R21, RZ, PT ;  /* 0x000000ff1500720c */ /* 0x000fe40003f05270 */
[----:B------:R-:W-:-:S11]  /*12130*/  LOP3.LUT R5, R2, R5, R11, 0xfe, !PT ;  /* 0x0000000502057212 */ /* 0x000fd600078efe0b */
[----:B------:R-:W-:Y:S05]  /*12140*/  @P0 BRA `(.L_x_4336) ;  /* 0xffffffe0005c0947 */ /* 0x000fea000383ffff */
[----:B------:R-:W-:-:S13]  /*12150*/  ISETP.NE.AND P0, PT, R5, 0x3, PT ;  /* 0x000000030500780c */ /* 0x000fda0003f05270 */
[----:B------:R-:W-:Y:S05]  /*12160*/  @!P0 BRA `(.L_x_3957) ;  /* 0x0000001800088947 */ /* 0x000fea0003800000 */
[----:B------:R-:W-:-:S07]  /*12170*/  IMAD.MOV.U32 R5, RZ, RZ, RZ ;  /* 0x000000ffff057224 */ /* 0x000fce00078e00ff */
.L_x_4360:
[C---:B------:R-:W-:Y:S02]  /*12180*/  IMAD R21, R5.reuse, 0x24, R6 ;  /* 0x0000002405157824 */ /* 0x040fe400078e0206 */
[----:B------:R-:W-:Y:S02]  /*12190*/  VIADD R5, R5, 0x3 ;  /* 0x0000000305057836 */ /* 0x000fe40000000000 */
[----:B------:R-:W-:-:S03]  /*121a0*/  IMAD.MOV.U32 R2, RZ, RZ, RZ ;  /* 0x000000ffff027224 */ /* 0x000fc600078e00ff */
[----:B-12-4-:R-:W-:-:S13]  /*121b0*/  ISETP.GE.U32.AND P5, PT, R5, 0x9, PT ;  /* 0x000000090500780c */ /* 0x016fda0003fa6070 */
.L_x_4359:
[----:B------:R-:W5:Y:S04]  /*121c0*/  LDL R8, [R21+-0x4] ;  /* 0xfffffc0015087983 */ /* 0x000f680000100800 */
[----:B------:R-:W0:Y:S04]  /*121d0*/  LDL R0, [R21+-0x28] ;  /* 0xffffd80015007983 */ /* 0x000e280000100800 */
[----:B--2---:R-:W2:Y:S04]  /*121e0*/  LDL R10, [R21+0x20] ;  /* 0x00002000150a7983 */ /* 0x004ea80000100800 */
[----:B------:R-:W2:Y:S04]  /*121f0*/  LDL R12, [R21+-0x24] ;  /* 0xffffdc00150c7983 */ /* 0x000ea80000100800 */
[----:B------:R-:W2:Y:S04]  /*12200*/  LDL R14, [R21] ;  /* 0x00000000150e7983 */ /* 0x000ea80000100800 */
[----:B------:R-:W2:Y:S04]  /*12210*/  LDL R16, [R21+0x24] ;  /* 0x0000240015107983 */ /* 0x000ea80000100800 */
[----:B------:R-:W2:Y:S04]  /*12220*/  LDL R18, [R21+-0x20] ;  /* 0xffffe00015127983 */ /* 0x000ea80000100800 */
[----:B------:R-:W2:Y:S04]  /*12230*/  LDL R20, [R21+0x4] ;  /* 0x0000040015147983 */ /* 0x000ea80000100800 */
[----:B------:R-:W2:Y:S01]  /*12240*/  LDL R22, [R21+0x28] ;  /* 0x0000280015167983 */ /* 0x000ea20000100800 */
[----:B------:R-:W-:Y:S01]  /*12250*/  BSSY.RECONVERGENT B1, `(.L_x_4337) ;  /* 0x000002f000017945 */ /* 0x000fe20003800200 */
[----:B-----5:R-:W-:-:S02]  /*12260*/  ISETP.GT.AND P0, PT, R8, -0x1, PT ;  /* 0xffffffff0800780c */ /* 0x020fc40003f04270 */
[----:B01234-:R-:W-:-:S04]  /*12270*/  VIMNMX R4, PT, PT, RZ, R0, PT ;  /* 0x00000000ff047248 */ /* 0x01ffc80003fe0100 */
[----:B------:R-:W-:Y:S02]  /*12280*/  LOP3.LUT R7, R4, 0x7fffffff, RZ, 0xc0, !PT ;  /* 0x7fffffff04077812 */ /* 0x000fe400078ec0ff */
[----:B------:R-:W-:-:S05]  /*12290*/  ISETP.GT.AND P2, PT, R10, -0x1, PT ;  /* 0xffffffff0a00780c */ /* 0x000fca0003f44270 */
[C---:B------:R-:W-:Y:S02]  /*122a0*/  @!P0 LOP3.LUT R4, R8.reuse, 0x7fffffff, RZ, 0xc0, !PT ;  /* 0x7fffffff08048812 */ /* 0x040fe400078ec0ff */
[----:B------:R-:W-:-:S04]  /*122b0*/  @!P0 LOP3.LUT P1, RZ, R8, R7, RZ, 0xc0, !PT ;  /* 0x0000000708ff8212 */ /* 0x000fc8000782c0ff */
[----:B------:R-:W-:Y:S02]  /*122c0*/  @!P0 SEL R4, R4, 0x80000000, !P1 ;  /* 0x8000000004048807 */ /* 0x000fe40004800000 */
[----:B------:R-:W-:Y:S02]  /*122d0*/  ISETP.GT.AND P1, PT, R12, -0x1, PT ;  /* 0xffffffff0c00780c */ /* 0x000fe40003f24270 */
        /* <DEDUP_REMOVED lines=38> */
.L_x_4338:
[----:B------:R-:W-:Y:S05]  /*12540*/  BSYNC.RECONVERGENT B1 ;  /* 0x0000000000017941 */ /* 0x000fea0003800200 */
.L_x_4337:
[----:B-----5:R-:W-:Y:S01]  /*12550*/  ISETP.GE.AND P1, PT, R0, RZ, PT ;  /* 0x000000ff0000720c */ /* 0x020fe20003f26270 */
[----:B------:R-:W-:Y:S01]  /*12560*/  BSSY.RECONVERGENT B1, `(.L_x_4339) ;  /* 0x0000067000017945 */ /* 0x000fe20003800200 */
[----:B------:R-:W-:Y:S02]  /*12570*/  ISETP.GE.AND P4, PT, R8, RZ, PT ;  /* 0x000000ff0800720c */ /* 0x000fe40003f86270 */
[----:B------:R-:W-:Y:S02]  /*12580*/  ISETP.GE.AND P0, PT, R10, RZ, PT ;  /* 0x000000ff0a00720c */ /* 0x000fe40003f06270 */
[----:B------:R-:W-:-:S07]  /*12590*/  ISETP.GE.AND P2, PT, R12, RZ, PT ;  /* 0x000000ff0c00720c */ /* 0x000fce0003f46270 */
[-C--:B------:R-:W-:Y:S02]  /*125a0*/  @P1 LOP3.LUT R4, R0, R7.reuse, RZ, 0x30, !PT ;  /* 0x0000000700041212 */ /* 0x080fe400078e30ff */
[----:B------:R-:W-:Y:S02]  /*125b0*/  @P4 LOP3.LUT R9, R8, R7, RZ, 0x30, !PT ;  /* 0x0000000708094212 */ /* 0x000fe400078e30ff */
[----:B------:R-:W1:Y:S08]  /*125c0*/  @P1 POPC R13, R4 ;  /* 0x00000004000d1309 */ /* 0x000e700000000000 */
[----:B------:R-:W2:Y:S01]  /*125d0*/  @P4 POPC R11, R9 ;  /* 0x00000009000b4309 */ /* 0x000ea20000000000 */
[----:B-1----:R-:W-:-:S02]  /*125e0*/  ISETP.NE.OR P3, PT, R13, 0x1, !P1 ;  /* 0x000000010d00780c */ /* 0x002fc40004f65670 */
[----:B------:R-:W-:-:S05]  /*125f0*/  @P0 LOP3.LUT R13, R10, R7, RZ, 0x30, !PT ;  /* 0x000000070a0d0212 */ /* 0x000fca00078e30ff */
[----:B------:R-:W1:Y:S01]  /*12600*/  @P0 POPC R15, R13 ;  /* 0x0000000d000f0309 */ /* 0x000e620000000000 */
[----:B--2---:R-:W-:Y:S02]  /*12610*/  ISETP.NE.OR P6, PT, R11, 0x1, !P4 ;  /* 0x000000010b00780c */ /* 0x004fe400067c5670 */
[----:B------:R-:W-:-:S03]  /*12620*/  @P2 LOP3.LUT R11, R12, R7, RZ, 0x30, !PT ;  /* 0x000000070c0b2212 */ /* 0x000fc600078e30ff */
        /* <DEDUP_REMOVED lines=15> */
[----:B------:R3:W-:Y:S01]  /*12720*/  @P0 STL [R21+0x20], R13 ;  /* 0x0000200d15000387 */ /* 0x0007e20000100800 */
[----:B------:R-:W-:Y:S02]  /*12730*/  @P0 IMAD.MOV.U32 R10, RZ, RZ, R13 ;  /* 0x000000ffff0a0224 */ /* 0x000fe400078e000d */
[----:B------:R-:W-:Y:S02]  /*12740*/  @P4 LOP3.LUT R17, R16, R7, RZ, 0x30, !PT ;  /* 0x0000000710114212 */ /* 0x000fe400078e30ff */
[----:B------:R-:W-:Y:S02]  /*12750*/  ISETP.GE.AND P0, PT, R18, RZ, PT ;  /* 0x000000ff1200720c */ /* 0x000fe40003f06270 */
[----:B-1----:R-:W1:Y:S03]  /*12760*/  @P4 POPC R9, R17 ;  /* 0x0000001100094309 */ /* 0x002e660000000000 */
[----:B------:R-:W-:-:S02]  /*12770*/  @!P6 LOP3.LUT R11, R11, 0x80000000, RZ, 0xfc, !PT ;  /* 0x800000000b0be812 */ /* 0x000fc400078efcff */
[----:B--2---:R-:W-:-:S03]  /*12780*/  ISETP.NE.OR P6, PT, R19, 0x1, !P3 ;  /* 0x000000011300780c */ /* 0x004fc60005fc5670 */
[----:B------:R-:W2:Y:S01]  /*12790*/  POPC R25, R10 ;  /* 0x0000000a00197309 */ /* 0x000ea20000000000 */
[----:B------:R4:W-:Y:S01]  /*127a0*/  @P2 STL [R21+-0x24], R11 ;  /* 0xffffdc0b15002387 */ /* 0x0009e20000100800 */
[----:B------:R-:W-:Y:S01]  /*127b0*/  @P2 IMAD.MOV.U32 R12, RZ, RZ, R11 ;  /* 0x000000ffff0c2224 */ /* 0x000fe200078e000b */
[----:B------:R-:W-:Y:S02]  /*127c0*/  @P0 LOP3.LUT R19, R18, R7, RZ, 0x30, !PT ;  /* 0x0000000712130212 */ /* 0x000fe400078e30ff */
[----:B------:R-:W-:-:S03]  /*127d0*/  ISETP.GE.AND P2, PT, R20, RZ, PT ;  /* 0x000000ff1400720c */ /* 0x000fc60003f46270 */
[----:B---3--:R-:W3:Y:S02]  /*127e0*/  @P0 POPC R13, R19 ;  /* 0x00000013000d0309 */ /* 0x008ee40000000000 */
[----:B------:R-:W-:Y:S02]  /*127f0*/  @!P6 LOP3.LUT R15, R15, 0x80000000, RZ, 0xfc, !PT ;  /* 0x800000000f0fe812 */ /* 0x000fe400078efcff */
[----:B-1----:R-:W-:Y:S02]  /*12800*/  ISETP.NE.OR P6, PT, R9, 0x1, !P4 ;  /* 0x000000010900780c */ /* 0x002fe400067c5670 */
[----:B--2---:R-:W-:Y:S01]  /*12810*/  ISETP.NE.AND P1, PT, R25, 0x2, PT ;  /* 0x000000021900780c */ /* 0x004fe20003f25270 */
[----:B------:R1:W-:Y:S01]  /*12820*/  @P3 STL [R21], R15 ;  /* 0x0000000f15003387 */ /* 0x0003e20000100800 */
[----:B------:R-:W-:Y:S02]  /*12830*/  @P3 IMAD.MOV.U32 R14, RZ, RZ, R15 ;  /* 0x000000ffff0e3224 */ /* 0x000fe400078e000f */
[----:B------:R-:W-:-:S02]  /*12840*/  @P2 LOP3.LUT R9, R20, R7, RZ, 0x30, !PT ;  /* 0x0000000714092212 */ /* 0x000fc400078e30ff */
[----:B------:R-:W-:Y:S01]  /*12850*/  ISETP.GE.AND P3, PT, R22, RZ, PT ;  /* 0x000000ff1600720c */ /* 0x000fe20003f66270 */
[----:B------:R-:W-:Y:S04]  /*12860*/  POPC R26, R14 ;  /* 0x0000000e001a7309 */ /* 0x000fe80000000000 */
[----:B------:R-:W-:Y:S02]  /*12870*/  @!P6 LOP3.LUT R17, R17, 0x80000000, RZ, 0xfc, !PT ;  /* 0x800000001111e812 */ /* 0x000fe400078efcff */
[----:B---3--:R-:W-:Y:S02]  /*12880*/  ISETP.NE.OR P6, PT, R13, 0x1, !P0 ;  /* 0x000000010d00780c */ /* 0x008fe400047c5670 */
[----:B----4-:R-:W2:Y:S01]  /*12890*/  @P2 POPC R11, R9 ;  /* 0x00000009000b2309 */ /* 0x010ea20000000000 */
[----:B------:R3:W-:Y:S01]  /*128a0*/  @P4 STL [R21+0x24], R17 ;  /* 0x0000241115004387 */ /* 0x0007e20000100800 */
[----:B------:R-:W-:-:S02]  /*128b0*/  @P4 IMAD.MOV.U32 R16, RZ, RZ, R17 ;  /* 0x000000ffff104224 */ /* 0x000fc400078e0011 */
[----:B------:R-:W-:-:S04]  /*128c0*/  @P3 LOP3.LUT R7, R22, R7, RZ, 0x30, !PT ;  /* 0x0000000716073212 */ /* 0x000fc800078e30ff */
[----:B------:R-:W4:Y:S03]  /*128d0*/  @P3 POPC R13, R7 ;  /* 0x00000007000d3309 */ /* 0x000f260000000000 */
[----:B------:R-:W-:Y:S02]  /*128e0*/  @!P6 LOP3.LUT R19, R19, 0x80000000, RZ, 0xfc, !PT ;  /* 0x800000001313e812 */ /* 0x000fe400078efcff */
[----:B--2---:R-:W-:-:S03]  /*128f0*/  ISETP.NE.OR P6, PT, R11, 0x1, !P2 ;  /* 0x000000010b00780c */ /* 0x004fc600057c5670 */
[----:B-1----:R-:W1:Y:S01]  /*12900*/  POPC R15, R12 ;  /* 0x0000000c000f7309 */ /* 0x002e620000000000 */
[----:B------:R3:W-:Y:S01]  /*12910*/  @P0 STL [R21+-0x20], R19 ;  /* 0xffffe01315000387 */ /* 0x0007e20000100800 */
[----:B------:R-:W-:Y:S01]  /*12920*/  @P0 IMAD.MOV.U32 R18, RZ, RZ, R19 ;  /* 0x000000ffff120224 */ /* 0x000fe200078e0013 */
[----:B------:R-:W-:Y:S01]  /*12930*/  ISETP.NE.AND P0, PT, R23, 0x2, PT ;  /* 0x000000021700780c */ /* 0x000fe20003f05270 */
[----:B------:R-:W-:-:S03]  /*12940*/  IMAD.MOV.U32 R11, RZ, RZ, RZ ;  /* 0x000000ffff0b7224 */ /* 0x000fc600078e00ff */
[----:B------:R-:W-:Y:S01]  /*12950*/  ISETP.LT.OR P0, PT, R8, RZ, P0 ;  /* 0x000000ff0800720c */ /* 0x000fe20000701670 */
[----:B------:R-:W-:Y:S02]  /*12960*/  POPC R27, R16 ;  /* 0x00000010001b7309 */ /* 0x000fe40000000000 */
[----:B------:R-:W-:Y:S02]  /*12970*/  @!P6 LOP3.LUT R9, R9, 0x80000000, RZ, 0xfc, !PT ;  /* 0x800000000909e812 */ /* 0x000fe400078efcff */
[----:B----4-:R-:W-:-:S04]  /*12980*/  ISETP.NE.OR P6, PT, R13, 0x1, !P3 ;  /* 0x000000010d00780c */ /* 0x010fc80005fc5670 */
[----:B------:R-:W2:Y:S01]  /*12990*/  POPC R13, R0 ;  /* 0x00000000000d7309 */ /* 0x000ea20000000000 */
[----:B------:R3:W-:Y:S01]  /*129a0*/  @P2 STL [R21+0x4], R9 ;  /* 0x0000040915002387 */ /* 0x0007e20000100800 */
[----:B------:R-:W-:Y:S01]  /*129b0*/  @P2 IMAD.MOV.U32 R20, RZ, RZ, R9 ;  /* 0x000000ffff142224 */ /* 0x000fe200078e0009 */
[----:B-1----:R-:W-:-:S05]  /*129c0*/  ISETP.NE.AND P4, PT, R15, 0x2, PT ;  /* 0x000000020f00780c */ /* 0x002fca0003f85270 */
[----:B------:R3:W1:Y:S01]  /*129d0*/  POPC R28, R18 ;  /* 0x00000012001c7309 */ /* 0x0006620000000000 */
[----:B------:R-:W-:Y:S02]  /*129e0*/  @!P6 LOP3.LUT R7, R7, 0x80000000, RZ, 0xfc, !PT ;  /* 0x800000000707e812 */ /* 0x000fe400078efcff */
[----:B------:R-:W-:Y:S02]  /*129f0*/  ISETP.GE.U32.AND P6, PT, R2, 0x6, PT ;  /* 0x000000060200780c */ /* 0x000fe40003fc6070 */
[----:B--2---:R-:W-:Y:S01]  /*12a00*/  ISETP.NE.AND P2, PT, R13, 0x2, PT ;  /* 0x000000020d00780c */ /* 0x004fe20003f45270 */
[----:B------:R3:W-:Y:S01]  /*12a10*/  @P3 STL [R21+0x28], R7 ;  /* 0x0000280715003387 */ /* 0x0007e20000100800 */
[----:B------:R-:W-:Y:S01]  /*12a20*/  @P3 IMAD.MOV.U32 R22, RZ, RZ, R7 ;  /* 0x000000ffff163224 */ /* 0x000fe200078e0007 */
[----:B------:R3:W2:Y:S01]  /*12a30*/  POPC R29, R20 ;  /* 0x00000014001d7309 */ /* 0x0006a20000000000 */
[----:B------:R-:W-:Y:S01]  /*12a40*/  ISETP.LT.OR P2, PT, R0, RZ, P2 ;  /* 0x000000ff0000720c */ /* 0x000fe20001741670 */
[----:B------:R3:W-:Y:S01]  /*12a50*/  STL.128 [R1], RZ ;  /* 0x000000ff01007387 */ /* 0x0007e20000100c00 */
[----:B------:R-:W-:-:S03]  /*12a60*/  ISETP.NE.AND P3, PT, R26, 0x2, PT ;  /* 0x000000021a00780c */ /* 0x000fc60003f65270 */
[----:B------:R3:W-:Y:S02]  /*12a70*/  STL.128 [R1+0x10], RZ ;  /* 0x000010ff01007387 */ /* 0x0007e40000100c00 */
[----:B------:R3:W4:Y:S02]  /*12a80*/  POPC R30, R22 ;  /* 0x00000016001e7309 */ /* 0x0007240000000000 */
[----:B------:R3:W-:Y:S04]  /*12a90*/  STL.128 [R1+0x20], RZ ;  /* 0x000020ff01007387 */ /* 0x0007e80000100c00 */
[----:B------:R3:W-:Y:S04]  /*12aa0*/  STL.128 [R1+0x30], RZ ;  /* 0x000030ff01007387 */ /* 0x0007e80000100c00 */
[----:B------:R3:W-:Y:S04]  /*12ab0*/  STL.128 [R1+0x40], RZ ;  /* 0x000040ff01007387 */ /* 0x0007e80000100c00 */
[----:B------:R3:W-:Y:S04]  /*12ac0*/  STL.128 [R1+0x50], RZ ;  /* 0x000050ff01007387 */ /* 0x0007e80000100c00 */
[----:B------:R3:W-:Y:S04]  /*12ad0*/  STL.128 [R1+0x60], RZ ;  /* 0x000060ff01007387 */ /* 0x0007e80000100c00 */
[----:B------:R3:W-:Y:S01]  /*12ae0*/  STL.128 [R1+0x70], RZ ;  /* 0x000070ff01007387 */ /* 0x0007e20000100c00 */
[----:B-12-4-:R-:W-:Y:S05]  /*12af0*/  @P2 BRA `(.L_x_4340) ;  /* 0x0000000000342947 */ /* 0x016fea0003800000 */
[----:B------:R-:W1:Y:S01]  /*12b00*/  FLO.U32 R4, R0 ;  /* 0x0000000000047300 */ /* 0x000e6200000e0000 */
[----:B---3--:R-:W-:Y:S01]  /*12b10*/  IMAD.MOV.U32 R9, RZ, RZ, -0x80000000 ;  /* 0x80000000ff097424 */ /* 0x008fe200078e00ff */
[----:B-1----:R-:W-:-:S04]  /*12b20*/  IADD3 R4, PT, PT, -R4, 0x1f, RZ ;  /* 0x0000001f04047810 */ /* 0x002fc80007ffe1ff */
[----:B------:R-:W-:-:S04]  /*12b30*/  SHF.R.U32.HI R9, RZ, R4, R9 ;  /* 0x00000004ff097219 */ /* 0x000fc80000011609 */
        /* <DEDUP_REMOVED lines=9> */
.L_x_4340:
[----:B------:R-:W-:Y:S05]  /*12bd0*/  BSYNC.RECONVERGENT B1 ;  /* 0x0000000000017941 */ /* 0x000fea0003800200 */
.L_x_4339:
[----:B------:R-:W-:Y:S01]  /*12be0*/  BSSY.RECONVERGENT B1, `(.L_x_4341) ;  /* 0x000000f000017945 */ /* 0x000fe20003800200 */
[----:B------:R-:W-:-:S03]  /*12bf0*/  ISETP.NE.AND P2, PT, R27, 0x2, PT ;  /* 0x000000021b00780c */ /* 0x000fc60003f45270 */
[----:B------:R-:W-:Y:S10]  /*12c00*/  @P0 BRA `(.L_x_4342) ;  /* 0x0000000000300947 */ /* 0x000ff40003800000 */
[----:B------:R-:W2:Y:S01]  /*12c10*/  FLO.U32 R4, R8 ;  /* 0x0000000800047300 */ /* 0x000ea200000e0000 */
[----:B---3--:R-:W-:Y:S01]  /*12c20*/  IMAD.MOV.U32 R9, RZ, RZ, -0x80000000 ;  /* 0x80000000ff097424 */ /* 0x008fe200078e00ff */
        /* <DEDUP_REMOVED lines=10> */
.L_x_4342:
[----:B------:R-:W-:Y:S05]  /*12cd0*/  BSYNC.RECONVERGENT B1 ;  /* 0x0000000000017941 */ /* 0x000fea0003800200 */
.L_x_4341:
[----:B------:R-:W-:Y:S01]  /*12ce0*/  ISETP.LT.OR P1, PT, R10, RZ, P1 ;  /* 0x000000ff0a00720c */ /* 0x000fe20000f21670 */
[----:B------:R-:W-:Y:S01]  /*12cf0*/  BSSY.RECONVERGENT B1, `(.L_x_4343) ;  /* 0x0000010000017945 */ /* 0x000fe20003800200 */
[----:B------:R-:W-:Y:S02]  /*12d00*/  ISETP.NE.AND P0, PT, R28, 0x2, PT ;  /* 0x000000021c00780c */ /* 0x000fe40003f05270 */
[----:B------:R-:W-:-:S09]  /*12d10*/  ISETP.LT.OR P4, PT, R12, RZ, P4 ;  /* 0x000000ff0c00720c */ /* 0x000fd20002781670 */
[----:B------:R-:W-:Y:S05]  /*12d20*/  @P1 BRA `(.L_x_4344) ;  /* 0x0000000000301947 */ /* 0x000fea0003800000 */
[----:B------:R-:W4:Y:S01]  /*12d30*/  FLO.U32 R4, R10 ;  /* 0x0000000a00047300 */ /* 0x000f2200000e0000 */
[----:B---3--:R-:W-:Y:S01]  /*12d40*/  IMAD.MOV.U32 R9, RZ, RZ, -0x80000000 ;  /* 0x80000000ff097424 */ /* 0x008fe200078e00ff */
[----:B----4-:R-:W-:-:S04]  /*12d50*/  IADD3 R4, PT, PT, -R4, 0x1f, RZ ;  /* 0x0000001f04047810 */ /* 0x010fc80007ffe1ff */
[----:B------:R-:W-:-:S04]  /*12d60*/  SHF.R.U32.HI R9, RZ, R4, R9 ;  /* 0x00000004ff097219 */ /* 0x000fc80000011609 */
[----:B------:R-:W-:-:S06]  /*12d70*/  LOP3.LUT R4, R9, R10, RZ, 0x3c, !PT ;  /* 0x0000000a09047212 */ /* 0x000fcc00078e3cff */
[----:B------:R-:W1:Y:S02]  /*12d80*/  FLO.U32 R4, R4 ;  /* 0x0000000400047300 */ /* 0x000e6400000e0000 */
[----:B-12---:R-:W-:-:S05]  /*12d90*/  IMAD R7, R4, 0x4, R3 ;  /* 0x0000000404077824 */ /* 0x006fca00078e0203 */
[----:B------:R-:W2:Y:S02]  /*12da0*/  LDL R24, [R7] ;  /* 0x0000000007187983 */ /* 0x000ea40000100800 */
[----:B--2---:R-:W-:-:S13]  /*12db0*/  LOP3.LUT P1, RZ, R24, R9, RZ, 0xc0, !PT ;  /* 0x0000000918ff7212 */ /* 0x004fda000782c0ff */
[----:B------:R-:W-:Y:S02]  /*12dc0*/  @!P1 LOP3.LUT R24, R24, R9, RZ, 0xfc, !PT ;  /* 0x0000000918189212 */ /* 0x000fe400078efcff */
[----:B------:R-:W-:-:S03]  /*12dd0*/  @P1 LOP3.LUT R11, R10, R11, RZ, 0xfc, !PT ;  /* 0x0000000b0a0b1212 */ /* 0x000fc600078efcff */
[----:B------:R4:W-:Y:S04]  /*12de0*/  @!P1 STL [R7], R24 ;  /* 0x0000001807009387 */ /* 0x0009e80000100800 */
.L_x_4344:
[----:B------:R-:W-:Y:S05]  /*12df0*/  BSYNC.RECONVERGENT B1 ;  /* 0x0000000000017941 */ /* 0x000fea0003800200 */
.L_x_4343:
[----:B------:R-:W-:Y:S01]  /*12e00*/  BSSY.RECONVERGENT B1, `(.L_x_4345) ;  /* 0x000000f000017945 */ /* 0x000fe20003800200 */
[----:B------:R-:W-:-:S03]  /*12e10*/  ISETP.NE.AND P1, PT, R29, 0x2, PT ;  /* 0x000000021d00780c */ /* 0x000fc60003f25270 */
[----:B------:R-:W-:Y:S10]  /*12e20*/  @P4 BRA `(.L_x_4346) ;  /* 0x0000000000304947 */ /* 0x000ff40003800000 */
[----:B------:R-:W5:Y:S01]  /*12e30*/  FLO.U32 R4, R12 ;  /* 0x0000000c00047300 */ /* 0x000f6200000e0000 */
[----:B---3--:R-:W-:Y:S01]  /*12e40*/  IMAD.MOV.U32 R9, RZ, RZ, -0x80000000 ;  /* 0x80000000ff097424 */ /* 0x008fe200078e00ff */
[----:B-----5:R-:W-:-:S04]  /*12e50*/  IADD3 R4, PT, PT, -R4, 0x1f, RZ ;  /* 0x0000001f04047810 */ /* 0x020fc80007ffe1ff */
        /* <DEDUP_REMOVED lines=9> */
.L_x_4346:
[----:B------:R-:W-:Y:S05]  /*12ef0*/  BSYNC.RECONVERGENT B1 ;  /* 0x0000000000017941 */ /* 0x000fea0003800200 */
.L_x_4345:
        /* <DEDUP_REMOVED lines=20> */
.L_x_4348:
[----:B------:R-:W-:Y:S05]  /*13040*/  BSYNC.RECONVERGENT B1 ;  /* 0x0000000000017941 */ /* 0x000fea0003800200 */
.L_x_4347:
[----:B------:R-:W-:Y:S04]  /*13050*/  BSSY.RECONVERGENT B1, `(.L_x_4349) ;  /* 0x000000e000017945 */ /* 0x000fe80003800200 */
[----:B------:R-:W-:Y:S05]  /*13060*/  @P2 BRA `(.L_x_4350) ;  /* 0x0000000000302947 */ /* 0x000fea0003800000 */
        /* <DEDUP_REMOVED lines=12> */
.L_x_4350:
[----:B------:R-:W-:Y:S05]  /*13130*/  BSYNC.RECONVERGENT B1 ;  /* 0x0000000000017941 */ /* 0x000fea0003800200 */
.L_x_4349:
        /* <DEDUP_REMOVED lines=14> */
.L_x_4352:
[----:B------:R-:W-:Y:S05]  /*13220*/  BSYNC.RECONVERGENT B1 ;  /* 0x0000000000017941 */ /* 0x000fea0003800200 */
.L_x_4351:
        /* <DEDUP_REMOVED lines=14> */
.L_x_4354:
[----:B------:R-:W-:Y:S05]  /*13310*/  BSYNC.RECONVERGENT B1 ;  /* 0x0000000000017941 */ /* 0x000fea0003800200 */
.L_x_4353:
[----:B------:R-:W-:Y:S04]  /*13320*/  BSSY.RECONVERGENT B1, `(.L_x_4355) ;  /* 0x000000d000017945 */ /* 0x000fe80003800200 */
        /* <DEDUP_REMOVED lines=9> */
[----:B--2---:R-:W-:-:S04]  /*133c0*/  LOP3.LUT P0, RZ, R24, R7, RZ, 0xc0, !PT ;  /* 0x0000000718ff7212 */ /* 0x004fc8000780c0ff */
[----:B------:R-:W-:-:S04]  /*133d0*/  SEL R24, R22, RZ, P0 ;  /* 0x000000ff16187207 */ /* 0x000fc80000000000 */
[----:B------:R-:W-:-:S07]  /*133e0*/  LOP3.LUT R11, R11, R24, RZ, 0xfc, !PT ;  /* 0x000000180b0b7212 */ /* 0x000fce00078efcff */
.L_x_4356:
[----:B------:R-:W-:Y:S05]  /*133f0*/  BSYNC.RECONVERGENT B1 ;  /* 0x0000000000017941 */ /* 0x000fea0003800200 */
.L_x_4355:
[----:B------:R-:W-:Y:S01]  /*13400*/  ISETP.NE.AND P0, PT, R11, RZ, PT ;  /* 0x000000ff0b00720c */ /* 0x000fe20003f05270 */
[----:B------:R-:W-:Y:S01]  /*13410*/  BSSY.RECONVERGENT B1, `(.L_x_4357) ;  /* 0x0000054000017945 */ /* 0x000fe20003800200 */
[----:B------:R-:W-:-:S11]  /*13420*/  VIADD R2, R2, 0x3 ;  /* 0x0000000302027836 */ /* 0x000fd60000000000 */
[----:B------:R-:W-:Y:S05]  /*13430*/  @!P0 BRA `(.L_x_4358) ;  /* 0x0000000400448947 */ /* 0x000fea0003800000 */
[----:B-1234-:R-:W-:-:S04]  /*13440*/  LOP3.LUT R7, R8, R11, RZ, 0xc0, !PT ;  /* 0x0000000b08077212 */ /* 0x01efc800078ec0ff */
[----:B------:R-:W-:Y:S02]  /*13450*/  ISETP.NE.AND P2, PT, R7, R8, PT ;  /* 0x000000080700720c */ /* 0x000fe40003f45270 */
[----:B------:R-:W-:Y:S02]  /*13460*/  LOP3.LUT R7, R10, R11, RZ, 0xc0, !PT ;  /* 0x0000000b0a077212 */ /* 0x000fe400078ec0ff */
[----:B------:R-:W-:Y:S02]  /*13470*/  ISETP.EQ.AND P2, PT, R23, 0x2, !P2 ;  /* 0x000000021700780c */ /* 0x000fe40005742270 */
[----:B------:R-:W-:Y:S02]  /*13480*/  ISETP.NE.AND P3, PT, R7, R10, PT ;  /* 0x0000000a0700720c */ /* 0x000fe40003f65270 */
[----:B------:R-:W-:Y:S02]  /*13490*/  ISETP.GT.AND P2, PT, R8, -0x1, P2 ;  /* 0xffffffff0800780c */ /* 0x000fe40001744270 */
[----:B------:R-:W-:-:S02]  /*134a0*/  ISETP.EQ.AND P3, PT, R25, 0x2, !P3 ;  /* 0x000000021900780c */ /* 0x000fc40005f62270 */
[-C--:B------:R-:W-:Y:S02]  /*134b0*/  LOP3.LUT R7, R12, R11.reuse, RZ, 0xc0, !PT ;  /* 0x0000000b0c077212 */ /* 0x080fe400078ec0ff */
[----:B------:R-:W-:Y:S02]  /*134c0*/  ISETP.GT.AND P3, PT, R10, -0x1, P3 ;  /* 0xffffffff0a00780c */ /* 0x000fe40001f64270 */
[----:B------:R-:W-:Y:S02]  /*134d0*/  ISETP.NE.AND P0, PT, R7, R12, PT ;  /* 0x0000000c0700720c */ /* 0x000fe40003f05270 */
[-C--:B------:R-:W-:Y:S02]  /*134e0*/  LOP3.LUT R7, R14, R11.reuse, RZ, 0xc0, !PT ;  /* 0x0000000b0e077212 */ /* 0x080fe400078ec0ff */
[----:B------:R-:W-:Y:S02]  /*134f0*/  ISETP.EQ.AND P0, PT, R15, 0x2, !P0 ;  /* 0x000000020f00780c */ /* 0x000fe40004702270 */
[----:B------:R-:W-:-:S02]  /*13500*/  @!P2 LOP3.LUT R8, R8, R11, RZ, 0x30, !PT ;  /* 0x0000000b0808a212 */ /* 0x000fc400078e30ff */
[----:B------:R-:W-:Y:S02]  /*13510*/  ISETP.GT.AND P0, PT, R12, -0x1, P0 ;  /* 0xffffffff0c00780c */ /* 0x000fe40000704270 */
[----:B------:R-:W1:Y:S01]  /*13520*/  @!P2 POPC R9, R8 ;  /* 0x000000080009a309 */ /* 0x000e620000000000 */
[----:B------:R-:W-:Y:S02]  /*13530*/  @!P3 LOP3.LUT R10, R10, R11, RZ, 0x30, !PT ;  /* 0x0000000b0a0ab212 */ /* 0x000fe400078e30ff */
[----:B------:R-:W-:-:S04]  /*13540*/  ISETP.NE.AND P1, PT, R7, R14, PT ;  /* 0x0000000e0700720c */ /* 0x000fc80003f25270 */
[----:B------:R-:W-:Y:S01]  /*13550*/  ISETP.EQ.AND P1, PT, R26, 0x2, !P1 ;  /* 0x000000021a00780c */ /* 0x000fe20004f22270 */
[----:B------:R-:W2:Y:S03]  /*13560*/  @!P3 POPC R4, R10 ;  /* 0x0000000a0004b309 */ /* 0x000ea60000000000 */
[-C--:B------:R-:W-:Y:S02]  /*13570*/  @!P0 LOP3.LUT R12, R12, R11.reuse, RZ, 0x30, !PT ;  /* 0x0000000b0c0c8212 */ /* 0x080fe400078e30ff */
[----:B------:R-:W-:Y:S02]  /*13580*/  ISETP.GT.AND P1, PT, R14, -0x1, P1 ;  /* 0xffffffff0e00780c */ /* 0x000fe40000f24270 */
[----:B-1----:R-:W-:Y:S01]  /*13590*/  ISETP.NE.OR P4, PT, R9, 0x1, P2 ;  /* 0x000000010900780c */ /* 0x002fe20001785670 */
[----:B------:R-:W1:Y:S01]  /*135a0*/  @!P0 POPC R7, R12 ;  /* 0x0000000c00078309 */ /* 0x000e620000000000 */
[----:B------:R-:W-:-:S09]  /*135b0*/  LOP3.LUT R9, R16, R11, RZ, 0xc0, !PT ;  /* 0x0000000b10097212 */ /* 0x000fd200078ec0ff */
[----:B------:R-:W-:Y:S02]  /*135c0*/  @!P1 LOP3.LUT R14, R14, R11, RZ, 0x30, !PT ;  /* 0x0000000b0e0e9212 */ /* 0x000fe400078e30ff */
[----:B------:R-:W-:Y:S02]  /*135d0*/  @!P4 LOP3.LUT R8, R8, 0x80000000, RZ, 0xfc, !PT ;  /* 0x800000000808c812 */ /* 0x000fe400078efcff */
[----:B--2---:R-:W-:Y:S02]  /*135e0*/  ISETP.NE.OR P4, PT, R4, 0x1, P3 ;  /* 0x000000010400780c */ /* 0x004fe40001f85670 */
[----:B------:R-:W2:Y:S01]  /*135f0*/  @!P1 POPC R4, R14 ;  /* 0x0000000e00049309 */ /* 0x000ea20000000000 */
[----:B------:R3:W-:Y:S01]  /*13600*/  @!P2 STL [R21+-0x4], R8 ;  /* 0xfffffc081500a387 */ /* 0x0007e20000100800 */
[----:B------:R-:W-:-:S04]  /*13610*/  ISETP.NE.AND P2, PT, R9, R16, PT ;  /* 0x000000100900720c */ /* 0x000fc80003f45270 */
[----:B------:R-:W-:-:S04]  /*13620*/  ISETP.EQ.AND P2, PT, R27, 0x2, !P2 ;  /* 0x000000021b00780c */ /* 0x000fc80005742270 */
[----:B------:R-:W-:Y:S02]  /*13630*/  ISETP.GT.AND P2, PT, R16, -0x1, P2 ;  /* 0xffffffff1000780c */ /* 0x000fe40001744270 */
[----:B------:R-:W-:Y:S02]  /*13640*/  @!P4 LOP3.LUT R10, R10, 0x80000000, RZ, 0xfc, !PT ;  /* 0x800000000a0ac812 */ /* 0x000fe400078efcff */
[----:B-1----:R-:W-:Y:S02]  /*13650*/  ISETP.NE.OR P4, PT, R7, 0x1, P0 ;  /* 0x000000010700780c */ /* 0x002fe40000785670 */
[----:B------:R-:W-:Y:S01]  /*13660*/  LOP3.LUT R7, R18, R11, RZ, 0xc0, !PT ;  /* 0x0000000b12077212 */ /* 0x000fe200078ec0ff */
[----:B------:R3:W-:Y:S03]  /*13670*/  @!P3 STL [R21+0x20], R10 ;  /* 0x0000200a1500b387 */ /* 0x0007e60000100800 */
[----:B------:R-:W-:-:S02]  /*13680*/  ISETP.NE.AND P3, PT, R7, R18, PT ;  /* 0x000000120700720c */ /* 0x000fc40003f65270 */
[-C--:B------:R-:W-:Y:S02]  /*13690*/  LOP3.LUT R7, R20, R11.reuse, RZ, 0xc0, !PT ;  /* 0x0000000b14077212 */ /* 0x080fe400078ec0ff */
[----:B------:R-:W-:Y:S02]  /*136a0*/  ISETP.EQ.AND P3, PT, R28, 0x2, !P3 ;  /* 0x000000021c00780c */ /* 0x000fe40005f62270 */
[----:B------:R-:W-:Y:S02]  /*136b0*/  @!P2 LOP3.LUT R16, R16, R11, RZ, 0x30, !PT ;  /* 0x0000000b1010a212 */ /* 0x000fe400078e30ff */
[----:B------:R-:W-:Y:S02]  /*136c0*/  @!P4 LOP3.LUT R12, R12, 0x80000000, RZ, 0xfc, !PT ;  /* 0x800000000c0cc812 */ /* 0x000fe400078efcff */
[----:B------:R-:W-:Y:S02]  /*136d0*/  ISETP.GT.AND P3, PT, R18, -0x1, P3 ;  /* 0xffffffff1200780c */ /* 0x000fe40001f64270 */
[----:B--2---:R-:W-:Y:S01]  /*136e0*/  ISETP.NE.OR P4, PT, R4, 0x1, P1 ;  /* 0x000000010400780c */ /* 0x004fe20000f85670 */
[----:B------:R3:W-:Y:S01]  /*136f0*/  @!P0 STL [R21+-0x24], R12 ;  /* 0xffffdc0c15008387 */ /* 0x0007e20000100800 */
[----:B------:R-:W1:Y:S01]  /*13700*/  @!P2 POPC R4, R16 ;  /* 0x000000100004a309 */ /* 0x000e620000000000 */
[----:B------:R-:W-:-:S02]  /*13710*/  ISETP.NE.AND P0, PT, R7, R20, PT ;  /* 0x000000140700720c */ /* 0x000fc40003f05270 */
[----:B------:R-:W-:Y:S02]  /*13720*/  LOP3.LUT R7, R22, R11, RZ, 0xc0, !PT ;  /* 0x0000000b16077212 */ /* 0x000fe400078ec0ff */
[----:B------:R-:W-:-:S04]  /*13730*/  ISETP.EQ.AND P0, PT, R29, 0x2, !P0 ;  /* 0x000000021d00780c */ /* 0x000fc80004702270 */
[-C--:B------:R-:W-:Y:S02]  /*13740*/  @!P3 LOP3.LUT R18, R18, R11.reuse, RZ, 0x30, !PT ;  /* 0x0000000b1212b212 */ /* 0x080fe400078e30ff */
[----:B------:R-:W-:Y:S02]  /*13750*/  @!P4 LOP3.LUT R14, R14, 0x80000000, RZ, 0xfc, !PT ;  /* 0x800000000e0ec812 */ /* 0x000fe400078efcff */
[----:B------:R-:W-:Y:S02]  /*13760*/  ISETP.GT.AND P0, PT, R20, -0x1, P0 ;  /* 0xffffffff1400780c */ /* 0x000fe40000704270 */
[----:B-1----:R-:W-:Y:S01]  /*13770*/  ISETP.NE.OR P4, PT, R4, 0x1, P2 ;  /* 0x000000010400780c */ /* 0x002fe20001785670 */
[----:B------:R3:W-:Y:S01]  /*13780*/  @!P1 STL [R21], R14 ;  /* 0x0000000e15009387 */ /* 0x0007e20000100800 */
[----:B------:R-:W1:Y:S01]  /*13790*/  @!P3 POPC R4, R18 ;  /* 0x000000120004b309 */ /* 0x000e620000000000 */
[----:B------:R-:W-:Y:S02]  /*137a0*/  ISETP.NE.AND P1, PT, R7, R22, PT ;  /* 0x000000160700720c */ /* 0x000fe40003f25270 */
[----:B------:R-:W-:-:S02]  /*137b0*/  LOP3.LUT R7, R0, R11, RZ, 0xc0, !PT ;  /* 0x0000000b00077212 */ /* 0x000fc400078ec0ff */
[----:B------:R-:W-:-:S04]  /*137c0*/  ISETP.EQ.AND P1, PT, R30, 0x2, !P1 ;  /* 0x000000021e00780c */ /* 0x000fc80004f22270 */
[----:B------:R-:W-:Y:S02]  /*137d0*/  @!P0 LOP3.LUT R20, R20, R11, RZ, 0x30, !PT ;  /* 0x0000000b14148212 */ /* 0x000fe400078e30ff */
[----:B------:R-:W-:Y:S02]  /*137e0*/  ISETP.GT.AND P1, PT, R22, -0x1, P1 ;  /* 0xffffffff1600780c */ /* 0x000fe40000f24270 */
[----:B------:R-:W-:Y:S02]  /*137f0*/  @!P4 LOP3.LUT R16, R16, 0x80000000, RZ, 0xfc, !PT ;  /* 0x800000001010c812 */ /* 0x000fe400078efcff */
[----:B-1----:R-:W-:Y:S02]  /*13800*/  ISETP.NE.OR P4, PT, R4, 0x1, P3 ;  /* 0x000000010400780c */ /* 0x002fe40001f85670 */
[----:B------:R-:W1:Y:S01]  /*13810*/  @!P0 POPC R4, R20 ;  /* 0x0000001400048309 */ /* 0x000e620000000000 */
[----:B------:R3:W-:Y:S01]  /*13820*/  @!P2 STL [R21+0x24], R16 ;  /* 0x000024101500a387 */ /* 0x0007e20000100800 */
[----:B------:R-:W-:-:S04]  /*13830*/  ISETP.NE.AND P2, PT, R7, R0, PT ;  /* 0x000000000700720c */ /* 0x000fc80003f45270 */
[----:B------:R-:W-:Y:S02]  /*13840*/  ISETP.EQ.AND P2, PT, R13, 0x2, !P2 ;  /* 0x000000020d00780c */ /* 0x000fe40005742270 */
[----:B------:R-:W-:Y:S02]  /*13850*/  @!P1 LOP3.LUT R22, R22, R11, RZ, 0x30, !PT ;  /* 0x0000000b16169212 */ /* 0x000fe400078e30ff */
[----:B------:R-:W-:Y:S02]  /*13860*/  ISETP.GT.AND P2, PT, R0, -0x1, P2 ;  /* 0xffffffff0000780c */ /* 0x000fe40001744270 */
[----:B------:R-:W2:Y:S01]  /*13870*/  @!P1 POPC R7, R22 ;  /* 0x0000001600079309 */ /* 0x000ea20000000000 */
[----:B------:R-:W-:Y:S02]  /*13880*/  @!P4 LOP3.LUT R18, R18, 0x80000000, RZ, 0xfc, !PT ;  /* 0x800000001212c812 */ /* 0x000fe400078efcff */
[----:B-1----:R-:W-:-:S03]  /*13890*/  ISETP.NE.OR P4, PT, R4, 0x1, P0 ;  /* 0x000000010400780c */ /* 0x002fc60000785670 */
[----:B------:R3:W-:Y:S05]  /*138a0*/  @!P3 STL [R21+-0x20], R18 ;  /* 0xffffe0121500b387 */ /* 0x0007ea0000100800 */
[----:B------:R-:W-:-:S04]  /*138b0*/  @!P2 LOP3.LUT R0, R0, R11, RZ, 0x30, !PT ;  /* 0x0000000b0000a212 */ /* 0x000fc800078e30ff */
[----:B------:R-:W1:Y:S01]  /*138c0*/  @!P2 POPC R4, R0 ;  /* 0x000000000004a309 */ /* 0x000e620000000000 */
[----:B------:R-:W-:Y:S02]  /*138d0*/  @!P4 LOP3.LUT R20, R20, 0x80000000, RZ, 0xfc, !PT ;  /* 0x800000001414c812 */ /* 0x000fe400078efcff */
[----:B--2---:R-:W-:-:S03]  /*138e0*/  ISETP.NE.OR P4, PT, R7, 0x1, P1 ;  /* 0x000000010700780c */ /* 0x004fc60000f85670 */
[----:B------:R3:W-:Y:S10]  /*138f0*/  @!P0 STL [R21+0x4], R20 ;  /* 0x0000041415008387 */ /* 0x0007f40000100800 */
[----:B------:R-:W-:-:S02]  /*13900*/  @!P4 LOP3.LUT R22, R22, 0x80000000, RZ, 0xfc, !PT ;  /* 0x800000001616c812 */ /* 0x000fc400078efcff */
[----:B-1----:R-:W-:-:S03]  /*13910*/  ISETP.NE.OR P4, PT, R4, 0x1, P2 ;  /* 0x000000010400780c */ /* 0x002fc60001785670 */
[----:B------:R3:W-:Y:S10]  /*13920*/  @!P1 STL [R21+0x28], R22 ;  /* 0x0000281615009387 */ /* 0x0007f40000100800 */
[----:B------:R-:W-:-:S05]  /*13930*/  @!P4 LOP3.LUT R0, R0, 0x80000000, RZ, 0xfc, !PT ;  /* 0x800000000000c812 */ /* 0x000fca00078efcff */
[----:B------:R3:W-:Y:S02]  /*13940*/  @!P2 STL [R21+-0x28], R0 ;  /* 0xffffd8001500a387 */ /* 0x0007e40000100800 */
.L_x_4358:
[----:B------:R-:W-:Y:S05]  /*13950*/  BSYNC.RECONVERGENT B1 ;  /* 0x0000000000017941 */ /* 0x000fea0003800200 */
.L_x_4357:
[----:B0--3--:R-:W-:Y:S01]  /*13960*/  VIADD R21, R21, 0xc ;  /* 0x0000000c15157836 */ /* 0x009fe20000000000 */
[----:B------:R-:W-:Y:S06]  /*13970*/  @!P6 BRA `(.L_x_4359) ;  /* 0xffffffe80010e947 */ /* 0x000fec000383ffff */
[----:B------:R-:W-:Y:S05]  /*13980*/  @!P5 BRA `(.L_x_4360) ;  /* 0xffffffe400fcd947 */ /* 0x000fea000383ffff */
.L_x_3957:
[----:B------:R-:W-:Y:S05]  /*13990*/  BSYNC.RECONVERGENT B0 ;  /* 0x0000000000007941 */ /* 0x000fea0003800200 */
.L_x_3956:
[----:B------:R-:W5:Y:S04]  /*139a0*/  LDL.64 R72, [R1+0xd8] ;  /* 0x0000d80001487983 */ /* 0x000f680000100a00 */
[----:B------:R-:W5:Y:S04]  /*139b0*/  LDL.128 R68, [R1+0xe0] ;  /* 0x0000e00001447983 */ /* 0x000f680000100c00 */
[----:B------:R-:W5:Y:S04]  /*139c0*/  LDL.128 R64, [R1+0xf0] ;  /* 0x0000f00001407983 */ /* 0x000f680000100c00 */
[----:B------:R-:W5:Y:S04]  /*139d0*/  LDL.128 R52, [R1+0x120] ;  /* 0x0001200001347983 */ /* 0x000f680000100c00 */
[----:B------:R-:W5:Y:S04]  /*139e0*/  LDL.128 R60, [R1+0x100] ;  /* 0x00010000013c7983 */ /* 0x000f680000100c00 */
[----:B------:R-:W5:Y:S04]  /*139f0*/  LDL.128 R48, [R1+0x130] ;  /* 0x0001300001307983 */ /* 0x000f680000100c00 */
[----:B------:R-:W5:Y:S04]  /*13a00*/  LDL R219, [R1+0xd4] ;  /* 0x0000d40001db7983 */ /* 0x000f680000100800 */
        /* <DEDUP_REMOVED lines=8> */
[----:B-12-4-:R-:W2:Y:S04]  /*13a90*/  LDL.128 R24, [R1+0x1b0] ;  /* 0x0001b00001187983 */ /* 0x016ea80000100c00 */
[----:B------:R-:W4:Y:S04]  /*13aa0*/  LDL.128 R20, [R1+0x1c0] ;  /* 0x0001c00001147983 */ /* 0x000f280000100c00 */
[----:B------:R-:W4:Y:S04]  /*13ab0*/  LDL.128 R16, [R1+0x1d0] ;  /* 0x0001d00001107983 */ /* 0x000f280000100c00 */
[----:B---3--:R-:W3:Y:S04]  /*13ac0*/  LDL.128 R12, [R1+0x1e0] ;  /* 0x0001e000010c7983 */ /* 0x008ee80000100c00 */
[----:B0-----:R-:W3:Y:S04]  /*13ad0*/  LDL.128 R8, [R1+0x1f0] ;  /* 0x0001f00001087983 */ /* 0x001ee80000100c00 */
[----:B------:R-:W3:Y:S04]  /*13ae0*/  LDL.64 R2, [R1+0x210] ;  /* 0x0002100001027983 */ /* 0x000ee80000100a00 */
[----:B------:R-:W3:Y:S01]  /*13af0*/  LDL.128 R4, [R1+0x200] ;  /* 0x0002000001047983 */ /* 0x000ee20000100c00 */
[----:B-----5:R-:W-:-:S04]  /*13b00*/  LOP3.LUT R85, R72, 0x7fffffff, RZ, 0xc0, !PT ;  /* 0x7fffffff48557812 */ /* 0x020fc800078ec0ff */
[----:B------:R-:W0:Y:S01]  /*13b10*/  FLO.U32 R89, R85 ;  /* 0x0000005500597300 */ /* 0x000e2200000e0000 */
[----:B------:R-:W-:Y:S02]  /*13b20*/  LOP3.LUT R84, R73, 0x7fffffff, RZ, 0xc0, !PT ;  /* 0x7fffffff49547812 */ /* 0x000fe400078ec0ff */
[----:B------:R-:W-:-:S05]  /*13b30*/  LOP3.LUT R83, R68, 0x7fffffff, RZ, 0xc0, !PT ;  /* 0x7fffffff44537812 */ /* 0x000fca00078ec0ff */
[----:B------:R-:W1:Y:S01]  /*13b40*/  FLO.U32 R90, R84 ;  /* 0x00000054005a7300 */ /* 0x000e6200000e0000 */
[----:B0-----:R-:W-:-:S07]  /*13b50*/  IADD3 R89, PT, PT, -R89, 0x1f, RZ ;  /* 0x0000001f59597810 */ /* 0x001fce0007ffe1ff */
[----:B------:R-:W0:Y:S01]  /*13b60*/  FLO.U32 R91, R83 ;  /* 0x00000053005b7300 */ /* 0x000e2200000e0000 */
[----:B------:R-:W-:Y:S01]  /*13b70*/  IMAD.MOV R89, RZ, RZ, -R89 ;  /* 0x000000ffff597224 */ /* 0x000fe200078e0a59 */
[----:B------:R-:W-:Y:S02]  /*13b80*/  LOP3.LUT R115, R70, 0x7fffffff, RZ, 0xc0, !PT ;  /* 0x7fffffff46737812 */ /* 0x000fe400078ec0ff */
[----:B------:R-:W-:Y:S02]  /*13b90*/  LOP3.LUT R113, R71, 0x7fffffff, RZ, 0xc0, !PT ;  /* 0x7fffffff47717812 */ /* 0x000fe400078ec0ff */
[----:B------:R-:W-:Y:S02]  /*13ba0*/  PRMT R89, R89, 0x7710, RZ ;  /* 0x0000771059597816 */ /* 0x000fe400000000ff */
[----:B------:R-:W-:Y:S01]  /*13bb0*/  LOP3.LUT R81, R64, 0x7fffffff, RZ, 0xc0, !PT ;  /* 0x7fffffff40517812 */ /* 0x000fe200078ec0ff */
[----:B------:R-:W5:Y:S01]  /*13bc0*/  FLO.U32 R98, R115 ;  /* 0x0000007300627300 */ /* 0x000f6200000e0000 */
[----:B------:R-:W-:Y:S01]  /*13bd0*/  LOP3.LUT R80, R65, 0x7fffffff, RZ, 0xc0, !PT ;  /* 0x7fffffff41507812 */ /* 0x000fe200078ec0ff */
[----:B------:R-:W-:Y:S01]  /*13be0*/  VIADD R89, R89, 0x20 ;  /* 0x0000002059597836 */ /* 0x000fe20000000000 */
[----:B-1----:R-:W-:-:S02]  /*13bf0*/  IADD3 R94, PT, PT, -R90, 0x1f, RZ ;  /* 0x0000001f5a5e7810 */ /* 0x002fc40007ffe1ff */
[----:B------:R-:W-:Y:S02]  /*13c00*/  ISETP.GT.AND P6, PT, R72, -0x1, PT ;  /* 0xffffffff4800780c */ /* 0x000fe40003fc4270 */
[----:B0-----:R-:W-:Y:S01]  /*13c10*/  IADD3 R91, PT, PT, -R91, 0x1f, RZ ;  /* 0x0000001f5b5b7810 */ /* 0x001fe20007ffe1ff */
[----:B------:R-:W0:Y:S01]  /*13c20*/  FLO.U32 R100, R113 ;  /* 0x0000007100647300 */ /* 0x000e2200000e0000 */
[----:B------:R-:W-:Y:S01]  /*13c30*/  LOP3.LUT R117, R52, 0x7fffffff, RZ, 0xc0, !PT ;  /* 0x7fffffff34757812 */ /* 0x000fe200078ec0ff */
[----:B------:R-:W-:Y:S01]  /*13c40*/  IMAD.MOV R94, RZ, RZ, -R94 ;  /* 0x000000ffff5e7224 */ /* 0x000fe200078e0a5e */
[----:B------:R-:W-:Y:S01]  /*13c50*/  SEL R90, R89, RZ, !P6 ;  /* 0x000000ff595a7207 */ /* 0x000fe20007000000 */
[----:B------:R-:W-:-:S04]  /*13c60*/  IMAD.MOV R91, RZ, RZ, -R91 ;  /* 0x000000ffff5b7224 */ /* 0x000fc800078e0a5b */
[----:B------:R-:W1:Y:S01]  /*13c70*/  FLO.U32 R93, R81 ;  /* 0x00000051005d7300 */ /* 0x000e6200000e0000 */
[----:B------:R-:W-:-:S07]  /*13c80*/  LOP3.LUT R121, R53, 0x7fffffff, RZ, 0xc0, !PT ;  /* 0x7fffffff35797812 */ /* 0x000fce00078ec0ff */
[----:B------:R-:W2:Y:S01]  /*13c90*/  FLO.U32 R95, R80 ;  /* 0x00000050005f7300 */ /* 0x000ea200000e0000 */
[----:B------:R-:W-:Y:S02]  /*13ca0*/  PRMT R96, R94, 0x7710, RZ ;  /* 0x000077105e607816 */ /* 0x000fe400000000ff */
[----:B------:R-:W-:-:S05]  /*13cb0*/  PRMT R94, R91, 0x7710, RZ ;  /* 0x000077105b5e7816 */ /* 0x000fca00000000ff */
[----:B------:R-:W4:Y:S01]  /*13cc0*/  FLO.U32 R89, R117 ;  /* 0x0000007500597300 */ /* 0x000f2200000e0000 */
[----:B------:R-:W-:Y:S02]  /*13cd0*/  LOP3.LUT R77, R60, 0x7fffffff, RZ, 0xc0, !PT ;  /* 0x7fffffff3c4d7812 */ /* 0x000fe400078ec0ff */
[----:B------:R-:W-:Y:S02]  /*13ce0*/  LOP3.LUT R123, R54, 0x7fffffff, RZ, 0xc0, !PT ;  /* 0x7fffffff367b7812 */ /* 0x000fe400078ec0ff */
[----:B------:R-:W-:-:S03]  /*13cf0*/  LOP3.LUT R78, R67, 0x7fffffff, RZ, 0xc0, !PT ;  /* 0x7fffffff434e7812 */ /* 0x000fc600078ec0ff */
[----:B------:R-:W3:Y:S01]  /*13d00*/  FLO.U32 R91, R121 ;  /* 0x00000079005b7300 */ /* 0x000ee200000e0000 */
[----:B------:R-:W-:Y:S02]  /*13d10*/  LOP3.LUT R125, R55, 0x7fffffff, RZ, 0xc0, !PT ;  /* 0x7fffffff377d7812 */ /* 0x000fe400078ec0ff */
[----:B-----5:R-:W-:Y:S02]  /*13d20*/  IADD3 R98, PT, PT, -R98, 0x1f, RZ ;  /* 0x0000001f62627810 */ /* 0x020fe40007ffe1ff */
[----:B0-----:R-:W-:Y:S02]  /*13d30*/  IADD3 R100, PT, PT, -R100, 0x1f, RZ ;  /* 0x0000001f64647810 */ /* 0x001fe40007ffe1ff */
[----:B-1----:R-:W-:Y:S01]  /*13d40*/  IADD3 R93, PT, PT, -R93, 0x1f, RZ ;  /* 0x0000001f5d5d7810 */ /* 0x002fe20007ffe1ff */
[----:B------:R-:W0:Y:S01]  /*13d50*/  FLO.U32 R101, R77 ;  /* 0x0000004d00657300 */ /* 0x000e2200000e0000 */
[----:B--2---:R-:W-:Y:S01]  /*13d60*/  IADD3 R95, PT, PT, -R95, 0x1f, RZ ;  /* 0x0000001f5f5f7810 */ /* 0x004fe20007ffe1ff */
[----:B------:R-:W-:Y:S01]  /*13d70*/  IMAD.MOV R98, RZ, RZ, -R98 ;  /* 0x000000ffff627224 */ /* 0x000fe200078e0a62 */
[----:B------:R-:W-:-:S05]  /*13d80*/  LOP3.LUT R109, R62, 0x7fffffff, RZ, 0xc0, !PT ;  /* 0x7fffffff3e6d7812 */ /* 0x000fca00078ec0ff */
[----:B------:R-:W1:Y:S01]  /*13d90*/  FLO.U32 R132, R123 ;  /* 0x0000007b00847300 */ /* 0x000e6200000e0000 */
[----:B------:R-:W-:Y:S01]  /*13da0*/  IMAD.MOV R102, RZ, RZ, -R100 ;  /* 0x000000ffff667224 */ /* 0x000fe200078e0a64 */
[----:B----4-:R-:W-:Y:S01]  /*13db0*/  IADD3 R89, PT, PT, -R89, 0x1f, RZ ;  /* 0x0000001f59597810 */ /* 0x010fe20007ffe1ff */
[----:B------:R-:W-:-:S05]  /*13dc0*/  IMAD.MOV R104, RZ, RZ, -R93 ;  /* 0x000000ffff687224 */ /* 0x000fca00078e0a5d */
[----:B------:R-:W2:Y:S01]  /*13dd0*/  FLO.U32 R99, R78 ;  /* 0x0000004e00637300 */ /* 0x000ea200000e0000 */
[----:B------:R-:W-:-:S07]  /*13de0*/  IMAD.MOV R95, RZ, RZ, -R95 ;  /* 0x000000ffff5f7224 */ /* 0x000fce00078e0a5f */
[----:B------:R-:W4:Y:S01]  /*13df0*/  FLO.U32 R134, R125 ;  /* 0x0000007d00867300 */ /* 0x000f2200000e0000 */
[----:B------:R-:W-:Y:S01]  /*13e00*/  PRMT R100, R98, 0x7710, RZ ;  /* 0x0000771062647816 */ /* 0x000fe200000000ff */
[----:B------:R-:W-:Y:S01]  /*13e10*/  IMAD.MOV R89, RZ, RZ, -R89 ;  /* 0x000000ffff597224 */ /* 0x000fe200078e0a59 */
[----:B------:R-:W-:Y:S02]  /*13e20*/  LOP3.LUT R127, R49, 0x7fffffff, RZ, 0xc0, !PT ;  /* 0x7fffffff317f7812 */ /* 0x000fe400078ec0ff */
[----:B------:R-:W-:-:S03]  /*13e30*/  PRMT R98, R102, 0x7710, RZ ;  /* 0x0000771066627816 */ /* 0x000fc600000000ff */
[----:B------:R-:W5:Y:S01]  /*13e40*/  FLO.U32 R110, R109 ;  /* 0x0000006d006e7300 */ /* 0x000f6200000e0000 */
[----:B------:R-:W-:Y:S02]  /*13e50*/  PRMT R102, R104, 0x7710, RZ ;  /* 0x0000771068667816 */ /* 0x000fe400000000ff */
[----:B---3--:R-:W-:Y:S02]  /*13e60*/  IADD3 R91, PT, PT, -R91, 0x1f, RZ ;  /* 0x0000001f5b5b7810 */ /* 0x008fe40007ffe1ff */
[----:B------:R-:W-:Y:S02]  /*13e70*/  PRMT R104, R95, 0x7710, RZ ;  /* 0x000077105f687816 */ /* 0x000fe400000000ff */
[----:B------:R-:W-:Y:S01]  /*13e80*/  LOP3.LUT R86, R219, 0x7fffffff, RZ, 0xc0, !PT ;  /* 0x7fffffffdb567812 */ /* 0x000fe200078ec0ff */
[----:B------:R-:W3:Y:S01]  /*13e90*/  FLO.U32 R139, R127 ;  /* 0x0000007f008b7300 */ /* 0x000ee200000e0000 */
[----:B------:R-:W-:Y:S02]  /*13ea0*/  LOP3.LUT R95, R50, 0x7fffffff, RZ, 0xc0, !PT ;  /* 0x7fffffff325f7812 */ /* 0x000fe400078ec0ff */
[----:B0-----:R-:W-:-:S02]  /*13eb0*/  IADD3 R101, PT, PT, -R101, 0x1f, RZ ;  /* 0x0000001f65657810 */ /* 0x001fc40007ffe1ff */
[----:B------:R-:W-:Y:S01]  /*13ec0*/  PRMT R130, R89, 0x7710, RZ ;  /* 0x0000771059827816 */ /* 0x000fe200000000ff */
[----:B------:R-:W-:Y:S01]  /*13ed0*/  IMAD.MOV R89, RZ, RZ, -R91 ;  /* 0x000000ffff597224 */ /* 0x000fe200078e0a5b */
[----:B-1----:R-:W-:Y:S01]  /*13ee0*/  IADD3 R132, PT, PT, -R132, 0x1f, RZ ;  /* 0x0000001f84847810 */ /* 0x002fe20007ffe1ff */
[----:B------:R-:W0:Y:S01]  /*13ef0*/  FLO.U32 R87, R86 ;  /* 0x0000005600577300 */ /* 0x000e2200000e0000 */
[----:B------:R-:W-:Y:S02]  /*13f00*/  LOP3.LUT R75, R56, 0x7fffffff, RZ, 0xc0, !PT ;  /* 0x7fffffff384b7812 */ /* 0x000fe400078ec0ff */
[----:B--2---:R-:W-:Y:S02]  /*13f10*/  IADD3 R99, PT, PT, -R99, 0x1f, RZ ;  /* 0x0000001f63637810 */ /* 0x004fe40007ffe1ff */
[----:B----4-:R-:W-:-:S03]  /*13f20*/  IADD3 R134, PT, PT, -R134, 0x1f, RZ ;  /* 0x0000001f86867810 */ /* 0x010fc60007ffe1ff */
[----:B------:R-:W1:Y:S01]  /*13f30*/  FLO.U32 R148, R95 ;  /* 0x0000005f00947300 */ /* 0x000e6200000e0000 */
[----:B------:R-:W-:Y:S01]  /*13f40*/  LOP3.LUT R76, R63, 0x7fffffff, RZ, 0xc0, !PT ;  /* 0x7fffffff3f4c7812 */ /* 0x000fe200078ec0ff */
[----:B------:R-:W-:Y:S02]  /*13f50*/  IMAD.MOV R101, RZ, RZ, -R101 ;  /* 0x000000ffff657224 */ /* 0x000fe400078e0a65 */
[----:B------:R-:W-:Y:S01]  /*13f60*/  IMAD.MOV R136, RZ, RZ, -R132 ;  /* 0x000000ffff887224 */ /* 0x000fe200078e0a84 */
[----:B------:R-:W-:Y:S01]  /*13f70*/  PRMT R132, R89, 0x7710, RZ ;  /* 0x0000771059847816 */ /* 0x000fe200000000ff */
[----:B------:R-:W-:Y:S02]  /*13f80*/  IMAD.MOV R99, RZ, RZ, -R99 ;  /* 0x000000ffff637224 */ /* 0x000fe400078e0a63 */
[----:B------:R-:W2:Y:S01]  /*13f90*/  FLO.U32 R105, R75 ;  /* 0x0000004b00697300 */ /* 0x000ea200000e0000 */
[----:B------:R-:W-:Y:S01]  /*13fa0*/  IMAD.MOV R89, RZ, RZ, -R134 ;  /* 0x000000ffff597224 */ /* 0x000fe200078e0a86 */
[----:B-----5:R-:W-:-:S02]  /*13fb0*/  IADD3 R110, PT, PT, -R110, 0x1f, RZ ;  /* 0x0000001f6e6e7810 */ /* 0x020fc40007ffe1ff */
[----:B------:R-:W-:Y:S02]  /*13fc0*/  PRMT R101, R101, 0x7710, RZ ;  /* 0x0000771065657816 */ /* 0x000fe400000000ff */
[----:B------:R-:W-:Y:S02]  /*13fd0*/  PRMT R112, R99, 0x7710, RZ ;  /* 0x0000771063707816 */ /* 0x000fe400000000ff */
[----:B------:R-:W4:Y:S01]  /*13fe0*/  FLO.U32 R103, R76 ;  /* 0x0000004c00677300 */ /* 0x000f2200000e0000 */
[----:B------:R-:W-:Y:S02]  /*13ff0*/  PRMT R134, R136, 0x7710, RZ ;  /* 0x0000771088867816 */ /* 0x000fe400000000ff */
[----:B------:R-:W-:Y:S02]  /*14000*/  LOP3.LUT R99, R44, 0x7fffffff, RZ, 0xc0, !PT ;  /* 0x7fffffff2c637812 */ /* 0x000fe400078ec0ff */
[----:B------:R-:W-:Y:S01]  /*14010*/  PRMT R136, R89, 0x7710, RZ ;  /* 0x0000771059887816 */ /* 0x000fe200000000ff */
[----:B------:R-:W-:Y:S01]  /*14020*/  IMAD.MOV R114, RZ, RZ, -R110 ;  /* 0x000000ffff727224 */ /* 0x000fe200078e0a6e */
[----:B---3--:R-:W-:Y:S01]  /*14030*/  IADD3 R89, PT, PT, -R139, 0x1f, RZ ;  /* 0x0000001f8b597810 */ /* 0x008fe20007ffe1ff */
[----:B------:R-:W-:Y:S01]  /*14040*/  VIADD R110, R101, 0x20 ;  /* 0x00000020656e7836 */ /* 0x000fe20000000000 */
[----:B------:R-:W-:Y:S01]  /*14050*/  LOP3.LUT R0, R57, 0x7fffffff, RZ, 0xc0, !PT ;  /* 0x7fffffff39007812 */ /* 0x000fe200078ec0ff */
[----:B------:R-:W3:Y:S01]  /*14060*/  FLO.U32 R153, R99 ;  /* 0x0000006300997300 */ /* 0x000ee200000e0000 */
[----:B------:R-:W-:-:S02]  /*14070*/  LOP3.LUT R101, R45, 0x7fffffff, RZ, 0xc0, !PT ;  /* 0x7fffffff2d657812 */ /* 0x000fc400078ec0ff */
[----:B------:R-:W-:Y:S01]  /*14080*/  LOP3.LUT R129, R46, 0x7fffffff, RZ, 0xc0, !PT ;  /* 0x7fffffff2e817812 */ /* 0x000fe200078ec0ff */
[----:B------:R-:W-:Y:S01]  /*14090*/  IMAD.MOV R149, RZ, RZ, -R89 ;  /* 0x000000ffff957224 */ /* 0x000fe200078e0a59 */
[----:B0-----:R-:W-:Y:S02]  /*140a0*/  IADD3 R88, PT, PT, -R87, 0x1f, RZ ;  /* 0x0000001f57587810 */ /* 0x001fe40007ffe1ff */
[----:B-1----:R-:W-:Y:S01]  /*140b0*/  IADD3 R148, PT, PT, -R148, 0x1f, RZ ;  /* 0x0000001f94947810 */ /* 0x002fe20007ffe1ff */
[----:B------:R-:W0:Y:S01]  /*140c0*/  FLO.U32 R107, R0 ;  /* 0x00000000006b7300 */ /* 0x000e2200000e0000 */
[----:B------:R-:W-:Y:S02]  /*140d0*/  LOP3.LUT R87, R58, 0x7fffffff, RZ, 0xc0, !PT ;  /* 0x7fffffff3a577812 */ /* 0x000fe400078ec0ff */
[----:B------:R-:W-:Y:S02]  /*140e0*/  LOP3.LUT R139, R38, 0x7fffffff, RZ, 0xc0, !PT ;  /* 0x7fffffff268b7812 */ /* 0x000fe400078ec0ff */
[----:B------:R-:W-:-:S02]  /*140f0*/  LOP3.LUT R137, R37, 0x7fffffff, RZ, 0xc0, !PT ;  /* 0x7fffffff25897812 */ /* 0x000fc400078ec0ff */
[----:B--2---:R-:W-:Y:S01]  /*14100*/  IADD3 R105, PT, PT, -R105, 0x1f, RZ ;  /* 0x0000001f69697810 */ /* 0x004fe20007ffe1ff */
[----:B------:R-:W1:Y:S01]  /*14110*/  FLO.U32 R154, R101 ;  /* 0x00000065009a7300 */ /* 0x000e6200000e0000 */
[----:B------:R-:W-:Y:S01]  /*14120*/  LOP3.LUT R133, R43, 0x7fffffff, RZ, 0xc0, !PT ;  /* 0x7fffffff2b857812 */ /* 0x000fe200078ec0ff */
[----:B------:R-:W-:Y:S01]  /*14130*/  IMAD.MOV R150, RZ, RZ, -R148 ;  /* 0x000000ffff967224 */ /* 0x000fe200078e0a94 */
[----:B------:R-:W-:-:S05]  /*14140*/  PRMT R148, R149, 0x7710, RZ ;  /* 0x0000771095947816 */ /* 0x000fca00000000ff */
[----:B------:R-:W2:Y:S01]  /*14150*/  FLO.U32 R157, R129 ;  /* 0x00000081009d7300 */ /* 0x000ea200000e0000 */
[----:B----4-:R-:W-:Y:S01]  /*14160*/  IADD3 R103, PT, PT, -R103, 0x1f, RZ ;  /* 0x0000001f67677810 */ /* 0x010fe20007ffe1ff */
[----:B------:R-:W-:Y:S01]  /*14170*/  IMAD.MOV R105, RZ, RZ, -R105 ;  /* 0x000000ffff697224 */ /* 0x000fe200078e0a69 */
[----:B------:R-:W-:-:S05]  /*14180*/  LOP3.LUT R149, R39, 0x7fffffff, RZ, 0xc0, !PT ;  /* 0x7fffffff27957812 */ /* 0x000fca00078ec0ff */
[----:B------:R-:W4:Y:S01]  /*14190*/  FLO.U32 R116, R87 ;  /* 0x0000005700747300 */ /* 0x000f2200000e0000 */
[----:B------:R-:W-:-:S07]  /*141a0*/  IMAD.MOV R103, RZ, RZ, -R103 ;  /* 0x000000ffff677224 */ /* 0x000fce00078e0a67 */
[----:B------:R-:W5:Y:S01]  /*141b0*/  FLO.U32 R89, R139 ;  /* 0x0000008b00597300 */ /* 0x000f6200000e0000 */
[----:B------:R-:W-:-:S07]  /*141c0*/  PRMT R122, R105, 0x7710, RZ ;  /* 0x00007710697a7816 */ /* 0x000fce00000000ff */
[----:B------:R-:W5:Y:S01]  /*141d0*/  FLO.U32 R169, R137 ;  /* 0x0000008900a97300 */ /* 0x000f6200000e0000 */
[----:B------:R-:W-:-:S07]  /*141e0*/  LOP3.LUT R105, R40, 0x7fffffff, RZ, 0xc0, !PT ;  /* 0x7fffffff28697812 */ /* 0x000fce00078ec0ff */
[----:B------:R-:W5:Y:S01]  /*141f0*/  FLO.U32 R91, R133 ;  /* 0x00000085005b7300 */ /* 0x000f6200000e0000 */
[----:B---3--:R-:W-:Y:S02]  /*14200*/  IADD3 R153, PT, PT, -R153, 0x1f, RZ ;  /* 0x0000001f99997810 */ /* 0x008fe40007ffe1ff */
[----:B0-----:R-:W-:-:S05]  /*14210*/  IADD3 R107, PT, PT, -R107, 0x1f, RZ ;  /* 0x0000001f6b6b7810 */ /* 0x001fca0007ffe1ff */
[----:B------:R-:W0:Y:S01]  /*14220*/  FLO.U32 R173, R149 ;  /* 0x0000009500ad7300 */ /* 0x000e2200000e0000 */
[----:B------:R-:W-:Y:S01]  /*14230*/  PRMT R120, R103, 0x7710, RZ ;  /* 0x0000771067787816 */ /* 0x000fe200000000ff */
[----:B------:R-:W-:Y:S01]  /*14240*/  IMAD.MOV R155, RZ, RZ, -R153 ;  /* 0x000000ffff9b7224 */ /* 0x000fe200078e0a99 */
[----:B------:R-:W-:Y:S02]  /*14250*/  LOP3.LUT R103, R47, 0x7fffffff, RZ, 0xc0, !PT ;  /* 0x7fffffff2f677812 */ /* 0x000fe400078ec0ff */
[----:B-1----:R-:W-:Y:S02]  /*14260*/  IADD3 R154, PT, PT, -R154, 0x1f, RZ ;  /* 0x0000001f9a9a7810 */ /* 0x002fe40007ffe1ff */
[----:B--2---:R-:W-:Y:S01]  /*14270*/  IADD3 R157, PT, PT, -R157, 0x1f, RZ ;  /* 0x0000001f9d9d7810 */ /* 0x004fe20007ffe1ff */
[----:B------:R-:W1:Y:S01]  /*14280*/  FLO.U32 R159, R105 ;  /* 0x00000069009f7300 */ /* 0x000e6200000e0000 */
[----:B----4-:R-:W-:Y:S01]  /*14290*/  IADD3 R116, PT, PT, -R116, 0x1f, RZ ;  /* 0x0000001f74747810 */ /* 0x010fe20007ffe1ff */
[----:B------:R-:W-:Y:S01]  /*142a0*/  IMAD.MOV R107, RZ, RZ, -R107 ;  /* 0x000000ffff6b7224 */ /* 0x000fe200078e0a6b */
[----:B------:R-:W-:-:S02]  /*142b0*/  LOP3.LUT R135, R36, 0x7fffffff, RZ, 0xc0, !PT ;  /* 0x7fffffff24877812 */ /* 0x000fc400078ec0ff */
[----:B-----5:R-:W-:Y:S02]  /*142c0*/  IADD3 R89, PT, PT, -R89, 0x1f, RZ ;  /* 0x0000001f59597810 */ /* 0x020fe40007ffe1ff */
[----:B------:R-:W-:Y:S01]  /*142d0*/  LOP3.LUT R151, R32, 0x7fffffff, RZ, 0xc0, !PT ;  /* 0x7fffffff20977812 */ /* 0x000fe200078ec0ff */
[----:B------:R-:W2:Y:S01]  /*142e0*/  FLO.U32 R158, R103 ;  /* 0x00000067009e7300 */ /* 0x000ea200000e0000 */
[----:B------:R-:W-:Y:S01]  /*142f0*/  IADD3 R169, PT, PT, -R169, 0x1f, RZ ;  /* 0x0000001fa9a97810 */ /* 0x000fe20007ffe1ff */
[----:B------:R-:W-:Y:S01]  /*14300*/  IMAD.MOV R156, RZ, RZ, -R154 ;  /* 0x000000ffff9c7224 */ /* 0x000fe200078e0a9a */
[----:B------:R-:W-:Y:S01]  /*14310*/  IADD3 R91, PT, PT, -R91, 0x1f, RZ ;  /* 0x0000001f5b5b7810 */ /* 0x000fe20007ffe1ff */
[----:B------:R-:W-:Y:S01]  /*14320*/  IMAD.MOV R160, RZ, RZ, -R157 ;  /* 0x000000ffffa07224 */ /* 0x000fe200078e0a9d */
[----:B------:R-:W-:Y:S01]  /*14330*/  PRMT R154, R155, 0x7710, RZ ;  /* 0x000077109b9a7816 */ /* 0x000fe200000000ff */
[----:B------:R-:W-:Y:S01]  /*14340*/  IMAD.MOV R116, RZ, RZ, -R116 ;  /* 0x000000ffff747224 */ /* 0x000fe200078e0a74 */
[----:B------:R-:W-:Y:S01]  /*14350*/  LOP3.LUT R157, R35, 0x7fffffff, RZ, 0xc0, !PT ;  /* 0x7fffffff239d7812 */ /* 0x000fe200078ec0ff */
[----:B------:R-:W3:Y:S01]  /*14360*/  FLO.U32 R167, R135 ;  /* 0x0000008700a77300 */ /* 0x000ee200000e0000 */
[----:B------:R-:W-:Y:S01]  /*14370*/  LOP3.LUT R155, R34, 0x7fffffff, RZ, 0xc0, !PT ;  /* 0x7fffffff229b7812 */ /* 0x000fe200078ec0ff */
[----:B------:R-:W-:Y:S01]  /*14380*/  IMAD.MOV R89, RZ, RZ, -R89 ;  /* 0x000000ffff597224 */ /* 0x000fe200078e0a59 */
[----:B------:R-:W-:Y:S01]  /*14390*/  LOP3.LUT R163, R146, 0x7fffffff, RZ, 0xc0, !PT ;  /* 0x7fffffff92a37812 */ /* 0x000fe200078ec0ff */
[----:B------:R-:W-:Y:S01]  /*143a0*/  IMAD.MOV R169, RZ, RZ, -R169 ;  /* 0x000000ffffa97224 */ /* 0x000fe200078e0aa9 */
[----:B------:R-:W-:-:S02]  /*143b0*/  PRMT R124, R107, 0x7710, RZ ;  /* 0x000077106b7c7816 */ /* 0x000fc400000000ff */
[----:B0-----:R-:W-:Y:S01]  /*143c0*/  IADD3 R173, PT, PT, -R173, 0x1f, RZ ;  /* 0x0000001fadad7810 */ /* 0x001fe20007ffe1ff */
[----:B------:R-:W0:Y:S01]  /*143d0*/  FLO.U32 R175, R151 ;  /* 0x0000009700af7300 */ /* 0x000e2200000e0000 */
[----:B------:R-:W-:Y:S01]  /*143e0*/  LOP3.LUT R107, R41, 0x7fffffff, RZ, 0xc0, !PT ;  /* 0x7fffffff296b7812 */ /* 0x000fe200078ec0ff */
[----:B------:R-:W-:Y:S01]  /*143f0*/  IMAD.MOV R168, RZ, RZ, -R91 ;  /* 0x000000ffffa87224 */ /* 0x000fe200078e0a5b */
[----:B------:R-:W-:Y:S02]  /*14400*/  LOP3.LUT R119, R59, 0x7fffffff, RZ, 0xc0, !PT ;  /* 0x7fffffff3b777812 */ /* 0x000fe400078ec0ff */
[----:B------:R-:W-:-:S03]  /*14410*/  PRMT R126, R116, 0x7710, RZ ;  /* 0x00007710747e7816 */ /* 0x000fc600000000ff */
[----:B------:R-:W4:Y:S01]  /*14420*/  FLO.U32 R179, R157 ;  /* 0x0000009d00b37300 */ /* 0x000f2200000e0000 */
[----:B------:R-:W-:Y:S01]  /*14430*/  PRMT R174, R89, 0x7710, RZ ;  /* 0x0000771059ae7816 */ /* 0x000fe200000000ff */
[----:B------:R-:W-:Y:S01]  /*14440*/  IMAD.MOV R89, RZ, RZ, -R173 ;  /* 0x000000ffff597224 */ /* 0x000fe200078e0aad */
[----:B------:R-:W-:Y:S02]  /*14450*/  PRMT R172, R169, 0x7710, RZ ;  /* 0x00007710a9ac7816 */ /* 0x000fe400000000ff */
[----:B------:R-:W-:-:S03]  /*14460*/  LOP3.LUT R153, R33, 0x7fffffff, RZ, 0xc0, !PT ;  /* 0x7fffffff21997812 */ /* 0x000fc600078ec0ff */
[----:B------:R-:W5:Y:S01]  /*14470*/  FLO.U32 R177, R155 ;  /* 0x0000009b00b17300 */ /* 0x000f6200000e0000 */
[----:B------:R-:W-:Y:S02]  /*14480*/  LOP3.LUT R169, R141, 0x7fffffff, RZ, 0xc0, !PT ;  /* 0x7fffffff8da97812 */ /* 0x000fe400078ec0ff */
[----:B------:R-:W-:-:S05]  /*14490*/  LOP3.LUT R173, R143, 0x7fffffff, RZ, 0xc0, !PT ;  /* 0x7fffffff8fad7812 */ /* 0x000fca00078ec0ff */
[----:B------:R-:W5:Y:S01]  /*144a0*/  FLO.U32 R91, R163 ;  /* 0x000000a3005b7300 */ /* 0x000f6200000e0000 */
[----:B-1----:R-:W-:-:S07]  /*144b0*/  IADD3 R159, PT, PT, -R159, 0x1f, RZ ;  /* 0x0000001f9f9f7810 */ /* 0x002fce0007ffe1ff */
[----:B------:R-:W1:Y:S01]  /*144c0*/  FLO.U32 R116, R107 ;  /* 0x0000006b00747300 */ /* 0x000e6200000e0000 */
[----:B--2---:R-:W-:Y:S01]  /*144d0*/  IADD3 R158, PT, PT, -R158, 0x1f, RZ ;  /* 0x0000001f9e9e7810 */ /* 0x004fe20007ffe1ff */
[----:B------:R-:W-:-:S06]  /*144e0*/  IMAD.MOV R162, RZ, RZ, -R159 ;  /* 0x000000ffffa27224 */ /* 0x000fcc00078e0a9f */
[----:B------:R-:W2:Y:S01]  /*144f0*/  FLO.U32 R118, R119 ;  /* 0x0000007700767300 */ /* 0x000ea200000e0000 */
[----:B------:R-:W-:Y:S02]  /*14500*/  LOP3.LUT R159, R144, 0x7fffffff, RZ, 0xc0, !PT ;  /* 0x7fffffff909f7812 */ /* 0x000fe400078ec0ff */
[----:B---3--:R-:W-:-:S05]  /*14510*/  IADD3 R167, PT, PT, -R167, 0x1f, RZ ;  /* 0x0000001fa7a77810 */ /* 0x008fca0007ffe1ff */
[----:B------:R-:W3:Y:S01]  /*14520*/  FLO.U32 R176, R153 ;  /* 0x0000009900b07300 */ /* 0x000ee200000e0000 */
[----:B0-----:R-:W-:Y:S01]  /*14530*/  IADD3 R175, PT, PT, -R175, 0x1f, RZ ;  /* 0x0000001fafaf7810 */ /* 0x001fe20007ffe1ff */
[----:B------:R-:W-:-:S06]  /*14540*/  IMAD.MOV R161, RZ, RZ, -R158 ;  /* 0x000000ffffa17224 */ /* 0x000fcc00078e0a9e */
[----:B------:R-:W0:Y:S01]  /*14550*/  FLO.U32 R189, R169 ;  /* 0x000000a900bd7300 */ /* 0x000e2200000e0000 */
[----:B----4-:R-:W-:-:S07]  /*14560*/  IADD3 R179, PT, PT, -R179, 0x1f, RZ ;  /* 0x0000001fb3b37810 */ /* 0x010fce0007ffe1ff */
[----:B------:R-:W4:Y:S01]  /*14570*/  FLO.U32 R193, R173 ;  /* 0x000000ad00c17300 */ /* 0x000f2200000e0000 */
[----:B------:R-:W-:Y:S01]  /*14580*/  IMAD.MOV R170, RZ, RZ, -R167 ;  /* 0x000000ffffaa7224 */ /* 0x000fe200078e0aa7 */
[----:B-----5:R-:W-:Y:S01]  /*14590*/  IADD3 R177, PT, PT, -R177, 0x1f, RZ ;  /* 0x0000001fb1b17810 */ /* 0x020fe20007ffe1ff */
[----:B------:R-:W-:Y:S01]  /*145a0*/  IMAD.MOV R175, RZ, RZ, -R175 ;  /* 0x000000ffffaf7224 */ /* 0x000fe200078e0aaf */
[----:B------:R-:W-:Y:S02]  /*145b0*/  IADD3 R91, PT, PT, -R91, 0x1f, RZ ;  /* 0x0000001f5b5b7810 */ /* 0x000fe40007ffe1ff */
[----:B------:R-:W-:Y:S02]  /*145c0*/  LOP3.LUT R167, R140, 0x7fffffff, RZ, 0xc0, !PT ;  /* 0x7fffffff8ca77812 */ /* 0x000fe400078ec0ff */
[----:B------:R-:W5:Y:S01]  /*145d0*/  FLO.U32 R181, R159 ;  /* 0x0000009f00b57300 */ /* 0x000f6200000e0000 */
[----:B------:R-:W-:Y:S02]  /*145e0*/  PRMT R158, R160, 0x7710, RZ ;  /* 0x00007710a09e7816 */ /* 0x000fe400000000ff */
[----:B-1----:R-:W-:Y:S01]  /*145f0*/  IADD3 R116, PT, PT, -R116, 0x1f, RZ ;  /* 0x0000001f74747810 */ /* 0x002fe20007ffe1ff */
[----:B------:R-:W-:Y:S01]  /*14600*/  IMAD.MOV R179, RZ, RZ, -R179 ;  /* 0x000000ffffb37224 */ /* 0x000fe200078e0ab3 */
[----:B--2---:R-:W-:-:S02]  /*14610*/  IADD3 R118, PT, PT, -R118, 0x1f, RZ ;  /* 0x0000001f76767810 */ /* 0x004fc40007ffe1ff */
[----:B------:R-:W-:Y:S01]  /*14620*/  PRMT R160, R161, 0x7710, RZ ;  /* 0x00007710a1a07816 */ /* 0x000fe200000000ff */
[----:B------:R-:W1:Y:S01]  /*14630*/  FLO.U32 R187, R167 ;  /* 0x000000a700bb7300 */ /* 0x000e6200000e0000 */
[----:B------:R-:W-:Y:S01]  /*14640*/  LOP3.LUT R161, R145, 0x7fffffff, RZ, 0xc0, !PT ;  /* 0x7fffffff91a17812 */ /* 0x000fe200078ec0ff */
[----:B------:R-:W-:Y:S01]  /*14650*/  IMAD.MOV R182, RZ, RZ, -R177 ;  /* 0x000000ffffb67224 */ /* 0x000fe200078e0ab1 */
[----:B------:R-:W-:Y:S01]  /*14660*/  PRMT R178, R175, 0x7710, RZ ;  /* 0x00007710afb27816 */ /* 0x000fe200000000ff */
[----:B------:R-:W-:Y:S01]  /*14670*/  IMAD.MOV R91, RZ, RZ, -R91 ;  /* 0x000000ffff5b7224 */ /* 0x000fe200078e0a5b */
[----:B------:R-:W-:Y:S01]  /*14680*/  LOP3.LUT R177, R29, 0x7fffffff, RZ, 0xc0, !PT ;  /* 0x7fffffff1db17812 */ /* 0x000fe200078ec0ff */
[----:B------:R-:W-:Y:S01]  /*14690*/  IMAD.MOV R164, RZ, RZ, -R116 ;  /* 0x000000ffffa47224 */ /* 0x000fe200078e0a74 */
[----:B---3--:R-:W-:Y:S01]  /*146a0*/  IADD3 R176, PT, PT, -R176, 0x1f, RZ ;  /* 0x0000001fb0b07810 */ /* 0x008fe20007ffe1ff */
[----:B------:R-:W-:Y:S01]  /*146b0*/  IMAD.MOV R118, RZ, RZ, -R118 ;  /* 0x000000ffff767224 */ /* 0x000fe200078e0a76 */
[----:B------:R-:W-:Y:S01]  /*146c0*/  LOP3.LUT R175, R28, 0x7fffffff, RZ, 0xc0, !PT ;  /* 0x7fffffff1caf7812 */ /* 0x000fe200078ec0ff */
[----:B------:R-:W2:Y:S01]  /*146d0*/  FLO.U32 R116, R161 ;  /* 0x000000a100747300 */ /* 0x000ea200000e0000 */
[----:B------:R-:W-:-:S02]  /*146e0*/  LOP3.LUT R185, R25, 0x7fffffff, RZ, 0xc0, !PT ;  /* 0x7fffffff19b97812 */ /* 0x000fc400078ec0ff */
[----:B0-----:R-:W-:Y:S02]  /*146f0*/  IADD3 R189, PT, PT, -R189, 0x1f, RZ ;  /* 0x0000001fbdbd7810 */ /* 0x001fe40007ffe1ff */
[----:B----4-:R-:W-:Y:S02]  /*14700*/  IADD3 R193, PT, PT, -R193, 0x1f, RZ ;  /* 0x0000001fc1c17810 */ /* 0x010fe40007ffe1ff */
[----:B------:R-:W-:Y:S01]  /*14710*/  PRMT R89, R89, 0x7710, RZ ;  /* 0x0000771059597816 */ /* 0x000fe200000000ff */
[----:B------:R-:W0:Y:S01]  /*14720*/  FLO.U32 R197, R177 ;  /* 0x000000b100c57300 */ /* 0x000e2200000e0000 */
[----:B------:R-:W-:Y:S02]  /*14730*/  PRMT R184, R179, 0x7710, RZ ;  /* 0x00007710b3b87816 */ /* 0x000fe400000000ff */
[----:B------:R-:W-:Y:S02]  /*14740*/  LOP3.LUT R131, R42, 0x7fffffff, RZ, 0xc0, !PT ;  /* 0x7fffffff2a837812 */ /* 0x000fe400078ec0ff */
[----:B------:R-:W-:-:S02]  /*14750*/  LOP3.LUT R179, R30, 0x7fffffff, RZ, 0xc0, !PT ;  /* 0x7fffffff1eb37812 */ /* 0x000fc400078ec0ff */
[----:B------:R-:W-:Y:S01]  /*14760*/  PRMT R190, R91, 0x7710, RZ ;  /* 0x000077105bbe7816 */ /* 0x000fe200000000ff */
[----:B------:R-:W3:Y:S01]  /*14770*/  FLO.U32 R195, R175 ;  /* 0x000000af00c37300 */ /* 0x000ee200000e0000 */
[----:B------:R-:W-:Y:S01]  /*14780*/  IMAD.MOV R180, RZ, RZ, -R176 ;  /* 0x000000ffffb47224 */ /* 0x000fe200078e0ab0 */
[----:B------:R-:W-:Y:S01]  /*14790*/  PRMT R128, R118, 0x7710, RZ ;  /* 0x0000771076807816 */ /* 0x000fe200000000ff */
[----:B------:R-:W-:Y:S01]  /*147a0*/  IMAD.MOV R189, RZ, RZ, -R189 ;  /* 0x000000ffffbd7224 */ /* 0x000fe200078e0abd */
[----:B------:R-:W-:Y:S01]  /*147b0*/  LOP3.LUT R183, R24, 0x7fffffff, RZ, 0xc0, !PT ;  /* 0x7fffffff18b77812 */ /* 0x000fe200078ec0ff */
[----:B------:R-:W-:-:S03]  /*147c0*/  IMAD.MOV R193, RZ, RZ, -R193 ;  /* 0x000000ffffc17224 */ /* 0x000fc600078e0ac1 */
[----:B------:R-:W4:Y:S01]  /*147d0*/  FLO.U32 R91, R185 ;  /* 0x000000b9005b7300 */ /* 0x000f2200000e0000 */
[----:B------:R-:W-:Y:S01]  /*147e0*/  VIADD R176, R89, 0x20 ;  /* 0x0000002059b07836 */ /* 0x000fe20000000000 */
[----:B-----5:R-:W-:Y:S02]  /*147f0*/  IADD3 R181, PT, PT, -R181, 0x1f, RZ ;  /* 0x0000001fb5b57810 */ /* 0x020fe40007ffe1ff */
[----:B------:R-:W-:-:S04]  /*14800*/  PRMT R196, R189, 0x7710, RZ ;  /* 0x00007710bdc47816 */ /* 0x000fc800000000ff */
[----:B------:R-:W5:Y:S01]  /*14810*/  FLO.U32 R118, R131 ;  /* 0x0000008300767300 */ /* 0x000f6200000e0000 */
[----:B------:R-:W-:Y:S01]  /*14820*/  PRMT R200, R193, 0x7710, RZ ;  /* 0x00007710c1c87816 */ /* 0x000fe200000000ff */
[----:B------:R-:W-:Y:S01]  /*14830*/  IMAD.MOV R181, RZ, RZ, -R181 ;  /* 0x000000ffffb57224 */ /* 0x000fe200078e0ab5 */
[----:B------:R-:W-:-:S05]  /*14840*/  LOP3.LUT R189, R27, 0x7fffffff, RZ, 0xc0, !PT ;  /* 0x7fffffff1bbd7812 */ /* 0x000fca00078ec0ff */
[----:B------:R-:W5:Y:S01]  /*14850*/  FLO.U32 R89, R179 ;  /* 0x000000b300597300 */ /* 0x000f6200000e0000 */
[----:B------:R-:W-:Y:S02]  /*14860*/  LOP3.LUT R193, R21, 0x7fffffff, RZ, 0xc0, !PT ;  /* 0x7fffffff15c17812 */ /* 0x000fe400078ec0ff */
[----:B-1----:R-:W-:-:S05]  /*14870*/  IADD3 R187, PT, PT, -R187, 0x1f, RZ ;  /* 0x0000001fbbbb7810 */ /* 0x002fca0007ffe1ff */
[----:B------:R-:W1:Y:S01]  /*14880*/  FLO.U32 R199, R183 ;  /* 0x000000b700c77300 */ /* 0x000e6200000e0000 */
[----:B--2---:R-:W-:Y:S01]  /*14890*/  IADD3 R116, PT, PT, -R116, 0x1f, RZ ;  /* 0x0000001f74747810 */ /* 0x004fe20007ffe1ff */
[----:B------:R-:W-:Y:S01]  /*148a0*/  IMAD.MOV R194, RZ, RZ, -R187 ;  /* 0x000000ffffc27224 */ /* 0x000fe200078e0abb */
[----:B------:R-:W-:Y:S02]  /*148b0*/  PRMT R186, R181, 0x7710, RZ ;  /* 0x00007710b5ba7816 */ /* 0x000fe400000000ff */
[----:B------:R-:W-:-:S03]  /*148c0*/  LOP3.LUT R181, R31, 0x7fffffff, RZ, 0xc0, !PT ;  /* 0x7fffffff1fb57812 */ /* 0x000fc600078ec0ff */
[----:B------:R-:W2:Y:S01]  /*148d0*/  FLO.U32 R205, R189 ;  /* 0x000000bd00cd7300 */ /* 0x000ea200000e0000 */
[----:B0-----:R-:W-:Y:S02]  /*148e0*/  IADD3 R197, PT, PT, -R197, 0x1f, RZ ;  /* 0x0000001fc5c57810 */ /* 0x001fe40007ffe1ff */
[----:B------:R-:W-:-:S05]  /*148f0*/  LOP3.LUT R187, R26, 0x7fffffff, RZ, 0xc0, !PT ;  /* 0x7fffffff1abb7812 */ /* 0x000fca00078ec0ff */
[----:B------:R-:W0:Y:S01]  /*14900*/  FLO.U32 R207, R193 ;  /* 0x000000c100cf7300 */ /* 0x000e2200000e0000 */
[----:B---3--:R-:W-:Y:S02]  /*14910*/  IADD3 R195, PT, PT, -R195, 0x1f, RZ ;  /* 0x0000001fc3c37810 */ /* 0x008fe40007ffe1ff */
[----:B----4-:R-:W-:Y:S01]  /*14920*/  IADD3 R91, PT, PT, -R91, 0x1f, RZ ;  /* 0x0000001f5b5b7810 */ /* 0x010fe20007ffe1ff */
[----:B------:R-:W-:Y:S01]  /*14930*/  IMAD.MOV R188, RZ, RZ, -R116 ;  /* 0x000000ffffbc7224 */ /* 0x000fe200078e0a74 */
[----:B------:R-:W-:Y:S01]  /*14940*/  LOP3.LUT R79, R66, 0x7fffffff, RZ, 0xc0, !PT ;  /* 0x7fffffff424f7812 */ /* 0x000fe200078ec0ff */
[----:B------:R-:W-:Y:S01]  /*14950*/  IMAD.MOV R197, RZ, RZ, -R197 ;  /* 0x000000ffffc57224 */ /* 0x000fe200078e0ac5 */
[----:B-----5:R-:W-:Y:S01]  /*14960*/  IADD3 R118, PT, PT, -R118, 0x1f, RZ ;  /* 0x0000001f76767810 */ /* 0x020fe20007ffe1ff */
[----:B------:R-:W3:Y:S01]  /*14970*/  FLO.U32 R116, R181 ;  /* 0x000000b500747300 */ /* 0x000ee200000e0000 */
[----:B------:R-:W-:Y:S01]  /*14980*/  IADD3 R89, PT, PT, -R89, 0x1f, RZ ;  /* 0x0000001f59597810 */ /* 0x000fe20007ffe1ff */
[----:B------:R-:W-:Y:S01]  /*14990*/  IMAD.MOV R195, RZ, RZ, -R195 ;  /* 0x000000ffffc37224 */ /* 0x000fe200078e0ac3 */
[----:B------:R-:W-:Y:S01]  /*149a0*/  LOP3.LUT R171, R142, 0x7fffffff, RZ, 0xc0, !PT ;  /* 0x7fffffff8eab7812 */ /* 0x000fe200078ec0ff */
[----:B------:R-:W-:Y:S01]  /*149b0*/  IMAD.MOV R91, RZ, RZ, -R91 ;  /* 0x000000ffff5b7224 */ /* 0x000fe200078e0a5b */
[----:B-1----:R-:W-:-:S03]  /*149c0*/  IADD3 R199, PT, PT, -R199, 0x1f, RZ ;  /* 0x0000001fc7c77810 */ /* 0x002fc60007ffe1ff */
[----:B------:R-:W1:Y:S01]  /*149d0*/  FLO.U32 R203, R187 ;  /* 0x000000bb00cb7300 */ /* 0x000e6200000e0000 */
[----:B------:R-:W-:Y:S01]  /*149e0*/  LOP3.LUT R201, R17, 0x7fffffff, RZ, 0xc0, !PT ;  /* 0x7fffffff11c97812 */ /* 0x000fe200078ec0ff */
[----:B------:R-:W-:Y:S01]  /*149f0*/  IMAD.MOV R118, RZ, RZ, -R118 ;  /* 0x000000ffff767224 */ /* 0x000fe200078e0a76 */
[----:B------:R-:W-:Y:S01]  /*14a00*/  PRMT R204, R197, 0x7710, RZ ;  /* 0x00007710c5cc7816 */ /* 0x000fe200000000ff */
[----:B------:R-:W-:-:S04]  /*14a10*/  IMAD.MOV R89, RZ, RZ, -R89 ;  /* 0x000000ffff597224 */ /* 0x000fc800078e0a59 */
[----:B------:R-:W4:Y:S01]  /*14a20*/  FLO.U32 R97, R79 ;  /* 0x0000004f00617300 */ /* 0x000f2200000e0000 */
[----:B------:R-:W-:Y:S01]  /*14a30*/  LOP3.LUT R165, R147, 0x7fffffff, RZ, 0xc0, !PT ;  /* 0x7fffffff93a57812 */ /* 0x000fe200078ec0ff */
[----:B------:R-:W-:Y:S01]  /*14a40*/  IMAD.MOV R210, RZ, RZ, -R199 ;  /* 0x000000ffffd27224 */ /* 0x000fe200078e0ac7 */
[----:B------:R-:W-:Y:S02]  /*14a50*/  PRMT R202, R195, 0x7710, RZ ;  /* 0x00007710c3ca7816 */ /* 0x000fe400000000ff */
[----:B------:R-:W-:Y:S02]  /*14a60*/  LOP3.LUT R197, R23, 0x7fffffff, RZ, 0xc0, !PT ;  /* 0x7fffffff17c57812 */ /* 0x000fe400078ec0ff */
[----:B------:R-:W-:Y:S01]  /*14a70*/  PRMT R212, R91, 0x7710, RZ ;  /* 0x000077105bd47816 */ /* 0x000fe200000000ff */
[----:B------:R-:W5:Y:S01]  /*14a80*/  FLO.U32 R191, R171 ;  /* 0x000000ab00bf7300 */ /* 0x000f6200000e0000 */
[----:B------:R-:W-:Y:S02]  /*14a90*/  LOP3.LUT R195, R22, 0x7fffffff, RZ, 0xc0, !PT ;  /* 0x7fffffff16c37812 */ /* 0x000fe400078ec0ff */
[----:B--2---:R-:W-:-:S02]  /*14aa0*/  IADD3 R205, PT, PT, -R205, 0x1f, RZ ;  /* 0x0000001fcdcd7810 */ /* 0x004fc40007ffe1ff */
[----:B0-----:R-:W-:-:S03]  /*14ab0*/  IADD3 R91, PT, PT, -R207, 0x1f, RZ ;  /* 0x0000001fcf5b7810 */ /* 0x001fc60007ffe1ff */
[----:B------:R-:W0:Y:S01]  /*14ac0*/  FLO.U32 R215, R201 ;  /* 0x000000c900d77300 */ /* 0x000e2200000e0000 */
[----:B------:R-:W-:Y:S02]  /*14ad0*/  LOP3.LUT R199, R16, 0x7fffffff, RZ, 0xc0, !PT ;  /* 0x7fffffff10c77812 */ /* 0x000fe400078ec0ff */
[----:B------:R-:W-:Y:S02]  /*14ae0*/  LOP3.LUT R207, R12, 0x7fffffff, RZ, 0xc0, !PT ;  /* 0x7fffffff0ccf7812 */ /* 0x000fe400078ec0ff */
[----:B------:R-:W-:Y:S02]  /*14af0*/  PRMT R166, R118, 0x7710, RZ ;  /* 0x0000771076a67816 */ /* 0x000fe400000000ff */
[----:B------:R-:W-:Y:S01]  /*14b00*/  PRMT R206, R89, 0x7710, RZ ;  /* 0x0000771059ce7816 */ /* 0x000fe200000000ff */
[----:B------:R-:W2:Y:S01]  /*14b10*/  FLO.U32 R118, R165 ;  /* 0x000000a500767300 */ /* 0x000ea200000e0000 */
[----:B------:R-:W-:Y:S01]  /*14b20*/  IMAD.MOV R205, RZ, RZ, -R205 ;  /* 0x000000ffffcd7224 */ /* 0x000fe200078e0acd */
[----:B------:R-:W-:-:S02]  /*14b30*/  LOP3.LUT R82, R69, 0x7fffffff, RZ, 0xc0, !PT ;  /* 0x7fffffff45527812 */ /* 0x000fc400078ec0ff */
[----:B---3--:R-:W-:-:S04]  /*14b40*/  IADD3 R116, PT, PT, -R116, 0x1f, RZ ;  /* 0x0000001f74747810 */ /* 0x008fc80007ffe1ff */
[----:B------:R-:W3:Y:S01]  /*14b50*/  FLO.U32 R89, R197 ;  /* 0x000000c500597300 */ /* 0x000ee200000e0000 */
[----:B-1----:R-:W-:-:S07]  /*14b60*/  IADD3 R203, PT, PT, -R203, 0x1f, RZ ;  /* 0x0000001fcbcb7810 */ /* 0x002fce0007ffe1ff */
[----:B------:R-:W1:Y:S01]  /*14b70*/  FLO.U32 R209, R195 ;  /* 0x000000c300d17300 */ /* 0x000e6200000e0000 */
[----:B----4-:R-:W-:Y:S02]  /*14b80*/  IADD3 R97, PT, PT, -R97, 0x1f, RZ ;  /* 0x0000001f61617810 */ /* 0x010fe40007ffe1ff */
[----:B------:R-:W-:-:S05]  /*14b90*/  PRMT R216, R205, 0x7710, RZ ;  /* 0x00007710cdd87816 */ /* 0x000fca00000000ff */
[----:B------:R-:W4:Y:S01]  /*14ba0*/  FLO.U32 R213, R199 ;  /* 0x000000c700d57300 */ /* 0x000f2200000e0000 */
[----:B------:R-:W-:-:S07]  /*14bb0*/  LOP3.LUT R111, R61, 0x7fffffff, RZ, 0xc0, !PT ;  /* 0x7fffffff3d6f7812 */ /* 0x000fce00078ec0ff */
[----:B------:R-:W4:Y:S01]  /*14bc0*/  FLO.U32 R221, R207 ;  /* 0x000000cf00dd7300 */ /* 0x000f2200000e0000 */
[----:B------:R-:W-:Y:S01]  /*14bd0*/  LOP3.LUT R205, R19, 0x7fffffff, RZ, 0xc0, !PT ;  /* 0x7fffffff13cd7812 */ /* 0x000fe200078ec0ff */
[----:B------:R-:W-:Y:S01]  /*14be0*/  IMAD.MOV R116, RZ, RZ, -R116 ;  /* 0x000000ffff747224 */ /* 0x000fe200078e0a74 */
[----:B-----5:R-:W-:Y:S01]  /*14bf0*/  IADD3 R191, PT, PT, -R191, 0x1f, RZ ;  /* 0x0000001fbfbf7810 */ /* 0x020fe20007ffe1ff */
[----:B------:R-:W-:-:S04]  /*14c00*/  IMAD.MOV R214, RZ, RZ, -R203 ;  /* 0x000000ffffd67224 */ /* 0x000fc800078e0acb */
[----:B------:R-:W5:Y:S01]  /*14c10*/  FLO.U32 R92, R82 ;  /* 0x00000052005c7300 */ /* 0x000f6200000e0000 */
[----:B------:R-:W-:Y:S01]  /*14c20*/  LOP3.LUT R203, R18, 0x7fffffff, RZ, 0xc0, !PT ;  /* 0x7fffffff12cb7812 */ /* 0x000fe200078ec0ff */
[----:B------:R-:W-:Y:S01]  /*14c30*/  IMAD.MOV R97, RZ, RZ, -R97 ;  /* 0x000000ffff617224 */ /* 0x000fe200078e0a61 */
[----:B0-----:R-:W-:Y:S02]  /*14c40*/  IADD3 R215, PT, PT, -R215, 0x1f, RZ ;  /* 0x0000001fd7d77810 */ /* 0x001fe40007ffe1ff */
[----:B------:R-:W-:-:S03]  /*14c50*/  LOP3.LUT R93, R48, 0x7fffffff, RZ, 0xc0, !PT ;  /* 0x7fffffff305d7812 */ /* 0x000fc600078ec0ff */
[----:B------:R-:W0:Y:S01]  /*14c60*/  FLO.U32 R108, R111 ;  /* 0x0000006f006c7300 */ /* 0x000e2200000e0000 */
[----:B------:R-:W-:Y:S01]  /*14c70*/  PRMT R208, R116, 0x7710, RZ ;  /* 0x0000771074d07816 */ /* 0x000fe200000000ff */
[----:B------:R-:W-:Y:S01]  /*14c80*/  IMAD.MOV R191, RZ, RZ, -R191 ;  /* 0x000000ffffbf7224 */ /* 0x000fe200078e0abf */
[----:B--2---:R-:W-:Y:S01]  /*14c90*/  IADD3 R118, PT, PT, -R118, 0x1f, RZ ;  /* 0x0000001f76767810 */ /* 0x004fe20007ffe1ff */
[----:B------:R-:W-:Y:S01]  /*14ca0*/  IMAD.MOV R215, RZ, RZ, -R215 ;  /* 0x000000ffffd77224 */ /* 0x000fe200078e0ad7 */
[----:B---3--:R-:W-:-:S03]  /*14cb0*/  IADD3 R89, PT, PT, -R89, 0x1f, RZ ;  /* 0x0000001f59597810 */ /* 0x008fc60007ffe1ff */
[----:B------:R-:W2:Y:S01]  /*14cc0*/  FLO.U32 R217, R205 ;  /* 0x000000cd00d97300 */ /* 0x000ea200000e0000 */
[----:B-1----:R-:W-:Y:S02]  /*14cd0*/  IADD3 R209, PT, PT, -R209, 0x1f, RZ ;  /* 0x0000001fd1d17810 */ /* 0x002fe40007ffe1ff */
[----:B------:R-:W-:Y:S02]  /*14ce0*/  PRMT R106, R97, 0x7710, RZ ;  /* 0x00007710616a7816 */ /* 0x000fe400000000ff */
[----:B----4-:R-:W-:-:S03]  /*14cf0*/  IADD3 R213, PT, PT, -R213, 0x1f, RZ ;  /* 0x0000001fd5d57810 */ /* 0x010fc60007ffe1ff */
[----:B------:R-:W1:Y:S01]  /*14d00*/  FLO.U32 R116, R203 ;  /* 0x000000cb00747300 */ /* 0x000e6200000e0000 */
[----:B------:R-:W-:Y:S02]  /*14d10*/  IADD3 R221, PT, PT, -R221, 0x1f, RZ ;  /* 0x0000001fdddd7810 */ /* 0x000fe40007ffe1ff */
[----:B------:R-:W-:Y:S01]  /*14d20*/  LOP3.LUT R97, R51, 0x7fffffff, RZ, 0xc0, !PT ;  /* 0x7fffffff33617812 */ /* 0x000fe200078ec0ff */
[----:B------:R-:W-:-:S04]  /*14d30*/  IMAD.MOV R118, RZ, RZ, -R118 ;  /* 0x000000ffff767224 */ /* 0x000fc800078e0a76 */
[----:B------:R-:W3:Y:S01]  /*14d40*/  FLO.U32 R138, R93 ;  /* 0x0000005d008a7300 */ /* 0x000ee200000e0000 */
[----:B------:R-:W-:Y:S01]  /*14d50*/  IMAD.MOV R91, RZ, RZ, -R91 ;  /* 0x000000ffff5b7224 */ /* 0x000fe200078e0a5b */
[----:B------:R-:W-:Y:S01]  /*14d60*/  PRMT R198, R191, 0x7710, RZ ;  /* 0x00007710bfc67816 */ /* 0x000fe200000000ff */
[----:B------:R-:W-:Y:S01]  /*14d70*/  IMAD.MOV R89, RZ, RZ, -R89 ;  /* 0x000000ffff597224 */ /* 0x000fe200078e0a59 */
[----:B------:R-:W-:Y:S01]  /*14d80*/  PRMT R228, R215, 0x7710, RZ ;  /* 0x00007710d7e47816 */ /* 0x000fe200000000ff */
[----:B------:R-:W-:Y:S01]  /*14d90*/  IMAD.MOV R222, RZ, RZ, -R209 ;  /* 0x000000ffffde7224 */ /* 0x000fe200078e0ad1 */
[----:B-----5:R-:W-:Y:S01]  /*14da0*/  IADD3 R92, PT, PT, -R92, 0x1f, RZ ;  /* 0x0000001f5c5c7810 */ /* 0x020fe20007ffe1ff */
[----:B------:R-:W-:Y:S01]  /*14db0*/  IMAD.MOV R88, RZ, RZ, -R88 ;  /* 0x000000ffff587224 */ /* 0x000fe200078e0a58 */
[----:B------:R-:W4:Y:S01]  /*14dc0*/  FLO.U32 R152, R97 ;  /* 0x0000006100987300 */ /* 0x000f2200000e0000 */
[----:B------:R-:W-:Y:S01]  /*14dd0*/  LOP3.LUT R191, R20, 0x7fffffff, RZ, 0xc0, !PT ;  /* 0x7fffffff14bf7812 */ /* 0x000fe200078ec0ff */
[----:B------:R-:W-:Y:S01]  /*14de0*/  IMAD.MOV R226, RZ, RZ, -R213 ;  /* 0x000000ffffe27224 */ /* 0x000fe200078e0ad5 */
[----:B------:R-:W-:Y:S01]  /*14df0*/  LOP3.LUT R209, R13, 0x7fffffff, RZ, 0xc0, !PT ;  /* 0x7fffffff0dd17812 */ /* 0x000fe200078ec0ff */
[----:B------:R-:W-:Y:S01]  /*14e00*/  IMAD.MOV R234, RZ, RZ, -R221 ;  /* 0x000000ffffea7224 */ /* 0x000fe200078e0add */
[----:B------:R-:W-:-:S02]  /*14e10*/  LOP3.LUT R215, R8, 0x7fffffff, RZ, 0xc0, !PT ;  /* 0x7fffffff08d77812 */ /* 0x000fc400078ec0ff */
[----:B------:R-:W-:Y:S02]  /*14e20*/  LOP3.LUT R213, R15, 0x7fffffff, RZ, 0xc0, !PT ;  /* 0x7fffffff0fd57812 */ /* 0x000fe400078ec0ff */
[----:B------:R-:W-:Y:S02]  /*14e30*/  LOP3.LUT R221, R10, 0x7fffffff, RZ, 0xc0, !PT ;  /* 0x7fffffff0add7812 */ /* 0x000fe400078ec0ff */
[----:B------:R-:W-:Y:S02]  /*14e40*/  PRMT R192, R118, 0x7710, RZ ;  /* 0x0000771076c07816 */ /* 0x000fe400000000ff */
[----:B------:R-:W-:Y:S01]  /*14e50*/  PRMT R220, R91, 0x7710, RZ ;  /* 0x000077105bdc7816 */ /* 0x000fe200000000ff */
[----:B------:R-:W5:Y:S01]  /*14e60*/  FLO.U32 R118, R191 ;  /* 0x000000bf00767300 */ /* 0x000f6200000e0000 */
[----:B------:R-:W-:Y:S01]  /*14e70*/  PRMT R224, R89, 0x7710, RZ ;  /* 0x0000771059e07816 */ /* 0x000fe200000000ff */
[----:B------:R-:W-:Y:S01]  /*14e80*/  IMAD.MOV R92, RZ, RZ, -R92 ;  /* 0x000000ffff5c7224 */ /* 0x000fe200078e0a5c */
[----:B------:R-:W-:-:S02]  /*14e90*/  PRMT R88, R88, 0x7710, RZ ;  /* 0x0000771058587816 */ /* 0x000fc400000000ff */
[----:B0-----:R-:W-:Y:S02]  /*14ea0*/  IADD3 R108, PT, PT, -R108, 0x1f, RZ ;  /* 0x0000001f6c6c7810 */ /* 0x001fe40007ffe1ff */
[----:B--2---:R-:W-:Y:S01]  /*14eb0*/  IADD3 R223, PT, PT, -R217, 0x1f, RZ ;  /* 0x0000001fd9df7810 */ /* 0x004fe20007ffe1ff */
[----:B------:R-:W0:Y:S01]  /*14ec0*/  FLO.U32 R91, R209 ;  /* 0x000000d1005b7300 */ /* 0x000e2200000e0000 */
[----:B------:R-:W-:Y:S02]  /*14ed0*/  LOP3.LUT R217, R9, 0x7fffffff, RZ, 0xc0, !PT ;  /* 0x7fffffff09d97812 */ /* 0x000fe400078ec0ff */
[----:B-1----:R-:W-:-:S05]  /*14ee0*/  IADD3 R116, PT, PT, -R116, 0x1f, RZ ;  /* 0x0000001f74747810 */ /* 0x002fca0007ffe1ff */
[----:B------:R-:W1:Y:S01]  /*14ef0*/  FLO.U32 R89, R215 ;  /* 0x000000d700597300 */ /* 0x000e6200000e0000 */
[----:B------:R-:W-:Y:S01]  /*14f00*/  VIADD R88, R88, 0x20 ;  /* 0x0000002058587836 */ /* 0x000fe20000000000 */
[----:B------:R-:W-:Y:S01]  /*14f10*/  PRMT R92, R92, 0x7710, RZ ;  /* 0x000077105c5c7816 */ /* 0x000fe200000000ff */
[----:B------:R-:W-:-:S05]  /*14f20*/  VIADD R96, R96, 0x20 ;  /* 0x0000002060607836 */ /* 0x000fca0000000000 */
[----:B------:R-:W2:Y:S01]  /*14f30*/  FLO.U32 R225, R213 ;  /* 0x000000d500e17300 */ /* 0x000ea200000e0000 */
[----:B------:R-:W-:Y:S01]  /*14f40*/  VIADD R94, R94, 0x20 ;  /* 0x000000205e5e7836 */ /* 0x000fe20000000000 */
[----:B---3--:R-:W-:Y:S01]  /*14f50*/  IADD3 R138, PT, PT, -R138, 0x1f, RZ ;  /* 0x0000001f8a8a7810 */ /* 0x008fe20007ffe1ff */
[----:B------:R-:W-:-:S05]  /*14f60*/  IMAD.MOV R108, RZ, RZ, -R108 ;  /* 0x000000ffff6c7224 */ /* 0x000fca00078e0a6c */
[----:B------:R-:W3:Y:S01]  /*14f70*/  FLO.U32 R235, R221 ;  /* 0x000000dd00eb7300 */ /* 0x000ee200000e0000 */
[----:B------:R-:W-:Y:S02]  /*14f80*/  ISETP.GT.AND P5, PT, R219, -0x1, PT ;  /* 0xffffffffdb00780c */ /* 0x000fe40003fa4270 */
[----:B------:R-:W-:Y:S02]  /*14f90*/  ISETP.GT.AND P0, PT, R73, -0x1, PT ;  /* 0xffffffff4900780c */ /* 0x000fe40003f04270 */
[----:B------:R-:W-:-:S03]  /*14fa0*/  ISETP.GT.AND P1, PT, R68, -0x1, PT ;  /* 0xffffffff4400780c */ /* 0x000fc60003f24270 */
[----:B------:R-:W3:Y:S01]  /*14fb0*/  FLO.U32 R233, R217 ;  /* 0x000000d900e97300 */ /* 0x000ee200000e0000 */
[----:B------:R-:W-:Y:S01]  /*14fc0*/  IMAD.MOV R116, RZ, RZ, -R116 ;  /* 0x000000ffff747224 */ /* 0x000fe200078e0a74 */
[----:B------:R-:W-:Y:S01]  /*14fd0*/  SEL R88, R88, RZ, !P5 ;  /* 0x000000ff58587207 */ /* 0x000fe20006800000 */
[----:B------:R-:W-:Y:S01]  /*14fe0*/  VIADD R92, R92, 0x20 ;  /* 0x000000205c5c7836 */ /* 0x000fe20000000000 */
[----:B------:R-:W-:Y:S01]  /*14ff0*/  SEL R96, R96, RZ, !P0 ;  /* 0x000000ff60607207 */ /* 0x000fe20004000000 */
[----:B------:R-:W-:Y:S01]  /*15000*/  VIADD R100, R100, 0x20 ;  /* 0x0000002064647836 */ /* 0x000fe20000000000 */
[----:B------:R-:W-:Y:S01]  /*15010*/  SEL R94, R94, RZ, !P1 ;  /* 0x000000ff5e5e7207 */ /* 0x000fe20004800000 */
[----:B------:R-:W-:Y:S01]  /*15020*/  VIADD R98, R98, 0x20 ;  /* 0x0000002062627836 */ /* 0x000fe20000000000 */
[----:B------:R-:W-:Y:S01]  /*15030*/  PRMT R108, R108, 0x7710, RZ ;  /* 0x000077106c6c7816 */ /* 0x000fe200000000ff */
[----:B------:R-:W-:Y:S01]  /*15040*/  VIADD R102, R102, 0x20 ;  /* 0x0000002066667836 */ /* 0x000fe20000000000 */
[----:B------:R-:W-:Y:S01]  /*15050*/  PRMT R114, R114, 0x7710, RZ ;  /* 0x0000771072727816 */ /* 0x000fe200000000ff */
[----:B------:R-:W-:Y:S01]  /*15060*/  VIADD R104, R104, 0x20 ;  /* 0x0000002068687836 */ /* 0x000fe20000000000 */
[----:B----4-:R-:W-:Y:S01]  /*15070*/  IADD3 R152, PT, PT, -R152, 0x1f, RZ ;  /* 0x0000001f98987810 */ /* 0x010fe20007ffe1ff */
[----:B------:R-:W-:Y:S01]  /*15080*/  VIADD R106, R106, 0x20 ;  /* 0x000000206a6a7836 */ /* 0x000fe20000000000 */
[----:B------:R-:W-:Y:S01]  /*15090*/  ISETP.GT.AND P2, PT, R69, -0x1, PT ;  /* 0xffffffff4500780c */ /* 0x000fe20003f44270 */
[----:B------:R-:W-:Y:S01]  /*150a0*/  VIADD R112, R112, 0x20 ;  /* 0x0000002070707836 */ /* 0x000fe20000000000 */
[----:B------:R-:W-:Y:S01]  /*150b0*/  ISETP.GT.AND P3, PT, R70, -0x1, PT ;  /* 0xffffffff4600780c */ /* 0x000fe20003f64270 */
[----:B------:R-:W-:Y:S01]  /*150c0*/  IMAD.MOV R138, RZ, RZ, -R138 ;  /* 0x000000ffff8a7224 */ /* 0x000fe200078e0a8a */
[----:B------:R-:W-:-:S02]  /*150d0*/  ISETP.GT.AND P4, PT, R71, -0x1, PT ;  /* 0xffffffff4700780c */ /* 0x000fc40003f84270 */
[----:B------:R-:W-:Y:S02]  /*150e0*/  ISETP.GT.AND P5, PT, R64, -0x1, PT ;  /* 0xffffffff4000780c */ /* 0x000fe40003fa4270 */
[----:B------:R-:W-:Y:S02]  /*150f0*/  ISETP.GT.AND P6, PT, R65, -0x1, PT ;  /* 0xffffffff4100780c */ /* 0x000fe40003fc4270 */
[----:B------:R-:W-:Y:S02]  /*15100*/  ISETP.GT.AND P0, PT, R66, -0x1, PT ;  /* 0xffffffff4200780c */ /* 0x000fe40003f04270 */
[----:B------:R-:W-:Y:S02]  /*15110*/  ISETP.GT.AND P1, PT, R67, -0x1, PT ;  /* 0xffffffff4300780c */ /* 0x000fe40003f24270 */
[----:B------:R-:W-:Y:S01]  /*15120*/  PRMT R230, R116, 0x7710, RZ ;  /* 0x0000771074e67816 */ /* 0x000fe200000000ff */
[----:B------:R-:W-:Y:S01]  /*15130*/  VIADD R108, R108, 0x20 ;  /* 0x000000206c6c7836 */ /* 0x000fe20000000000 */
[----:B-----5:R-:W-:Y:S01]  /*15140*/  IADD3 R118, PT, PT, -R118, 0x1f, RZ ;  /* 0x0000001f76767810 */ /* 0x020fe20007ffe1ff */
[----:B------:R-:W-:Y:S01]  /*15150*/  VIADD R114, R114, 0x20 ;  /* 0x0000002072727836 */ /* 0x000fe20000000000 */
[----:B0-----:R-:W-:Y:S01]  /*15160*/  IADD3 R116, PT, PT, -R91, 0x1f, RZ ;  /* 0x0000001f5b747810 */ /* 0x001fe20007ffe1ff */
[----:B------:R-:W-:Y:S01]  /*15170*/  VIADD R120, R120, 0x20 ;  /* 0x0000002078787836 */ /* 0x000fe20000000000 */
[----:B-1----:R-:W-:Y:S01]  /*15180*/  IADD3 R238, PT, PT, -R89, 0x1f, RZ ;  /* 0x0000001f59ee7810 */ /* 0x002fe20007ffe1ff */
[----:B------:R-:W-:Y:S01]  /*15190*/  VIADD R122, R122, 0x20 ;  /* 0x000000207a7a7836 */ /* 0x000fe20000000000 */
[----:B------:R-:W-:Y:S01]  /*151a0*/  SEL R92, R92, RZ, !P2 ;  /* 0x000000ff5c5c7207 */ /* 0x000fe20005000000 */
[----:B------:R-:W-:Y:S01]  /*151b0*/  VIADD R124, R124, 0x20 ;  /* 0x000000207c7c7836 */ /* 0x000fe20000000000 */
[----:B------:R-:W-:Y:S01]  /*151c0*/  SEL R100, R100, RZ, !P3 ;  /* 0x000000ff64647207 */ /* 0x000fe20005800000 */
[----:B------:R-:W-:Y:S01]  /*151d0*/  VIADD R126, R126, 0x20 ;  /* 0x000000207e7e7836 */ /* 0x000fe20000000000 */
[----:B------:R-:W-:Y:S01]  /*151e0*/  SEL R98, R98, RZ, !P4 ;  /* 0x000000ff62627207 */ /* 0x000fe20006000000 */
[----:B------:R-:W-:Y:S01]  /*151f0*/  IMAD.MOV R152, RZ, RZ, -R152 ;  /* 0x000000ffff987224 */ /* 0x000fe200078e0a98 */
[----:B------:R-:W-:-:S02]  /*15200*/  SEL R102, R102, RZ, !P5 ;  /* 0x000000ff66667207 */ /* 0x000fc40006800000 */
[----:B------:R-:W-:Y:S02]  /*15210*/  SEL R104, R104, RZ, !P6 ;  /* 0x000000ff68687207 */ /* 0x000fe40007000000 */
[----:B------:R-:W-:Y:S02]  /*15220*/  SEL R106, R106, RZ, !P0 ;  /* 0x000000ff6a6a7207 */ /* 0x000fe40004000000 */
[----:B------:R-:W-:Y:S02]  /*15230*/  SEL R112, R112, RZ, !P1 ;  /* 0x000000ff70707207 */ /* 0x000fe40004800000 */
[----:B------:R-:W-:Y:S02]  /*15240*/  PRMT R138, R138, 0x7710, RZ ;  /* 0x000077108a8a7816 */ /* 0x000fe400000000ff */
[----:B--2---:R-:W-:Y:S02]  /*15250*/  IADD3 R227, PT, PT, -R225, 0x1f, RZ ;  /* 0x0000001fe1e37810 */ /* 0x004fe40007ffe1ff */
[----:B---3--:R-:W-:-:S02]  /*15260*/  IADD3 R235, PT, PT, -R235, 0x1f, RZ ;  /* 0x0000001febeb7810 */ /* 0x008fc40007ffe1ff */
[----:B------:R-:W-:Y:S02]  /*15270*/  ISETP.GT.AND P2, PT, R60, -0x1, PT ;  /* 0xffffffff3c00780c */ /* 0x000fe40003f44270 */
[----:B------:R-:W-:Y:S02]  /*15280*/  ISETP.GT.AND P3, PT, R61, -0x1, PT ;  /* 0xffffffff3d00780c */ /* 0x000fe40003f64270 */
[----:B------:R-:W-:Y:S02]  /*15290*/  ISETP.GT.AND P4, PT, R62, -0x1, PT ;  /* 0xffffffff3e00780c */ /* 0x000fe40003f84270 */
[----:B------:R-:W-:Y:S02]  /*152a0*/  ISETP.GT.AND P5, PT, R63, -0x1, PT ;  /* 0xffffffff3f00780c */ /* 0x000fe40003fa4270 */
[----:B------:R-:W-:Y:S02]  /*152b0*/  ISETP.GT.AND P6, PT, R56, -0x1, PT ;  /* 0xffffffff3800780c */ /* 0x000fe40003fc4270 */
[----:B------:R-:W-:-:S02]  /*152c0*/  ISETP.GT.AND P0, PT, R57, -0x1, PT ;  /* 0xffffffff3900780c */ /* 0x000fc40003f04270 */
[----:B------:R-:W-:Y:S01]  /*152d0*/  ISETP.GT.AND P1, PT, R58, -0x1, PT ;  /* 0xffffffff3a00780c */ /* 0x000fe20003f24270 */
[----:B------:R-:W-:Y:S01]  /*152e0*/  IMAD.MOV R118, RZ, RZ, -R118 ;  /* 0x000000ffff767224 */ /* 0x000fe200078e0a76 */
[----:B------:R-:W-:Y:S01]  /*152f0*/  SEL R110, R110, RZ, !P2 ;  /* 0x000000ff6e6e7207 */ /* 0x000fe20005000000 */
[----:B------:R-:W-:Y:S01]  /*15300*/  IMAD.MOV R116, RZ, RZ, -R116 ;  /* 0x000000ffff747224 */ /* 0x000fe200078e0a74 */
[----:B------:R-:W-:Y:S01]  /*15310*/  SEL R108, R108, RZ, !P3 ;  /* 0x000000ff6c6c7207 */ /* 0x000fe20005800000 */
[----:B------:R-:W-:Y:S01]  /*15320*/  IMAD.MOV R238, RZ, RZ, -R238 ;  /* 0x000000ffffee7224 */ /* 0x000fe200078e0aee */
[----:B------:R-:W-:Y:S01]  /*15330*/  SEL R114, R114, RZ, !P4 ;  /* 0x000000ff72727207 */ /* 0x000fe20006000000 */
[----:B------:R-:W-:Y:S01]  /*15340*/  VIADD R128, R128, 0x20 ;  /* 0x0000002080807836 */ /* 0x000fe20000000000 */
        /* <DEDUP_REMOVED lines=12> */
[----:B------:R-:W-:Y:S01]  /*15410*/  PRMT R156, R156, 0x7710, RZ ;  /* 0x000077109c9c7816 */ /* 0x000fe200000000ff */
[----:B------:R-:W-:Y:S01]  /*15420*/  IMAD.MOV R223, RZ, RZ, -R223 ;  /* 0x000000ffffdf7224 */ /* 0x000fe200078e0adf */
[----:B------:R-:W-:Y:S01]  /*15430*/  PRMT R162, R162, 0x7710, RZ ;  /* 0x00007710a2a27816 */ /* 0x000fe200000000ff */
[----:B------:R-:W-:Y:S01]  /*15440*/  IMAD.MOV R227, RZ, RZ, -R227 ;  /* 0x000000ffffe37224 */ /* 0x000fe200078e0ae3 */
[----:B------:R-:W-:Y:S01]  /*15450*/  IADD3 R233, PT, PT, -R233, 0x1f, RZ ;  /* 0x0000001fe9e97810 */ /* 0x000fe20007ffe1ff */
[----:B------:R-:W-:Y:S01]  /*15460*/  IMAD.MOV R235, RZ, RZ, -R235 ;  /* 0x000000ffffeb7224 */ /* 0x000fe200078e0aeb */
[----:B------:R-:W-:-:S02]  /*15470*/  ISETP.GT.AND P2, PT, R59, -0x1, PT ;  /* 0xffffffff3b00780c */ /* 0x000fc40003f44270 */
[----:B------:R-:W-:Y:S02]  /*15480*/  ISETP.GT.AND P3, PT, R52, -0x1, PT ;  /* 0xffffffff3400780c */ /* 0x000fe40003f64270 */
[----:B------:R-:W-:Y:S02]  /*15490*/  ISETP.GT.AND P4, PT, R53, -0x1, PT ;  /* 0xffffffff3500780c */ /* 0x000fe40003f84270 */
[----:B------:R-:W-:Y:S02]  /*154a0*/  ISETP.GT.AND P5, PT, R54, -0x1, PT ;  /* 0xffffffff3600780c */ /* 0x000fe40003fa4270 */
[----:B------:R-:W-:Y:S02]  /*154b0*/  ISETP.GT.AND P6, PT, R55, -0x1, PT ;  /* 0xffffffff3700780c */ /* 0x000fe40003fc4270 */
[----:B------:R-:W-:Y:S02]  /*154c0*/  ISETP.GT.AND P0, PT, R48, -0x1, PT ;  /* 0xffffffff3000780c */ /* 0x000fe40003f04270 */
[----:B------:R-:W-:-:S02]  /*154d0*/  ISETP.GT.AND P1, PT, R49, -0x1, PT ;  /* 0xffffffff3100780c */ /* 0x000fc40003f24270 */
[----:B------:R-:W-:Y:S01]  /*154e0*/  LOP3.LUT R211, R14, 0x7fffffff, RZ, 0xc0, !PT ;  /* 0x7fffffff0ed37812 */ /* 0x000fe200078ec0ff */
[----:B------:R-:W-:Y:S01]  /*154f0*/  VIADD R150, R150, 0x20 ;  /* 0x0000002096967836 */ /* 0x000fe20000000000 */
        /* <DEDUP_REMOVED lines=13> */
[----:B------:R-:W0:Y:S01]  /*155d0*/  FLO.U32 R118, R211 ;  /* 0x000000d300767300 */ /* 0x000e2200000e0000 */
[----:B------:R-:W-:Y:S01]  /*155e0*/  SEL R136, R136, RZ, !P6 ;  /* 0x000000ff88887207 */ /* 0x000fe20007000000 */
[----:B------:R-:W-:Y:S01]  /*155f0*/  IMAD.MOV R240, RZ, RZ, -R233 ;  /* 0x000000fffff07224 */ /* 0x000fe200078e0ae9 */
[----:B------:R-:W-:-:S02]  /*15600*/  SEL R138, R138, RZ, !P0 ;  /* 0x000000ff8a8a7207 */ /* 0x000fc40004000000 */
[----:B------:R-:W-:Y:S02]  /*15610*/  SEL R148, R148, RZ, !P1 ;  /* 0x000000ff94947207 */ /* 0x000fe40004800000 */
[----:B------:R-:W-:Y:S02]  /*15620*/  PRMT R164, R164, 0x7710, RZ ;  /* 0x00007710a4a47816 */ /* 0x000fe400000000ff */
[----:B------:R-:W-:Y:S02]  /*15630*/  PRMT R168, R168, 0x7710, RZ ;  /* 0x00007710a8a87816 */ /* 0x000fe400000000ff */
[----:B------:R-:W-:Y:S02]  /*15640*/  PRMT R170, R170, 0x7710, RZ ;  /* 0x00007710aaaa7816 */ /* 0x000fe400000000ff */
[----:B------:R-:W-:Y:S02]  /*15650*/  PRMT R232, R223, 0x7710, RZ ;  /* 0x00007710dfe87816 */ /* 0x000fe400000000ff */
[----:B------:R-:W-:-:S02]  /*15660*/  PRMT R116, R227, 0x7710, RZ ;  /* 0x00007710e3747816 */ /* 0x000fc400000000ff */
[----:B------:R-:W-:Y:S02]  /*15670*/  PRMT R238, R235, 0x7710, RZ ;  /* 0x00007710ebee7816 */ /* 0x000fe400000000ff */
[----:B------:R-:W-:Y:S02]  /*15680*/  ISETP.GT.AND P2, PT, R50, -0x1, PT ;  /* 0xffffffff3200780c */ /* 0x000fe40003f44270 */
[----:B------:R-:W-:Y:S02]  /*15690*/  ISETP.GT.AND P3, PT, R51, -0x1, PT ;  /* 0xffffffff3300780c */ /* 0x000fe40003f64270 */
[----:B------:R-:W-:Y:S02]  /*156a0*/  ISETP.GT.AND P4, PT, R44, -0x1, PT ;  /* 0xffffffff2c00780c */ /* 0x000fe40003f84270 */
[----:B------:R-:W-:Y:S02]  /*156b0*/  ISETP.GT.AND P5, PT, R45, -0x1, PT ;  /* 0xffffffff2d00780c */ /* 0x000fe40003fa4270 */
[----:B------:R-:W-:-:S02]  /*156c0*/  ISETP.GT.AND P6, PT, R46, -0x1, PT ;  /* 0xffffffff2e00780c */ /* 0x000fc40003fc4270 */
[----:B------:R-:W-:Y:S02]  /*156d0*/  ISETP.GT.AND P0, PT, R47, -0x1, PT ;  /* 0xffffffff2f00780c */ /* 0x000fe40003f04270 */
[----:B------:R-:W-:Y:S02]  /*156e0*/  ISETP.GT.AND P1, PT, R40, -0x1, PT ;  /* 0xffffffff2800780c */ /* 0x000fe40003f24270 */
[----:B------:R-:W-:Y:S02]  /*156f0*/  LOP3.LUT R223, R11, 0x7fffffff, RZ, 0xc0, !PT ;  /* 0x7fffffff0bdf7812 */ /* 0x000fe400078ec0ff */
[----:B------:R-:W-:Y:S02]  /*15700*/  LOP3.LUT R225, R4, 0x7fffffff, RZ, 0xc0, !PT ;  /* 0x7fffffff04e17812 */ /* 0x000fe400078ec0ff */
[----:B------:R-:W-:Y:S02]  /*15710*/  LOP3.LUT R227, R5, 0x7fffffff, RZ, 0xc0, !PT ;  /* 0x7fffffff05e37812 */ /* 0x000fe400078ec0ff */
[----:B------:R-:W-:-:S02]  /*15720*/  LOP3.LUT R229, R6, 0x7fffffff, RZ, 0xc0, !PT ;  /* 0x7fffffff06e57812 */ /* 0x000fc400078ec0ff */
[----:B------:R-:W-:Y:S02]  /*15730*/  LOP3.LUT R231, R7, 0x7fffffff, RZ, 0xc0, !PT ;  /* 0x7fffffff07e77812 */ /* 0x000fe400078ec0ff */
[----:B------:R-:W-:Y:S02]  /*15740*/  LOP3.LUT R233, R2, 0x7fffffff, RZ, 0xc0, !PT ;  /* 0x7fffffff02e97812 */ /* 0x000fe400078ec0ff */
[----:B------:R-:W-:Y:S01]  /*15750*/  LOP3.LUT R235, R3, 0x7fffffff, RZ, 0xc0, !PT ;  /* 0x7fffffff03eb7812 */ /* 0x000fe200078ec0ff */
        /* <DEDUP_REMOVED lines=12> */
[----:B------:R-:W1:Y:S01]  /*15820*/  FLO.U32 R91, R223 ;  /* 0x000000df005b7300 */ /* 0x000e6200000e0000 */
[----:B------:R-:W-:-:S02]  /*15830*/  SEL R162, R162, RZ, !P1 ;  /* 0x000000ffa2a27207 */ /* 0x000fc40004800000 */
[----:B------:R-:W-:Y:S02]  /*15840*/  PRMT R180, R180, 0x7710, RZ ;  /* 0x00007710b4b47816 */ /* 0x000fe400000000ff */
[----:B------:R-:W-:Y:S02]  /*15850*/  PRMT R182, R182, 0x7710, RZ ;  /* 0x00007710b6b67816 */ /* 0x000fe400000000ff */
[----:B------:R-:W-:Y:S01]  /*15860*/  PRMT R188, R188, 0x7710, RZ ;  /* 0x00007710bcbc7816 */ /* 0x000fe200000000ff */
[----:B------:R-:W2:Y:S01]  /*15870*/  FLO.U32 R237, R225 ;  /* 0x000000e100ed7300 */ /* 0x000ea200000e0000 */
[----:B------:R-:W-:Y:S02]  /*15880*/  ISETP.GT.AND P2, PT, R41, -0x1, PT ;  /* 0xffffffff2900780c */ /* 0x000fe40003f44270 */
[----:B------:R-:W-:Y:S02]  /*15890*/  ISETP.GT.AND P3, PT, R42, -0x1, PT ;  /* 0xffffffff2a00780c */ /* 0x000fe40003f64270 */
[----:B------:R-:W-:-:S02]  /*158a0*/  ISETP.GT.AND P4, PT, R43, -0x1, PT ;  /* 0xffffffff2b00780c */ /* 0x000fc40003f84270 */
[----:B------:R-:W-:Y:S01]  /*158b0*/  ISETP.GT.AND P5, PT, R36, -0x1, PT ;  /* 0xffffffff2400780c */ /* 0x000fe20003fa4270 */
[----:B------:R-:W3:Y:S01]  /*158c0*/  FLO.U32 R239, R227 ;  /* 0x000000e300ef7300 */ /* 0x000ee200000e0000 */
[----:B------:R-:W-:Y:S02]  /*158d0*/  ISETP.GT.AND P6, PT, R37, -0x1, PT ;  /* 0xffffffff2500780c */ /* 0x000fe40003fc4270 */
[----:B------:R-:W-:Y:S02]  /*158e0*/  ISETP.GT.AND P0, PT, R38, -0x1, PT ;  /* 0xffffffff2600780c */ /* 0x000fe40003f04270 */
[----:B------:R-:W-:-:S03]  /*158f0*/  ISETP.GT.AND P1, PT, R39, -0x1, PT ;  /* 0xffffffff2700780c */ /* 0x000fc60003f24270 */
[----:B------:R-:W4:Y:S01]  /*15900*/  FLO.U32 R241, R229 ;  /* 0x000000e500f17300 */ /* 0x000f2200000e0000 */
[----:B------:R-:W-:Y:S01]  /*15910*/  SEL R164, R164, RZ, !P2 ;  /* 0x000000ffa4a47207 */ /* 0x000fe20005000000 */
[----:B------:R-:W-:Y:S01]  /*15920*/  VIADD R178, R178, 0x20 ;  /* 0x00000020b2b27836 */ /* 0x000fe20000000000 */
[----:B------:R-:W-:-:S05]  /*15930*/  SEL R166, R166, RZ, !P3 ;  /* 0x000000ffa6a67207 */ /* 0x000fca0005800000 */
[----:B------:R-:W5:Y:S01]  /*15940*/  FLO.U32 R89, R231 ;  /* 0x000000e700597300 */ /* 0x000f6200000e0000 */
        /* <DEDUP_REMOVED lines=10> */
[----:B------:R-:W-:Y:S01]  /*159f0*/  PRMT R194, R194, 0x7710, RZ ;  /* 0x00007710c2c27816 */ /* 0x000fe200000000ff */
[----:B------:R-:W-:Y:S01]  /*15a00*/  VIADD R186, R186, 0x20 ;  /* 0x00000020baba7836 */ /* 0x000fe20000000000 */
[----:B------:R-:W-:Y:S01]  /*15a10*/  ISETP.GT.AND P2, PT, R32, -0x1, PT ;  /* 0xffffffff2000780c */ /* 0x000fe20003f44270 */
[----:B------:R-:W-:Y:S01]  /*15a20*/  VIADD R188, R188, 0x20 ;  /* 0x00000020bcbc7836 */ /* 0x000fe20000000000 */
[----:B------:R-:W-:Y:S01]  /*15a30*/  ISETP.GT.AND P3, PT, R33, -0x1, PT ;  /* 0xffffffff2100780c */ /* 0x000fe20003f64270 */
[----:B------:R-:W-:Y:S01]  /*15a40*/  VIADD R190, R190, 0x20 ;  /* 0x00000020bebe7836 */ /* 0x000fe20000000000 */
[----:B------:R-:W-:Y:S02]  /*15a50*/  ISETP.GT.AND P4, PT, R34, -0x1, PT ;  /* 0xffffffff2200780c */ /* 0x000fe40003f84270 */
[----:B------:R-:W-:-:S02]  /*15a60*/  ISETP.GT.AND P5, PT, R35, -0x1, PT ;  /* 0xffffffff2300780c */ /* 0x000fc40003fa4270 */
[----:B------:R-:W-:Y:S02]  /*15a70*/  ISETP.GT.AND P6, PT, R144, -0x1, PT ;  /* 0xffffffff9000780c */ /* 0x000fe40003fc4270 */
[----:B------:R-:W-:Y:S02]  /*15a80*/  ISETP.GT.AND P0, PT, R145, -0x1, PT ;  /* 0xffffffff9100780c */ /* 0x000fe40003f04270 */
[----:B------:R-:W-:Y:S01]  /*15a90*/  ISETP.GT.AND P1, PT, R146, -0x1, PT ;  /* 0xffffffff9200780c */ /* 0x000fe20003f24270 */
        /* <DEDUP_REMOVED lines=13> */
[----:B------:R-:W-:-:S02]  /*15b70*/  SEL R190, R190, RZ, !P1 ;  /* 0x000000ffbebe7207 */ /* 0x000fc40004800000 */
[----:B------:R-:W-:Y:S02]  /*15b80*/  PRMT R210, R210, 0x7710, RZ ;  /* 0x00007710d2d27816 */ /* 0x000fe400000000ff */
[----:B------:R-:W-:Y:S02]  /*15b90*/  PRMT R214, R214, 0x7710, RZ ;  /* 0x00007710d6d67816 */ /* 0x000fe400000000ff */
[----:B0-----:R-:W-:Y:S02]  /*15ba0*/  IADD3 R118, PT, PT, -R118, 0x1f, RZ ;  /* 0x0000001f76767810 */ /* 0x001fe40007ffe1ff */
[----:B------:R-:W-:Y:S02]  /*15bb0*/  ISETP.GT.AND P2, PT, R147, -0x1, PT ;  /* 0xffffffff9300780c */ /* 0x000fe40003f44270 */
[----:B------:R-:W-:Y:S02]  /*15bc0*/  ISETP.GT.AND P3, PT, R140, -0x1, PT ;  /* 0xffffffff8c00780c */ /* 0x000fe40003f64270 */
[----:B------:R-:W-:-:S02]  /*15bd0*/  ISETP.GT.AND P4, PT, R141, -0x1, PT ;  /* 0xffffffff8d00780c */ /* 0x000fc40003f84270 */
[----:B------:R-:W-:Y:S02]  /*15be0*/  ISETP.GT.AND P5, PT, R142, -0x1, PT ;  /* 0xffffffff8e00780c */ /* 0x000fe40003fa4270 */
        /* <DEDUP_REMOVED lines=17> */
[----:B------:R-:W-:Y:S01]  /*15d00*/  IMAD.MOV R118, RZ, RZ, -R118 ;  /* 0x000000ffff767224 */ /* 0x000fe200078e0a76 */
[----:B------:R-:W-:-:S02]  /*15d10*/  PRMT R222, R222, 0x7710, RZ ;  /* 0x00007710dede7816 */ /* 0x000fc400000000ff */
[----:B------:R-:W-:Y:S02]  /*15d20*/  PRMT R226, R226, 0x7710, RZ ;  /* 0x00007710e2e27816 */ /* 0x000fe400000000ff */
[----:B-1----:R-:W-:Y:S02]  /*15d30*/  IADD3 R91, PT, PT, -R91, 0x1f, RZ ;  /* 0x0000001f5b5b7810 */ /* 0x002fe40007ffe1ff */
[----:B--2---:R-:W-:Y:S02]  /*15d40*/  IADD3 R237, PT, PT, -R237, 0x1f, RZ ;  /* 0x0000001feded7810 */ /* 0x004fe40007ffe1ff */
[----:B---3--:R-:W-:Y:S02]  /*15d50*/  IADD3 R239, PT, PT, -R239, 0x1f, RZ ;  /* 0x0000001fefef7810 */ /* 0x008fe40007ffe1ff */
[----:B----4-:R-:W-:Y:S02]  /*15d60*/  IADD3 R241, PT, PT, -R241, 0x1f, RZ ;  /* 0x0000001ff1f17810 */ /* 0x010fe40007ffe1ff */
[----:B-----5:R-:W-:-:S02]  /*15d70*/  IADD3 R89, PT, PT, -R89, 0x1f, RZ ;  /* 0x0000001f59597810 */ /* 0x020fc40007ffe1ff */
[----:B------:R-:W-:Y:S02]  /*15d80*/  IADD3 R244, PT, PT, -R244, 0x1f, RZ ;  /* 0x0000001ff4f47810 */ /* 0x000fe40007ffe1ff */
[----:B------:R-:W-:Y:S02]  /*15d90*/  IADD3 R243, PT, PT, -R243, 0x1f, RZ ;  /* 0x0000001ff3f37810 */ /* 0x000fe40007ffe1ff */
[----:B------:R-:W-:Y:S02]  /*15da0*/  ISETP.GT.AND P2, PT, R30, -0x1, PT ;  /* 0xffffffff1e00780c */ /* 0x000fe40003f44270 */
[----:B------:R-:W-:Y:S02]  /*15db0*/  ISETP.GT.AND P3, PT, R31, -0x1, PT ;  /* 0xffffffff1f00780c */ /* 0x000fe40003f64270 */
        /* <DEDUP_REMOVED lines=20> */
[----:B------:R-:W-:Y:S01]  /*15f00*/  PRMT R234, R234, 0x7710, RZ ;  /* 0x00007710eaea7816 */ /* 0x000fe200000000ff */
[----:B------:R-:W-:Y:S01]  /*15f10*/  IMAD.MOV R237, RZ, RZ, -R237 ;  /* 0x000000ffffed7224 */ /* 0x000fe200078e0aed */
[----:B------:R-:W-:Y:S01]  /*15f20*/  PRMT R118, R118, 0x7710, RZ ;  /* 0x0000771076767816 */ /* 0x000fe200000000ff */
[----:B------:R-:W-:Y:S01]  /*15f30*/  IMAD.MOV R239, RZ, RZ, -R239 ;  /* 0x000000ffffef7224 */ /* 0x000fe200078e0aef */
[----:B------:R-:W-:Y:S01]  /*15f40*/  PRMT R240, R240, 0x7710, RZ ;  /* 0x00007710f0f07816 */ /* 0x000fe200000000ff */
[----:B------:R-:W-:Y:S01]  /*15f50*/  IMAD.MOV R241, RZ, RZ, -R241 ;  /* 0x000000fffff17224 */ /* 0x000fe200078e0af1 */
[----:B------:R-:W-:Y:S01]  /*15f60*/  ISETP.GT.AND P2, PT, R21, -0x1, PT ;  /* 0xffffffff1500780c */ /* 0x000fe20003f44270 */
[----:B------:R-:W-:Y:S01]  /*15f70*/  IMAD.MOV R245, RZ, RZ, -R89 ;  /* 0x000000fffff57224 */ /* 0x000fe200078e0a59 */
[----:B------:R-:W-:Y:S01]  /*15f80*/  ISETP.GT.AND P3, PT, R22, -0x1, PT ;  /* 0xffffffff1600780c */ /* 0x000fe20003f64270 */
[----:B------:R-:W-:Y:S01]  /*15f90*/  IMAD.MOV R248, RZ, RZ, -R244 ;  /* 0x000000fffff87224 */ /* 0x000fe200078e0af4 */
[----:B------:R-:W-:Y:S01]  /*15fa0*/  ISETP.GT.AND P4, PT, R23, -0x1, PT ;  /* 0xffffffff1700780c */ /* 0x000fe20003f84270 */
[----:B------:R-:W-:Y:S01]  /*15fb0*/  IMAD.MOV R243, RZ, RZ, -R243 ;  /* 0x000000fffff37224 */ /* 0x000fe200078e0af3 */
        /* <DEDUP_REMOVED lines=46> */
[----:B------:R-:W-:Y:S02]  /*162a0*/  ISETP.GT.AND P2, PT, R11, -0x1, PT ;  /* 0xffffffff0b00780c */ /* 0x000fe40003f44270 */
[----:B------:R-:W-:Y:S02]  /*162b0*/  ISETP.GT.AND P3, PT, R4, -0x1, PT ;  /* 0xffffffff0400780c */ /* 0x000fe40003f64270 */
[----:B------:R-:W-:Y:S02]  /*162c0*/  ISETP.GT.AND P4, PT, R5, -0x1, PT ;  /* 0xffffffff0500780c */ /* 0x000fe40003f84270 */
[----:B------:R-:W-:Y:S02]  /*162d0*/  ISETP.GT.AND P5, PT, R6, -0x1, PT ;  /* 0xffffffff0600780c */ /* 0x000fe40003fa4270 */
[----:B------:R-:W-:Y:S02]  /*162e0*/  ISETP.GT.AND P6, PT, R7, -0x1, PT ;  /* 0xffffffff0700780c */ /* 0x000fe40003fc4270 */
[----:B------:R-:W-:-:S02]  /*162f0*/  ISETP.GT.AND P0, PT, R2, -0x1, PT ;  /* 0xffffffff0200780c */ /* 0x000fc40003f04270 */
[----:B------:R-:W-:Y:S02]  /*16300*/  ISETP.GT.AND P1, PT, R3, -0x1, PT ;  /* 0xffffffff0300780c */ /* 0x000fe40003f24270 */
[----:B------:R-:W-:Y:S02]  /*16310*/  SEL R91, R91, RZ, !P2 ;  /* 0x000000ff5b5b7207 */ /* 0x000fe40005000000 */
[----:B------:R-:W-:Y:S02]  /*16320*/  SEL R89, R89, RZ, !P3 ;  /* 0x000000ff59597207 */ /* 0x000fe40005800000 */
[----:B------:R-:W-:Y:S02]  /*16330*/  SEL R252, R252, RZ, !P4 ;  /* 0x000000fffcfc7207 */ /* 0x000fe40006000000 */
[----:B------:R-:W-:Y:S02]  /*16340*/  SEL R250, R250, RZ, !P5 ;  /* 0x000000fffafa7207 */ /* 0x000fe40006800000 */
[----:B------:R-:W-:-:S02]  /*16350*/  SEL R244, R244, RZ, !P6 ;  /* 0x000000fff4f47207 */ /* 0x000fc40007000000 */
[----:B------:R-:W-:Y:S02]  /*16360*/  SEL R248, R248, RZ, !P0 ;  /* 0x000000fff8f87207 */ /* 0x000fe40004000000 */
[----:B------:R-:W-:Y:S01]  /*16370*/  SEL R246, R246, RZ, !P1 ;  /* 0x000000fff6f67207 */ /* 0x000fe20004800000 */
[----:B------:R0:W-:Y:S01]  /*16380*/  STL.U8 [R1+0x80], R88 ;  /* 0x0000805801007387 */ /* 0x0001e20000100000 */
[----:B------:R-:W-:-:S03]  /*16390*/  ISETP.NE.AND P0, PT, R72, RZ, PT ;  /* 0x000000ff4800720c */ /* 0x000fc60003f05270 */
        /* <DEDUP_REMOVED lines=80> */
[----:B------:R-:W-:Y:S01]  /*168a0*/  ISETP.EQ.OR P0, PT, R219, RZ, !P0 ;  /* 0x000000ffdb00720c */ /* 0x000fe20004702670 */
[----:B------:R-:W-:Y:S01]  /*168b0*/  BSSY.RECONVERGENT B0, `(.L_x_4361) ;  /* 0x0000234000007945 */ /* 0x000fe20003800200 */
[----:B------:R-:W-:-:S11]  /*168c0*/  IMAD.MOV.U32 R72, RZ, RZ, -0x1 ;  /* 0xffffffffff487424 */ /* 0x000fd600078e00ff */
[----:B0-----:R-:W-:Y:S05]  /*168d0*/  @P0 BRA `(.L_x_4362) ;  /* 0x0000002000c40947 */ /* 0x001fea0003800000 */
[----:B------:R-:W-:Y:S01]  /*168e0*/  ISETP.NE.AND P0, PT, R73, RZ, PT ;  /* 0x000000ff4900720c */ /* 0x000fe20003f05270 */
[----:B------:R-:W0:-:S12]  /*168f0*/  POPC R86, R86 ;  /* 0x0000005600567309 */ /* 0x000e180000000000 */
[----:B------:R-:W-:Y:S05]  /*16900*/  @!P0 BRA `(.L_x_4362) ;  /* 0x0000002000b88947 */ /* 0x000fea0003800000 */
[----:B------:R-:W1:Y:S01]  /*16910*/  POPC R85, R85 ;  /* 0x0000005500557309 */ /* 0x000e620000000000 */
[----:B0-----:R-:W-:Y:S02]  /*16920*/  ISETP.GE.U32.AND P2, PT, R86, 0x2, PT ;  /* 0x000000025600780c */ /* 0x001fe40003f46070 */
[----:B------:R-:W-:Y:S02]  /*16930*/  ISETP.NE.AND P3, PT, R68, RZ, PT ;  /* 0x000000ff4400720c */ /* 0x000fe40003f65270 */
[----:B------:R-:W-:Y:S02]  /*16940*/  SEL R86, R86, 0x20, P2 ;  /* 0x0000002056567807 */ /* 0x000fe40001000000 */
[----:B------:R-:W-:Y:S01]  /*16950*/  SEL R68, RZ, 0xffffffff, P2 ;  /* 0xffffffffff447807 */ /* 0x000fe20001000000 */
[----:B------:R-:W0:Y:S01]  /*16960*/  POPC R73, R84 ;  /* 0x0000005400497309 */ /* 0x000e220000000000 */
[----:B-1----:R-:W-:-:S04]  /*16970*/  ISETP.GE.U32.AND P0, PT, R85, R86, PT ;  /* 0x000000565500720c */ /* 0x002fc80003f06070 */
[----:B------:R-:W-:-:S04]  /*16980*/  ISETP.GT.U32.AND P0, PT, R85, 0x1, !P0 ;  /* 0x000000015500780c */ /* 0x000fc80004704070 */
[----:B------:R-:W-:Y:S02]  /*16990*/  SEL R86, R85, R86, P0 ;  /* 0x0000005655567207 */ /* 0x000fe40000000000 */
[----:B------:R-:W-:Y:S02]  /*169a0*/  SEL R68, R68, 0x1, !P0 ;  /* 0x0000000144447807 */ /* 0x000fe40004000000 */
[----:B0-----:R-:W-:-:S04]  /*169b0*/  ISETP.GE.U32.AND P1, PT, R73, R86, PT ;  /* 0x000000564900720c */ /* 0x001fc80003f26070 */
[----:B------:R-:W-:-:S04]  /*169c0*/  ISETP.GT.U32.AND P1, PT, R73, 0x1, !P1 ;  /* 0x000000014900780c */ /* 0x000fc80004f24070 */
[----:B------:R-:W-:Y:S02]  /*169d0*/  SEL R73, R73, R86, P1 ;  /* 0x0000005649497207 */ /* 0x000fe40000800000 */
[----:B------:R-:W-:Y:S01]  /*169e0*/  SEL R68, R68, 0x2, !P1 ;  /* 0x0000000244447807 */ /* 0x000fe20004800000 */
[----:B------:R-:W-:Y:S06]  /*169f0*/  @!P3 BRA `(.L_x_4362) ;  /* 0x00000020007cb947 */ /* 0x000fec0003800000 */
[----:B------:R-:W0:Y:S01]  /*16a00*/  POPC R84, R83 ;  /* 0x0000005300547309 */ /* 0x000e220000000000 */
[----:B------:R-:W-:Y:S02]  /*16a10*/  ISETP.NE.AND P1, PT, R69, RZ, PT ;  /* 0x000000ff4500720c */ /* 0x000fe40003f25270 */
        /* <DEDUP_REMOVED lines=530> */
[----:B------:R-:W-:Y:S01]  /*18b40*/  ISETP.NE.AND P1, PT, R3, RZ, PT ;  /* 0x000000ff0300720c */ /* 0x000fe20003f25270 */
[----:B------:R-:W0:-:S12]  /*18b50*/  POPC R233, R233 ;  /* 0x000000e900e97309 */ /* 0x000e180000000000 */
[----:B------:R-:W1:Y:S01]  /*18b60*/  @P1 POPC R235, R235 ;  /* 0x000000eb00eb1309 */ /* 0x000e620000000000 */
[----:B0-----:R-:W-:-:S04]  /*18b70*/  ISETP.GE.U32.AND P0, PT, R233, R56, PT ;  /* 0x00000038e900720c */ /* 0x001fc80003f06070 */
[----:B------:R-:W-:-:S04]  /*18b80*/  ISETP.GT.U32.AND P0, PT, R233, 0x1, !P0 ;  /* 0x00000001e900780c */ /* 0x000fc80004704070 */
[----:B------:R-:W-:Y:S02]  /*18b90*/  SEL R56, R233, R56, P0 ;  /* 0x00000038e9387207 */ /* 0x000fe40000000000 */
[----:B------:R-:W-:Y:S02]  /*18ba0*/  SEL R68, R68, 0x4f, !P0 ;  /* 0x0000004f44447807 */ /* 0x000fe40004000000 */
[C---:B-1----:R-:W-:Y:S02]  /*18bb0*/  ISETP.GT.U32.AND P2, PT, R235.reuse, 0x1, P1 ;  /* 0x00000001eb00780c */ /* 0x042fe40000f44070 */
[----:B------:R-:W-:-:S11]  /*18bc0*/  @P1 ISETP.GE.U32.AND P0, PT, R235, R56, PT ;  /* 0x00000038eb00120c */ /* 0x000fd60003f06070 */
[----:B------:R-:W-:-:S05]  /*18bd0*/  @P2 SEL R68, R68, 0x50, P0 ;  /* 0x0000005044442807 */ /* 0x000fca0000000000 */
[----:B------:R-:W-:-:S07]  /*18be0*/  @P1 IMAD.MOV.U32 R72, RZ, RZ, R68 ;  /* 0x000000ffff481224 */ /* 0x000fce00078e0044 */
.L_x_4362:
[----:B------:R-:W-:Y:S05]  /*18bf0*/  BSYNC.RECONVERGENT B0 ;  /* 0x0000000000007941 */ /* 0x000fea0003800200 */
.L_x_4361:
[----:B------:R-:W1:Y:S01]  /*18c00*/  S2R R3, SR_TID.X ;  /* 0x0000000000037919 */ /* 0x000e620000002100 */
[----:B------:R-:W1:Y:S01]  /*18c10*/  S2UR UR4, SR_CTAID.X ;  /* 0x00000000000479c3 */ /* 0x000e620000002500 */
[----:B------:R-:W-:-:S07]  /*18c20*/  ISETP.NE.AND P0, PT, R72, -0x1, PT ;  /* 0xffffffff4800780c */ /* 0x000fce0003f05270 */
[----:B------:R-:W1:Y:S08]  /*18c30*/  LDC R4, c[0x0][0x360] ;  /* 0x0000d800ff047b82 */ /* 0x000e700000000800 */
[----:B------:R-:W2:Y:S01]  /*18c40*/  LDC.64 R84, c[0x0][0x390] ;  /* 0x0000e400ff547b82 */ /* 0x000ea20000000a00 */
[----:B-1----:R-:W-:-:S04]  /*18c50*/  IMAD R4, R4, UR4, R3 ;  /* 0x0000000404047c24 */ /* 0x002fc8000f8e0203 */
[----:B------:R-:W-:-:S04]  /*18c60*/  IMAD R4, R4, 0x9, RZ ;  /* 0x0000000904047824 */ /* 0x000fc800078e02ff */
[----:B--2---:R-:W-:-:S05]  /*18c70*/  IMAD.WIDE R84, R4, 0x4, R84 ;  /* 0x0000000404547825 */ /* 0x004fca00078e0254 */
        /* <DEDUP_REMOVED lines=10> */
[----:B------:R-:W-:-:S06]  /*18d20*/  IMAD R74, R72, 0x4, R74 ;  /* 0x00000004484a7824 */ /* 0x000fcc00078e024a */
[----:B------:R-:W2:Y:S01]  /*18d30*/  LDL R74, [R74] ;  /* 0x000000004a4a7983 */ /* 0x000ea20000100800 */
[----:B------:R-:W-:Y:S01]  /*18d40*/  BSSY.RECONVERGENT B0, `(.L_x_4364) ;  /* 0x00000b7000007945 */ /* 0x000fe20003800200 */
[----:B0-----:R-:W-:Y:S02]  /*18d50*/  IMAD.IADD R86, R1, 0x1, R72 ;  /* 0x0000000101567824 */ /* 0x001fe400078e0248 */
[----:B------:R-:W-:Y:S01]  /*18d60*/  IMAD.MOV.U32 R167, RZ, RZ, RZ ;  /* 0x000000ffffa77224 */ /* 0x000fe200078e00ff */
[C---:B--2---:R-:W-:Y:S02]  /*18d70*/  LOP3.LUT R0, R74.reuse, 0x1, RZ, 0xc0, !PT ;  /* 0x000000014a007812 */ /* 0x044fe400078ec0ff */
[----:B------:R-:W-:Y:S02]  /*18d80*/  LOP3.LUT P2, RZ, R74, 0x2, RZ, 0xc0, !PT ;  /* 0x000000024aff7812 */ /* 0x000fe4000784c0ff */
[----:B------:R-:W-:Y:S02]  /*18d90*/  ISETP.NE.U32.AND P6, PT, R0, 0x1, PT ;  /* 0x000000010000780c */ /* 0x000fe40003fc5070 */
[----:B------:R-:W-:-:S02]  /*18da0*/  P2R R0, PR, RZ, 0x4 ;  /* 0x00000004ff007803 */ /* 0x000fc40000000000 */
[C---:B------:R-:W-:Y:S02]  /*18db0*/  LOP3.LUT P0, RZ, R74.reuse, 0x4, RZ, 0xc0, !PT ;  /* 0x000000044aff7812 */ /* 0x040fe4000780c0ff */
[C---:B------:R-:W-:Y:S02]  /*18dc0*/  LOP3.LUT P1, RZ, R74.reuse, 0x8, RZ, 0xc0, !PT ;  /* 0x000000084aff7812 */ /* 0x040fe4000782c0ff */
[C---:B------:R-:W-:Y:S02]  /*18dd0*/  LOP3.LUT P2, RZ, R74.reuse, 0x10, RZ, 0xc0, !PT ;  /* 0x000000104aff7812 */ /* 0x040fe4000784c0ff */
[C---:B------:R-:W-:Y:S02]  /*18de0*/  LOP3.LUT P3, RZ, R74.reuse, 0x20, RZ, 0xc0, !PT ;  /* 0x000000204aff7812 */ /* 0x040fe4000786c0ff */
[C---:B------:R-:W-:Y:S02]  /*18df0*/  LOP3.LUT P4, RZ, R74.reuse, 0x40, RZ, 0xc0, !PT ;  /* 0x000000404aff7812 */ /* 0x040fe4000788c0ff */
[----:B------:R-:W-:Y:S01]  /*18e00*/  LOP3.LUT P5, RZ, R74, 0x80, RZ, 0xc0, !PT ;  /* 0x000000804aff7812 */ /* 0x000fe200078ac0ff */
[----:B------:R-:W-:-:S12]  /*18e10*/  @P6 BRA `(.L_x_4365) ;  /* 0x0000000800a46947 */ /* 0x000fd80003800000 */
[----:B------:R-:W-:Y:S01]  /*18e20*/  IMAD.MOV.U32 R43, RZ, RZ, 0x1 ;  /* 0x00000001ff2b7424 */ /* 0x000fe200078e00ff */
[----:B------:R-:W0:Y:S04]  /*18e30*/  LDC.64 R2, c[0x0][0x388] ;  /* 0x0000e200ff027b82 */ /* 0x000e280000000a00 */
[----:B------:R2:W-:Y:S04]  /*18e40*/  STL.U8 [R86+0x80], R43 ;  /* 0x0000802b56007387 */ /* 0x0005e80000100000 */
        /* <DEDUP_REMOVED lines=80> */
[----:B------:R-:W2:Y:S01]  /*19350*/  LDL.U8 R165, [R1+0xcf] ;  /* 0x0000cf0001a57983 */ /* 0x000ea20000100000 */
[----:B------:R-:W-:-:S02]  /*19360*/  IMAD.MOV.U32 R167, RZ, RZ, 0x1 ;  /* 0x00000001ffa77424 */ /* 0x000fc400078e00ff */
[----:B0-----:R-:W-:-:S03]  /*19370*/  IMAD.WIDE R2, R4, 0x51, R2 ;  /* 0x0000005104027825 */ /* 0x001fc600078e0202 */
[----:B------:R0:W-:Y:S04]  /*19380*/  STG.E desc[UR6][R84.64], R167 ;  /* 0x000000a754007986 */ /* 0x0001e8000c101906 */
[----:B---3--:R3:W-:Y:S04]  /*19390*/  STG.E.U8 desc[UR6][R2.64+0x50], R169 ;  /* 0x000050a902007986 */ /* 0x0087e8000c101106 */
[----:B----4-:R3:W-:Y:S04]  /*193a0*/  STG.E.U8 desc[UR6][R2.64], R5 ;  /* 0x0000000502007986 */ /* 0x0107e8000c101106 */
[----:B-----5:R3:W-:Y:S01]  /*193b0*/  STG.E.U8 desc[UR6][R2.64+0x1], R7 ;  /* 0x0000010702007986 */ /* 0x0207e2000c101106 */
[----:B0-----:R-:W-:-:S03]  /*193c0*/  IMAD.MOV.U32 R167, RZ, RZ, 0x1 ;  /* 0x00000001ffa77424 */ /* 0x001fc600078e00ff */
        /* <DEDUP_REMOVED lines=77> */
[----:B------:R3:W-:Y:S02]  /*198a0*/  STG.E.U8 desc[UR6][R2.64+0x4f], R165 ;  /* 0x00004fa502007986 */ /* 0x0007e4000c101106 */
.L_x_4365:
[----:B------:R-:W-:Y:S05]  /*198b0*/  BSYNC.RECONVERGENT B0 ;  /* 0x0000000000007941 */ /* 0x000fea0003800200 */
.L_x_4364:
[----:B------:R-:W-:Y:S01]  /*198c0*/  ISETP.NE.AND P6, PT, R0, RZ, PT ;  /* 0x000000ff0000720c */ /* 0x000fe20003fc5270 */
[----:B------:R-:W-:-:S12]  /*198d0*/  BSSY.RECONVERGENT B0, `(.L_x_4366) ;  /* 0x00000ae000007945 */ /* 0x000fd80003800200 */
[----:B------:R-:W-:Y:S05]  /*198e0*/  @!P6 BRA `(.L_x_4367) ;  /* 0x0000000800b0e947 */ /* 0x000fea0003800000 */
[----:B---3--:R-:W-:Y:S01]  /*198f0*/  IMAD.MOV.U32 R43, RZ, RZ, 0x2 ;  /* 0x00000002ff2b7424 */ /* 0x008fe200078e00ff */
        /* <DEDUP_REMOVED lines=83> */
[----:B------:R-:W-:Y:S01]  /*19e30*/  LEA R168, P6, R167, R84, 0x2 ;  /* 0x00000054a7a87211 */ /* 0x000fe200078c10ff */
[----:B------:R-:W-:-:S02]  /*19e40*/  IMAD.IADD R0, R4, 0x1, R167 ;  /* 0x0000000104007824 */ /* 0x000fc400078e02a7 */
[----:B------:R-:W-:Y:S02]  /*19e50*/  IMAD.MOV.U32 R171, RZ, RZ, 0x1 ;  /* 0x00000001ffab7424 */ /* 0x000fe400078e00ff */
[----:B------:R-:W-:Y:S02]  /*19e60*/  IMAD.X R169, RZ, RZ, R85, P6 ;  /* 0x000000ffffa97224 */ /* 0x000fe400030e0655 */
[----:B0-----:R-:W-:-:S03]  /*19e70*/  IMAD.WIDE R2, R0, 0x51, R2 ;  /* 0x0000005100027825 */ /* 0x001fc600078e0202 */
[----:B------:R0:W-:Y:S01]  /*19e80*/  STG.E desc[UR6][R168.64], R171 ;  /* 0x000000aba8007986 */ /* 0x0001e2000c101906 */
[----:B------:R-:W-:-:S03]  /*19e90*/  VIADD R167, R167, 0x1 ;  /* 0x00000001a7a77836 */ /* 0x000fc60000000000 */
[----:B---3--:R0:W-:Y:S04]  /*19ea0*/  STG.E.U8 desc[UR6][R2.64+0x50], R173 ;  /* 0x000050ad02007986 */ /* 0x0081e8000c101106 */
[----:B----4-:R0:W-:Y:S04]  /*19eb0*/  STG.E.U8 desc[UR6][R2.64], R5 ;  /* 0x0000000502007986 */ /* 0x0101e8000c101106 */
[----:B-----5:R0:W-:Y:S04]  /*19ec0*/  STG.E.U8 desc[UR6][R2.64+0x1], R7 ;  /* 0x0000010702007986 */ /* 0x0201e8000c101106 */
        /* <DEDUP_REMOVED lines=78> */
.L_x_4367:
[----:B------:R-:W-:Y:S05]  /*1a3b0*/  BSYNC.RECONVERGENT B0 ;  /* 0x0000000000007941 */ /* 0x000fea0003800200 */
.L_x_4366:
[----:B------:R-:W-:Y:S01]  /*1a3c0*/  BSSY.RECONVERGENT B0, `(.L_x_4368) ;  /* 0x00000ae000007945 */ /* 0x000fe20003800200 */
[----:B------:R-:W-:-:S03]  /*1a3d0*/  LOP3.LUT P6, RZ, R74, 0x100, RZ, 0xc0, !PT ;  /* 0x000001004aff7812 */ /* 0x000fc600078cc0ff */
[----:B------:R-:W-:Y:S10]  /*1a3e0*/  @!P0 BRA `(.L_x_4369) ;  /* 0x0000000800ac8947 */ /* 0x000ff40003800000 */
[----:B0--3--:R-:W-:Y:S01]  /*1a3f0*/  IMAD.MOV.U32 R43, RZ, RZ, 0x3 ;  /* 0x00000003ff2b7424 */ /* 0x009fe200078e00ff */
        /* <DEDUP_REMOVED lines=83> */
[----:B------:R-:W-:-:S02]  /*1a930*/  IMAD.IADD R87, R4, 0x1, R167 ;  /* 0x0000000104577824 */ /* 0x000fc400078e02a7 */
[----:B------:R-:W-:Y:S02]  /*1a940*/  IMAD.MOV.U32 R89, RZ, RZ, 0x1 ;  /* 0x00000001ff597424 */ /* 0x000fe400078e00ff */
[----:B------:R-:W-:-:S04]  /*1a950*/  IMAD.WIDE.U32 R2, R167, 0x4, R84 ;  /* 0x00000004a7027825 */ /* 0x000fc800078e0054 */
[----:B0-----:R-:W-:Y:S01]  /*1a960*/  IMAD.WIDE R90, R87, 0x51, R90 ;  /* 0x00000051575a7825 */ /* 0x001fe200078e025a */
[----:B------:R0:W-:Y:S03]  /*1a970*/  STG.E desc[UR6][R2.64], R89 ;  /* 0x0000005902007986 */ /* 0x0001e6000c101906 */
[----:B------:R-:W-:Y:S01]  /*1a980*/  VIADD R167, R167, 0x1 ;  /* 0x00000001a7a77836 */ /* 0x000fe20000000000 */
        /* <DEDUP_REMOVED lines=81> */
.L_x_4369:
[----:B------:R-:W-:Y:S05]  /*1aea0*/  BSYNC.RECONVERGENT B0 ;  /* 0x0000000000007941 */ /* 0x000fea0003800200 */
.L_x_4368:
[----:B------:R-:W-:Y:S04]  /*1aeb0*/  BSSY.RECONVERGENT B0, `(.L_x_4370) ;  /* 0x00000ad000007945 */ /* 0x000fe80003800200 */
[----:B------:R-:W-:Y:S05]  /*1aec0*/  @!P1 BRA `(.L_x_4371) ;  /* 0x0000000800ac9947 */ /* 0x000fea0003800000 */
        /* <DEDUP_REMOVED lines=171> */
.L_x_4371:
[----:B------:R-:W-:Y:S05]  /*1b980*/  BSYNC.RECONVERGENT B0 ;  /* 0x0000000000007941 */ /* 0x000fea0003800200 */
.L_x_4370:
        /* <DEDUP_REMOVED lines=173> */
.L_x_4373:
[----:B------:R-:W-:Y:S05]  /*1c460*/  BSYNC.RECONVERGENT B0 ;  /* 0x0000000000007941 */ /* 0x000fea0003800200 */
.L_x_4372:
        /* <DEDUP_REMOVED lines=173> */
.L_x_4375:
[----:B------:R-:W-:Y:S05]  /*1cf40*/  BSYNC.RECONVERGENT B0 ;  /* 0x0000000000007941 */ /* 0x000fea0003800200 */
.L_x_4374:
        /* <DEDUP_REMOVED lines=173> */
.L_x_4377:
[----:B------:R-:W-:Y:S05]  /*1da20*/  BSYNC.RECONVERGENT B0 ;  /* 0x0000000000007941 */ /* 0x000fea0003800200 */
.L_x_4376:
        /* <DEDUP_REMOVED lines=173> */
.L_x_4379:
[----:B------:R-:W-:Y:S05]  /*1e500*/  BSYNC.RECONVERGENT B0 ;  /* 0x0000000000007941 */ /* 0x000fea0003800200 */
.L_x_4378:
[----:B------:R-:W-:Y:S05]  /*1e510*/  @!P6 EXIT ;  /* 0x000000000000e94d */ /* 0x000fea0003800000 */
        /* <DEDUP_REMOVED lines=85> */
[----:B-1----:R-:W-:-:S04]  /*1ea70*/  IMAD.WIDE.U32 R84, R167, 0x4, R84 ;  /* 0x00000004a7547825 */ /* 0x002fc800078e0054 */
[----:B------:R-:W-:Y:S02]  /*1ea80*/  IMAD.MOV.U32 R167, RZ, RZ, 0x1 ;  /* 0x00000001ffa77424 */ /* 0x000fe400078e00ff */
[----:B0-----:R-:W-:-:S03]  /*1ea90*/  IMAD.WIDE R4, R4, 0x51, R168 ;  /* 0x0000005104047825 */ /* 0x001fc600078e02a8 */
[----:B------:R-:W-:Y:S04]  /*1eaa0*/  STG.E desc[UR6][R84.64], R167 ;  /* 0x000000a754007986 */ /* 0x000fe8000c101906 */
        /* <DEDUP_REMOVED lines=82> */
.L_x_4363:
[----:B------:R-:W-:Y:S02]  /*1efd0*/  PRMT R0, R88, 0x9910, RZ ;  /* 0x0000991058007816 */ /* 0x000fe400000000ff */
[----:B------:R-:W-:Y:S02]  /*1efe0*/  LOP3.LUT P0, RZ, R90, 0xff, RZ, 0xc0, !PT ;  /* 0x000000ff5aff7812 */ /* 0x000fe4000780c0ff */
[----:B------:R-:W-:Y:S02]  /*1eff0*/  LOP3.LUT P4, RZ, R96, 0xff, RZ, 0xc0, !PT ;  /* 0x000000ff60ff7812 */ /* 0x000fe4000788c0ff */
[----:B------:R-:W-:Y:S02]  /*1f000*/  LOP3.LUT P1, RZ, R94, 0xff, RZ, 0xc0, !PT ;  /* 0x000000ff5eff7812 */ /* 0x000fe4000782c0ff */
[----:B------:R-:W-:Y:S02]  /*1f010*/  ISETP.EQ.OR P0, PT, R0, RZ, !P0 ;  /* 0x000000ff0000720c */ /* 0x000fe40004702670 */
[----:B------:R-:W-:-:S02]  /*1f020*/  LOP3.LUT P2, RZ, R92, 0xff, RZ, 0xc0, !PT ;  /* 0x000000ff5cff7812 */ /* 0x000fc4000784c0ff */
[----:B------:R-:W-:Y:S02]  /*1f030*/  LOP3.LUT P3, RZ, R100, 0xff, RZ, 0xc0, !PT ;  /* 0x000000ff64ff7812 */ /* 0x000fe4000786c0ff */
[----:B------:R-:W-:Y:S02]  /*1f040*/  PLOP3.LUT P4, PT, P1, P0, P4, 0xdf, 0x0 ;  /* 0x000000000000781c */ /* 0x000fe40000f81b47 */
[----:B------:R-:W-:Y:S02]  /*1f050*/  LOP3.LUT P0, RZ, R98, 0xff, RZ, 0xc0, !PT ;  /* 0x000000ff62ff7812 */ /* 0x000fe4000780c0ff */
[----:B------:R-:W-:Y:S02]  /*1f060*/  LOP3.LUT P1, RZ, R102, 0xff, RZ, 0xc0, !PT ;  /* 0x000000ff66ff7812 */ /* 0x000fe4000782c0ff */
[----:B------:R-:W-:Y:S02]  /*1f070*/  PLOP3.LUT P4, PT, P3, P4, P2, 0xdf, 0x0 ;  /* 0x000000000000781c */ /* 0x000fe40001f89b27 */
        /* <DEDUP_REMOVED lines=109> */
[----:B------:R-:W-:-:S04]  /*1f750*/  PLOP3.LUT P0, PT, P4, P0, P1, 0xdf, 0x0 ;  /* 0x000000000000781c */ /* 0x000fc80002701b17 */
[----:B------:R-:W-:-:S13]  /*1f760*/  PLOP3.LUT P0, PT, P0, P2, PT, 0xf2, 0x2f ;  /* 0x00000000002f781c */ /* 0x000fda0000705e72 */
[----:B------:R-:W-:Y:S05]  /*1f770*/  @P0 EXIT ;  /* 0x000000000000094d */ /* 0x000fea0003800000 */
[----:B------:R-:W2:Y:S01]  /*1f780*/  LDC.64 R2, c[0x0][0x388] ;  /* 0x0000e200ff027b82 */ /* 0x000ea20000000a00 */
[----:B------:R-:W-:Y:S02]  /*1f790*/  IMAD.MOV.U32 R9, RZ, RZ, 0x1 ;  /* 0x00000001ff097424 */ /* 0x000fe400078e00ff */
[C---:B------:R-:W-:Y:S02]  /*1f7a0*/  VIADD R5, R4.reuse, 0x1 ;  /* 0x0000000104057836 */ /* 0x040fe40000000000 */
[----:B--2---:R-:W-:-:S03]  /*1f7b0*/  IMAD.WIDE R6, R4, 0x51, R2 ;  /* 0x0000005104067825 */ /* 0x004fc600078e0202 */
[----:B------:R-:W2:Y:S02]  /*1f7c0*/  LDC.64 R2, c[0x0][0x3a8] ;  /* 0x0000ea00ff027b82 */ /* 0x000ea40000000a00 */
        /* <DEDUP_REMOVED lines=81> */
[----:B------:R-:W-:Y:S04]  /*1fce0*/  STG.E desc[UR6][R84.64+0x4], R9 ;  /* 0x0000040954007986 */ /* 0x000fe8000c101906 */
[----:B--2---:R-:W-:Y:S01]  /*1fcf0*/  STG.E desc[UR6][R2.64], R5 ;  /* 0x0000000502007986 */ /* 0x004fe2000c101906 */
[----:B------:R-:W-:Y:S05]  /*1fd00*/  EXIT ;  /* 0x000000000000794d */ /* 0x000fea0003800000 */
.L_x_4380:
        /* <DEDUP_REMOVED lines=15> */
.L_x_4394:


//--------------------- .nv.shared._ZN3cub18CUB_300001_SM_10006detail4scan16DeviceScanKernelINS2_10policy_hubIiiimN4cuda3std3__44plusIvEEE10Policy1000EN6thrust24THRUST_300001_SM_1000_NS6detail15normal_iteratorINSD_10device_ptrIiEEEESI_NS0_13ScanTileStateIiLb1EEES9_NS1_10InputValueIiPiEEmiLb0EiEEvT0_T1_T2_iT3_T4_T5_ --------------------------
	.section	.nv.shared._ZN3cub18CUB_300001_SM_10006detail4scan16DeviceScanKernelINS2_10policy_hubIiiimN4cuda3std3__44plusIvEEE10Policy1000EN6thrust24THRUST_300001_SM_1000_NS6detail15normal_iteratorINSD_10device_ptrIiEEEESI_NS0_13ScanTileStateIiLb1EEES9_NS1_10InputValueIiPiEEmiLb0EiEEvT0_T1_T2_iT3_T4_T5_,"aw",@nobits
	.sectionflags	@""
	.align	16
.nv.shared._ZN3cub18CUB_300001_SM_10006detail4scan16DeviceScanKernelINS2_10policy_hubIiiimN4cuda3std3__44plusIvEEE10Policy1000EN6thrust24THRUST_300001_SM_1000_NS6detail15normal_iteratorINSD_10device_ptrIiEEEESI_NS0_13ScanTileStateIiLb1EEES9_NS1_10InputValueIiPiEEmiLb0EiEEvT0_T1_T2_iT3_T4_T5_:
	.zero		32656


//--------------------- .nv.shared.reserved.0     --------------------------
	.section	.nv.shared.reserved.0,"aw",@nobits
	.weak		__nv_reservedSMEM_offset_0_alias
	.size		__nv_reservedSMEM_offset_0_alias, 0, 64
	.other		__nv_reservedSMEM_offset_0_alias,@"STO_CUDA_RESERVED_SHARED STV_DEFAULT"
__nv_reservedSMEM_offset_0_alias:
	.zero		0
	.zero		64


//--------------------- .nv.global                --------------------------
	.section	.nv.global,"aw",@nobits
.nv.global:
	.type		_ZN34_INTERNAL_e3f9b351_4_k_cu_ac91facf6thrust24THRUST_300001_SM_1000_NS12placeholders2_8E,@object
	.size		_ZN34_INTERNAL_e3f9b351_4_k_cu_ac91facf6thrust24THRUST_300001_SM_1000_NS12placeholders2_8E,(_ZN34_INTERNAL_e3f9b351_4_k_cu_ac91facf4cuda3std3__436_GLOBAL__N__e3f9b351_4_k_cu_ac91facf6ignoreE - _ZN34_INTERNAL_e3f9b351_4_k_cu_ac91facf6thrust24THRUST_300001_SM_1000_NS12placeholders2_8E)
_ZN34_INTERNAL_e3f9b351_4_k_cu_ac91facf6thrust24THRUST_300001_SM_1000_NS12placeholders2_8E:
	.zero		1
	.type		_ZN34_INTERNAL_e3f9b351_4_k_cu_ac91facf4cuda3std3__436_GLOBAL__N__e3f9b351_4_k_cu_ac91facf6ignoreE,@object
	.size		_ZN34_INTERNAL_e3f9b351_4_k_cu_ac91facf4cuda3std3__436_GLOBAL__N__e3f9b351_4_k_cu_ac91facf6ignoreE,(_ZN34_INTERNAL_e3f9b351_4_k_cu_ac91facf4cuda3std6ranges3__45__cpo4dataE - _ZN34_INTERNAL_e3f9b351_4_k_cu_ac91facf4cuda3std3__436_GLOBAL__N__e3f9b351_4_k_cu_ac91facf6ignoreE)
_ZN34_INTERNAL_e3f9b351_4_k_cu_ac91facf4cuda3std3__436_GLOBAL__N__e3f9b351_4_k_cu_ac91facf6ignoreE:
	.zero		1
	.type		_ZN34_INTERNAL_e3f9b351_4_k_cu_ac91facf4cuda3std6ranges3__45__cpo4dataE,@object
	.size		_ZN34_INTERNAL_e3f9b351_4_k_cu_ac91facf4cuda3std6ranges3__45__cpo4dataE,(_ZN34_INTERNAL_e3f9b351_4_k_cu_ac91facf6thrust24THRUST_300001_SM_1000_NS6system3cpp3parE - _ZN34_INTERNAL_e3f9b351_4_k_cu_ac91facf4cuda3std6ranges3__45__cpo4dataE)
_ZN34_INTERNAL_e3f9b351_4_k_cu_ac91facf4cuda3std6ranges3__45__cpo4dataE:
	.zero		1
	.type		_ZN34_INTERNAL_e3f9b351_4_k_cu_ac91facf6thrust24THRUST_300001_SM_1000_NS6system3cpp3parE,@object
	.size		_ZN34_INTERNAL_e3f9b351_4_k_cu_ac91facf6thrust24THRUST_300001_SM_1000_NS6system3cpp3parE,(_ZN34_INTERNAL_e3f9b351_4_k_cu_ac91facf4cuda3std3__45__cpo5beginE - _ZN34_INTERNAL_e3f9b351_4_k_cu_ac91facf6thrust24THRUST_300001_SM_1000_NS6system3cpp3parE)
_ZN34_INTERNAL_e3f9b351_4_k_cu_ac91facf6thrust24THRUST_300001_SM_1000_NS6system3cpp3parE:
	.zero		1
	.type		_ZN34_INTERNAL_e3f9b351_4_k_cu_ac91facf4cuda3std3__45__cpo5beginE,@object
	.size		_ZN34_INTERNAL_e3f9b351_4_k_cu_ac91facf4cuda3std3__45__cpo5beginE,(_ZN34_INTERNAL_e3f9b351_4_k_cu_ac91facf4cuda3std6ranges3__45__cpo5beginE - _ZN34_INTERNAL_e3f9b351_4_k_cu_ac91facf4cuda3std3__45__cpo5beginE)
_ZN34_INTERNAL_e3f9b351_4_k_cu_ac91facf4cuda3std3__45__cpo5beginE:
	.zero		1
	.type		_ZN34_INTERNAL_e3f9b351_4_k_cu_ac91facf4cuda3std6ranges3__45__cpo5beginE,@object
	.size		_ZN34_INTERNAL_e3f9b351_4_k_cu_ac91facf4cuda3std6ranges3__45__cpo5beginE,(_ZN34_INTERNAL_e3f9b351_4_k_cu_ac91facf6thrust24THRUST_300001_SM_1000_NS6deviceE - _ZN34_INTERNAL_e3f9b351_4_k_cu_ac91facf4cuda3std6ranges3__45__cpo5beginE)
_ZN34_INTERNAL_e3f9b351_4_k_cu_ac91facf4cuda3std6ranges3__45__cpo5beginE:
	.zero		1
	.type		_ZN34_INTERNAL_e3f9b351_4_k_cu_ac91facf6thrust24THRUST_300001_SM_1000_NS6deviceE,@object
	.size		_ZN34_INTERNAL_e3f9b351_4_k_cu_ac91facf6thrust24THRUST_300001_SM_1000_NS6deviceE,(_ZN34_INTERNAL_e3f9b351_4_k_cu_ac91facf4cuda3std3__47nulloptE - _ZN34_INTERNAL_e3f9b351_4_k_cu_ac91facf6thrust24THRUST_300001_SM_1000_NS6deviceE)
_ZN34_INTERNAL_e3f9b351_4_k_cu_ac91facf6thrust24THRUST_300001_SM_1000_NS6deviceE:
	.zero		1
	.type		_ZN34_INTERNAL_e3f9b351_4_k_cu_ac91facf4cuda3std3__47nulloptE,@object
	.size		_ZN34_INTERNAL_e3f9b351_4_k_cu_ac91facf4cuda3std3__47nulloptE,(_ZN34_INTERNAL_e3f9b351_4_k_cu_ac91facf4cuda3std6ranges3__45__cpo8distanceE - _ZN34_INTERNAL_e3f9b351_4_k_cu_ac91facf4cuda3std3__47nulloptE)
_ZN34_INTERNAL_e3f9b351_4_k_cu_ac91facf4cuda3std3__47nulloptE:
	.zero		1
	.type		_ZN34_INTERNAL_e3f9b351_4_k_cu_ac91facf4cuda3std6ranges3__45__cpo8distanceE,@object
	.size		_ZN34_INTERNAL_e3f9b351_4_k_cu_ac91facf4cuda3std6ranges3__45__cpo8distanceE,(_ZN34_INTERNAL_e3f9b351_4_k_cu_ac91facf6thrust24THRUST_300001_SM_1000_NS12placeholders2_4E - _ZN34_INTERNAL_e3f9b351_4_k_cu_ac91facf4cuda3std6ranges3__45__cpo8distanceE)
_ZN34_INTERNAL_e3f9b351_4_k_cu_ac91facf4cuda3std6ranges3__45__cpo8distanceE:
	.zero		1
	.type		_ZN34_INTERNAL_e3f9b351_4_k_cu_ac91facf6thrust24THRUST_300001_SM_1000_NS12placeholders2_4E,@object
	.size		_ZN34_INTERNAL_e3f9b351_4_k_cu_ac91facf6thrust24THRUST_300001_SM_1000_NS12placeholders2_4E,(_ZN34_INTERNAL_e3f9b351_4_k_cu_ac91facf4cuda3std3__45__cpo6rbeginE - _ZN34_INTERNAL_e3f9b351_4_k_cu_ac91facf6thrust24THRUST_300001_SM_1000_NS12placeholders2_4E)
_ZN34_INTERNAL_e3f9b351_4_k_cu_ac91facf6thrust24THRUST_300001_SM_1000_NS12placeholders2_4E:
	.zero		1
	.type		_ZN34_INTERNAL_e3f9b351_4_k_cu_ac91facf4cuda3std3__45__cpo6rbeginE,@object
	.size		_ZN34_INTERNAL_e3f9b351_4_k_cu_ac91facf4cuda3std3__45__cpo6rbeginE,(_ZN34_INTERNAL_e3f9b351_4_k_cu_ac91facf4cuda3std6ranges3__45__cpo7advanceE - _ZN34_INTERNAL_e3f9b351_4_k_cu_ac91facf4cuda3std3__45__cpo6rbeginE)
_ZN34_INTERNAL_e3f9b351_4_k_cu_ac91facf4cuda3std3__45__cpo6rbeginE:
	.zero		1
	.type		_ZN34_INTERNAL_e3f9b351_4_k_cu_ac91facf4cuda3std6ranges3__45__cpo7advanceE,@object
	.size		_ZN34_INTERNAL_e3f9b351_4_k_cu_ac91facf4cuda3std6ranges3__45__cpo7advanceE,(_ZN34_INTERNAL_e3f9b351_4_k_cu_ac91facf6thrust24THRUST_300001_SM_1000_NS12placeholders3_10E - _ZN34_INTERNAL_e3f9b351_4_k_cu_ac91facf4cuda3std6ranges3__45__cpo7advanceE)
_ZN34_INTERNAL_e3f9b351_4_k_cu_ac91facf4cuda3std6ranges3__45__cpo7advanceE:
	.zero		1
	.type		_ZN34_INTERNAL_e3f9b351_4_k_cu_ac91facf6thrust24THRUST_300001_SM_1000_NS12placeholders3_10E,@object
	.size		_ZN34_INTERNAL_e3f9b351_4_k_cu_ac91facf6thrust24THRUST_300001_SM_1000_NS12placeholders3_10E,(_ZN34_INTERNAL_e3f9b351_4_k_cu_ac91facf4cuda3std3__48in_placeE - _ZN34_INTERNAL_e3f9b351_4_k_cu_ac91facf6thrust24THRUST_300001_SM_1000_NS12placeholders3_10E)
_ZN34_INTERNAL_e3f9b351_4_k_cu_ac91facf6thrust24THRUST_300001_SM_1000_NS12placeholders3_10E:
	.zero		1
	.type		_ZN34_INTERNAL_e3f9b351_4_k_cu_ac91facf4cuda3std3__48in_placeE,@object
	.size		_ZN34_INTERNAL_e3f9b351_4_k_cu_ac91facf4cuda3std3__48in_placeE,(_ZN34_INTERNAL_e3f9b351_4_k_cu_ac91facf4cuda3std6ranges3__45__cpo4sizeE - _ZN34_INTERNAL_e3f9b351_4_k_cu_ac91facf4cuda3std3__48in_placeE)
_ZN34_INTERNAL_e3f9b351_4_k_cu_ac91facf4cuda3std3__48in_placeE:
	.zero		1
	.type		_ZN34_INTERNAL_e3f9b351_4_k_cu_ac91facf4cuda3std6ranges3__45__cpo4sizeE,@object
	.size		_ZN34_INTERNAL_e3f9b351_4_k_cu_ac91facf4cuda3std6ranges3__45__cpo4sizeE,(_ZN34_INTERNAL_e3f9b351_4_k_cu_ac91facf6thrust24THRUST_300001_SM_1000_NS12placeholders2_2E - _ZN34_INTERNAL_e3f9b351_4_k_cu_ac91facf4cuda3std6ranges3__45__cpo4sizeE)
_ZN34_INTERNAL_e3f9b351_4_k_cu_ac91facf4cuda3std6ranges3__45__cpo4sizeE:
	.zero		1
	.type		_ZN34_INTERNAL_e3f9b351_4_k_cu_ac91facf6thrust24THRUST_300001_SM_1000_NS12placeholders2_2E,@object
	.size		_ZN34_INTERNAL_e3f9b351_4_k_cu_ac91facf6thrust24THRUST_300001_SM_1000_NS12placeholders2_2E,(_ZN34_INTERNAL_e3f9b351_4_k_cu_ac91facf4cuda3std3__45__cpo6cbeginE - _ZN34_INTERNAL_e3f9b351_4_k_cu_ac91facf6thrust24THRUST_300001_SM_1000_NS12placeholders2_2E)
_ZN34_INTERNAL_e3f9b351_4_k_cu_ac91facf6thrust24THRUST_300001_SM_1000_NS12placeholders2_2E:
	.zero		1
	.type		_ZN34_INTERNAL_e3f9b351_4_k_cu_ac91facf4cuda3std3__45__cpo6cbeginE,@object
	.size		_ZN34_INTERNAL_e3f9b351_4_k_cu_ac91facf4cuda3std3__45__cpo6cbeginE,(_ZN34_INTERNAL_e3f9b351_4_k_cu_ac91facf4cuda3std6ranges3__45__cpo6cbeginE - _ZN34_INTERNAL_e3f9b351_4_k_cu_ac91facf4cuda3std3__45__cpo6cbeginE)
_ZN34_INTERNAL_e3f9b351_4_k_cu_ac91facf4cuda3std3__45__cpo6cbeginE:
	.zero		1
	.type		_ZN34_INTERNAL_e3f9b351_4_k_cu_ac91facf4cuda3std6ranges3__45__cpo6cbeginE,@object
	.size		_ZN34_INTERNAL_e3f9b351_4_k_cu_ac91facf4cuda3std6ranges3__45__cpo6cbeginE,(_ZN34_INTERNAL_e3f9b351_4_k_cu_ac91facf6thrust24THRUST_300001_SM_1000_NS12placeholders2_6E - _ZN34_INTERNAL_e3f9b351_4_k_cu_ac91facf4cuda3std6ranges3__45__cpo6cbeginE)
_ZN34_INTERNAL_e3f9b351_4_k_cu_ac91facf4cuda3std6ranges3__45__cpo6cbeginE:
	.zero		1
	.type		_ZN34_INTERNAL_e3f9b351_4_k_cu_ac91facf6thrust24THRUST_300001_SM_1000_NS12placeholders2_6E,@object
	.size		_ZN34_INTERNAL_e3f9b351_4_k_cu_ac91facf6thrust24THRUST_300001_SM_1000_NS12placeholders2_6E,(_ZN34_INTERNAL_e3f9b351_4_k_cu_ac91facf4cuda3std3__45__cpo7crbeginE - _ZN34_INTERNAL_e3f9b351_4_k_cu_ac91facf6thrust24THRUST_300001_SM_1000_NS12placeholders2_6E)
_ZN34_INTERNAL_e3f9b351_4_k_cu_ac91facf6thrust24THRUST_300001_SM_1000_NS12placeholders2_6E:
	.zero		1
	.type		_ZN34_INTERNAL_e3f9b351_4_k_cu_ac91facf4cuda3std3__45__cpo7crbeginE,@object
	.size		_ZN34_INTERNAL_e3f9b351_4_k_cu_ac91facf4cuda3std3__45__cpo7crbeginE,(_ZN34_INTERNAL_e3f9b351_4_k_cu_ac91facf4cuda3std6ranges3__45__cpo4nextE - _ZN34_INTERNAL_e3f9b351_4_k_cu_ac91facf4cuda3std3__45__cpo7crbeginE)
_ZN34_INTERNAL_e3f9b351_4_k_cu_ac91facf4cuda3std3__45__cpo7crbeginE:
	.zero		1
	.type		_ZN34_INTERNAL_e3f9b351_4_k_cu_ac91facf4cuda3std6ranges3__45__cpo4nextE,@object
	.size		_ZN34_INTERNAL_e3f9b351_4_k_cu_ac91facf4cuda3std6ranges3__45__cpo4nextE,(_ZN34_INTERNAL_e3f9b351_4_k_cu_ac91facf4cuda3std6ranges3__45__cpo4swapE - _ZN34_INTERNAL_e3f9b351_4_k_cu_ac91facf4cuda3std6ranges3__45__cpo4nextE)
_ZN34_INTERNAL_e3f9b351_4_k_cu_ac91facf4cuda3std6ranges3__45__cpo4nextE:
	.zero		1
	.type		_ZN34_INTERNAL_e3f9b351_4_k_cu_ac91facf4cuda3std6ranges3__45__cpo4swapE,@object
	.size		_ZN34_INTERNAL_e3f9b351_4_k_cu_ac91facf4cuda3std6ranges3__45__cpo4swapE,(_ZN34_INTERNAL_e3f9b351_4_k_cu_ac91facf6thrust24THRUST_300001_SM_1000_NS8cuda_cub10par_nosyncE - _ZN34_INTERNAL_e3f9b351_4_k_cu_ac91facf4cuda3std6ranges3__45__cpo4swapE)
_ZN34_INTERNAL_e3f9b351_4_k_cu_ac91facf4cuda3std6ranges3__45__cpo4swapE:
	.zero		1
	.type		_ZN34_INTERNAL_e3f9b351_4_k_cu_ac91facf6thrust24THRUST_300001_SM_1000_NS8cuda_cub10par_nosyncE,@object
	.size		_ZN34_INTERNAL_e3f9b351_4_k_cu_ac91facf6thrust24THRUST_300001_SM_1000_NS8cuda_cub10par_nosyncE,(_ZN34_INTERNAL_e3f9b351_4_k_cu_ac91facf6thrust24THRUST_300001_SM_1000_NS3seqE - _ZN34_INTERNAL_e3f9b351_4_k_cu_ac91facf6thrust24THRUST_300001_SM_1000_NS8cuda_cub10par_nosyncE)
_ZN34_INTERNAL_e3f9b351_4_k_cu_ac91facf6thrust24THRUST_300001_SM_1000_NS8cuda_cub10par_nosyncE:
	.zero		1
	.type		_ZN34_INTERNAL_e3f9b351_4_k_cu_ac91facf6thrust24THRUST_300001_SM_1000_NS3seqE,@object
	.size		_ZN34_INTERNAL_e3f9b351_4_k_cu_ac91facf6thrust24THRUST_300001_SM_1000_NS3seqE,(_ZN34_INTERNAL_e3f9b351_4_k_cu_ac91facf4cuda3std3__420unreachable_sentinelE - _ZN34_INTERNAL_e3f9b351_4_k_cu_ac91facf6thrust24THRUST_300001_SM_1000_NS3seqE)
_ZN34_INTERNAL_e3f9b351_4_k_cu_ac91facf6thrust24THRUST_300001_SM_1000_NS3seqE:
	.zero		1
	.type		_ZN34_INTERNAL_e3f9b351_4_k_cu_ac91facf4cuda3std3__420unreachable_sentinelE,@object
	.size		_ZN34_INTERNAL_e3f9b351_4_k_cu_ac91facf4cuda3std3__420unreachable_sentinelE,(_ZN34_INTERNAL_e3f9b351_4_k_cu_ac91facf4cuda3std6ranges3__45__cpo5ssizeE - _ZN34_INTERNAL_e3f9b351_4_k_cu_ac91facf4cuda3std3__420unreachable_sentinelE)
_ZN34_INTERNAL_e3f9b351_4_k_cu_ac91facf4cuda3std3__420unreachable_sentinelE:
	.zero		1
	.type		_ZN34_INTERNAL_e3f9b351_4_k_cu_ac91facf4cuda3std6ranges3__45__cpo5ssizeE,@object
	.size		_ZN34_INTERNAL_e3f9b351_4_k_cu_ac91facf4cuda3std6ranges3__45__cpo5ssizeE,(_ZN34_INTERNAL_e3f9b351_4_k_cu_ac91facf6thrust24THRUST_300001_SM_1000_NS12placeholders2_3E - _ZN34_INTERNAL_e3f9b351_4_k_cu_ac91facf4cuda3std6ranges3__45__cpo5ssizeE)
_ZN34_INTERNAL_e3f9b351_4_k_cu_ac91facf4cuda3std6ranges3__45__cpo5ssizeE:
	.zero		1
	.type		_ZN34_INTERNAL_e3f9b351_4_k_cu_ac91facf6thrust24THRUST_300001_SM_1000_NS12placeholders2_3E,@object
	.size		_ZN34_INTERNAL_e3f9b351_4_k_cu_ac91facf6thrust24THRUST_300001_SM_1000_NS12placeholders2_3E,(_ZN34_INTERNAL_e3f9b351_4_k_cu_ac91facf4cuda3std3__45__cpo4cendE - _ZN34_INTERNAL_e3f9b351_4_k_cu_ac91facf6thrust24THRUST_300001_SM_1000_NS12placeholders2_3E)
_ZN34_INTERNAL_e3f9b351_4_k_cu_ac91facf6thrust24THRUST_300001_SM_1000_NS12placeholders2_3E:
	.zero		1
	.type		_ZN34_INTERNAL_e3f9b351_4_k_cu_ac91facf4cuda3std3__45__cpo4cendE,@object
	.size		_ZN34_INTERNAL_e3f9b351_4_k_cu_ac91facf4cuda3std3__45__cpo4cendE,(_ZN34_INTERNAL_e3f9b351_4_k_cu_ac91facf4cuda3std6ranges3__45__cpo4cendE - _ZN34_INTERNAL_e3f9b351_4_k_cu_ac91facf4cuda3std3__45__cpo4cendE)
_ZN34_INTERNAL_e3f9b351_4_k_cu_ac91facf4cuda3std3__45__cpo4cendE:
	.zero		1
	.type		_ZN34_INTERNAL_e3f9b351_4_k_cu_ac91facf4cuda3std6ranges3__45__cpo4cendE,@object
	.size		_ZN34_INTERNAL_e3f9b351_4_k_cu_ac91facf4cuda3std6ranges3__45__cpo4cendE,(_ZN34_INTERNAL_e3f9b351_4_k_cu_ac91facf6thrust24THRUST_300001_SM_1000_NS12placeholders2_7E - _ZN34_INTERNAL_e3f9b351_4_k_cu_ac91facf4cuda3std6ranges3__45__cpo4cendE)
_ZN34_INTERNAL_e3f9b351_4_k_cu_ac91facf4cuda3std6ranges3__45__cpo4cendE:
	.zero		1
	.type		_ZN34_INTERNAL_e3f9b351_4_k_cu_ac91facf6thrust24THRUST_300001_SM_1000_NS12placeholders2_7E,@object
	.size		_ZN34_INTERNAL_e3f9b351_4_k_cu_ac91facf6thrust24THRUST_300001_SM_1000_NS12placeholders2_7E,(_ZN34_INTERNAL_e3f9b351_4_k_cu_ac91facf4cuda3std3__45__cpo5crendE - _ZN34_INTERNAL_e3f9b351_4_k_cu_ac91facf6thrust24THRUST_300001_SM_1000_NS12placeholders2_7E)
_ZN34_INTERNAL_e3f9b351_4_k_cu_ac91facf6thrust24THRUST_300001_SM_1000_NS12placeholders2_7E:
	.zero		1
	.type		_ZN34_INTERNAL_e3f9b351_4_k_cu_ac91facf4cuda3std3__45__cpo5crendE,@object
	.size		_ZN34_INTERNAL_e3f9b351_4_k_cu_ac91facf4cuda3std3__45__cpo5crendE,(_ZN34_INTERNAL_e3f9b351_4_k_cu_ac91facf4cuda3std6ranges3__45__cpo4prevE - _ZN34_INTERNAL_e3f9b351_4_k_cu_ac91facf4cuda3std3__45__cpo5crendE)
_ZN34_INTERNAL_e3f9b351_4_k_cu_ac91facf4cuda3std3__45__cpo5crendE:
	.zero		1
	.type		_ZN34_INTERNAL_e3f9b351_4_k_cu_ac91facf4cuda3std6ranges3__45__cpo4prevE,@object
	.size		_ZN34_INTERNAL_e3f9b351_4_k_cu_ac91facf4cuda3std6ranges3__45__cpo4prevE,(_ZN34_INTERNAL_e3f9b351_4_k_cu_ac91facf4cuda3std6ranges3__45__cpo9iter_moveE - _ZN34_INTERNAL_e3f9b351_4_k_cu_ac91facf4cuda3std6ranges3__45__cpo4prevE)
_ZN34_INTERNAL_e3f9b351_4_k_cu_ac91facf4cuda3std6ranges3__45__cpo4prevE:
	.zero		1
	.type		_ZN34_INTERNAL_e3f9b351_4_k_cu_ac91facf4cuda3std6ranges3__45__cpo9iter_moveE,@object
	.size		_ZN34_INTERNAL_e3f9b351_4_k_cu_ac91facf4cuda3std6ranges3__45__cpo9iter_moveE,(_ZN34_INTERNAL_e3f9b351_4_k_cu_ac91facf6thrust24THRUST_300001_SM_1000_NS6system6detail10sequential3seqE - _ZN34_INTERNAL_e3f9b351_4_k_cu_ac91facf4cuda3std6ranges3__45__cpo9iter_moveE)
_ZN34_INTERNAL_e3f9b351_4_k_cu_ac91facf4cuda3std6ranges3__45__cpo9iter_moveE:
	.zero		1
	.type		_ZN34_INTERNAL_e3f9b351_4_k_cu_ac91facf6thrust24THRUST_300001_SM_1000_NS6system6detail10sequential3seqE,@object
	.size		_ZN34_INTERNAL_e3f9b351_4_k_cu_ac91facf6thrust24THRUST_300001_SM_1000_NS6system6detail10sequential3seqE,(_ZN34_INTERNAL_e3f9b351_4_k_cu_ac91facf6thrust24THRUST_300001_SM_1000_NS12placeholders2_9E - _ZN34_INTERNAL_e3f9b351_4_k_cu_ac91facf6thrust24THRUST_300001_SM_1000_NS6system6detail10sequential3seqE)
_ZN34_INTERNAL_e3f9b351_4_k_cu_ac91facf6thrust24THRUST_300001_SM_1000_NS6system6detail10sequential3seqE:
	.zero		1
	.type		_ZN34_INTERNAL_e3f9b351_4_k_cu_ac91facf6thrust24THRUST_300001_SM_1000_NS12placeholders2_9E,@object
	.size		_ZN34_INTERNAL_e3f9b351_4_k_cu_ac91facf6thrust24THRUST_300001_SM_1000_NS12placeholders2_9E,(_ZN34_INTERNAL_e3f9b351_4_k_cu_ac91facf4cuda3std3__419piecewise_constructE - _ZN34_INTERNAL_e3f9b351_4_k_cu_ac91facf6thrust24THRUST_300001_SM_1000_NS12placeholders2_9E)
_ZN34_INTERNAL_e3f9b351_4_k_cu_ac91facf6thrust24THRUST_300001_SM_1000_NS12placeholders2_9E:
	.zero		1
	.type		_ZN34_INTERNAL_e3f9b351_4_k_cu_ac91facf4cuda3std3__419piecewise_constructE,@object
	.size		_ZN34_INTERNAL_e3f9b351_4_k_cu_ac91facf4cuda3std3__419piecewise_constructE,(_ZN34_INTERNAL_e3f9b351_4_k_cu_ac91facf4cuda3std6ranges3__45__cpo5cdataE - _ZN34_INTERNAL_e3f9b351_4_k_cu_ac91facf4cuda3std3__419piecewise_constructE)
_ZN34_INTERNAL_e3f9b351_4_k_cu_ac91facf4cuda3std3__419piecewise_constructE:
	.zero		1
	.type		_ZN34_INTERNAL_e3f9b351_4_k_cu_ac91facf4cuda3std6ranges3__45__cpo5cdataE,@object
	.size		_ZN34_INTERNAL_e3f9b351_4_k_cu_ac91facf4cuda3std6ranges3__45__cpo5cdataE,(_ZN34_INTERNAL_e3f9b351_4_k_cu_ac91facf6thrust24THRUST_300001_SM_1000_NS12placeholders2_1E - _ZN34_INTERNAL_e3f9b351_4_k_cu_ac91facf4cuda3std6ranges3__45__cpo5cdataE)
_ZN34_INTERNAL_e3f9b351_4_k_cu_ac91facf4cuda3std6ranges3__45__cpo5cdataE:
	.zero		1
	.type		_ZN34_INTERNAL_e3f9b351_4_k_cu_ac91facf6thrust24THRUST_300001_SM_1000_NS12placeholders2_1E,@object
	.size		_ZN34_INTERNAL_e3f9b351_4_k_cu_ac91facf6thrust24THRUST_300001_SM_1000_NS12placeholders2_1E,(_ZN34_INTERNAL_e3f9b351_4_k_cu_ac91facf4cuda3std3__45__cpo3endE - _ZN34_INTERNAL_e3f9b351_4_k_cu_ac91facf6thrust24THRUST_300001_SM_1000_NS12placeholders2_1E)
_ZN34_INTERNAL_e3f9b351_4_k_cu_ac91facf6thrust24THRUST_300001_SM_1000_NS12placeholders2_1E:
	.zero		1
	.type		_ZN34_INTERNAL_e3f9b351_4_k_cu_ac91facf4cuda3std3__45__cpo3endE,@object
	.size		_ZN34_INTERNAL_e3f9b351_4_k_cu_ac91facf4cuda3std3__45__cpo3endE,(_ZN34_INTERNAL_e3f9b351_4_k_cu_ac91facf4cuda3std6ranges3__45__cpo3endE - _ZN34_INTERNAL_e3f9b351_4_k_cu_ac91facf4cuda3std3__45__cpo3endE)
_ZN34_INTERNAL_e3f9b351_4_k_cu_ac91facf4cuda3std3__45__cpo3endE:
	.zero		1
	.type		_ZN34_INTERNAL_e3f9b351_4_k_cu_ac91facf4cuda3std6ranges3__45__cpo3endE,@object
	.size		_ZN34_INTERNAL_e3f9b351_4_k_cu_ac91facf4cuda3std6ranges3__45__cpo3endE,(_ZN34_INTERNAL_e3f9b351_4_k_cu_ac91facf6thrust24THRUST_300001_SM_1000_NS12placeholders2_5E - _ZN34_INTERNAL_e3f9b351_4_k_cu_ac91facf4cuda3std6ranges3__45__cpo3endE)
_ZN34_INTERNAL_e3f9b351_4_k_cu_ac91facf4cuda3std6ranges3__45__cpo3endE:
	.zero		1
	.type		_ZN34_INTERNAL_e3f9b351_4_k_cu_ac91facf6thrust24THRUST_300001_SM_1000_NS12placeholders2_5E,@object
	.size		_ZN34_INTERNAL_e3f9b351_4_k_cu_ac91facf6thrust24THRUST_300001_SM_1000_NS12placeholders2_5E,(_ZN34_INTERNAL_e3f9b351_4_k_cu_ac91facf4cuda3std3__45__cpo4rendE - _ZN34_INTERNAL_e3f9b351_4_k_cu_ac91facf6thrust24THRUST_300001_SM_1000_NS12placeholders2_5E)
_ZN34_INTERNAL_e3f9b351_4_k_cu_ac91facf6thrust24THRUST_300001_SM_1000_NS12placeholders2_5E:
	.zero		1
	.type		_ZN34_INTERNAL_e3f9b351_4_k_cu_ac91facf4cuda3std3__45__cpo4rendE,@object
	.size		_ZN34_INTERNAL_e3f9b351_4_k_cu_ac91facf4cuda3std3__45__cpo4rendE,(_ZN34_INTERNAL_e3f9b351_4_k_cu_ac91facf4cuda3std6ranges3__45__cpo9iter_swapE - _ZN34_INTERNAL_e3f9b351_4_k_cu_ac91facf4cuda3std3__45__cpo4rendE)
_ZN34_INTERNAL_e3f9b351_4_k_cu_ac91facf4cuda3std3__45__cpo4rendE:
	.zero		1
	.type		_ZN34_INTERNAL_e3f9b351_4_k_cu_ac91facf4cuda3std6ranges3__45__cpo9iter_swapE,@object
	.size		_ZN34_INTERNAL_e3f9b351_4_k_cu_ac91facf4cuda3std6ranges3__45__cpo9iter_swapE,(_ZN34_INTERNAL_e3f9b351_4_k_cu_ac91facf4cuda3std3__48unexpectE - _ZN34_INTERNAL_e3f9b351_4_k_cu_ac91facf4cuda3std6ranges3__45__cpo9iter_swapE)
_ZN34_INTERNAL_e3f9b351_4_k_cu_ac91facf4cuda3std6ranges3__45__cpo9iter_swapE:
	.zero		1
	.type		_ZN34_INTERNAL_e3f9b351_4_k_cu_ac91facf4cuda3std3__48unexpectE,@object
	.size		_ZN34_INTERNAL_e3f9b351_4_k_cu_ac91facf4cuda3std3__48unexpectE,(_ZN34_INTERNAL_e3f9b351_4_k_cu_ac91facf6thrust24THRUST_300001_SM_1000_NS8cuda_cub3parE - _ZN34_INTERNAL_e3f9b351_4_k_cu_ac91facf4cuda3std3__48unexpectE)
_ZN34_INTERNAL_e3f9b351_4_k_cu_ac91facf4cuda3std3__48unexpectE:
	.zero		1
	.type		_ZN34_INTERNAL_e3f9b351_4_k_cu_ac91facf6thrust24THRUST_300001_SM_1000_NS8cuda_cub3parE,@object
	.size		_ZN34_INTERNAL_e3f9b351_4_k_cu_ac91facf6thrust24THRUST_300001_SM_1000_NS8cuda_cub3parE,(.L_29 - _ZN34_INTERNAL_e3f9b351_4_k_cu_ac91facf6thrust24THRUST_300001_SM_1000_NS8cuda_cub3parE)
_ZN34_INTERNAL_e3f9b351_4_k_cu_ac91facf6thrust24THRUST_300001_SM_1000_NS8cuda_cub3parE:
	.zero		1
.L_29:


//--------------------- .nv.shared._ZN3cub18CUB_300001_SM_10006detail4scan16DeviceScanKernelINS2_10policy_hubIiiijN4cuda3std3__44plusIvEEE10Policy1000EN6thrust24THRUST_300001_SM_1000_NS6detail15normal_iteratorINSD_10device_ptrIiEEEESI_NS0_13ScanTileStateIiLb1EEES9_NS1_10InputValueIiPiEEjiLb0EiEEvT0_T1_T2_iT3_T4_T5_ --------------------------
	.section	.nv.shared._ZN3cub18CUB_300001_SM_10006detail4scan16DeviceScanKernelINS2_10policy_hubIiiijN4cuda3std3__44plusIvEEE10Policy1000EN6thrust24THRUST_300001_SM_1000_NS6detail15normal_iteratorINSD_10device_ptrIiEEEESI_NS0_13ScanTileStateIiLb1EEES9_NS1_10InputValueIiPiEEjiLb0EiEEvT0_T1_T2_iT3_T4_T5_,"aw",@nobits
	.sectionflags	@""
	.align	16
.nv.shared._ZN3cub18CUB_300001_SM_10006detail4scan16DeviceScanKernelINS2_10policy_hubIiiijN4cuda3std3__44plusIvEEE10Policy1000EN6thrust24THRUST_300001_SM_1000_NS6detail15normal_iteratorINSD_10device_ptrIiEEEESI_NS0_13ScanTileStateIiLb1EEES9_NS1_10InputValueIiPiEEjiLb0EiEEvT0_T1_T2_iT3_T4_T5_:
	.zero		34832


//--------------------- .nv.shared._Z22generateProposalsLocalILi5ELi8EEvP14SudokuProposalIXmlT_T_EES2_PiS3_iS3_ --------------------------
	.section	.nv.shared._Z22generateProposalsLocalILi5ELi8EEvP14SudokuProposalIXmlT_T_EES2_PiS3_iS3_,"aw",@nobits
	.sectionflags	@""
	.align	4
.nv.shared._Z22generateProposalsLocalILi5ELi8EEvP14SudokuProposalIXmlT_T_EES2_PiS3_iS3_:
	.zero		21088


//--------------------- .nv.shared._Z22generateProposalsLocalILi4ELi16EEvP14SudokuProposalIXmlT_T_EES2_PiS3_iS3_ --------------------------
	.section	.nv.shared._Z22generateProposalsLocalILi4ELi16EEvP14SudokuProposalIXmlT_T_EES2_PiS3_iS3_,"aw",@nobits
	.sectionflags	@""
	.align	4
.nv.shared._Z22generateProposalsLocalILi4ELi16EEvP14SudokuProposalIXmlT_T_EES2_PiS3_iS3_:
	.zero		17536


//--------------------- .nv.shared._Z22generateProposalsLocalILi3ELi24EEvP14SudokuProposalIXmlT_T_EES2_PiS3_iS3_ --------------------------
	.section	.nv.shared._Z22generateProposalsLocalILi3ELi24EEvP14SudokuProposalIXmlT_T_EES2_PiS3_iS3_,"aw",@nobits
	.sectionflags	@""
	.align	4
.nv.shared._Z22generateProposalsLocalILi3ELi24EEvP14SudokuProposalIXmlT_T_EES2_PiS3_iS3_:
	.zero		8992


//--------------------- .nv.constant0._ZN3cub18CUB_300001_SM_10006detail4scan16DeviceScanKernelINS2_10policy_hubIiiimN4cuda3std3__44plusIvEEE10Policy1000EN6thrust24THRUST_300001_SM_1000_NS6detail15normal_iteratorINSD_10device_ptrIiEEEESI_NS0_13ScanTileStateIiLb1EEES9_NS1_10InputValueIiPiEEmiLb0EiEEvT0_T1_T2_iT3_T4_T5_ --------------------------
	.section	.nv.constant0._ZN3cub18CUB_300001_SM_10006detail4scan16DeviceScanKernelINS2_10policy_hubIiiimN4cuda3std3__44plusIvEEE10Policy1000EN6thrust24THRUST_300001_SM_1000_NS6detail15normal_iteratorINSD_10device_ptrIiEEEESI_NS0_13ScanTileStateIiLb1EEES9_NS1_10InputValueIiPiEEmiLb0EiEEvT0_T1_T2_iT3_T4_T5_,"a",@progbits
	.sectionflags	@""
	.align	4
.nv.constant0._ZN3cub18CUB_300001_SM_10006detail4scan16DeviceScanKernelINS2_10policy_hubIiiimN4cuda3std3__44plusIvEEE10Policy1000EN6thrust24THRUST_300001_SM_1000_NS6detail15normal_iteratorINSD_10device_ptrIiEEEESI_NS0_13ScanTileStateIiLb1EEES9_NS1_10InputValueIiPiEEmiLb0EiEEvT0_T1_T2_iT3_T4_T5_:
	.zero		952


//--------------------- .nv.constant0._ZN3cub18CUB_300001_SM_10006detail4scan16DeviceScanKernelINS2_10policy_hubIiiijN4cuda3std3__44plusIvEEE10Policy1000EN6thrust24THRUST_300001_SM_1000_NS6detail15normal_iteratorINSD_10device_ptrIiEEEESI_NS0_13ScanTileStateIiLb1EEES9_NS1_10InputValueIiPiEEjiLb0EiEEvT0_T1_T2_iT3_T4_T5_ --------------------------
	.section	.nv.constant0._ZN3cub18CUB_300001_SM_10006detail4scan16DeviceScanKernelINS2_10policy_hubIiiijN4cuda3std3__44plusIvEEE10Policy1000EN6thrust24THRUST_300001_SM_1000_NS6detail15normal_iteratorINSD_10device_ptrIiEEEESI_NS0_13ScanTileStateIiLb1EEES9_NS1_10InputValueIiPiEEjiLb0EiEEvT0_T1_T2_iT3_T4_T5_,"a",@progbits
	.sectionflags	@""
	.align	4
.nv.constant0._ZN3cub18CUB_300001_SM_10006detail4scan16DeviceScanKernelINS2_10policy_hubIiiijN4cuda3std3__44plusIvEEE10Policy1000EN6thrust24THRUST_300001_SM_1000_NS6detail15normal_iteratorINSD_10device_ptrIiEEEESI_NS0_13ScanTileStateIiLb1EEES9_NS1_10InputValueIiPiEEjiLb0EiEEvT0_T1_T2_iT3_T4_T5_:
	.zero		948


//--------------------- .nv.constant0._ZN3cub18CUB_300001_SM_10006detail4scan20DeviceScanInitKernelINS0_13ScanTileStateIiLb1EEEEEvT_i --------------------------
	.section	.nv.constant0._ZN3cub18CUB_300001_SM_10006detail4scan20DeviceScanInitKernelINS0_13ScanTileStateIiLb1EEEEEvT_i,"a",@progbits
	.sectionflags	@""
	.align	4
.nv.constant0._ZN3cub18CUB_300001_SM_10006detail4scan20DeviceScanInitKernelINS0_13ScanTileStateIiLb1EEEEEvT_i:
	.zero		908


//--------------------- .nv.constant0._ZN3cub18CUB_300001_SM_10006detail8for_each13static_kernelINS2_12policy_hub_t12policy_500_tEmN6thrust24THRUST_300001_SM_1000_NS8cuda_cub20__uninitialized_fill7functorINS7_10device_ptrIiEEiEEEEvT0_T1_ --------------------------
	.section	.nv.constant0._ZN3cub18CUB_300001_SM_10006detail8for_each13static_kernelINS2_12policy_hub_t12policy_500_tEmN6thrust24THRUST_300001_SM_1000_NS8cuda_cub20__uninitialized_fill7functorINS7_10device_ptrIiEEiEEEEvT0_T1_,"a",@progbits
	.sectionflags	@""
	.align	4
.nv.constant0._ZN3cub18CUB_300001_SM_10006detail8for_each13static_kernelINS2_12policy_hub_t12policy_500_tEmN6thrust24THRUST_300001_SM_1000_NS8cuda_cub20__uninitialized_fill7functorINS7_10device_ptrIiEEiEEEEvT0_T1_:
	.zero		920


//--------------------- .nv.constant0._ZN3cub18CUB_300001_SM_10006detail11EmptyKernelIvEEvv --------------------------
	.section	.nv.constant0._ZN3cub18CUB_300001_SM_10006detail11EmptyKernelIvEEvv,"a",@progbits
	.sectionflags	@""
	.align	4
.nv.constant0._ZN3cub18CUB_300001_SM_10006detail11EmptyKernelIvEEvv:
	.zero		896


//--------------------- .nv.constant0._Z19compactifyProposalsILi25EEvPK14SudokuProposalIXT_EEPS1_PKiS6_i --------------------------
	.section	.nv.constant0._Z19compactifyProposalsILi25EEvPK14SudokuProposalIXT_EEPS1_PKiS6_i,"a",@progbits
	.sectionflags	@""
	.align	4
.nv.constant0._Z19compactifyProposalsILi25EEvPK14SudokuProposalIXT_EEPS1_PKiS6_i:
	.zero		932


//--------------------- .nv.constant0._Z22generateProposalsLocalILi5ELi8EEvP14SudokuProposalIXmlT_T_EES2_PiS3_iS3_ --------------------------
	.section	.nv.constant0._Z22generateProposalsLocalILi5ELi8EEvP14SudokuProposalIXmlT_T_EES2_PiS3_iS3_,"a",@progbits
	.sectionflags	@""
	.align	4
.nv.constant0._Z22generateProposalsLocalILi5ELi8EEvP14SudokuProposalIXmlT_T_EES2_PiS3_iS3_:
	.zero		944


//--------------------- .nv.constant0._Z17generateProposalsILi5EEvP14SudokuProposalIXmlT_T_EES2_PiS3_iS3_ --------------------------
	.section	.nv.constant0._Z17generateProposalsILi5EEvP14SudokuProposalIXmlT_T_EES2_PiS3_iS3_,"a",@progbits
	.sectionflags	@""
	.align	4
.nv.constant0._Z17generateProposalsILi5EEvP14SudokuProposalIXmlT_T_EES2_PiS3_iS3_:
	.zero		944


//--------------------- .nv.constant0._Z19compactifyProposalsILi16EEvPK14SudokuProposalIXT_EEPS1_PKiS6_i --------------------------
	.section	.nv.constant0._Z19compactifyProposalsILi16EEvPK14SudokuProposalIXT_EEPS1_PKiS6_i,"a",@progbits
	.sectionflags	@""
	.align	4
.nv.constant0._Z19compactifyProposalsILi16EEvPK14SudokuProposalIXT_EEPS1_PKiS6_i:
	.zero		932


//--------------------- .nv.constant0._Z22generateProposalsLocalILi4ELi16EEvP14SudokuProposalIXmlT_T_EES2_PiS3_iS3_ --------------------------
	.section	.nv.constant0._Z22generateProposalsLocalILi4ELi16EEvP14SudokuProposalIXmlT_T_EES2_PiS3_iS3_,"a",@progbits
	.sectionflags	@""
	.align	4
.nv.constant0._Z22generateProposalsLocalILi4ELi16EEvP14SudokuProposalIXmlT_T_EES2_PiS3_iS3_:
	.zero		944


//--------------------- .nv.constant0._Z17generateProposalsILi4EEvP14SudokuProposalIXmlT_T_EES2_PiS3_iS3_ --------------------------
	.section	.nv.constant0._Z17generateProposalsILi4EEvP14SudokuProposalIXmlT_T_EES2_PiS3_iS3_,"a",@progbits
	.sectionflags	@""
	.align	4
.nv.constant0._Z17generateProposalsILi4EEvP14SudokuProposalIXmlT_T_EES2_PiS3_iS3_:
	.zero		944


//--------------------- .nv.constant0._Z19compactifyProposalsILi9EEvPK14SudokuProposalIXT_EEPS1_PKiS6_i --------------------------
	.section	.nv.constant0._Z19compactifyProposalsILi9EEvPK14SudokuProposalIXT_EEPS1_PKiS6_i,"a",@progbits
	.sectionflags	@""
	.align	4
.nv.constant0._Z19compactifyProposalsILi9EEvPK14SudokuProposalIXT_EEPS1_PKiS6_i:
	.zero		932


//--------------------- .nv.constant0._Z22generateProposalsLocalILi3ELi24EEvP14SudokuProposalIXmlT_T_EES2_PiS3_iS3_ --------------------------
	.section	.nv.constant0._Z22generateProposalsLocalILi3ELi24EEvP14SudokuProposalIXmlT_T_EES2_PiS3_iS3_,"a",@progbits
	.sectionflags	@""
	.align	4
.nv.constant0._Z22generateProposalsLocalILi3ELi24EEvP14SudokuProposalIXmlT_T_EES2_PiS3_iS3_:
	.zero		944


//--------------------- .nv.constant0._Z17generateProposalsILi3EEvP14SudokuProposalIXmlT_T_EES2_PiS3_iS3_ --------------------------
	.section	.nv.constant0._Z17generateProposalsILi3EEvP14SudokuProposalIXmlT_T_EES2_PiS3_iS3_,"a",@progbits
	.sectionflags	@""
	.align	4
.nv.constant0._Z17generateProposalsILi3EEvP14SudokuProposalIXmlT_T_EES2_PiS3_iS3_:
	.zero		944


//--------------------- SYMBOLS --------------------------

	.type		.nv.reservedSmem.offset0,@object
	.size		.nv.reservedSmem.offset0,0x4
	.type		.nv.reservedSmem.cap,@object
	.size		.nv.reservedSmem.cap,0x4
